	.target	sm_80

	.elftype	@"ET_EXEC"


//--------------------- .note.nv.tkinfo           --------------------------
	.section	.note.nv.tkinfo,"",@"SHT_NOTE"
	.sectionflags	@"SHF_NOTE_NV_TKINFO"
	.tkinfo
        /*0018*/ 	.word	0x00000002
        /*0030*/ 	.string	""
        /*0030*/ 	.string	"ptxas"
        /*0030*/ 	.string	"Cuda compilation tools, release 13.0, V13.0.88"
        /*0030*/ 	.string	"Build cuda_13.0.r13.0/compiler.36424714_0"
        /*0030*/ 	.string	"-arch sm_80 -m 64 "



//--------------------- .note.nv.cuinfo           --------------------------
	.section	.note.nv.cuinfo,"",@"SHT_NOTE"
	.sectionflags	@"SHF_NOTE_NV_CUINFO"
        /*0018*/ 	.short	0x0002
        /*001a*/ 	.short	0x0050
        /*001c*/ 	.short	0x0082
	.zero		2


//--------------------- .nv.info                  --------------------------
	.section	.nv.info,"",@"SHT_CUDA_INFO"
	.align	4


	//----- nvinfo : EIATTR_REGCOUNT
	.align		4
        /*0000*/ 	.byte	0x04, 0x2f
        /*0002*/ 	.short	(.L_12 - .L_11)
	.align		4
.L_11:
        /*0004*/ 	.word	index@(_ZN7cutlass13device_kernelIN5flash19enable_sm80_to_sm89INS1_16FlashAttnFwdSm80INS1_25CollectiveMainloopFwdSm80ILi8ELi2ELb0EN4cute5tupleIJNS5_1CILi128EEENS7_ILi64EEENS7_ILi192EEEEEELi192ENS_6half_tEfNS_4arch4Sm80ELb1ELb0ELb1ELb1ELb1ELb1ELb1ELb0EEENS1_21CollectiveEpilogueFwdINS6_IJS8_SA_S9_EEENS6_IJNS7_ILi1EEESI_SI_EEESC_SE_Li256ELb1ELb1ELb0ELb0EEENS1_19SingleTileSchedulerILb1ELb0ELb1ELi128EEEEEEEEEvNT_6ParamsE)
        /*0008*/ 	.word	0x000000f2


	//----- nvinfo : EIATTR_FRAME_SIZE
	.align		4
.L_12:
        /*000c*/ 	.byte	0x04, 0x11
        /*000e*/ 	.short	(.L_14 - .L_13)
	.align		4
.L_13:
        /*0010*/ 	.word	index@(_ZN7cutlass13device_kernelIN5flash19enable_sm80_to_sm89INS1_16FlashAttnFwdSm80INS1_25CollectiveMainloopFwdSm80ILi8ELi2ELb0EN4cute5tupleIJNS5_1CILi128EEENS7_ILi64EEENS7_ILi192EEEEEELi192ENS_6half_tEfNS_4arch4Sm80ELb1ELb0ELb1ELb1ELb1ELb1ELb1ELb0EEENS1_21CollectiveEpilogueFwdINS6_IJS8_SA_S9_EEENS6_IJNS7_ILi1EEESI_SI_EEESC_SE_Li256ELb1ELb1ELb0ELb0EEENS1_19SingleTileSchedulerILb1ELb0ELb1ELi128EEEEEEEEEvNT_6ParamsE)
        /*0014*/ 	.word	0x00000000


	//----- nvinfo : EIATTR_REGCOUNT
	.align		4
.L_14:
        /*0018*/ 	.byte	0x04, 0x2f
        /*001a*/ 	.short	(.L_16 - .L_15)
	.align		4
.L_15:
        /*001c*/ 	.word	index@(_ZN7cutlass13device_kernelIN5flash19enable_sm80_to_sm89INS1_16FlashAttnFwdSm80INS1_25CollectiveMainloopFwdSm80ILi8ELi2ELb0EN4cute5tupleIJNS5_1CILi128EEENS7_ILi64EEENS7_ILi192EEEEEELi192ENS_6half_tEfNS_4arch4Sm80ELb1ELb0ELb1ELb1ELb1ELb0ELb1ELb0EEENS1_21CollectiveEpilogueFwdINS6_IJS8_SA_S9_EEENS6_IJNS7_ILi1EEESI_SI_EEESC_SE_Li256ELb1ELb1ELb0ELb0EEENS1_19SingleTileSchedulerILb1ELb0ELb1ELi128EEEEEEEEEvNT_6ParamsE)
        /*0020*/ 	.word	0x000000fe


	//----- nvinfo : EIATTR_FRAME_SIZE
	.align		4
.L_16:
        /*0024*/ 	.byte	0x04, 0x11
        /*0026*/ 	.short	(.L_18 - .L_17)
	.align		4
.L_17:
        /*0028*/ 	.word	index@(_ZN7cutlass13device_kernelIN5flash19enable_sm80_to_sm89INS1_16FlashAttnFwdSm80INS1_25CollectiveMainloopFwdSm80ILi8ELi2ELb0EN4cute5tupleIJNS5_1CILi128EEENS7_ILi64EEENS7_ILi192EEEEEELi192ENS_6half_tEfNS_4arch4Sm80ELb1ELb0ELb1ELb1ELb1ELb0ELb1ELb0EEENS1_21CollectiveEpilogueFwdINS6_IJS8_SA_S9_EEENS6_IJNS7_ILi1EEESI_SI_EEESC_SE_Li256ELb1ELb1ELb0ELb0EEENS1_19SingleTileSchedulerILb1ELb0ELb1ELi128EEEEEEEEEvNT_6ParamsE)
        /*002c*/ 	.word	0x00000000


	//----- nvinfo : EIATTR_REGCOUNT
	.align		4
.L_18:
        /*0030*/ 	.byte	0x04, 0x2f
        /*0032*/ 	.short	(.L_20 - .L_19)
	.align		4
.L_19:
        /*0034*/ 	.word	index@(_ZN7cutlass13device_kernelIN5flash19enable_sm80_to_sm89INS1_16FlashAttnFwdSm80INS1_25CollectiveMainloopFwdSm80ILi8ELi2ELb0EN4cute5tupleIJNS5_1CILi128EEENS7_ILi64EEENS7_ILi192EEEEEELi192ENS_6half_tEfNS_4arch4Sm80ELb1ELb0ELb1ELb0ELb1ELb0ELb1ELb0EEENS1_21CollectiveEpilogueFwdINS6_IJS8_SA_S9_EEENS6_IJNS7_ILi1EEESI_SI_EEESC_SE_Li256ELb0ELb1ELb0ELb0EEENS1_30DynamicPersistentTileSchedulerILi256ELi256ELb0ELb1ELb0EEEEEEEEEvNT_6ParamsE)
        /*0038*/ 	.word	0x000000ff


	//----- nvinfo : EIATTR_FRAME_SIZE
	.align		4
.L_20:
        /*003c*/ 	.byte	0x04, 0x11
        /*003e*/ 	.short	(.L_22 - .L_21)
	.align		4
.L_21:
        /*0040*/ 	.word	index@($__internal_3_$__cuda_sm70_shflsync_idx_p)
        /*0044*/ 	.word	0x00000000


	//----- nvinfo : EIATTR_FRAME_SIZE
	.align		4
.L_22:
        /*0048*/ 	.byte	0x04, 0x11
        /*004a*/ 	.short	(.L_24 - .L_23)
	.align		4
.L_23:
        /*004c*/ 	.word	index@($__internal_2_$__cuda_sm70_shflsync_bfly_p)
        /*0050*/ 	.word	0x00000000


	//----- nvinfo : EIATTR_FRAME_SIZE
	.align		4
.L_24:
        /*0054*/ 	.byte	0x04, 0x11
        /*0056*/ 	.short	(.L_26 - .L_25)
	.align		4
.L_25:
        /*0058*/ 	.word	index@(_ZN7cutlass13device_kernelIN5flash19enable_sm80_to_sm89INS1_16FlashAttnFwdSm80INS1_25CollectiveMainloopFwdSm80ILi8ELi2ELb0EN4cute5tupleIJNS5_1CILi128EEENS7_ILi64EEENS7_ILi192EEEEEELi192ENS_6half_tEfNS_4arch4Sm80ELb1ELb0ELb1ELb0ELb1ELb0ELb1ELb0EEENS1_21CollectiveEpilogueFwdINS6_IJS8_SA_S9_EEENS6_IJNS7_ILi1EEESI_SI_EEESC_SE_Li256ELb0ELb1ELb0ELb0EEENS1_30DynamicPersistentTileSchedulerILi256ELi256ELb0ELb1ELb0EEEEEEEEEvNT_6ParamsE)
        /*005c*/ 	.word	0x00000040


	//----- nvinfo : EIATTR_REGCOUNT
	.align		4
.L_26:
        /*0060*/ 	.byte	0x04, 0x2f
        /*0062*/ 	.short	(.L_28 - .L_27)
	.align		4
.L_27:
        /*0064*/ 	.word	index@(_ZN7cutlass13device_kernelIN5flash19enable_sm80_to_sm89INS1_16FlashAttnFwdSm80INS1_25CollectiveMainloopFwdSm80ILi8ELi2ELb0EN4cute5tupleIJNS5_1CILi128EEENS7_ILi64EEENS7_ILi192EEEEEELi192ENS_6half_tEfNS_4arch4Sm80ELb0ELb1ELb1ELb1ELb1ELb1ELb1ELb0EEENS1_21CollectiveEpilogueFwdINS6_IJS8_SA_S9_EEENS6_IJNS7_ILi1EEESI_SI_EEESC_SE_Li256ELb1ELb1ELb0ELb0EEENS1_19SingleTileSchedulerILb1ELb0ELb1ELi128EEEEEEEEEvNT_6ParamsE)
        /*0068*/ 	.word	0x000000f1


	//----- nvinfo : EIATTR_FRAME_SIZE
	.align		4
.L_28:
        /*006c*/ 	.byte	0x04, 0x11
        /*006e*/ 	.short	(.L_30 - .L_29)
	.align		4
.L_29:
        /*0070*/ 	.word	index@(_ZN7cutlass13device_kernelIN5flash19enable_sm80_to_sm89INS1_16FlashAttnFwdSm80INS1_25CollectiveMainloopFwdSm80ILi8ELi2ELb0EN4cute5tupleIJNS5_1CILi128EEENS7_ILi64EEENS7_ILi192EEEEEELi192ENS_6half_tEfNS_4arch4Sm80ELb0ELb1ELb1ELb1ELb1ELb1ELb1ELb0EEENS1_21CollectiveEpilogueFwdINS6_IJS8_SA_S9_EEENS6_IJNS7_ILi1EEESI_SI_EEESC_SE_Li256ELb1ELb1ELb0ELb0EEENS1_19SingleTileSchedulerILb1ELb0ELb1ELi128EEEEEEEEEvNT_6ParamsE)
        /*0074*/ 	.word	0x00000000


	//----- nvinfo : EIATTR_REGCOUNT
	.align		4
.L_30:
        /*0078*/ 	.byte	0x04, 0x2f
        /*007a*/ 	.short	(.L_32 - .L_31)
	.align		4
.L_31:
        /*007c*/ 	.word	index@(_ZN7cutlass13device_kernelIN5flash19enable_sm80_to_sm89INS1_16FlashAttnFwdSm80INS1_25CollectiveMainloopFwdSm80ILi8ELi2ELb0EN4cute5tupleIJNS5_1CILi128EEENS7_ILi64EEENS7_ILi192EEEEEELi192ENS_6half_tEfNS_4arch4Sm80ELb0ELb1ELb1ELb1ELb1ELb0ELb1ELb0EEENS1_21CollectiveEpilogueFwdINS6_IJS8_SA_S9_EEENS6_IJNS7_ILi1EEESI_SI_EEESC_SE_Li256ELb1ELb1ELb0ELb0EEENS1_19SingleTileSchedulerILb1ELb0ELb1ELi128EEEEEEEEEvNT_6ParamsE)
        /*0080*/ 	.word	0x000000fe


	//----- nvinfo : EIATTR_FRAME_SIZE
	.align		4
.L_32:
        /*0084*/ 	.byte	0x04, 0x11
        /*0086*/ 	.short	(.L_34 - .L_33)
	.align		4
.L_33:
        /*0088*/ 	.word	index@(_ZN7cutlass13device_kernelIN5flash19enable_sm80_to_sm89INS1_16FlashAttnFwdSm80INS1_25CollectiveMainloopFwdSm80ILi8ELi2ELb0EN4cute5tupleIJNS5_1CILi128EEENS7_ILi64EEENS7_ILi192EEEEEELi192ENS_6half_tEfNS_4arch4Sm80ELb0ELb1ELb1ELb1ELb1ELb0ELb1ELb0EEENS1_21CollectiveEpilogueFwdINS6_IJS8_SA_S9_EEENS6_IJNS7_ILi1EEESI_SI_EEESC_SE_Li256ELb1ELb1ELb0ELb0EEENS1_19SingleTileSchedulerILb1ELb0ELb1ELi128EEEEEEEEEvNT_6ParamsE)
        /*008c*/ 	.word	0x00000000


	//----- nvinfo : EIATTR_REGCOUNT
	.align		4
.L_34:
        /*0090*/ 	.byte	0x04, 0x2f
        /*0092*/ 	.short	(.L_36 - .L_35)
	.align		4
.L_35:
        /*0094*/ 	.word	index@(_ZN7cutlass13device_kernelIN5flash19enable_sm80_to_sm89INS1_16FlashAttnFwdSm80INS1_25CollectiveMainloopFwdSm80ILi8ELi2ELb0EN4cute5tupleIJNS5_1CILi128EEENS7_ILi64EEENS7_ILi192EEEEEELi192ENS_6half_tEfNS_4arch4Sm80ELb0ELb1ELb1ELb0ELb1ELb0ELb1ELb0EEENS1_21CollectiveEpilogueFwdINS6_IJS8_SA_S9_EEENS6_IJNS7_ILi1EEESI_SI_EEESC_SE_Li256ELb0ELb1ELb0ELb0EEENS1_19SingleTileSchedulerILb0ELb0ELb1ELi128EEEEEEEEEvNT_6ParamsE)
        /*0098*/ 	.word	0x000000ff


	//----- nvinfo : EIATTR_FRAME_SIZE
	.align		4
.L_36:
        /*009c*/ 	.byte	0x04, 0x11
        /*009e*/ 	.short	(.L_38 - .L_37)
	.align		4
.L_37:
        /*00a0*/ 	.word	index@(_ZN7cutlass13device_kernelIN5flash19enable_sm80_to_sm89INS1_16FlashAttnFwdSm80INS1_25CollectiveMainloopFwdSm80ILi8ELi2ELb0EN4cute5tupleIJNS5_1CILi128EEENS7_ILi64EEENS7_ILi192EEEEEELi192ENS_6half_tEfNS_4arch4Sm80ELb0ELb1ELb1ELb0ELb1ELb0ELb1ELb0EEENS1_21CollectiveEpilogueFwdINS6_IJS8_SA_S9_EEENS6_IJNS7_ILi1EEESI_SI_EEESC_SE_Li256ELb0ELb1ELb0ELb0EEENS1_19SingleTileSchedulerILb0ELb0ELb1ELi128EEEEEEEEEvNT_6ParamsE)
        /*00a4*/ 	.word	0x00000000


	//----- nvinfo : EIATTR_REGCOUNT
	.align		4
.L_38:
        /*00a8*/ 	.byte	0x04, 0x2f
        /*00aa*/ 	.short	(.L_40 - .L_39)
	.align		4
.L_39:
        /*00ac*/ 	.word	index@(_ZN7cutlass13device_kernelIN5flash19enable_sm80_to_sm89INS1_16FlashAttnFwdSm80INS1_25CollectiveMainloopFwdSm80ILi8ELi2ELb0EN4cute5tupleIJNS5_1CILi128EEENS7_ILi64EEENS7_ILi192EEEEEELi192ENS_6half_tEfNS_4arch4Sm80ELb0ELb0ELb1ELb1ELb1ELb1ELb1ELb0EEENS1_21CollectiveEpilogueFwdINS6_IJS8_SA_S9_EEENS6_IJNS7_ILi1EEESI_SI_EEESC_SE_Li256ELb1ELb1ELb0ELb0EEENS1_19SingleTileSchedulerILb1ELb0ELb1ELi128EEEEEEEEEvNT_6ParamsE)
        /*00b0*/ 	.word	0x000000ec


	//----- nvinfo : EIATTR_FRAME_SIZE
	.align		4
.L_40:
        /*00b4*/ 	.byte	0x04, 0x11
        /*00b6*/ 	.short	(.L_42 - .L_41)
	.align		4
.L_41:
        /*00b8*/ 	.word	index@(_ZN7cutlass13device_kernelIN5flash19enable_sm80_to_sm89INS1_16FlashAttnFwdSm80INS1_25CollectiveMainloopFwdSm80ILi8ELi2ELb0EN4cute5tupleIJNS5_1CILi128EEENS7_ILi64EEENS7_ILi192EEEEEELi192ENS_6half_tEfNS_4arch4Sm80ELb0ELb0ELb1ELb1ELb1ELb1ELb1ELb0EEENS1_21CollectiveEpilogueFwdINS6_IJS8_SA_S9_EEENS6_IJNS7_ILi1EEESI_SI_EEESC_SE_Li256ELb1ELb1ELb0ELb0EEENS1_19SingleTileSchedulerILb1ELb0ELb1ELi128EEEEEEEEEvNT_6ParamsE)
        /*00bc*/ 	.word	0x00000000


	//----- nvinfo : EIATTR_REGCOUNT
	.align		4
.L_42:
        /*00c0*/ 	.byte	0x04, 0x2f
        /*00c2*/ 	.short	(.L_44 - .L_43)
	.align		4
.L_43:
        /*00c4*/ 	.word	index@(_ZN7cutlass13device_kernelIN5flash19enable_sm80_to_sm89INS1_16FlashAttnFwdSm80INS1_25CollectiveMainloopFwdSm80ILi8ELi2ELb0EN4cute5tupleIJNS5_1CILi128EEENS7_ILi64EEENS7_ILi192EEEEEELi192ENS_6half_tEfNS_4arch4Sm80ELb0ELb0ELb1ELb1ELb1ELb0ELb1ELb0EEENS1_21CollectiveEpilogueFwdINS6_IJS8_SA_S9_EEENS6_IJNS7_ILi1EEESI_SI_EEESC_SE_Li256ELb1ELb1ELb0ELb0EEENS1_19SingleTileSchedulerILb1ELb0ELb1ELi128EEEEEEEEEvNT_6ParamsE)
        /*00c8*/ 	.word	0x000000f1


	//----- nvinfo : EIATTR_FRAME_SIZE
	.align		4
.L_44:
        /*00cc*/ 	.byte	0x04, 0x11
        /*00ce*/ 	.short	(.L_46 - .L_45)
	.align		4
.L_45:
        /*00d0*/ 	.word	index@(_ZN7cutlass13device_kernelIN5flash19enable_sm80_to_sm89INS1_16FlashAttnFwdSm80INS1_25CollectiveMainloopFwdSm80ILi8ELi2ELb0EN4cute5tupleIJNS5_1CILi128EEENS7_ILi64EEENS7_ILi192EEEEEELi192ENS_6half_tEfNS_4arch4Sm80ELb0ELb0ELb1ELb1ELb1ELb0ELb1ELb0EEENS1_21CollectiveEpilogueFwdINS6_IJS8_SA_S9_EEENS6_IJNS7_ILi1EEESI_SI_EEESC_SE_Li256ELb1ELb1ELb0ELb0EEENS1_19SingleTileSchedulerILb1ELb0ELb1ELi128EEEEEEEEEvNT_6ParamsE)
        /*00d4*/ 	.word	0x00000000


	//----- nvinfo : EIATTR_REGCOUNT
	.align		4
.L_46:
        /*00d8*/ 	.byte	0x04, 0x2f
        /*00da*/ 	.short	(.L_48 - .L_47)
	.align		4
.L_47:
        /*00dc*/ 	.word	index@(_ZN7cutlass13device_kernelIN5flash19enable_sm80_to_sm89INS1_16FlashAttnFwdSm80INS1_25CollectiveMainloopFwdSm80ILi8ELi2ELb0EN4cute5tupleIJNS5_1CILi128EEENS7_ILi64EEENS7_ILi192EEEEEELi192ENS_6half_tEfNS_4arch4Sm80ELb0ELb0ELb1ELb0ELb1ELb0ELb1ELb0EEENS1_21CollectiveEpilogueFwdINS6_IJS8_SA_S9_EEENS6_IJNS7_ILi1EEESI_SI_EEESC_SE_Li256ELb0ELb1ELb0ELb0EEENS1_19SingleTileSchedulerILb0ELb0ELb1ELi128EEEEEEEEEvNT_6ParamsE)
        /*00e0*/ 	.word	0x000000ef


	//----- nvinfo : EIATTR_FRAME_SIZE
	.align		4
.L_48:
        /*00e4*/ 	.byte	0x04, 0x11
        /*00e6*/ 	.short	(.L_50 - .L_49)
	.align		4
.L_49:
        /*00e8*/ 	.word	index@(_ZN7cutlass13device_kernelIN5flash19enable_sm80_to_sm89INS1_16FlashAttnFwdSm80INS1_25CollectiveMainloopFwdSm80ILi8ELi2ELb0EN4cute5tupleIJNS5_1CILi128EEENS7_ILi64EEENS7_ILi192EEEEEELi192ENS_6half_tEfNS_4arch4Sm80ELb0ELb0ELb1ELb0ELb1ELb0ELb1ELb0EEENS1_21CollectiveEpilogueFwdINS6_IJS8_SA_S9_EEENS6_IJNS7_ILi1EEESI_SI_EEESC_SE_Li256ELb0ELb1ELb0ELb0EEENS1_19SingleTileSchedulerILb0ELb0ELb1ELi128EEEEEEEEEvNT_6ParamsE)
        /*00ec*/ 	.word	0x00000000


	//----- nvinfo : EIATTR_REGCOUNT
	.align		4
.L_50:
        /*00f0*/ 	.byte	0x04, 0x2f
        /*00f2*/ 	.short	(.L_52 - .L_51)
	.align		4
.L_51:
        /*00f4*/ 	.word	index@(_ZN7cutlass13device_kernelIN5flash19enable_sm80_to_sm89INS1_16FlashAttnFwdSm80INS1_25CollectiveMainloopFwdSm80ILi8ELi1ELb0EN4cute5tupleIJNS5_1CILi128EEENS7_ILi64EEENS7_ILi192EEEEEELi192ENS_6half_tEfNS_4arch4Sm80ELb1ELb0ELb1ELb1ELb1ELb1ELb1ELb0EEENS1_21CollectiveEpilogueFwdINS6_IJS8_SA_S9_EEENS6_IJNS7_ILi1EEESI_SI_EEESC_SE_Li256ELb1ELb1ELb0ELb0EEENS1_19SingleTileSchedulerILb1ELb0ELb1ELi128EEEEEEEEEvNT_6ParamsE)
        /*00f8*/ 	.word	0x000000f4


	//----- nvinfo : EIATTR_FRAME_SIZE
	.align		4
.L_52:
        /*00fc*/ 	.byte	0x04, 0x11
        /*00fe*/ 	.short	(.L_54 - .L_53)
	.align		4
.L_53:
        /*0100*/ 	.word	index@(_ZN7cutlass13device_kernelIN5flash19enable_sm80_to_sm89INS1_16FlashAttnFwdSm80INS1_25CollectiveMainloopFwdSm80ILi8ELi1ELb0EN4cute5tupleIJNS5_1CILi128EEENS7_ILi64EEENS7_ILi192EEEEEELi192ENS_6half_tEfNS_4arch4Sm80ELb1ELb0ELb1ELb1ELb1ELb1ELb1ELb0EEENS1_21CollectiveEpilogueFwdINS6_IJS8_SA_S9_EEENS6_IJNS7_ILi1EEESI_SI_EEESC_SE_Li256ELb1ELb1ELb0ELb0EEENS1_19SingleTileSchedulerILb1ELb0ELb1ELi128EEEEEEEEEvNT_6ParamsE)
        /*0104*/ 	.word	0x00000000


	//----- nvinfo : EIATTR_REGCOUNT
	.align		4
.L_54:
        /*0108*/ 	.byte	0x04, 0x2f
        /*010a*/ 	.short	(.L_56 - .L_55)
	.align		4
.L_55:
        /*010c*/ 	.word	index@(_ZN7cutlass13device_kernelIN5flash19enable_sm80_to_sm89INS1_16FlashAttnFwdSm80INS1_25CollectiveMainloopFwdSm80ILi8ELi1ELb0EN4cute5tupleIJNS5_1CILi128EEENS7_ILi64EEENS7_ILi192EEEEEELi192ENS_6half_tEfNS_4arch4Sm80ELb1ELb0ELb1ELb1ELb1ELb0ELb1ELb0EEENS1_21CollectiveEpilogueFwdINS6_IJS8_SA_S9_EEENS6_IJNS7_ILi1EEESI_SI_EEESC_SE_Li256ELb1ELb1ELb0ELb0EEENS1_19SingleTileSchedulerILb1ELb0ELb1ELi128EEEEEEEEEvNT_6ParamsE)
        /*0110*/ 	.word	0x000000ff


	//----- nvinfo : EIATTR_FRAME_SIZE
	.align		4
.L_56:
        /*0114*/ 	.byte	0x04, 0x11
        /*0116*/ 	.short	(.L_58 - .L_57)
	.align		4
.L_57:
        /*0118*/ 	.word	index@(_ZN7cutlass13device_kernelIN5flash19enable_sm80_to_sm89INS1_16FlashAttnFwdSm80INS1_25CollectiveMainloopFwdSm80ILi8ELi1ELb0EN4cute5tupleIJNS5_1CILi128EEENS7_ILi64EEENS7_ILi192EEEEEELi192ENS_6half_tEfNS_4arch4Sm80ELb1ELb0ELb1ELb1ELb1ELb0ELb1ELb0EEENS1_21CollectiveEpilogueFwdINS6_IJS8_SA_S9_EEENS6_IJNS7_ILi1EEESI_SI_EEESC_SE_Li256ELb1ELb1ELb0ELb0EEENS1_19SingleTileSchedulerILb1ELb0ELb1ELi128EEEEEEEEEvNT_6ParamsE)
        /*011c*/ 	.word	0x00000000


	//----- nvinfo : EIATTR_REGCOUNT
	.align		4
.L_58:
        /*0120*/ 	.byte	0x04, 0x2f
        /*0122*/ 	.short	(.L_60 - .L_59)
	.align		4
.L_59:
        /*0124*/ 	.word	index@(_ZN7cutlass13device_kernelIN5flash19enable_sm80_to_sm89INS1_16FlashAttnFwdSm80INS1_25CollectiveMainloopFwdSm80ILi8ELi1ELb0EN4cute5tupleIJNS5_1CILi128EEENS7_ILi64EEENS7_ILi192EEEEEELi192ENS_6half_tEfNS_4arch4Sm80ELb1ELb0ELb1ELb0ELb1ELb0ELb1ELb0EEENS1_21CollectiveEpilogueFwdINS6_IJS8_SA_S9_EEENS6_IJNS7_ILi1EEESI_SI_EEESC_SE_Li256ELb0ELb1ELb0ELb0EEENS1_30DynamicPersistentTileSchedulerILi256ELi256ELb0ELb1ELb0EEEEEEEEEvNT_6ParamsE)
        /*0128*/ 	.word	0x000000ff


	//----- nvinfo : EIATTR_FRAME_SIZE
	.align		4
.L_60:
        /*012c*/ 	.byte	0x04, 0x11
        /*012e*/ 	.short	(.L_62 - .L_61)
	.align		4
.L_61:
        /*0130*/ 	.word	index@($__internal_1_$__cuda_sm70_shflsync_idx_p)
        /*0134*/ 	.word	0x00000000


	//----- nvinfo : EIATTR_FRAME_SIZE
	.align		4
.L_62:
        /*0138*/ 	.byte	0x04, 0x11
        /*013a*/ 	.short	(.L_64 - .L_63)
	.align		4
.L_63:
        /*013c*/ 	.word	index@($__internal_0_$__cuda_sm70_shflsync_bfly_p)
        /*0140*/ 	.word	0x00000000


	//----- nvinfo : EIATTR_FRAME_SIZE
	.align		4
.L_64:
        /*0144*/ 	.byte	0x04, 0x11
        /*0146*/ 	.short	(.L_66 - .L_65)
	.align		4
.L_65:
        /*0148*/ 	.word	index@(_ZN7cutlass13device_kernelIN5flash19enable_sm80_to_sm89INS1_16FlashAttnFwdSm80INS1_25CollectiveMainloopFwdSm80ILi8ELi1ELb0EN4cute5tupleIJNS5_1CILi128EEENS7_ILi64EEENS7_ILi192EEEEEELi192ENS_6half_tEfNS_4arch4Sm80ELb1ELb0ELb1ELb0ELb1ELb0ELb1ELb0EEENS1_21CollectiveEpilogueFwdINS6_IJS8_SA_S9_EEENS6_IJNS7_ILi1EEESI_SI_EEESC_SE_Li256ELb0ELb1ELb0ELb0EEENS1_30DynamicPersistentTileSchedulerILi256ELi256ELb0ELb1ELb0EEEEEEEEEvNT_6ParamsE)
        /*014c*/ 	.word	0x00000030


	//----- nvinfo : EIATTR_REGCOUNT
	.align		4
.L_66:
        /*0150*/ 	.byte	0x04, 0x2f
        /*0152*/ 	.short	(.L_68 - .L_67)
	.align		4
.L_67:
        /*0154*/ 	.word	index@(_ZN7cutlass13device_kernelIN5flash19enable_sm80_to_sm89INS1_16FlashAttnFwdSm80INS1_25CollectiveMainloopFwdSm80ILi8ELi1ELb0EN4cute5tupleIJNS5_1CILi128EEENS7_ILi64EEENS7_ILi192EEEEEELi192ENS_6half_tEfNS_4arch4Sm80ELb0ELb1ELb1ELb1ELb1ELb1ELb1ELb0EEENS1_21CollectiveEpilogueFwdINS6_IJS8_SA_S9_EEENS6_IJNS7_ILi1EEESI_SI_EEESC_SE_Li256ELb1ELb1ELb0ELb0EEENS1_19SingleTileSchedulerILb1ELb0ELb1ELi128EEEEEEEEEvNT_6ParamsE)
        /*0158*/ 	.word	0x000000fb


	//----- nvinfo : EIATTR_FRAME_SIZE
	.align		4
.L_68:
        /*015c*/ 	.byte	0x04, 0x11
        /*015e*/ 	.short	(.L_70 - .L_69)
	.align		4
.L_69:
        /*0160*/ 	.word	index@(_ZN7cutlass13device_kernelIN5flash19enable_sm80_to_sm89INS1_16FlashAttnFwdSm80INS1_25CollectiveMainloopFwdSm80ILi8ELi1ELb0EN4cute5tupleIJNS5_1CILi128EEENS7_ILi64EEENS7_ILi192EEEEEELi192ENS_6half_tEfNS_4arch4Sm80ELb0ELb1ELb1ELb1ELb1ELb1ELb1ELb0EEENS1_21CollectiveEpilogueFwdINS6_IJS8_SA_S9_EEENS6_IJNS7_ILi1EEESI_SI_EEESC_SE_Li256ELb1ELb1ELb0ELb0EEENS1_19SingleTileSchedulerILb1ELb0ELb1ELi128EEEEEEEEEvNT_6ParamsE)
        /*0164*/ 	.word	0x00000000


	//----- nvinfo : EIATTR_REGCOUNT
	.align		4
.L_70:
        /*0168*/ 	.byte	0x04, 0x2f
        /*016a*/ 	.short	(.L_72 - .L_71)
	.align		4
.L_71:
        /*016c*/ 	.word	index@(_ZN7cutlass13device_kernelIN5flash19enable_sm80_to_sm89INS1_16FlashAttnFwdSm80INS1_25CollectiveMainloopFwdSm80ILi8ELi1ELb0EN4cute5tupleIJNS5_1CILi128EEENS7_ILi64EEENS7_ILi192EEEEEELi192ENS_6half_tEfNS_4arch4Sm80ELb0ELb1ELb1ELb1ELb1ELb0ELb1ELb0EEENS1_21CollectiveEpilogueFwdINS6_IJS8_SA_S9_EEENS6_IJNS7_ILi1EEESI_SI_EEESC_SE_Li256ELb1ELb1ELb0ELb0EEENS1_19SingleTileSchedulerILb1ELb0ELb1ELi128EEEEEEEEEvNT_6ParamsE)
        /*0170*/ 	.word	0x000000ff


	//----- nvinfo : EIATTR_FRAME_SIZE
	.align		4
.L_72:
        /*0174*/ 	.byte	0x04, 0x11
        /*0176*/ 	.short	(.L_74 - .L_73)
	.align		4
.L_73:
        /*0178*/ 	.word	index@(_ZN7cutlass13device_kernelIN5flash19enable_sm80_to_sm89INS1_16FlashAttnFwdSm80INS1_25CollectiveMainloopFwdSm80ILi8ELi1ELb0EN4cute5tupleIJNS5_1CILi128EEENS7_ILi64EEENS7_ILi192EEEEEELi192ENS_6half_tEfNS_4arch4Sm80ELb0ELb1ELb1ELb1ELb1ELb0ELb1ELb0EEENS1_21CollectiveEpilogueFwdINS6_IJS8_SA_S9_EEENS6_IJNS7_ILi1EEESI_SI_EEESC_SE_Li256ELb1ELb1ELb0ELb0EEENS1_19SingleTileSchedulerILb1ELb0ELb1ELi128EEEEEEEEEvNT_6ParamsE)
        /*017c*/ 	.word	0x00000000


	//----- nvinfo : EIATTR_REGCOUNT
	.align		4
.L_74:
        /*0180*/ 	.byte	0x04, 0x2f
        /*0182*/ 	.short	(.L_76 - .L_75)
	.align		4
.L_75:
        /*0184*/ 	.word	index@(_ZN7cutlass13device_kernelIN5flash19enable_sm80_to_sm89INS1_16FlashAttnFwdSm80INS1_25CollectiveMainloopFwdSm80ILi8ELi1ELb0EN4cute5tupleIJNS5_1CILi128EEENS7_ILi64EEENS7_ILi192EEEEEELi192ENS_6half_tEfNS_4arch4Sm80ELb0ELb1ELb1ELb0ELb1ELb0ELb1ELb0EEENS1_21CollectiveEpilogueFwdINS6_IJS8_SA_S9_EEENS6_IJNS7_ILi1EEESI_SI_EEESC_SE_Li256ELb0ELb1ELb0ELb0EEENS1_19SingleTileSchedulerILb0ELb0ELb1ELi128EEEEEEEEEvNT_6ParamsE)
        /*0188*/ 	.word	0x000000ff


	//----- nvinfo : EIATTR_FRAME_SIZE
	.align		4
.L_76:
        /*018c*/ 	.byte	0x04, 0x11
        /*018e*/ 	.short	(.L_78 - .L_77)
	.align		4
.L_77:
        /*0190*/ 	.word	index@(_ZN7cutlass13device_kernelIN5flash19enable_sm80_to_sm89INS1_16FlashAttnFwdSm80INS1_25CollectiveMainloopFwdSm80ILi8ELi1ELb0EN4cute5tupleIJNS5_1CILi128EEENS7_ILi64EEENS7_ILi192EEEEEELi192ENS_6half_tEfNS_4arch4Sm80ELb0ELb1ELb1ELb0ELb1ELb0ELb1ELb0EEENS1_21CollectiveEpilogueFwdINS6_IJS8_SA_S9_EEENS6_IJNS7_ILi1EEESI_SI_EEESC_SE_Li256ELb0ELb1ELb0ELb0EEENS1_19SingleTileSchedulerILb0ELb0ELb1ELi128EEEEEEEEEvNT_6ParamsE)
        /*0194*/ 	.word	0x00000000


	//----- nvinfo : EIATTR_REGCOUNT
	.align		4
.L_78:
        /*0198*/ 	.byte	0x04, 0x2f
        /*019a*/ 	.short	(.L_80 - .L_79)
	.align		4
.L_79:
        /*019c*/ 	.word	index@(_ZN7cutlass13device_kernelIN5flash19enable_sm80_to_sm89INS1_16FlashAttnFwdSm80INS1_25CollectiveMainloopFwdSm80ILi8ELi1ELb0EN4cute5tupleIJNS5_1CILi128EEENS7_ILi64EEENS7_ILi192EEEEEELi192ENS_6half_tEfNS_4arch4Sm80ELb0ELb0ELb1ELb1ELb1ELb1ELb1ELb0EEENS1_21CollectiveEpilogueFwdINS6_IJS8_SA_S9_EEENS6_IJNS7_ILi1EEESI_SI_EEESC_SE_Li256ELb1ELb1ELb0ELb0EEENS1_19SingleTileSchedulerILb1ELb0ELb1ELi128EEEEEEEEEvNT_6ParamsE)
        /*01a0*/ 	.word	0x000000ff


	//----- nvinfo : EIATTR_FRAME_SIZE
	.align		4
.L_80:
        /*01a4*/ 	.byte	0x04, 0x11
        /*01a6*/ 	.short	(.L_82 - .L_81)
	.align		4
.L_81:
        /*01a8*/ 	.word	index@(_ZN7cutlass13device_kernelIN5flash19enable_sm80_to_sm89INS1_16FlashAttnFwdSm80INS1_25CollectiveMainloopFwdSm80ILi8ELi1ELb0EN4cute5tupleIJNS5_1CILi128EEENS7_ILi64EEENS7_ILi192EEEEEELi192ENS_6half_tEfNS_4arch4Sm80ELb0ELb0ELb1ELb1ELb1ELb1ELb1ELb0EEENS1_21CollectiveEpilogueFwdINS6_IJS8_SA_S9_EEENS6_IJNS7_ILi1EEESI_SI_EEESC_SE_Li256ELb1ELb1ELb0ELb0EEENS1_19SingleTileSchedulerILb1ELb0ELb1ELi128EEEEEEEEEvNT_6ParamsE)
        /*01ac*/ 	.word	0x00000000


	//----- nvinfo : EIATTR_REGCOUNT
	.align		4
.L_82:
        /*01b0*/ 	.byte	0x04, 0x2f
        /*01b2*/ 	.short	(.L_84 - .L_83)
	.align		4
.L_83:
        /*01b4*/ 	.word	index@(_ZN7cutlass13device_kernelIN5flash19enable_sm80_to_sm89INS1_16FlashAttnFwdSm80INS1_25CollectiveMainloopFwdSm80ILi8ELi1ELb0EN4cute5tupleIJNS5_1CILi128EEENS7_ILi64EEENS7_ILi192EEEEEELi192ENS_6half_tEfNS_4arch4Sm80ELb0ELb0ELb1ELb1ELb1ELb0ELb1ELb0EEENS1_21CollectiveEpilogueFwdINS6_IJS8_SA_S9_EEENS6_IJNS7_ILi1EEESI_SI_EEESC_SE_Li256ELb1ELb1ELb0ELb0EEENS1_19SingleTileSchedulerILb1ELb0ELb1ELi128EEEEEEEEEvNT_6ParamsE)
        /*01b8*/ 	.word	0x000000ff


	//----- nvinfo : EIATTR_FRAME_SIZE
	.align		4
.L_84:
        /*01bc*/ 	.byte	0x04, 0x11
        /*01be*/ 	.short	(.L_86 - .L_85)
	.align		4
.L_85:
        /*01c0*/ 	.word	index@(_ZN7cutlass13device_kernelIN5flash19enable_sm80_to_sm89INS1_16FlashAttnFwdSm80INS1_25CollectiveMainloopFwdSm80ILi8ELi1ELb0EN4cute5tupleIJNS5_1CILi128EEENS7_ILi64EEENS7_ILi192EEEEEELi192ENS_6half_tEfNS_4arch4Sm80ELb0ELb0ELb1ELb1ELb1ELb0ELb1ELb0EEENS1_21CollectiveEpilogueFwdINS6_IJS8_SA_S9_EEENS6_IJNS7_ILi1EEESI_SI_EEESC_SE_Li256ELb1ELb1ELb0ELb0EEENS1_19SingleTileSchedulerILb1ELb0ELb1ELi128EEEEEEEEEvNT_6ParamsE)
        /*01c4*/ 	.word	0x00000000


	//----- nvinfo : EIATTR_REGCOUNT
	.align		4
.L_86:
        /*01c8*/ 	.byte	0x04, 0x2f
        /*01ca*/ 	.short	(.L_88 - .L_87)
	.align		4
.L_87:
        /*01cc*/ 	.word	index@(_ZN7cutlass13device_kernelIN5flash19enable_sm80_to_sm89INS1_16FlashAttnFwdSm80INS1_25CollectiveMainloopFwdSm80ILi8ELi1ELb0EN4cute5tupleIJNS5_1CILi128EEENS7_ILi64EEENS7_ILi192EEEEEELi192ENS_6half_tEfNS_4arch4Sm80ELb0ELb0ELb1ELb0ELb1ELb0ELb1ELb0EEENS1_21CollectiveEpilogueFwdINS6_IJS8_SA_S9_EEENS6_IJNS7_ILi1EEESI_SI_EEESC_SE_Li256ELb0ELb1ELb0ELb0EEENS1_19SingleTileSchedulerILb0ELb0ELb1ELi128EEEEEEEEEvNT_6ParamsE)
        /*01d0*/ 	.word	0x000000ff


	//----- nvinfo : EIATTR_FRAME_SIZE
	.align		4
.L_88:
        /*01d4*/ 	.byte	0x04, 0x11
        /*01d6*/ 	.short	(.L_90 - .L_89)
	.align		4
.L_89:
        /*01d8*/ 	.word	index@(_ZN7cutlass13device_kernelIN5flash19enable_sm80_to_sm89INS1_16FlashAttnFwdSm80INS1_25CollectiveMainloopFwdSm80ILi8ELi1ELb0EN4cute5tupleIJNS5_1CILi128EEENS7_ILi64EEENS7_ILi192EEEEEELi192ENS_6half_tEfNS_4arch4Sm80ELb0ELb0ELb1ELb0ELb1ELb0ELb1ELb0EEENS1_21CollectiveEpilogueFwdINS6_IJS8_SA_S9_EEENS6_IJNS7_ILi1EEESI_SI_EEESC_SE_Li256ELb0ELb1ELb0ELb0EEENS1_19SingleTileSchedulerILb0ELb0ELb1ELi128EEEEEEEEEvNT_6ParamsE)
        /*01dc*/ 	.word	0x00000000


	//----- nvinfo : EIATTR_MIN_STACK_SIZE
	.align		4
.L_90:
        /*01e0*/ 	.byte	0x04, 0x12
        /*01e2*/ 	.short	(.L_92 - .L_91)
	.align		4
.L_91:
        /*01e4*/ 	.word	index@(_ZN7cutlass13device_kernelIN5flash19enable_sm80_to_sm89INS1_16FlashAttnFwdSm80INS1_25CollectiveMainloopFwdSm80ILi8ELi1ELb0EN4cute5tupleIJNS5_1CILi128EEENS7_ILi64EEENS7_ILi192EEEEEELi192ENS_6half_tEfNS_4arch4Sm80ELb0ELb0ELb1ELb0ELb1ELb0ELb1ELb0EEENS1_21CollectiveEpilogueFwdINS6_IJS8_SA_S9_EEENS6_IJNS7_ILi1EEESI_SI_EEESC_SE_Li256ELb0ELb1ELb0ELb0EEENS1_19SingleTileSchedulerILb0ELb0ELb1ELi128EEEEEEEEEvNT_6ParamsE)
        /*01e8*/ 	.word	0x00000000


	//----- nvinfo : EIATTR_MIN_STACK_SIZE
	.align		4
.L_92:
        /*01ec*/ 	.byte	0x04, 0x12
        /*01ee*/ 	.short	(.L_94 - .L_93)
	.align		4
.L_93:
        /*01f0*/ 	.word	index@(_ZN7cutlass13device_kernelIN5flash19enable_sm80_to_sm89INS1_16FlashAttnFwdSm80INS1_25CollectiveMainloopFwdSm80ILi8ELi1ELb0EN4cute5tupleIJNS5_1CILi128EEENS7_ILi64EEENS7_ILi192EEEEEELi192ENS_6half_tEfNS_4arch4Sm80ELb0ELb0ELb1ELb1ELb1ELb0ELb1ELb0EEENS1_21CollectiveEpilogueFwdINS6_IJS8_SA_S9_EEENS6_IJNS7_ILi1EEESI_SI_EEESC_SE_Li256ELb1ELb1ELb0ELb0EEENS1_19SingleTileSchedulerILb1ELb0ELb1ELi128EEEEEEEEEvNT_6ParamsE)
        /*01f4*/ 	.word	0x00000000


	//----- nvinfo : EIATTR_MIN_STACK_SIZE
	.align		4
.L_94:
        /*01f8*/ 	.byte	0x04, 0x12
        /*01fa*/ 	.short	(.L_96 - .L_95)
	.align		4
.L_95:
        /*01fc*/ 	.word	index@(_ZN7cutlass13device_kernelIN5flash19enable_sm80_to_sm89INS1_16FlashAttnFwdSm80INS1_25CollectiveMainloopFwdSm80ILi8ELi1ELb0EN4cute5tupleIJNS5_1CILi128EEENS7_ILi64EEENS7_ILi192EEEEEELi192ENS_6half_tEfNS_4arch4Sm80ELb0ELb0ELb1ELb1ELb1ELb1ELb1ELb0EEENS1_21CollectiveEpilogueFwdINS6_IJS8_SA_S9_EEENS6_IJNS7_ILi1EEESI_SI_EEESC_SE_Li256ELb1ELb1ELb0ELb0EEENS1_19SingleTileSchedulerILb1ELb0ELb1ELi128EEEEEEEEEvNT_6ParamsE)
        /*0200*/ 	.word	0x00000000


	//----- nvinfo : EIATTR_MIN_STACK_SIZE
	.align		4
.L_96:
        /*0204*/ 	.byte	0x04, 0x12
        /*0206*/ 	.short	(.L_98 - .L_97)
	.align		4
.L_97:
        /*0208*/ 	.word	index@(_ZN7cutlass13device_kernelIN5flash19enable_sm80_to_sm89INS1_16FlashAttnFwdSm80INS1_25CollectiveMainloopFwdSm80ILi8ELi1ELb0EN4cute5tupleIJNS5_1CILi128EEENS7_ILi64EEENS7_ILi192EEEEEELi192ENS_6half_tEfNS_4arch4Sm80ELb0ELb1ELb1ELb0ELb1ELb0ELb1ELb0EEENS1_21CollectiveEpilogueFwdINS6_IJS8_SA_S9_EEENS6_IJNS7_ILi1EEESI_SI_EEESC_SE_Li256ELb0ELb1ELb0ELb0EEENS1_19SingleTileSchedulerILb0ELb0ELb1ELi128EEEEEEEEEvNT_6ParamsE)
        /*020c*/ 	.word	0x00000000


	//----- nvinfo : EIATTR_MIN_STACK_SIZE
	.align		4
.L_98:
        /*0210*/ 	.byte	0x04, 0x12
        /*0212*/ 	.short	(.L_100 - .L_99)
	.align		4
.L_99:
        /*0214*/ 	.word	index@(_ZN7cutlass13device_kernelIN5flash19enable_sm80_to_sm89INS1_16FlashAttnFwdSm80INS1_25CollectiveMainloopFwdSm80ILi8ELi1ELb0EN4cute5tupleIJNS5_1CILi128EEENS7_ILi64EEENS7_ILi192EEEEEELi192ENS_6half_tEfNS_4arch4Sm80ELb0ELb1ELb1ELb1ELb1ELb0ELb1ELb0EEENS1_21CollectiveEpilogueFwdINS6_IJS8_SA_S9_EEENS6_IJNS7_ILi1EEESI_SI_EEESC_SE_Li256ELb1ELb1ELb0ELb0EEENS1_19SingleTileSchedulerILb1ELb0ELb1ELi128EEEEEEEEEvNT_6ParamsE)
        /*0218*/ 	.word	0x00000000


	//----- nvinfo : EIATTR_MIN_STACK_SIZE
	.align		4
.L_100:
        /*021c*/ 	.byte	0x04, 0x12
        /*021e*/ 	.short	(.L_102 - .L_101)
	.align		4
.L_101:
        /*0220*/ 	.word	index@(_ZN7cutlass13device_kernelIN5flash19enable_sm80_to_sm89INS1_16FlashAttnFwdSm80INS1_25CollectiveMainloopFwdSm80ILi8ELi1ELb0EN4cute5tupleIJNS5_1CILi128EEENS7_ILi64EEENS7_ILi192EEEEEELi192ENS_6half_tEfNS_4arch4Sm80ELb0ELb1ELb1ELb1ELb1ELb1ELb1ELb0EEENS1_21CollectiveEpilogueFwdINS6_IJS8_SA_S9_EEENS6_IJNS7_ILi1EEESI_SI_EEESC_SE_Li256ELb1ELb1ELb0ELb0EEENS1_19SingleTileSchedulerILb1ELb0ELb1ELi128EEEEEEEEEvNT_6ParamsE)
        /*0224*/ 	.word	0x00000000


	//----- nvinfo : EIATTR_MIN_STACK_SIZE
	.align		4
.L_102:
        /*0228*/ 	.byte	0x04, 0x12
        /*022a*/ 	.short	(.L_104 - .L_103)
	.align		4
.L_103:
        /*022c*/ 	.word	index@(_ZN7cutlass13device_kernelIN5flash19enable_sm80_to_sm89INS1_16FlashAttnFwdSm80INS1_25CollectiveMainloopFwdSm80ILi8ELi1ELb0EN4cute5tupleIJNS5_1CILi128EEENS7_ILi64EEENS7_ILi192EEEEEELi192ENS_6half_tEfNS_4arch4Sm80ELb1ELb0ELb1ELb0ELb1ELb0ELb1ELb0EEENS1_21CollectiveEpilogueFwdINS6_IJS8_SA_S9_EEENS6_IJNS7_ILi1EEESI_SI_EEESC_SE_Li256ELb0ELb1ELb0ELb0EEENS1_30DynamicPersistentTileSchedulerILi256ELi256ELb0ELb1ELb0EEEEEEEEEvNT_6ParamsE)
        /*0230*/ 	.word	0x00000030


	//----- nvinfo : EIATTR_MIN_STACK_SIZE
	.align		4
.L_104:
        /*0234*/ 	.byte	0x04, 0x12
        /*0236*/ 	.short	(.L_106 - .L_105)
	.align		4
.L_105:
        /*0238*/ 	.word	index@(_ZN7cutlass13device_kernelIN5flash19enable_sm80_to_sm89INS1_16FlashAttnFwdSm80INS1_25CollectiveMainloopFwdSm80ILi8ELi1ELb0EN4cute5tupleIJNS5_1CILi128EEENS7_ILi64EEENS7_ILi192EEEEEELi192ENS_6half_tEfNS_4arch4Sm80ELb1ELb0ELb1ELb1ELb1ELb0ELb1ELb0EEENS1_21CollectiveEpilogueFwdINS6_IJS8_SA_S9_EEENS6_IJNS7_ILi1EEESI_SI_EEESC_SE_Li256ELb1ELb1ELb0ELb0EEENS1_19SingleTileSchedulerILb1ELb0ELb1ELi128EEEEEEEEEvNT_6ParamsE)
        /*023c*/ 	.word	0x00000000


	//----- nvinfo : EIATTR_MIN_STACK_SIZE
	.align		4
.L_106:
        /*0240*/ 	.byte	0x04, 0x12
        /*0242*/ 	.short	(.L_108 - .L_107)
	.align		4
.L_107:
        /*0244*/ 	.word	index@(_ZN7cutlass13device_kernelIN5flash19enable_sm80_to_sm89INS1_16FlashAttnFwdSm80INS1_25CollectiveMainloopFwdSm80ILi8ELi1ELb0EN4cute5tupleIJNS5_1CILi128EEENS7_ILi64EEENS7_ILi192EEEEEELi192ENS_6half_tEfNS_4arch4Sm80ELb1ELb0ELb1ELb1ELb1ELb1ELb1ELb0EEENS1_21CollectiveEpilogueFwdINS6_IJS8_SA_S9_EEENS6_IJNS7_ILi1EEESI_SI_EEESC_SE_Li256ELb1ELb1ELb0ELb0EEENS1_19SingleTileSchedulerILb1ELb0ELb1ELi128EEEEEEEEEvNT_6ParamsE)
        /*0248*/ 	.word	0x00000000


	//----- nvinfo : EIATTR_MIN_STACK_SIZE
	.align		4
.L_108:
        /*024c*/ 	.byte	0x04, 0x12
        /*024e*/ 	.short	(.L_110 - .L_109)
	.align		4
.L_109:
        /*0250*/ 	.word	index@(_ZN7cutlass13device_kernelIN5flash19enable_sm80_to_sm89INS1_16FlashAttnFwdSm80INS1_25CollectiveMainloopFwdSm80ILi8ELi2ELb0EN4cute5tupleIJNS5_1CILi128EEENS7_ILi64EEENS7_ILi192EEEEEELi192ENS_6half_tEfNS_4arch4Sm80ELb0ELb0ELb1ELb0ELb1ELb0ELb1ELb0EEENS1_21CollectiveEpilogueFwdINS6_IJS8_SA_S9_EEENS6_IJNS7_ILi1EEESI_SI_EEESC_SE_Li256ELb0ELb1ELb0ELb0EEENS1_19SingleTileSchedulerILb0ELb0ELb1ELi128EEEEEEEEEvNT_6ParamsE)
        /*0254*/ 	.word	0x00000000


	//----- nvinfo : EIATTR_MIN_STACK_SIZE
	.align		4
.L_110:
        /*0258*/ 	.byte	0x04, 0x12
        /*025a*/ 	.short	(.L_112 - .L_111)
	.align		4
.L_111:
        /*025c*/ 	.word	index@(_ZN7cutlass13device_kernelIN5flash19enable_sm80_to_sm89INS1_16FlashAttnFwdSm80INS1_25CollectiveMainloopFwdSm80ILi8ELi2ELb0EN4cute5tupleIJNS5_1CILi128EEENS7_ILi64EEENS7_ILi192EEEEEELi192ENS_6half_tEfNS_4arch4Sm80ELb0ELb0ELb1ELb1ELb1ELb0ELb1ELb0EEENS1_21CollectiveEpilogueFwdINS6_IJS8_SA_S9_EEENS6_IJNS7_ILi1EEESI_SI_EEESC_SE_Li256ELb1ELb1ELb0ELb0EEENS1_19SingleTileSchedulerILb1ELb0ELb1ELi128EEEEEEEEEvNT_6ParamsE)
        /*0260*/ 	.word	0x00000000


	//----- nvinfo : EIATTR_MIN_STACK_SIZE
	.align		4
.L_112:
        /*0264*/ 	.byte	0x04, 0x12
        /*0266*/ 	.short	(.L_114 - .L_113)
	.align		4
.L_113:
        /*0268*/ 	.word	index@(_ZN7cutlass13device_kernelIN5flash19enable_sm80_to_sm89INS1_16FlashAttnFwdSm80INS1_25CollectiveMainloopFwdSm80ILi8ELi2ELb0EN4cute5tupleIJNS5_1CILi128EEENS7_ILi64EEENS7_ILi192EEEEEELi192ENS_6half_tEfNS_4arch4Sm80ELb0ELb0ELb1ELb1ELb1ELb1ELb1ELb0EEENS1_21CollectiveEpilogueFwdINS6_IJS8_SA_S9_EEENS6_IJNS7_ILi1EEESI_SI_EEESC_SE_Li256ELb1ELb1ELb0ELb0EEENS1_19SingleTileSchedulerILb1ELb0ELb1ELi128EEEEEEEEEvNT_6ParamsE)
        /*026c*/ 	.word	0x00000000


	//----- nvinfo : EIATTR_MIN_STACK_SIZE
	.align		4
.L_114:
        /*0270*/ 	.byte	0x04, 0x12
        /*0272*/ 	.short	(.L_116 - .L_115)
	.align		4
.L_115:
        /*0274*/ 	.word	index@(_ZN7cutlass13device_kernelIN5flash19enable_sm80_to_sm89INS1_16FlashAttnFwdSm80INS1_25CollectiveMainloopFwdSm80ILi8ELi2ELb0EN4cute5tupleIJNS5_1CILi128EEENS7_ILi64EEENS7_ILi192EEEEEELi192ENS_6half_tEfNS_4arch4Sm80ELb0ELb1ELb1ELb0ELb1ELb0ELb1ELb0EEENS1_21CollectiveEpilogueFwdINS6_IJS8_SA_S9_EEENS6_IJNS7_ILi1EEESI_SI_EEESC_SE_Li256ELb0ELb1ELb0ELb0EEENS1_19SingleTileSchedulerILb0ELb0ELb1ELi128EEEEEEEEEvNT_6ParamsE)
        /*0278*/ 	.word	0x00000000


	//----- nvinfo : EIATTR_MIN_STACK_SIZE
	.align		4
.L_116:
        /*027c*/ 	.byte	0x04, 0x12
        /*027e*/ 	.short	(.L_118 - .L_117)
	.align		4
.L_117:
        /*0280*/ 	.word	index@(_ZN7cutlass13device_kernelIN5flash19enable_sm80_to_sm89INS1_16FlashAttnFwdSm80INS1_25CollectiveMainloopFwdSm80ILi8ELi2ELb0EN4cute5tupleIJNS5_1CILi128EEENS7_ILi64EEENS7_ILi192EEEEEELi192ENS_6half_tEfNS_4arch4Sm80ELb0ELb1ELb1ELb1ELb1ELb0ELb1ELb0EEENS1_21CollectiveEpilogueFwdINS6_IJS8_SA_S9_EEENS6_IJNS7_ILi1EEESI_SI_EEESC_SE_Li256ELb1ELb1ELb0ELb0EEENS1_19SingleTileSchedulerILb1ELb0ELb1ELi128EEEEEEEEEvNT_6ParamsE)
        /*0284*/ 	.word	0x00000000


	//----- nvinfo : EIATTR_MIN_STACK_SIZE
	.align		4
.L_118:
        /*0288*/ 	.byte	0x04, 0x12
        /*028a*/ 	.short	(.L_120 - .L_119)
	.align		4
.L_119:
        /*028c*/ 	.word	index@(_ZN7cutlass13device_kernelIN5flash19enable_sm80_to_sm89INS1_16FlashAttnFwdSm80INS1_25CollectiveMainloopFwdSm80ILi8ELi2ELb0EN4cute5tupleIJNS5_1CILi128EEENS7_ILi64EEENS7_ILi192EEEEEELi192ENS_6half_tEfNS_4arch4Sm80ELb0ELb1ELb1ELb1ELb1ELb1ELb1ELb0EEENS1_21CollectiveEpilogueFwdINS6_IJS8_SA_S9_EEENS6_IJNS7_ILi1EEESI_SI_EEESC_SE_Li256ELb1ELb1ELb0ELb0EEENS1_19SingleTileSchedulerILb1ELb0ELb1ELi128EEEEEEEEEvNT_6ParamsE)
        /*0290*/ 	.word	0x00000000


	//----- nvinfo : EIATTR_MIN_STACK_SIZE
	.align		4
.L_120:
        /*0294*/ 	.byte	0x04, 0x12
        /*0296*/ 	.short	(.L_122 - .L_121)
	.align		4
.L_121:
        /*0298*/ 	.word	index@(_ZN7cutlass13device_kernelIN5flash19enable_sm80_to_sm89INS1_16FlashAttnFwdSm80INS1_25CollectiveMainloopFwdSm80ILi8ELi2ELb0EN4cute5tupleIJNS5_1CILi128EEENS7_ILi64EEENS7_ILi192EEEEEELi192ENS_6half_tEfNS_4arch4Sm80ELb1ELb0ELb1ELb0ELb1ELb0ELb1ELb0EEENS1_21CollectiveEpilogueFwdINS6_IJS8_SA_S9_EEENS6_IJNS7_ILi1EEESI_SI_EEESC_SE_Li256ELb0ELb1ELb0ELb0EEENS1_30DynamicPersistentTileSchedulerILi256ELi256ELb0ELb1ELb0EEEEEEEEEvNT_6ParamsE)
        /*029c*/ 	.word	0x00000040


	//----- nvinfo : EIATTR_MIN_STACK_SIZE
	.align		4
.L_122:
        /*02a0*/ 	.byte	0x04, 0x12
        /*02a2*/ 	.short	(.L_124 - .L_123)
	.align		4
.L_123:
        /*02a4*/ 	.word	index@(_ZN7cutlass13device_kernelIN5flash19enable_sm80_to_sm89INS1_16FlashAttnFwdSm80INS1_25CollectiveMainloopFwdSm80ILi8ELi2ELb0EN4cute5tupleIJNS5_1CILi128EEENS7_ILi64EEENS7_ILi192EEEEEELi192ENS_6half_tEfNS_4arch4Sm80ELb1ELb0ELb1ELb1ELb1ELb0ELb1ELb0EEENS1_21CollectiveEpilogueFwdINS6_IJS8_SA_S9_EEENS6_IJNS7_ILi1EEESI_SI_EEESC_SE_Li256ELb1ELb1ELb0ELb0EEENS1_19SingleTileSchedulerILb1ELb0ELb1ELi128EEEEEEEEEvNT_6ParamsE)
        /*02a8*/ 	.word	0x00000000


	//----- nvinfo : EIATTR_MIN_STACK_SIZE
	.align		4
.L_124:
        /*02ac*/ 	.byte	0x04, 0x12
        /*02ae*/ 	.short	(.L_126 - .L_125)
	.align		4
.L_125:
        /*02b0*/ 	.word	index@(_ZN7cutlass13device_kernelIN5flash19enable_sm80_to_sm89INS1_16FlashAttnFwdSm80INS1_25CollectiveMainloopFwdSm80ILi8ELi2ELb0EN4cute5tupleIJNS5_1CILi128EEENS7_ILi64EEENS7_ILi192EEEEEELi192ENS_6half_tEfNS_4arch4Sm80ELb1ELb0ELb1ELb1ELb1ELb1ELb1ELb0EEENS1_21CollectiveEpilogueFwdINS6_IJS8_SA_S9_EEENS6_IJNS7_ILi1EEESI_SI_EEESC_SE_Li256ELb1ELb1ELb0ELb0EEENS1_19SingleTileSchedulerILb1ELb0ELb1ELi128EEEEEEEEEvNT_6ParamsE)
        /*02b4*/ 	.word	0x00000000
.L_126:


//--------------------- .nv.info._ZN7cutlass13device_kernelIN5flash19enable_sm80_to_sm89INS1_16FlashAttnFwdSm80INS1_25CollectiveMainloopFwdSm80ILi8ELi1ELb0EN4cute5tupleIJNS5_1CILi128EEENS7_ILi64EEENS7_ILi192EEEEEELi192ENS_6half_tEfNS_4arch4Sm80ELb0ELb0ELb1ELb0ELb1ELb0ELb1ELb0EEENS1_21CollectiveEpilogueFwdINS6_IJS8_SA_S9_EEENS6_IJNS7_ILi1EEESI_SI_EEESC_SE_Li256ELb0ELb1ELb0ELb0EEENS1_19SingleTileSchedulerILb0ELb0ELb1ELi128EEEEEEEEEvNT_6ParamsE --------------------------
	.section	.nv.info._ZN7cutlass13device_kernelIN5flash19enable_sm80_to_sm89INS1_16FlashAttnFwdSm80INS1_25CollectiveMainloopFwdSm80ILi8ELi1ELb0EN4cute5tupleIJNS5_1CILi128EEENS7_ILi64EEENS7_ILi192EEEEEELi192ENS_6half_tEfNS_4arch4Sm80ELb0ELb0ELb1ELb0ELb1ELb0ELb1ELb0EEENS1_21CollectiveEpilogueFwdINS6_IJS8_SA_S9_EEENS6_IJNS7_ILi1EEESI_SI_EEESC_SE_Li256ELb0ELb1ELb0ELb0EEENS1_19SingleTileSchedulerILb0ELb0ELb1ELi128EEEEEEEEEvNT_6ParamsE,"",@"SHT_CUDA_INFO"
	.sectionflags	@""
	.align	4


	//----- nvinfo : EIATTR_CUDA_API_VERSION
	.align		4
        /*0000*/ 	.byte	0x04, 0x37
        /*0002*/ 	.short	(.L_128 - .L_127)
.L_127:
        /*0004*/ 	.word	0x00000082


	//----- nvinfo : EIATTR_SW2861232_WAR
	.align		4
.L_128:
        /*0008*/ 	.byte	0x01, 0x35
	.zero		2


	//----- nvinfo : EIATTR_PARAM_CBANK
	.align		4
        /*000c*/ 	.byte	0x04, 0x0a
        /*000e*/ 	.short	(.L_130 - .L_129)
	.align		4
.L_129:
        /*0010*/ 	.word	index@(.nv.constant0._ZN7cutlass13device_kernelIN5flash19enable_sm80_to_sm89INS1_16FlashAttnFwdSm80INS1_25CollectiveMainloopFwdSm80ILi8ELi1ELb0EN4cute5tupleIJNS5_1CILi128EEENS7_ILi64EEENS7_ILi192EEEEEELi192ENS_6half_tEfNS_4arch4Sm80ELb0ELb0ELb1ELb0ELb1ELb0ELb1ELb0EEENS1_21CollectiveEpilogueFwdINS6_IJS8_SA_S9_EEENS6_IJNS7_ILi1EEESI_SI_EEESC_SE_Li256ELb0ELb1ELb0ELb0EEENS1_19SingleTileSchedulerILb0ELb0ELb1ELi128EEEEEEEEEvNT_6ParamsE)
        /*0014*/ 	.short	0x0160
        /*0016*/ 	.short	0x0418


	//----- nvinfo : EIATTR_CBANK_PARAM_SIZE
	.align		4
.L_130:
        /*0018*/ 	.byte	0x03, 0x19
        /*001a*/ 	.short	0x0418


	//----- nvinfo : EIATTR_KPARAM_INFO
	.align		4
        /*001c*/ 	.byte	0x04, 0x17
        /*001e*/ 	.short	(.L_132 - .L_131)
.L_131:
        /*0020*/ 	.word	0x00000000
        /*0024*/ 	.short	0x0000
        /*0026*/ 	.short	0x0000
        /*0028*/ 	.byte	0x00, 0xf0, 0x61, 0x10


	//----- nvinfo : EIATTR_MAXREG_COUNT
	.align		4
.L_132:
        /*002c*/ 	.byte	0x03, 0x1b
        /*002e*/ 	.short	0x00ff


	//----- nvinfo : EIATTR_NUM_BARRIERS
	.align		4
        /*0030*/ 	.byte	0x02, 0x4c
        /*0032*/ 	.byte	0x02
	.zero		1


	//----- nvinfo : EIATTR_MERCURY_ISA_VERSION
	.align		4
        /*0034*/ 	.byte	0x03, 0x5f
        /*0036*/ 	.short	0x0000


	//----- nvinfo : EIATTR_COOP_GROUP_MASK_REGIDS
	.align		4
        /*0038*/ 	.byte	0x04, 0x29
        /*003a*/ 	.short	(.L_134 - .L_133)


	//   ....[0]....
.L_133:
        /*003c*/ 	.word	0xffffffff


	//   ....[1]....
        /*0040*/ 	.word	0xffffffff


	//   ....[2]....
        /*0044*/ 	.word	0xffffffff


	//   ....[3]....
        /*0048*/ 	.word	0xffffffff


	//   ....[4]....
        /*004c*/ 	.word	0xffffffff


	//   ....[5]....
        /*0050*/ 	.word	0xffffffff


	//   ....[6]....
        /*0054*/ 	.word	0xffffffff


	//   ....[7]....
        /*0058*/ 	.word	0xffffffff


	//   ....[8]....
        /*005c*/ 	.word	0xffffffff


	//   ....[9]....
        /*0060*/ 	.word	0xffffffff


	//   ....[10]....
        /*0064*/ 	.word	0xffffffff


	//   ....[11]....
        /*0068*/ 	.word	0xffffffff


	//   ....[12]....
        /*006c*/ 	.word	0xffffffff


	//   ....[13]....
        /*0070*/ 	.word	0xffffffff


	//   ....[14]....
        /*0074*/ 	.word	0xffffffff


	//   ....[15]....
        /*0078*/ 	.word	0xffffffff


	//   ....[16]....
        /*007c*/ 	.word	0xffffffff


	//   ....[17]....
        /*0080*/ 	.word	0xffffffff


	//   ....[18]....
        /*0084*/ 	.word	0xffffffff


	//   ....[19]....
        /*0088*/ 	.word	0xffffffff


	//   ....[20]....
        /*008c*/ 	.word	0xffffffff


	//   ....[21]....
        /*0090*/ 	.word	0xffffffff


	//   ....[22]....
        /*0094*/ 	.word	0xffffffff


	//   ....[23]....
        /*0098*/ 	.word	0xffffffff


	//   ....[24]....
        /*009c*/ 	.word	0xffffffff


	//   ....[25]....
        /*00a0*/ 	.word	0xffffffff


	//   ....[26]....
        /*00a4*/ 	.word	0xffffffff


	//   ....[27]....
        /*00a8*/ 	.word	0xffffffff


	//   ....[28]....
        /*00ac*/ 	.word	0xffffffff


	//   ....[29]....
        /*00b0*/ 	.word	0xffffffff


	//   ....[30]....
        /*00b4*/ 	.word	0xffffffff


	//   ....[31]....
        /*00b8*/ 	.word	0xffffffff


	//   ....[32]....
        /*00bc*/ 	.word	0xffffffff


	//   ....[33]....
        /*00c0*/ 	.word	0xffffffff


	//   ....[34]....
        /*00c4*/ 	.word	0xffffffff


	//   ....[35]....
        /*00c8*/ 	.word	0xffffffff


	//   ....[36]....
        /*00cc*/ 	.word	0xffffffff


	//   ....[37]....
        /*00d0*/ 	.word	0xffffffff


	//   ....[38]....
        /*00d4*/ 	.word	0xffffffff


	//   ....[39]....
        /*00d8*/ 	.word	0xffffffff


	//   ....[40]....
        /*00dc*/ 	.word	0xffffffff


	//   ....[41]....
        /*00e0*/ 	.word	0xffffffff


	//   ....[42]....
        /*00e4*/ 	.word	0xffffffff


	//   ....[43]....
        /*00e8*/ 	.word	0xffffffff


	//   ....[44]....
        /*00ec*/ 	.word	0xffffffff


	//   ....[45]....
        /*00f0*/ 	.word	0xffffffff


	//   ....[46]....
        /*00f4*/ 	.word	0xffffffff


	//   ....[47]....
        /*00f8*/ 	.word	0xffffffff


	//   ....[48]....
        /*00fc*/ 	.word	0xffffffff


	//   ....[49]....
        /*0100*/ 	.word	0xffffffff


	//   ....[50]....
        /*0104*/ 	.word	0xffffffff


	//   ....[51]....
        /*0108*/ 	.word	0xffffffff


	//----- nvinfo : EIATTR_COOP_GROUP_INSTR_OFFSETS
	.align		4
.L_134:
        /*010c*/ 	.byte	0x04, 0x28
        /*010e*/ 	.short	(.L_136 - .L_135)


	//   ....[0]....
.L_135:
        /*0110*/ 	.word	0x00000610


	//   ....[1]....
        /*0114*/ 	.word	0x00000650


	//   ....[2]....
        /*0118*/ 	.word	0x00000680


	//   ....[3]....
        /*011c*/ 	.word	0x000006b0


	//   ....[4]....
        /*0120*/ 	.word	0x000006e0


	//   ....[5]....
        /*0124*/ 	.word	0x00000910


	//   ....[6]....
        /*0128*/ 	.word	0x00000a90


	//   ....[7]....
        /*012c*/ 	.word	0x00000aa0


	//   ....[8]....
        /*0130*/ 	.word	0x00000f40


	//   ....[9]....
        /*0134*/ 	.word	0x00000f70


	//   ....[10]....
        /*0138*/ 	.word	0x00000fb0


	//   ....[11]....
        /*013c*/ 	.word	0x00000fd0


	//   ....[12]....
        /*0140*/ 	.word	0x00001580


	//   ....[13]....
        /*0144*/ 	.word	0x000015b0


	//   ....[14]....
        /*0148*/ 	.word	0x000015e0


	//   ....[15]....
        /*014c*/ 	.word	0x00001600


	//   ....[16]....
        /*0150*/ 	.word	0x00002880


	//   ....[17]....
        /*0154*/ 	.word	0x000028b0


	//   ....[18]....
        /*0158*/ 	.word	0x000028e0


	//   ....[19]....
        /*015c*/ 	.word	0x00002910


	//   ....[20]....
        /*0160*/ 	.word	0x000030c0


	//   ....[21]....
        /*0164*/ 	.word	0x000030e0


	//   ....[22]....
        /*0168*/ 	.word	0x00003100


	//   ....[23]....
        /*016c*/ 	.word	0x00003120


	//   ....[24]....
        /*0170*/ 	.word	0x000044b0


	//   ....[25]....
        /*0174*/ 	.word	0x000044c0


	//   ....[26]....
        /*0178*/ 	.word	0x00004540


	//   ....[27]....
        /*017c*/ 	.word	0x00004570


	//   ....[28]....
        /*0180*/ 	.word	0x000047b0


	//   ....[29]....
        /*0184*/ 	.word	0x000047d0


	//   ....[30]....
        /*0188*/ 	.word	0x000047f0


	//   ....[31]....
        /*018c*/ 	.word	0x00004810


	//   ....[32]....
        /*0190*/ 	.word	0x00005990


	//   ....[33]....
        /*0194*/ 	.word	0x000059b0


	//   ....[34]....
        /*0198*/ 	.word	0x000059f0


	//   ....[35]....
        /*019c*/ 	.word	0x00005a00


	//   ....[36]....
        /*01a0*/ 	.word	0x00007060


	//   ....[37]....
        /*01a4*/ 	.word	0x000070a0


	//   ....[38]....
        /*01a8*/ 	.word	0x00007180


	//   ....[39]....
        /*01ac*/ 	.word	0x000071b0


	//   ....[40]....
        /*01b0*/ 	.word	0x00008530


	//   ....[41]....
        /*01b4*/ 	.word	0x00008540


	//   ....[42]....
        /*01b8*/ 	.word	0x00008560


	//   ....[43]....
        /*01bc*/ 	.word	0x00008570


	//   ....[44]....
        /*01c0*/ 	.word	0x00008580


	//   ....[45]....
        /*01c4*/ 	.word	0x00008660


	//   ....[46]....
        /*01c8*/ 	.word	0x000087c0


	//   ....[47]....
        /*01cc*/ 	.word	0x000087f0


	//   ....[48]....
        /*01d0*/ 	.word	0x00008920


	//   ....[49]....
        /*01d4*/ 	.word	0x00008950


	//   ....[50]....
        /*01d8*/ 	.word	0x00008a80


	//   ....[51]....
        /*01dc*/ 	.word	0x00008aa0


	//----- nvinfo : EIATTR_EXIT_INSTR_OFFSETS
	.align		4
.L_136:
        /*01e0*/ 	.byte	0x04, 0x1c
        /*01e2*/ 	.short	(.L_138 - .L_137)


	//   ....[0]....
.L_137:
        /*01e4*/ 	.word	0x00000030


	//   ....[1]....
        /*01e8*/ 	.word	0x00008ab0


	//   ....[2]....
        /*01ec*/ 	.word	0x00008b60


	//   ....[3]....
        /*01f0*/ 	.word	0x00008bc0


	//----- nvinfo : EIATTR_CTAIDZ_USED
	.align		4
.L_138:
        /*01f4*/ 	.byte	0x01, 0x04
	.zero		2


	//----- nvinfo : EIATTR_MAX_THREADS
	.align		4
        /*01f8*/ 	.byte	0x04, 0x05
        /*01fa*/ 	.short	(.L_140 - .L_139)
.L_139:
        /*01fc*/ 	.word	0x00000100
        /*0200*/ 	.word	0x00000001
        /*0204*/ 	.word	0x00000001


	//----- nvinfo : EIATTR_CRS_STACK_SIZE
	.align		4
.L_140:
        /*0208*/ 	.byte	0x04, 0x1e
        /*020a*/ 	.short	(.L_142 - .L_141)
.L_141:
        /*020c*/ 	.word	0x00000000
.L_142:


//--------------------- .nv.info._ZN7cutlass13device_kernelIN5flash19enable_sm80_to_sm89INS1_16FlashAttnFwdSm80INS1_25CollectiveMainloopFwdSm80ILi8ELi1ELb0EN4cute5tupleIJNS5_1CILi128EEENS7_ILi64EEENS7_ILi192EEEEEELi192ENS_6half_tEfNS_4arch4Sm80ELb0ELb0ELb1ELb1ELb1ELb0ELb1ELb0EEENS1_21CollectiveEpilogueFwdINS6_IJS8_SA_S9_EEENS6_IJNS7_ILi1EEESI_SI_EEESC_SE_Li256ELb1ELb1ELb0ELb0EEENS1_19SingleTileSchedulerILb1ELb0ELb1ELi128EEEEEEEEEvNT_6ParamsE --------------------------
	.section	.nv.info._ZN7cutlass13device_kernelIN5flash19enable_sm80_to_sm89INS1_16FlashAttnFwdSm80INS1_25CollectiveMainloopFwdSm80ILi8ELi1ELb0EN4cute5tupleIJNS5_1CILi128EEENS7_ILi64EEENS7_ILi192EEEEEELi192ENS_6half_tEfNS_4arch4Sm80ELb0ELb0ELb1ELb1ELb1ELb0ELb1ELb0EEENS1_21CollectiveEpilogueFwdINS6_IJS8_SA_S9_EEENS6_IJNS7_ILi1EEESI_SI_EEESC_SE_Li256ELb1ELb1ELb0ELb0EEENS1_19SingleTileSchedulerILb1ELb0ELb1ELi128EEEEEEEEEvNT_6ParamsE,"",@"SHT_CUDA_INFO"
	.sectionflags	@""
	.align	4


	//----- nvinfo : EIATTR_CUDA_API_VERSION
	.align		4
        /*0000*/ 	.byte	0x04, 0x37
        /*0002*/ 	.short	(.L_144 - .L_143)
.L_143:
        /*0004*/ 	.word	0x00000082


	//----- nvinfo : EIATTR_SW2861232_WAR
	.align		4
.L_144:
        /*0008*/ 	.byte	0x01, 0x35
	.zero		2


	//----- nvinfo : EIATTR_PARAM_CBANK
	.align		4
        /*000c*/ 	.byte	0x04, 0x0a
        /*000e*/ 	.short	(.L_146 - .L_145)
	.align		4
.L_145:
        /*0010*/ 	.word	index@(.nv.constant0._ZN7cutlass13device_kernelIN5flash19enable_sm80_to_sm89INS1_16FlashAttnFwdSm80INS1_25CollectiveMainloopFwdSm80ILi8ELi1ELb0EN4cute5tupleIJNS5_1CILi128EEENS7_ILi64EEENS7_ILi192EEEEEELi192ENS_6half_tEfNS_4arch4Sm80ELb0ELb0ELb1ELb1ELb1ELb0ELb1ELb0EEENS1_21CollectiveEpilogueFwdINS6_IJS8_SA_S9_EEENS6_IJNS7_ILi1EEESI_SI_EEESC_SE_Li256ELb1ELb1ELb0ELb0EEENS1_19SingleTileSchedulerILb1ELb0ELb1ELi128EEEEEEEEEvNT_6ParamsE)
        /*0014*/ 	.short	0x0160
        /*0016*/ 	.short	0x0418


	//----- nvinfo : EIATTR_CBANK_PARAM_SIZE
	.align		4
.L_146:
        /*0018*/ 	.byte	0x03, 0x19
        /*001a*/ 	.short	0x0418


	//----- nvinfo : EIATTR_KPARAM_INFO
	.align		4
        /*001c*/ 	.byte	0x04, 0x17
        /*001e*/ 	.short	(.L_148 - .L_147)
.L_147:
        /*0020*/ 	.word	0x00000000
        /*0024*/ 	.short	0x0000
        /*0026*/ 	.short	0x0000
        /*0028*/ 	.byte	0x00, 0xf0, 0x61, 0x10


	//----- nvinfo : EIATTR_MAXREG_COUNT
	.align		4
.L_148:
        /*002c*/ 	.byte	0x03, 0x1b
        /*002e*/ 	.short	0x00ff


	//----- nvinfo : EIATTR_NUM_BARRIERS
	.align		4
        /*0030*/ 	.byte	0x02, 0x4c
        /*0032*/ 	.byte	0x02
	.zero		1


	//----- nvinfo : EIATTR_MERCURY_ISA_VERSION
	.align		4
        /*0034*/ 	.byte	0x03, 0x5f
        /*0036*/ 	.short	0x0000


	//----- nvinfo : EIATTR_COOP_GROUP_MASK_REGIDS
	.align		4
        /*0038*/ 	.byte	0x04, 0x29
        /*003a*/ 	.short	(.L_150 - .L_149)


	//   ....[0]....
.L_149:
        /*003c*/ 	.word	0xffffffff


	//   ....[1]....
        /*0040*/ 	.word	0xffffffff


	//   ....[2]....
        /*0044*/ 	.word	0xffffffff


	//   ....[3]....
        /*0048*/ 	.word	0xffffffff


	//   ....[4]....
        /*004c*/ 	.word	0xffffffff


	//   ....[5]....
        /*0050*/ 	.word	0xffffffff


	//   ....[6]....
        /*0054*/ 	.word	0xffffffff


	//   ....[7]....
        /*0058*/ 	.word	0xffffffff


	//   ....[8]....
        /*005c*/ 	.word	0xffffffff


	//   ....[9]....
        /*0060*/ 	.word	0xffffffff


	//   ....[10]....
        /*0064*/ 	.word	0xffffffff


	//   ....[11]....
        /*0068*/ 	.word	0xffffffff


	//   ....[12]....
        /*006c*/ 	.word	0xffffffff


	//   ....[13]....
        /*0070*/ 	.word	0xffffffff


	//   ....[14]....
        /*0074*/ 	.word	0xffffffff


	//   ....[15]....
        /*0078*/ 	.word	0xffffffff


	//   ....[16]....
        /*007c*/ 	.word	0xffffffff


	//   ....[17]....
        /*0080*/ 	.word	0xffffffff


	//   ....[18]....
        /*0084*/ 	.word	0xffffffff


	//   ....[19]....
        /*0088*/ 	.word	0xffffffff


	//   ....[20]....
        /*008c*/ 	.word	0xffffffff


	//   ....[21]....
        /*0090*/ 	.word	0xffffffff


	//   ....[22]....
        /*0094*/ 	.word	0xffffffff


	//   ....[23]....
        /*0098*/ 	.word	0xffffffff


	//   ....[24]....
        /*009c*/ 	.word	0xffffffff


	//   ....[25]....
        /*00a0*/ 	.word	0xffffffff


	//   ....[26]....
        /*00a4*/ 	.word	0xffffffff


	//   ....[27]....
        /*00a8*/ 	.word	0xffffffff


	//   ....[28]....
        /*00ac*/ 	.word	0xffffffff


	//   ....[29]....
        /*00b0*/ 	.word	0xffffffff


	//   ....[30]....
        /*00b4*/ 	.word	0xffffffff


	//   ....[31]....
        /*00b8*/ 	.word	0xffffffff


	//   ....[32]....
        /*00bc*/ 	.word	0xffffffff


	//   ....[33]....
        /*00c0*/ 	.word	0xffffffff


	//   ....[34]....
        /*00c4*/ 	.word	0xffffffff


	//   ....[35]....
        /*00c8*/ 	.word	0xffffffff


	//   ....[36]....
        /*00cc*/ 	.word	0xffffffff


	//   ....[37]....
        /*00d0*/ 	.word	0xffffffff


	//   ....[38]....
        /*00d4*/ 	.word	0xffffffff


	//   ....[39]....
        /*00d8*/ 	.word	0xffffffff


	//   ....[40]....
        /*00dc*/ 	.word	0xffffffff


	//   ....[41]....
        /*00e0*/ 	.word	0xffffffff


	//   ....[42]....
        /*00e4*/ 	.word	0xffffffff


	//   ....[43]....
        /*00e8*/ 	.word	0xffffffff


	//   ....[44]....
        /*00ec*/ 	.word	0xffffffff


	//   ....[45]....
        /*00f0*/ 	.word	0xffffffff


	//   ....[46]....
        /*00f4*/ 	.word	0xffffffff


	//   ....[47]....
        /*00f8*/ 	.word	0xffffffff


	//   ....[48]....
        /*00fc*/ 	.word	0xffffffff


	//   ....[49]....
        /*0100*/ 	.word	0xffffffff


	//   ....[50]....
        /*0104*/ 	.word	0xffffffff


	//   ....[51]....
        /*0108*/ 	.word	0xffffffff


	//   ....[52]....
        /*010c*/ 	.word	0xffffffff


	//   ....[53]....
        /*0110*/ 	.word	0xffffffff


	//   ....[54]....
        /*0114*/ 	.word	0xffffffff


	//   ....[55]....
        /*0118*/ 	.word	0xffffffff


	//   ....[56]....
        /*011c*/ 	.word	0xffffffff


	//   ....[57]....
        /*0120*/ 	.word	0xffffffff


	//   ....[58]....
        /*0124*/ 	.word	0xffffffff


	//   ....[59]....
        /*0128*/ 	.word	0xffffffff


	//   ....[60]....
        /*012c*/ 	.word	0xffffffff


	//----- nvinfo : EIATTR_COOP_GROUP_INSTR_OFFSETS
	.align		4
.L_150:
        /*0130*/ 	.byte	0x04, 0x28
        /*0132*/ 	.short	(.L_152 - .L_151)


	//   ....[0]....
.L_151:
        /*0134*/ 	.word	0x00000090


	//   ....[1]....
        /*0138*/ 	.word	0x00001080


	//   ....[2]....
        /*013c*/ 	.word	0x000010b0


	//   ....[3]....
        /*0140*/ 	.word	0x00001290


	//   ....[4]....
        /*0144*/ 	.word	0x000012c0


	//   ....[5]....
        /*0148*/ 	.word	0x000013e0


	//   ....[6]....
        /*014c*/ 	.word	0x00001410


	//   ....[7]....
        /*0150*/ 	.word	0x00001520


	//   ....[8]....
        /*0154*/ 	.word	0x00001560


	//   ....[9]....
        /*0158*/ 	.word	0x00001c80


	//   ....[10]....
        /*015c*/ 	.word	0x00001cb0


	//   ....[11]....
        /*0160*/ 	.word	0x00001ce0


	//   ....[12]....
        /*0164*/ 	.word	0x00001d10


	//   ....[13]....
        /*0168*/ 	.word	0x00001d40


	//   ....[14]....
        /*016c*/ 	.word	0x00001d70


	//   ....[15]....
        /*0170*/ 	.word	0x00001da0


	//   ....[16]....
        /*0174*/ 	.word	0x00001dd0


	//   ....[17]....
        /*0178*/ 	.word	0x00003210


	//   ....[18]....
        /*017c*/ 	.word	0x00003240


	//   ....[19]....
        /*0180*/ 	.word	0x00003260


	//   ....[20]....
        /*0184*/ 	.word	0x00003270


	//   ....[21]....
        /*0188*/ 	.word	0x00003a30


	//   ....[22]....
        /*018c*/ 	.word	0x00003a50


	//   ....[23]....
        /*0190*/ 	.word	0x00003a70


	//   ....[24]....
        /*0194*/ 	.word	0x00003a90


	//   ....[25]....
        /*0198*/ 	.word	0x00004c90


	//   ....[26]....
        /*019c*/ 	.word	0x00004ca0


	//   ....[27]....
        /*01a0*/ 	.word	0x00004cb0


	//   ....[28]....
        /*01a4*/ 	.word	0x00004cc0


	//   ....[29]....
        /*01a8*/ 	.word	0x00004f90


	//   ....[30]....
        /*01ac*/ 	.word	0x00004fb0


	//   ....[31]....
        /*01b0*/ 	.word	0x00004ff0


	//   ....[32]....
        /*01b4*/ 	.word	0x00005030


	//   ....[33]....
        /*01b8*/ 	.word	0x00006120


	//   ....[34]....
        /*01bc*/ 	.word	0x00006130


	//   ....[35]....
        /*01c0*/ 	.word	0x00006190


	//   ....[36]....
        /*01c4*/ 	.word	0x000061a0


	//   ....[37]....
        /*01c8*/ 	.word	0x00007800


	//   ....[38]....
        /*01cc*/ 	.word	0x00007830


	//   ....[39]....
        /*01d0*/ 	.word	0x00007880


	//   ....[40]....
        /*01d4*/ 	.word	0x00007890


	//   ....[41]....
        /*01d8*/ 	.word	0x00008ef0


	//   ....[42]....
        /*01dc*/ 	.word	0x00008f30


	//   ....[43]....
        /*01e0*/ 	.word	0x00008f70


	//   ....[44]....
        /*01e4*/ 	.word	0x00008fb0


	//   ....[45]....
        /*01e8*/ 	.word	0x000091b0


	//   ....[46]....
        /*01ec*/ 	.word	0x000091c0


	//   ....[47]....
        /*01f0*/ 	.word	0x00009340


	//   ....[48]....
        /*01f4*/ 	.word	0x00009370


	//   ....[49]....
        /*01f8*/ 	.word	0x000094c0


	//   ....[50]....
        /*01fc*/ 	.word	0x000094f0


	//   ....[51]....
        /*0200*/ 	.word	0x00009640


	//   ....[52]....
        /*0204*/ 	.word	0x00009660


	//   ....[53]....
        /*0208*/ 	.word	0x00009f80


	//   ....[54]....
        /*020c*/ 	.word	0x00009fb0


	//   ....[55]....
        /*0210*/ 	.word	0x0000a0e0


	//   ....[56]....
        /*0214*/ 	.word	0x0000a110


	//   ....[57]....
        /*0218*/ 	.word	0x0000a240


	//   ....[58]....
        /*021c*/ 	.word	0x0000a270


	//   ....[59]....
        /*0220*/ 	.word	0x0000a3a0


	//   ....[60]....
        /*0224*/ 	.word	0x0000a3c0


	//----- nvinfo : EIATTR_EXIT_INSTR_OFFSETS
	.align		4
.L_152:
        /*0228*/ 	.byte	0x04, 0x1c
        /*022a*/ 	.short	(.L_154 - .L_153)


	//   ....[0]....
.L_153:
        /*022c*/ 	.word	0x00000440


	//   ....[1]....
        /*0230*/ 	.word	0x00009670


	//   ....[2]....
        /*0234*/ 	.word	0x00009740


	//   ....[3]....
        /*0238*/ 	.word	0x000097a0


	//   ....[4]....
        /*023c*/ 	.word	0x0000a3d0


	//   ....[5]....
        /*0240*/ 	.word	0x0000a480


	//   ....[6]....
        /*0244*/ 	.word	0x0000a4e0


	//----- nvinfo : EIATTR_CTAIDZ_USED
	.align		4
.L_154:
        /*0248*/ 	.byte	0x01, 0x04
	.zero		2


	//----- nvinfo : EIATTR_MAX_THREADS
	.align		4
        /*024c*/ 	.byte	0x04, 0x05
        /*024e*/ 	.short	(.L_156 - .L_155)
.L_155:
        /*0250*/ 	.word	0x00000100
        /*0254*/ 	.word	0x00000001
        /*0258*/ 	.word	0x00000001


	//----- nvinfo : EIATTR_CRS_STACK_SIZE
	.align		4
.L_156:
        /*025c*/ 	.byte	0x04, 0x1e
        /*025e*/ 	.short	(.L_158 - .L_157)
.L_157:
        /*0260*/ 	.word	0x00000000
.L_158:


//--------------------- .nv.info._ZN7cutlass13device_kernelIN5flash19enable_sm80_to_sm89INS1_16FlashAttnFwdSm80INS1_25CollectiveMainloopFwdSm80ILi8ELi1ELb0EN4cute5tupleIJNS5_1CILi128EEENS7_ILi64EEENS7_ILi192EEEEEELi192ENS_6half_tEfNS_4arch4Sm80ELb0ELb0ELb1ELb1ELb1ELb1ELb1ELb0EEENS1_21CollectiveEpilogueFwdINS6_IJS8_SA_S9_EEENS6_IJNS7_ILi1EEESI_SI_EEESC_SE_Li256ELb1ELb1ELb0ELb0EEENS1_19SingleTileSchedulerILb1ELb0ELb1ELi128EEEEEEEEEvNT_6ParamsE --------------------------
	.section	.nv.info._ZN7cutlass13device_kernelIN5flash19enable_sm80_to_sm89INS1_16FlashAttnFwdSm80INS1_25CollectiveMainloopFwdSm80ILi8ELi1ELb0EN4cute5tupleIJNS5_1CILi128EEENS7_ILi64EEENS7_ILi192EEEEEELi192ENS_6half_tEfNS_4arch4Sm80ELb0ELb0ELb1ELb1ELb1ELb1ELb1ELb0EEENS1_21CollectiveEpilogueFwdINS6_IJS8_SA_S9_EEENS6_IJNS7_ILi1EEESI_SI_EEESC_SE_Li256ELb1ELb1ELb0ELb0EEENS1_19SingleTileSchedulerILb1ELb0ELb1ELi128EEEEEEEEEvNT_6ParamsE,"",@"SHT_CUDA_INFO"
	.sectionflags	@""
	.align	4


	//----- nvinfo : EIATTR_CUDA_API_VERSION
	.align		4
        /*0000*/ 	.byte	0x04, 0x37
        /*0002*/ 	.short	(.L_160 - .L_159)
.L_159:
        /*0004*/ 	.word	0x00000082


	//----- nvinfo : EIATTR_SW2861232_WAR
	.align		4
.L_160:
        /*0008*/ 	.byte	0x01, 0x35
	.zero		2


	//----- nvinfo : EIATTR_PARAM_CBANK
	.align		4
        /*000c*/ 	.byte	0x04, 0x0a
        /*000e*/ 	.short	(.L_162 - .L_161)
	.align		4
.L_161:
        /*0010*/ 	.word	index@(.nv.constant0._ZN7cutlass13device_kernelIN5flash19enable_sm80_to_sm89INS1_16FlashAttnFwdSm80INS1_25CollectiveMainloopFwdSm80ILi8ELi1ELb0EN4cute5tupleIJNS5_1CILi128EEENS7_ILi64EEENS7_ILi192EEEEEELi192ENS_6half_tEfNS_4arch4Sm80ELb0ELb0ELb1ELb1ELb1ELb1ELb1ELb0EEENS1_21CollectiveEpilogueFwdINS6_IJS8_SA_S9_EEENS6_IJNS7_ILi1EEESI_SI_EEESC_SE_Li256ELb1ELb1ELb0ELb0EEENS1_19SingleTileSchedulerILb1ELb0ELb1ELi128EEEEEEEEEvNT_6ParamsE)
        /*0014*/ 	.short	0x0160
        /*0016*/ 	.short	0x0418


	//----- nvinfo : EIATTR_CBANK_PARAM_SIZE
	.align		4
.L_162:
        /*0018*/ 	.byte	0x03, 0x19
        /*001a*/ 	.short	0x0418


	//----- nvinfo : EIATTR_KPARAM_INFO
	.align		4
        /*001c*/ 	.byte	0x04, 0x17
        /*001e*/ 	.short	(.L_164 - .L_163)
.L_163:
        /*0020*/ 	.word	0x00000000
        /*0024*/ 	.short	0x0000
        /*0026*/ 	.short	0x0000
        /*0028*/ 	.byte	0x00, 0xf0, 0x61, 0x10


	//----- nvinfo : EIATTR_MAXREG_COUNT
	.align		4
.L_164:
        /*002c*/ 	.byte	0x03, 0x1b
        /*002e*/ 	.short	0x00ff


	//----- nvinfo : EIATTR_NUM_BARRIERS
	.align		4
        /*0030*/ 	.byte	0x02, 0x4c
        /*0032*/ 	.byte	0x02
	.zero		1


	//----- nvinfo : EIATTR_MERCURY_ISA_VERSION
	.align		4
        /*0034*/ 	.byte	0x03, 0x5f
        /*0036*/ 	.short	0x0000


	//----- nvinfo : EIATTR_COOP_GROUP_MASK_REGIDS
	.align		4
        /*0038*/ 	.byte	0x04, 0x29
        /*003a*/ 	.short	(.L_166 - .L_165)


	//   ....[0]....
.L_165:
        /*003c*/ 	.word	0xffffffff


	//   ....[1]....
        /*0040*/ 	.word	0xffffffff


	//   ....[2]....
        /*0044*/ 	.word	0xffffffff


	//   ....[3]....
        /*0048*/ 	.word	0xffffffff


	//   ....[4]....
        /*004c*/ 	.word	0xffffffff


	//   ....[5]....
        /*0050*/ 	.word	0xffffffff


	//   ....[6]....
        /*0054*/ 	.word	0xffffffff


	//   ....[7]....
        /*0058*/ 	.word	0xffffffff


	//   ....[8]....
        /*005c*/ 	.word	0xffffffff


	//   ....[9]....
        /*0060*/ 	.word	0xffffffff


	//   ....[10]....
        /*0064*/ 	.word	0xffffffff


	//   ....[11]....
        /*0068*/ 	.word	0xffffffff


	//   ....[12]....
        /*006c*/ 	.word	0xffffffff


	//   ....[13]....
        /*0070*/ 	.word	0xffffffff


	//   ....[14]....
        /*0074*/ 	.word	0xffffffff


	//   ....[15]....
        /*0078*/ 	.word	0xffffffff


	//   ....[16]....
        /*007c*/ 	.word	0xffffffff


	//   ....[17]....
        /*0080*/ 	.word	0xffffffff


	//   ....[18]....
        /*0084*/ 	.word	0xffffffff


	//   ....[19]....
        /*0088*/ 	.word	0xffffffff


	//   ....[20]....
        /*008c*/ 	.word	0xffffffff


	//   ....[21]....
        /*0090*/ 	.word	0xffffffff


	//   ....[22]....
        /*0094*/ 	.word	0xffffffff


	//   ....[23]....
        /*0098*/ 	.word	0xffffffff


	//   ....[24]....
        /*009c*/ 	.word	0xffffffff


	//   ....[25]....
        /*00a0*/ 	.word	0xffffffff


	//   ....[26]....
        /*00a4*/ 	.word	0xffffffff


	//   ....[27]....
        /*00a8*/ 	.word	0xffffffff


	//   ....[28]....
        /*00ac*/ 	.word	0xffffffff


	//   ....[29]....
        /*00b0*/ 	.word	0xffffffff


	//   ....[30]....
        /*00b4*/ 	.word	0xffffffff


	//   ....[31]....
        /*00b8*/ 	.word	0xffffffff


	//   ....[32]....
        /*00bc*/ 	.word	0xffffffff


	//   ....[33]....
        /*00c0*/ 	.word	0xffffffff


	//   ....[34]....
        /*00c4*/ 	.word	0xffffffff


	//   ....[35]....
        /*00c8*/ 	.word	0xffffffff


	//   ....[36]....
        /*00cc*/ 	.word	0xffffffff


	//   ....[37]....
        /*00d0*/ 	.word	0xffffffff


	//   ....[38]....
        /*00d4*/ 	.word	0xffffffff


	//   ....[39]....
        /*00d8*/ 	.word	0xffffffff


	//   ....[40]....
        /*00dc*/ 	.word	0xffffffff


	//   ....[41]....
        /*00e0*/ 	.word	0xffffffff


	//   ....[42]....
        /*00e4*/ 	.word	0xffffffff


	//   ....[43]....
        /*00e8*/ 	.word	0xffffffff


	//   ....[44]....
        /*00ec*/ 	.word	0xffffffff


	//   ....[45]....
        /*00f0*/ 	.word	0xffffffff


	//   ....[46]....
        /*00f4*/ 	.word	0xffffffff


	//   ....[47]....
        /*00f8*/ 	.word	0xffffffff


	//   ....[48]....
        /*00fc*/ 	.word	0xffffffff


	//   ....[49]....
        /*0100*/ 	.word	0xffffffff


	//   ....[50]....
        /*0104*/ 	.word	0xffffffff


	//   ....[51]....
        /*0108*/ 	.word	0xffffffff


	//   ....[52]....
        /*010c*/ 	.word	0xffffffff


	//   ....[53]....
        /*0110*/ 	.word	0xffffffff


	//   ....[54]....
        /*0114*/ 	.word	0xffffffff


	//   ....[55]....
        /*0118*/ 	.word	0xffffffff


	//   ....[56]....
        /*011c*/ 	.word	0xffffffff


	//   ....[57]....
        /*0120*/ 	.word	0xffffffff


	//   ....[58]....
        /*0124*/ 	.word	0xffffffff


	//   ....[59]....
        /*0128*/ 	.word	0xffffffff


	//   ....[60]....
        /*012c*/ 	.word	0xffffffff


	//   ....[61]....
        /*0130*/ 	.word	0xffffffff


	//   ....[62]....
        /*0134*/ 	.word	0xffffffff


	//   ....[63]....
        /*0138*/ 	.word	0xffffffff


	//   ....[64]....
        /*013c*/ 	.word	0xffffffff


	//   ....[65]....
        /*0140*/ 	.word	0xffffffff


	//   ....[66]....
        /*0144*/ 	.word	0xffffffff


	//   ....[67]....
        /*0148*/ 	.word	0xffffffff


	//   ....[68]....
        /*014c*/ 	.word	0xffffffff


	//----- nvinfo : EIATTR_COOP_GROUP_INSTR_OFFSETS
	.align		4
.L_166:
        /*0150*/ 	.byte	0x04, 0x28
        /*0152*/ 	.short	(.L_168 - .L_167)


	//   ....[0]....
.L_167:
        /*0154*/ 	.word	0x00000080


	//   ....[1]....
        /*0158*/ 	.word	0x00001ec0


	//   ....[2]....
        /*015c*/ 	.word	0x00001ed0


	//   ....[3]....
        /*0160*/ 	.word	0x00003a00


	//   ....[4]....
        /*0164*/ 	.word	0x00003a10


	//   ....[5]....
        /*0168*/ 	.word	0x00005390


	//   ....[6]....
        /*016c*/ 	.word	0x000053b0


	//   ....[7]....
        /*0170*/ 	.word	0x000058a0


	//   ....[8]....
        /*0174*/ 	.word	0x00005900


	//   ....[9]....
        /*0178*/ 	.word	0x00006450


	//   ....[10]....
        /*017c*/ 	.word	0x00006510


	//   ....[11]....
        /*0180*/ 	.word	0x00006680


	//   ....[12]....
        /*0184*/ 	.word	0x000066b0


	//   ....[13]....
        /*0188*/ 	.word	0x000067d0


	//   ....[14]....
        /*018c*/ 	.word	0x00006800


	//   ....[15]....
        /*0190*/ 	.word	0x00006930


	//   ....[16]....
        /*0194*/ 	.word	0x00006970


	//   ....[17]....
        /*0198*/ 	.word	0x00006db0


	//   ....[18]....
        /*019c*/ 	.word	0x00006dd0


	//   ....[19]....
        /*01a0*/ 	.word	0x00006de0


	//   ....[20]....
        /*01a4*/ 	.word	0x00006df0


	//   ....[21]....
        /*01a8*/ 	.word	0x0000ce10


	//   ....[22]....
        /*01ac*/ 	.word	0x0000ce60


	//   ....[23]....
        /*01b0*/ 	.word	0x0000ce90


	//   ....[24]....
        /*01b4*/ 	.word	0x0000cec0


	//   ....[25]....
        /*01b8*/ 	.word	0x0000e3c0


	//   ....[26]....
        /*01bc*/ 	.word	0x0000e3e0


	//   ....[27]....
        /*01c0*/ 	.word	0x0000e3f0


	//   ....[28]....
        /*01c4*/ 	.word	0x0000e400


	//   ....[29]....
        /*01c8*/ 	.word	0x0000eb90


	//   ....[30]....
        /*01cc*/ 	.word	0x0000ebe0


	//   ....[31]....
        /*01d0*/ 	.word	0x0000ec00


	//   ....[32]....
        /*01d4*/ 	.word	0x0000ec20


	//   ....[33]....
        /*01d8*/ 	.word	0x0000fe90


	//   ....[34]....
        /*01dc*/ 	.word	0x0000fea0


	//   ....[35]....
        /*01e0*/ 	.word	0x0000feb0


	//   ....[36]....
        /*01e4*/ 	.word	0x0000fec0


	//   ....[37]....
        /*01e8*/ 	.word	0x00010100


	//   ....[38]....
        /*01ec*/ 	.word	0x00010110


	//   ....[39]....
        /*01f0*/ 	.word	0x00010260


	//   ....[40]....
        /*01f4*/ 	.word	0x00010280


	//   ....[41]....
        /*01f8*/ 	.word	0x00011330


	//   ....[42]....
        /*01fc*/ 	.word	0x00011340


	//   ....[43]....
        /*0200*/ 	.word	0x00011390


	//   ....[44]....
        /*0204*/ 	.word	0x000113a0


	//   ....[45]....
        /*0208*/ 	.word	0x00012a00


	//   ....[46]....
        /*020c*/ 	.word	0x00012a30


	//   ....[47]....
        /*0210*/ 	.word	0x00012a80


	//   ....[48]....
        /*0214*/ 	.word	0x00012a90


	//   ....[49]....
        /*0218*/ 	.word	0x00013fd0


	//   ....[50]....
        /*021c*/ 	.word	0x00014010


	//   ....[51]....
        /*0220*/ 	.word	0x00014050


	//   ....[52]....
        /*0224*/ 	.word	0x00014080


	//   ....[53]....
        /*0228*/ 	.word	0x00014260


	//   ....[54]....
        /*022c*/ 	.word	0x00014270


	//   ....[55]....
        /*0230*/ 	.word	0x000143f0


	//   ....[56]....
        /*0234*/ 	.word	0x00014420


	//   ....[57]....
        /*0238*/ 	.word	0x00014570


	//   ....[58]....
        /*023c*/ 	.word	0x000145a0


	//   ....[59]....
        /*0240*/ 	.word	0x000146f0


	//   ....[60]....
        /*0244*/ 	.word	0x00014710


	//   ....[61]....
        /*0248*/ 	.word	0x00014ee0


	//   ....[62]....
        /*024c*/ 	.word	0x00014f00


	//   ....[63]....
        /*0250*/ 	.word	0x00015030


	//   ....[64]....
        /*0254*/ 	.word	0x00015060


	//   ....[65]....
        /*0258*/ 	.word	0x00015190


	//   ....[66]....
        /*025c*/ 	.word	0x000151c0


	//   ....[67]....
        /*0260*/ 	.word	0x000152f0


	//   ....[68]....
        /*0264*/ 	.word	0x00015310


	//----- nvinfo : EIATTR_EXIT_INSTR_OFFSETS
	.align		4
.L_168:
        /*0268*/ 	.byte	0x04, 0x1c
        /*026a*/ 	.short	(.L_170 - .L_169)


	//   ....[0]....
.L_169:
        /*026c*/ 	.word	0x00000310


	//   ....[1]....
        /*0270*/ 	.word	0x00014720


	//   ....[2]....
        /*0274*/ 	.word	0x000147f0


	//   ....[3]....
        /*0278*/ 	.word	0x00014850


	//   ....[4]....
        /*027c*/ 	.word	0x00015320


	//   ....[5]....
        /*0280*/ 	.word	0x000153d0


	//   ....[6]....
        /*0284*/ 	.word	0x00015430


	//----- nvinfo : EIATTR_CTAIDZ_USED
	.align		4
.L_170:
        /*0288*/ 	.byte	0x01, 0x04
	.zero		2


	//----- nvinfo : EIATTR_MAX_THREADS
	.align		4
        /*028c*/ 	.byte	0x04, 0x05
        /*028e*/ 	.short	(.L_172 - .L_171)
.L_171:
        /*0290*/ 	.word	0x00000100
        /*0294*/ 	.word	0x00000001
        /*0298*/ 	.word	0x00000001


	//----- nvinfo : EIATTR_CRS_STACK_SIZE
	.align		4
.L_172:
        /*029c*/ 	.byte	0x04, 0x1e
        /*029e*/ 	.short	(.L_174 - .L_173)
.L_173:
        /*02a0*/ 	.word	0x00000000
.L_174:


//--------------------- .nv.info._ZN7cutlass13device_kernelIN5flash19enable_sm80_to_sm89INS1_16FlashAttnFwdSm80INS1_25CollectiveMainloopFwdSm80ILi8ELi1ELb0EN4cute5tupleIJNS5_1CILi128EEENS7_ILi64EEENS7_ILi192EEEEEELi192ENS_6half_tEfNS_4arch4Sm80ELb0ELb1ELb1ELb0ELb1ELb0ELb1ELb0EEENS1_21CollectiveEpilogueFwdINS6_IJS8_SA_S9_EEENS6_IJNS7_ILi1EEESI_SI_EEESC_SE_Li256ELb0ELb1ELb0ELb0EEENS1_19SingleTileSchedulerILb0ELb0ELb1ELi128EEEEEEEEEvNT_6ParamsE --------------------------
	.section	.nv.info._ZN7cutlass13device_kernelIN5flash19enable_sm80_to_sm89INS1_16FlashAttnFwdSm80INS1_25CollectiveMainloopFwdSm80ILi8ELi1ELb0EN4cute5tupleIJNS5_1CILi128EEENS7_ILi64EEENS7_ILi192EEEEEELi192ENS_6half_tEfNS_4arch4Sm80ELb0ELb1ELb1ELb0ELb1ELb0ELb1ELb0EEENS1_21CollectiveEpilogueFwdINS6_IJS8_SA_S9_EEENS6_IJNS7_ILi1EEESI_SI_EEESC_SE_Li256ELb0ELb1ELb0ELb0EEENS1_19SingleTileSchedulerILb0ELb0ELb1ELi128EEEEEEEEEvNT_6ParamsE,"",@"SHT_CUDA_INFO"
	.sectionflags	@""
	.align	4


	//----- nvinfo : EIATTR_CUDA_API_VERSION
	.align		4
        /*0000*/ 	.byte	0x04, 0x37
        /*0002*/ 	.short	(.L_176 - .L_175)
.L_175:
        /*0004*/ 	.word	0x00000082


	//----- nvinfo : EIATTR_SW2861232_WAR
	.align		4
.L_176:
        /*0008*/ 	.byte	0x01, 0x35
	.zero		2


	//----- nvinfo : EIATTR_PARAM_CBANK
	.align		4
        /*000c*/ 	.byte	0x04, 0x0a
        /*000e*/ 	.short	(.L_178 - .L_177)
	.align		4
.L_177:
        /*0010*/ 	.word	index@(.nv.constant0._ZN7cutlass13device_kernelIN5flash19enable_sm80_to_sm89INS1_16FlashAttnFwdSm80INS1_25CollectiveMainloopFwdSm80ILi8ELi1ELb0EN4cute5tupleIJNS5_1CILi128EEENS7_ILi64EEENS7_ILi192EEEEEELi192ENS_6half_tEfNS_4arch4Sm80ELb0ELb1ELb1ELb0ELb1ELb0ELb1ELb0EEENS1_21CollectiveEpilogueFwdINS6_IJS8_SA_S9_EEENS6_IJNS7_ILi1EEESI_SI_EEESC_SE_Li256ELb0ELb1ELb0ELb0EEENS1_19SingleTileSchedulerILb0ELb0ELb1ELi128EEEEEEEEEvNT_6ParamsE)
        /*0014*/ 	.short	0x0160
        /*0016*/ 	.short	0x0418


	//----- nvinfo : EIATTR_CBANK_PARAM_SIZE
	.align		4
.L_178:
        /*0018*/ 	.byte	0x03, 0x19
        /*001a*/ 	.short	0x0418


	//----- nvinfo : EIATTR_KPARAM_INFO
	.align		4
        /*001c*/ 	.byte	0x04, 0x17
        /*001e*/ 	.short	(.L_180 - .L_179)
.L_179:
        /*0020*/ 	.word	0x00000000
        /*0024*/ 	.short	0x0000
        /*0026*/ 	.short	0x0000
        /*0028*/ 	.byte	0x00, 0xf0, 0x61, 0x10


	//----- nvinfo : EIATTR_MAXREG_COUNT
	.align		4
.L_180:
        /*002c*/ 	.byte	0x03, 0x1b
        /*002e*/ 	.short	0x00ff


	//----- nvinfo : EIATTR_NUM_BARRIERS
	.align		4
        /*0030*/ 	.byte	0x02, 0x4c
        /*0032*/ 	.byte	0x02
	.zero		1


	//----- nvinfo : EIATTR_MERCURY_ISA_VERSION
	.align		4
        /*0034*/ 	.byte	0x03, 0x5f
        /*0036*/ 	.short	0x0000


	//----- nvinfo : EIATTR_COOP_GROUP_MASK_REGIDS
	.align		4
        /*0038*/ 	.byte	0x04, 0x29
        /*003a*/ 	.short	(.L_182 - .L_181)


	//   ....[0]....
.L_181:
        /*003c*/ 	.word	0xffffffff


	//   ....[1]....
        /*0040*/ 	.word	0xffffffff


	//   ....[2]....
        /*0044*/ 	.word	0xffffffff


	//   ....[3]....
        /*0048*/ 	.word	0xffffffff


	//   ....[4]....
        /*004c*/ 	.word	0xffffffff


	//   ....[5]....
        /*0050*/ 	.word	0xffffffff


	//   ....[6]....
        /*0054*/ 	.word	0xffffffff


	//   ....[7]....
        /*0058*/ 	.word	0xffffffff


	//   ....[8]....
        /*005c*/ 	.word	0xffffffff


	//   ....[9]....
        /*0060*/ 	.word	0xffffffff


	//   ....[10]....
        /*0064*/ 	.word	0xffffffff


	//   ....[11]....
        /*0068*/ 	.word	0xffffffff


	//   ....[12]....
        /*006c*/ 	.word	0xffffffff


	//   ....[13]....
        /*0070*/ 	.word	0xffffffff


	//   ....[14]....
        /*0074*/ 	.word	0xffffffff


	//   ....[15]....
        /*0078*/ 	.word	0xffffffff


	//   ....[16]....
        /*007c*/ 	.word	0xffffffff


	//   ....[17]....
        /*0080*/ 	.word	0xffffffff


	//   ....[18]....
        /*0084*/ 	.word	0xffffffff


	//   ....[19]....
        /*0088*/ 	.word	0xffffffff


	//   ....[20]....
        /*008c*/ 	.word	0xffffffff


	//   ....[21]....
        /*0090*/ 	.word	0xffffffff


	//   ....[22]....
        /*0094*/ 	.word	0xffffffff


	//   ....[23]....
        /*0098*/ 	.word	0xffffffff


	//   ....[24]....
        /*009c*/ 	.word	0xffffffff


	//   ....[25]....
        /*00a0*/ 	.word	0xffffffff


	//   ....[26]....
        /*00a4*/ 	.word	0xffffffff


	//   ....[27]....
        /*00a8*/ 	.word	0xffffffff


	//   ....[28]....
        /*00ac*/ 	.word	0xffffffff


	//   ....[29]....
        /*00b0*/ 	.word	0xffffffff


	//   ....[30]....
        /*00b4*/ 	.word	0xffffffff


	//   ....[31]....
        /*00b8*/ 	.word	0xffffffff


	//   ....[32]....
        /*00bc*/ 	.word	0xffffffff


	//   ....[33]....
        /*00c0*/ 	.word	0xffffffff


	//   ....[34]....
        /*00c4*/ 	.word	0xffffffff


	//   ....[35]....
        /*00c8*/ 	.word	0xffffffff


	//   ....[36]....
        /*00cc*/ 	.word	0xffffffff


	//   ....[37]....
        /*00d0*/ 	.word	0xffffffff


	//   ....[38]....
        /*00d4*/ 	.word	0xffffffff


	//   ....[39]....
        /*00d8*/ 	.word	0xffffffff


	//   ....[40]....
        /*00dc*/ 	.word	0xffffffff


	//   ....[41]....
        /*00e0*/ 	.word	0xffffffff


	//   ....[42]....
        /*00e4*/ 	.word	0xffffffff


	//   ....[43]....
        /*00e8*/ 	.word	0xffffffff


	//   ....[44]....
        /*00ec*/ 	.word	0xffffffff


	//   ....[45]....
        /*00f0*/ 	.word	0xffffffff


	//   ....[46]....
        /*00f4*/ 	.word	0xffffffff


	//   ....[47]....
        /*00f8*/ 	.word	0xffffffff


	//   ....[48]....
        /*00fc*/ 	.word	0xffffffff


	//   ....[49]....
        /*0100*/ 	.word	0xffffffff


	//   ....[50]....
        /*0104*/ 	.word	0xffffffff


	//   ....[51]....
        /*0108*/ 	.word	0xffffffff


	//   ....[52]....
        /*010c*/ 	.word	0xffffffff


	//   ....[53]....
        /*0110*/ 	.word	0xffffffff


	//   ....[54]....
        /*0114*/ 	.word	0xffffffff


	//   ....[55]....
        /*0118*/ 	.word	0xffffffff


	//   ....[56]....
        /*011c*/ 	.word	0xffffffff


	//   ....[57]....
        /*0120*/ 	.word	0xffffffff


	//   ....[58]....
        /*0124*/ 	.word	0xffffffff


	//   ....[59]....
        /*0128*/ 	.word	0xffffffff


	//   ....[60]....
        /*012c*/ 	.word	0xffffffff


	//   ....[61]....
        /*0130*/ 	.word	0xffffffff


	//   ....[62]....
        /*0134*/ 	.word	0xffffffff


	//   ....[63]....
        /*0138*/ 	.word	0xffffffff


	//   ....[64]....
        /*013c*/ 	.word	0xffffffff


	//   ....[65]....
        /*0140*/ 	.word	0xffffffff


	//   ....[66]....
        /*0144*/ 	.word	0xffffffff


	//   ....[67]....
        /*0148*/ 	.word	0xffffffff


	//   ....[68]....
        /*014c*/ 	.word	0xffffffff


	//   ....[69]....
        /*0150*/ 	.word	0xffffffff


	//   ....[70]....
        /*0154*/ 	.word	0xffffffff


	//   ....[71]....
        /*0158*/ 	.word	0xffffffff


	//   ....[72]....
        /*015c*/ 	.word	0xffffffff


	//   ....[73]....
        /*0160*/ 	.word	0xffffffff


	//   ....[74]....
        /*0164*/ 	.word	0xffffffff


	//   ....[75]....
        /*0168*/ 	.word	0xffffffff


	//   ....[76]....
        /*016c*/ 	.word	0xffffffff


	//   ....[77]....
        /*0170*/ 	.word	0xffffffff


	//   ....[78]....
        /*0174*/ 	.word	0xffffffff


	//   ....[79]....
        /*0178*/ 	.word	0xffffffff


	//   ....[80]....
        /*017c*/ 	.word	0xffffffff


	//   ....[81]....
        /*0180*/ 	.word	0xffffffff


	//   ....[82]....
        /*0184*/ 	.word	0xffffffff


	//   ....[83]....
        /*0188*/ 	.word	0xffffffff


	//   ....[84]....
        /*018c*/ 	.word	0xffffffff


	//   ....[85]....
        /*0190*/ 	.word	0xffffffff


	//   ....[86]....
        /*0194*/ 	.word	0xffffffff


	//   ....[87]....
        /*0198*/ 	.word	0xffffffff


	//   ....[88]....
        /*019c*/ 	.word	0xffffffff


	//   ....[89]....
        /*01a0*/ 	.word	0xffffffff


	//----- nvinfo : EIATTR_COOP_GROUP_INSTR_OFFSETS
	.align		4
.L_182:
        /*01a4*/ 	.byte	0x04, 0x28
        /*01a6*/ 	.short	(.L_184 - .L_183)


	//   ....[0]....
.L_183:
        /*01a8*/ 	.word	0x00000e70


	//   ....[1]....
        /*01ac*/ 	.word	0x00000eb0


	//   ....[2]....
        /*01b0*/ 	.word	0x00000ef0


	//   ....[3]....
        /*01b4*/ 	.word	0x00000f20


	//   ....[4]....
        /*01b8*/ 	.word	0x00000f90


	//   ....[5]....
        /*01bc*/ 	.word	0x00001070


	//   ....[6]....
        /*01c0*/ 	.word	0x000010d0


	//   ....[7]....
        /*01c4*/ 	.word	0x000010e0


	//   ....[8]....
        /*01c8*/ 	.word	0x000016d0


	//   ....[9]....
        /*01cc*/ 	.word	0x00001710


	//   ....[10]....
        /*01d0*/ 	.word	0x00001740


	//   ....[11]....
        /*01d4*/ 	.word	0x00001780


	//   ....[12]....
        /*01d8*/ 	.word	0x000017a0


	//   ....[13]....
        /*01dc*/ 	.word	0x000017d0


	//   ....[14]....
        /*01e0*/ 	.word	0x000017f0


	//   ....[15]....
        /*01e4*/ 	.word	0x00001820


	//   ....[16]....
        /*01e8*/ 	.word	0x00002a80


	//   ....[17]....
        /*01ec*/ 	.word	0x00002aa0


	//   ....[18]....
        /*01f0*/ 	.word	0x00002ab0


	//   ....[19]....
        /*01f4*/ 	.word	0x00002ac0


	//   ....[20]....
        /*01f8*/ 	.word	0x00002f20


	//   ....[21]....
        /*01fc*/ 	.word	0x00003220


	//   ....[22]....
        /*0200*/ 	.word	0x00003d20


	//   ....[23]....
        /*0204*/ 	.word	0x00003f50


	//   ....[24]....
        /*0208*/ 	.word	0x00003f60


	//   ....[25]....
        /*020c*/ 	.word	0x00003fb0


	//   ....[26]....
        /*0210*/ 	.word	0x00005360


	//   ....[27]....
        /*0214*/ 	.word	0x00005380


	//   ....[28]....
        /*0218*/ 	.word	0x000053a0


	//   ....[29]....
        /*021c*/ 	.word	0x000053b0


	//   ....[30]....
        /*0220*/ 	.word	0x00006470


	//   ....[31]....
        /*0224*/ 	.word	0x00006480


	//   ....[32]....
        /*0228*/ 	.word	0x00006490


	//   ....[33]....
        /*022c*/ 	.word	0x000064a0


	//   ....[34]....
        /*0230*/ 	.word	0x000066a0


	//   ....[35]....
        /*0234*/ 	.word	0x000068e0


	//   ....[36]....
        /*0238*/ 	.word	0x00007330


	//   ....[37]....
        /*023c*/ 	.word	0x00007500


	//   ....[38]....
        /*0240*/ 	.word	0x00007550


	//   ....[39]....
        /*0244*/ 	.word	0x000075e0


	//   ....[40]....
        /*0248*/ 	.word	0x000091f0


	//   ....[41]....
        /*024c*/ 	.word	0x00009210


	//   ....[42]....
        /*0250*/ 	.word	0x00009230


	//   ....[43]....
        /*0254*/ 	.word	0x00009240


	//   ....[44]....
        /*0258*/ 	.word	0x0000a2f0


	//   ....[45]....
        /*025c*/ 	.word	0x0000a310


	//   ....[46]....
        /*0260*/ 	.word	0x0000a320


	//   ....[47]....
        /*0264*/ 	.word	0x0000a330


	//   ....[48]....
        /*0268*/ 	.word	0x0000a700


	//   ....[49]....
        /*026c*/ 	.word	0x0000a720


	//   ....[50]....
        /*0270*/ 	.word	0x0000a750


	//   ....[51]....
        /*0274*/ 	.word	0x0000a760


	//   ....[52]....
        /*0278*/ 	.word	0x0000bfc0


	//   ....[53]....
        /*027c*/ 	.word	0x0000bfd0


	//   ....[54]....
        /*0280*/ 	.word	0x0000bff0


	//   ....[55]....
        /*0284*/ 	.word	0x0000c000


	//   ....[56]....
        /*0288*/ 	.word	0x0000d100


	//   ....[57]....
        /*028c*/ 	.word	0x0000d110


	//   ....[58]....
        /*0290*/ 	.word	0x0000d120


	//   ....[59]....
        /*0294*/ 	.word	0x0000d130


	//   ....[60]....
        /*0298*/ 	.word	0x0000d310


	//   ....[61]....
        /*029c*/ 	.word	0x0000d530


	//   ....[62]....
        /*02a0*/ 	.word	0x0000df70


	//   ....[63]....
        /*02a4*/ 	.word	0x0000e140


	//   ....[64]....
        /*02a8*/ 	.word	0x0000e190


	//   ....[65]....
        /*02ac*/ 	.word	0x0000e220


	//   ....[66]....
        /*02b0*/ 	.word	0x0000f8e0


	//   ....[67]....
        /*02b4*/ 	.word	0x0000f910


	//   ....[68]....
        /*02b8*/ 	.word	0x0000f950


	//   ....[69]....
        /*02bc*/ 	.word	0x0000f960


	//   ....[70]....
        /*02c0*/ 	.word	0x00010ee0


	//   ....[71]....
        /*02c4*/ 	.word	0x00010ef0


	//   ....[72]....
        /*02c8*/ 	.word	0x00010f10


	//   ....[73]....
        /*02cc*/ 	.word	0x00010f30


	//   ....[74]....
        /*02d0*/ 	.word	0x00010f50


	//   ....[75]....
        /*02d4*/ 	.word	0x00010f70


	//   ....[76]....
        /*02d8*/ 	.word	0x000111a0


	//   ....[77]....
        /*02dc*/ 	.word	0x000111d0


	//   ....[78]....
        /*02e0*/ 	.word	0x00011320


	//   ....[79]....
        /*02e4*/ 	.word	0x00011350


	//   ....[80]....
        /*02e8*/ 	.word	0x000114a0


	//   ....[81]....
        /*02ec*/ 	.word	0x000114c0


	//   ....[82]....
        /*02f0*/ 	.word	0x00011b90


	//   ....[83]....
        /*02f4*/ 	.word	0x00011bb0


	//   ....[84]....
        /*02f8*/ 	.word	0x00011ce0


	//   ....[85]....
        /*02fc*/ 	.word	0x00011d10


	//   ....[86]....
        /*0300*/ 	.word	0x00011e40


	//   ....[87]....
        /*0304*/ 	.word	0x00011e70


	//   ....[88]....
        /*0308*/ 	.word	0x00011fa0


	//   ....[89]....
        /*030c*/ 	.word	0x00011fc0


	//----- nvinfo : EIATTR_EXIT_INSTR_OFFSETS
	.align		4
.L_184:
        /*0310*/ 	.byte	0x04, 0x1c
        /*0312*/ 	.short	(.L_186 - .L_185)


	//   ....[0]....
.L_185:
        /*0314*/ 	.word	0x00000030


	//   ....[1]....
        /*0318*/ 	.word	0x000114d0


	//   ....[2]....
        /*031c*/ 	.word	0x000115a0


	//   ....[3]....
        /*0320*/ 	.word	0x00011600


	//   ....[4]....
        /*0324*/ 	.word	0x00011fd0


	//   ....[5]....
        /*0328*/ 	.word	0x00012080


	//   ....[6]....
        /*032c*/ 	.word	0x000120e0


	//----- nvinfo : EIATTR_CTAIDZ_USED
	.align		4
.L_186:
        /*0330*/ 	.byte	0x01, 0x04
	.zero		2


	//----- nvinfo : EIATTR_MAX_THREADS
	.align		4
        /*0334*/ 	.byte	0x04, 0x05
        /*0336*/ 	.short	(.L_188 - .L_187)
.L_187:
        /*0338*/ 	.word	0x00000100
        /*033c*/ 	.word	0x00000001
        /*0340*/ 	.word	0x00000001


	//----- nvinfo : EIATTR_CRS_STACK_SIZE
	.align		4
.L_188:
        /*0344*/ 	.byte	0x04, 0x1e
        /*0346*/ 	.short	(.L_190 - .L_189)
.L_189:
        /*0348*/ 	.word	0x00000000
.L_190:


//--------------------- .nv.info._ZN7cutlass13device_kernelIN5flash19enable_sm80_to_sm89INS1_16FlashAttnFwdSm80INS1_25CollectiveMainloopFwdSm80ILi8ELi1ELb0EN4cute5tupleIJNS5_1CILi128EEENS7_ILi64EEENS7_ILi192EEEEEELi192ENS_6half_tEfNS_4arch4Sm80ELb0ELb1ELb1ELb1ELb1ELb0ELb1ELb0EEENS1_21CollectiveEpilogueFwdINS6_IJS8_SA_S9_EEENS6_IJNS7_ILi1EEESI_SI_EEESC_SE_Li256ELb1ELb1ELb0ELb0EEENS1_19SingleTileSchedulerILb1ELb0ELb1ELi128EEEEEEEEEvNT_6ParamsE --------------------------
	.section	.nv.info._ZN7cutlass13device_kernelIN5flash19enable_sm80_to_sm89INS1_16FlashAttnFwdSm80INS1_25CollectiveMainloopFwdSm80ILi8ELi1ELb0EN4cute5tupleIJNS5_1CILi128EEENS7_ILi64EEENS7_ILi192EEEEEELi192ENS_6half_tEfNS_4arch4Sm80ELb0ELb1ELb1ELb1ELb1ELb0ELb1ELb0EEENS1_21CollectiveEpilogueFwdINS6_IJS8_SA_S9_EEENS6_IJNS7_ILi1EEESI_SI_EEESC_SE_Li256ELb1ELb1ELb0ELb0EEENS1_19SingleTileSchedulerILb1ELb0ELb1ELi128EEEEEEEEEvNT_6ParamsE,"",@"SHT_CUDA_INFO"
	.sectionflags	@""
	.align	4


	//----- nvinfo : EIATTR_CUDA_API_VERSION
	.align		4
        /*0000*/ 	.byte	0x04, 0x37
        /*0002*/ 	.short	(.L_192 - .L_191)
.L_191:
        /*0004*/ 	.word	0x00000082


	//----- nvinfo : EIATTR_SW2861232_WAR
	.align		4
.L_192:
        /*0008*/ 	.byte	0x01, 0x35
	.zero		2


	//----- nvinfo : EIATTR_PARAM_CBANK
	.align		4
        /*000c*/ 	.byte	0x04, 0x0a
        /*000e*/ 	.short	(.L_194 - .L_193)
	.align		4
.L_193:
        /*0010*/ 	.word	index@(.nv.constant0._ZN7cutlass13device_kernelIN5flash19enable_sm80_to_sm89INS1_16FlashAttnFwdSm80INS1_25CollectiveMainloopFwdSm80ILi8ELi1ELb0EN4cute5tupleIJNS5_1CILi128EEENS7_ILi64EEENS7_ILi192EEEEEELi192ENS_6half_tEfNS_4arch4Sm80ELb0ELb1ELb1ELb1ELb1ELb0ELb1ELb0EEENS1_21CollectiveEpilogueFwdINS6_IJS8_SA_S9_EEENS6_IJNS7_ILi1EEESI_SI_EEESC_SE_Li256ELb1ELb1ELb0ELb0EEENS1_19SingleTileSchedulerILb1ELb0ELb1ELi128EEEEEEEEEvNT_6ParamsE)
        /*0014*/ 	.short	0x0160
        /*0016*/ 	.short	0x0418


	//----- nvinfo : EIATTR_CBANK_PARAM_SIZE
	.align		4
.L_194:
        /*0018*/ 	.byte	0x03, 0x19
        /*001a*/ 	.short	0x0418


	//----- nvinfo : EIATTR_KPARAM_INFO
	.align		4
        /*001c*/ 	.byte	0x04, 0x17
        /*001e*/ 	.short	(.L_196 - .L_195)
.L_195:
        /*0020*/ 	.word	0x00000000
        /*0024*/ 	.short	0x0000
        /*0026*/ 	.short	0x0000
        /*0028*/ 	.byte	0x00, 0xf0, 0x61, 0x10


	//----- nvinfo : EIATTR_MAXREG_COUNT
	.align		4
.L_196:
        /*002c*/ 	.byte	0x03, 0x1b
        /*002e*/ 	.short	0x00ff


	//----- nvinfo : EIATTR_NUM_BARRIERS
	.align		4
        /*0030*/ 	.byte	0x02, 0x4c
        /*0032*/ 	.byte	0x02
	.zero		1


	//----- nvinfo : EIATTR_MERCURY_ISA_VERSION
	.align		4
        /*0034*/ 	.byte	0x03, 0x5f
        /*0036*/ 	.short	0x0000


	//----- nvinfo : EIATTR_COOP_GROUP_MASK_REGIDS
	.align		4
        /*0038*/ 	.byte	0x04, 0x29
        /*003a*/ 	.short	(.L_198 - .L_197)


	//   ....[0]....
.L_197:
        /*003c*/ 	.word	0xffffffff


	//   ....[1]....
        /*0040*/ 	.word	0xffffffff


	//   ....[2]....
        /*0044*/ 	.word	0xffffffff


	//   ....[3]....
        /*0048*/ 	.word	0xffffffff


	//   ....[4]....
        /*004c*/ 	.word	0xffffffff


	//   ....[5]....
        /*0050*/ 	.word	0xffffffff


	//   ....[6]....
        /*0054*/ 	.word	0xffffffff


	//   ....[7]....
        /*0058*/ 	.word	0xffffffff


	//   ....[8]....
        /*005c*/ 	.word	0xffffffff


	//   ....[9]....
        /*0060*/ 	.word	0xffffffff


	//   ....[10]....
        /*0064*/ 	.word	0xffffffff


	//   ....[11]....
        /*0068*/ 	.word	0xffffffff


	//   ....[12]....
        /*006c*/ 	.word	0xffffffff


	//   ....[13]....
        /*0070*/ 	.word	0xffffffff


	//   ....[14]....
        /*0074*/ 	.word	0xffffffff


	//   ....[15]....
        /*0078*/ 	.word	0xffffffff


	//   ....[16]....
        /*007c*/ 	.word	0xffffffff


	//   ....[17]....
        /*0080*/ 	.word	0xffffffff


	//   ....[18]....
        /*0084*/ 	.word	0xffffffff


	//   ....[19]....
        /*0088*/ 	.word	0xffffffff


	//   ....[20]....
        /*008c*/ 	.word	0xffffffff


	//   ....[21]....
        /*0090*/ 	.word	0xffffffff


	//   ....[22]....
        /*0094*/ 	.word	0xffffffff


	//   ....[23]....
        /*0098*/ 	.word	0xffffffff


	//   ....[24]....
        /*009c*/ 	.word	0xffffffff


	//   ....[25]....
        /*00a0*/ 	.word	0xffffffff


	//   ....[26]....
        /*00a4*/ 	.word	0xffffffff


	//   ....[27]....
        /*00a8*/ 	.word	0xffffffff


	//   ....[28]....
        /*00ac*/ 	.word	0xffffffff


	//   ....[29]....
        /*00b0*/ 	.word	0xffffffff


	//   ....[30]....
        /*00b4*/ 	.word	0xffffffff


	//   ....[31]....
        /*00b8*/ 	.word	0xffffffff


	//   ....[32]....
        /*00bc*/ 	.word	0xffffffff


	//   ....[33]....
        /*00c0*/ 	.word	0xffffffff


	//   ....[34]....
        /*00c4*/ 	.word	0xffffffff


	//   ....[35]....
        /*00c8*/ 	.word	0xffffffff


	//   ....[36]....
        /*00cc*/ 	.word	0xffffffff


	//   ....[37]....
        /*00d0*/ 	.word	0xffffffff


	//   ....[38]....
        /*00d4*/ 	.word	0xffffffff


	//   ....[39]....
        /*00d8*/ 	.word	0xffffffff


	//   ....[40]....
        /*00dc*/ 	.word	0xffffffff


	//   ....[41]....
        /*00e0*/ 	.word	0xffffffff


	//   ....[42]....
        /*00e4*/ 	.word	0xffffffff


	//   ....[43]....
        /*00e8*/ 	.word	0xffffffff


	//   ....[44]....
        /*00ec*/ 	.word	0xffffffff


	//   ....[45]....
        /*00f0*/ 	.word	0xffffffff


	//   ....[46]....
        /*00f4*/ 	.word	0xffffffff


	//   ....[47]....
        /*00f8*/ 	.word	0xffffffff


	//   ....[48]....
        /*00fc*/ 	.word	0xffffffff


	//   ....[49]....
        /*0100*/ 	.word	0xffffffff


	//   ....[50]....
        /*0104*/ 	.word	0xffffffff


	//   ....[51]....
        /*0108*/ 	.word	0xffffffff


	//   ....[52]....
        /*010c*/ 	.word	0xffffffff


	//   ....[53]....
        /*0110*/ 	.word	0xffffffff


	//   ....[54]....
        /*0114*/ 	.word	0xffffffff


	//   ....[55]....
        /*0118*/ 	.word	0xffffffff


	//   ....[56]....
        /*011c*/ 	.word	0xffffffff


	//   ....[57]....
        /*0120*/ 	.word	0xffffffff


	//   ....[58]....
        /*0124*/ 	.word	0xffffffff


	//   ....[59]....
        /*0128*/ 	.word	0xffffffff


	//   ....[60]....
        /*012c*/ 	.word	0xffffffff


	//   ....[61]....
        /*0130*/ 	.word	0xffffffff


	//   ....[62]....
        /*0134*/ 	.word	0xffffffff


	//   ....[63]....
        /*0138*/ 	.word	0xffffffff


	//   ....[64]....
        /*013c*/ 	.word	0xffffffff


	//   ....[65]....
        /*0140*/ 	.word	0xffffffff


	//   ....[66]....
        /*0144*/ 	.word	0xffffffff


	//   ....[67]....
        /*0148*/ 	.word	0xffffffff


	//   ....[68]....
        /*014c*/ 	.word	0xffffffff


	//   ....[69]....
        /*0150*/ 	.word	0xffffffff


	//   ....[70]....
        /*0154*/ 	.word	0xffffffff


	//   ....[71]....
        /*0158*/ 	.word	0xffffffff


	//   ....[72]....
        /*015c*/ 	.word	0xffffffff


	//   ....[73]....
        /*0160*/ 	.word	0xffffffff


	//   ....[74]....
        /*0164*/ 	.word	0xffffffff


	//   ....[75]....
        /*0168*/ 	.word	0xffffffff


	//   ....[76]....
        /*016c*/ 	.word	0xffffffff


	//   ....[77]....
        /*0170*/ 	.word	0xffffffff


	//   ....[78]....
        /*0174*/ 	.word	0xffffffff


	//   ....[79]....
        /*0178*/ 	.word	0xffffffff


	//   ....[80]....
        /*017c*/ 	.word	0xffffffff


	//   ....[81]....
        /*0180*/ 	.word	0xffffffff


	//   ....[82]....
        /*0184*/ 	.word	0xffffffff


	//   ....[83]....
        /*0188*/ 	.word	0xffffffff


	//   ....[84]....
        /*018c*/ 	.word	0xffffffff


	//   ....[85]....
        /*0190*/ 	.word	0xffffffff


	//   ....[86]....
        /*0194*/ 	.word	0xffffffff


	//   ....[87]....
        /*0198*/ 	.word	0xffffffff


	//   ....[88]....
        /*019c*/ 	.word	0xffffffff


	//   ....[89]....
        /*01a0*/ 	.word	0xffffffff


	//   ....[90]....
        /*01a4*/ 	.word	0xffffffff


	//----- nvinfo : EIATTR_COOP_GROUP_INSTR_OFFSETS
	.align		4
.L_198:
        /*01a8*/ 	.byte	0x04, 0x28
        /*01aa*/ 	.short	(.L_200 - .L_199)


	//   ....[0]....
.L_199:
        /*01ac*/ 	.word	0x00000090


	//   ....[1]....
        /*01b0*/ 	.word	0x00001590


	//   ....[2]....
        /*01b4*/ 	.word	0x000015d0


	//   ....[3]....
        /*01b8*/ 	.word	0x000017a0


	//   ....[4]....
        /*01bc*/ 	.word	0x000017d0


	//   ....[5]....
        /*01c0*/ 	.word	0x000018f0


	//   ....[6]....
        /*01c4*/ 	.word	0x00001920


	//   ....[7]....
        /*01c8*/ 	.word	0x00001a30


	//   ....[8]....
        /*01cc*/ 	.word	0x00001a70


	//   ....[9]....
        /*01d0*/ 	.word	0x000020d0


	//   ....[10]....
        /*01d4*/ 	.word	0x00002110


	//   ....[11]....
        /*01d8*/ 	.word	0x00002150


	//   ....[12]....
        /*01dc*/ 	.word	0x00002170


	//   ....[13]....
        /*01e0*/ 	.word	0x000021c0


	//   ....[14]....
        /*01e4*/ 	.word	0x000021f0


	//   ....[15]....
        /*01e8*/ 	.word	0x00002230


	//   ....[16]....
        /*01ec*/ 	.word	0x00002260


	//   ....[17]....
        /*01f0*/ 	.word	0x00003350


	//   ....[18]....
        /*01f4*/ 	.word	0x00003380


	//   ....[19]....
        /*01f8*/ 	.word	0x000033a0


	//   ....[20]....
        /*01fc*/ 	.word	0x000033c0


	//   ....[21]....
        /*0200*/ 	.word	0x00003830


	//   ....[22]....
        /*0204*/ 	.word	0x00003b00


	//   ....[23]....
        /*0208*/ 	.word	0x00004760


	//   ....[24]....
        /*020c*/ 	.word	0x00004860


	//   ....[25]....
        /*0210*/ 	.word	0x00004870


	//   ....[26]....
        /*0214*/ 	.word	0x000048c0


	//   ....[27]....
        /*0218*/ 	.word	0x00005ca0


	//   ....[28]....
        /*021c*/ 	.word	0x00005cc0


	//   ....[29]....
        /*0220*/ 	.word	0x00005ce0


	//   ....[30]....
        /*0224*/ 	.word	0x00005cf0


	//   ....[31]....
        /*0228*/ 	.word	0x00006db0


	//   ....[32]....
        /*022c*/ 	.word	0x00006dc0


	//   ....[33]....
        /*0230*/ 	.word	0x00006dd0


	//   ....[34]....
        /*0234*/ 	.word	0x00006de0


	//   ....[35]....
        /*0238*/ 	.word	0x00006fe0


	//   ....[36]....
        /*023c*/ 	.word	0x00007200


	//   ....[37]....
        /*0240*/ 	.word	0x00007c40


	//   ....[38]....
        /*0244*/ 	.word	0x00007e10


	//   ....[39]....
        /*0248*/ 	.word	0x00007e60


	//   ....[40]....
        /*024c*/ 	.word	0x00007ef0


	//   ....[41]....
        /*0250*/ 	.word	0x00009b10


	//   ....[42]....
        /*0254*/ 	.word	0x00009b30


	//   ....[43]....
        /*0258*/ 	.word	0x00009b50


	//   ....[44]....
        /*025c*/ 	.word	0x00009b60


	//   ....[45]....
        /*0260*/ 	.word	0x0000ac10


	//   ....[46]....
        /*0264*/ 	.word	0x0000ac30


	//   ....[47]....
        /*0268*/ 	.word	0x0000ac40


	//   ....[48]....
        /*026c*/ 	.word	0x0000ac50


	//   ....[49]....
        /*0270*/ 	.word	0x0000b020


	//   ....[50]....
        /*0274*/ 	.word	0x0000b040


	//   ....[51]....
        /*0278*/ 	.word	0x0000b070


	//   ....[52]....
        /*027c*/ 	.word	0x0000b080


	//   ....[53]....
        /*0280*/ 	.word	0x0000c8e0


	//   ....[54]....
        /*0284*/ 	.word	0x0000c8f0


	//   ....[55]....
        /*0288*/ 	.word	0x0000c910


	//   ....[56]....
        /*028c*/ 	.word	0x0000c920


	//   ....[57]....
        /*0290*/ 	.word	0x0000da20


	//   ....[58]....
        /*0294*/ 	.word	0x0000da30


	//   ....[59]....
        /*0298*/ 	.word	0x0000da40


	//   ....[60]....
        /*029c*/ 	.word	0x0000da50


	//   ....[61]....
        /*02a0*/ 	.word	0x0000dc40


	//   ....[62]....
        /*02a4*/ 	.word	0x0000dfb0


	//   ....[63]....
        /*02a8*/ 	.word	0x0000e890


	//   ....[64]....
        /*02ac*/ 	.word	0x0000ea70


	//   ....[65]....
        /*02b0*/ 	.word	0x0000eab0


	//   ....[66]....
        /*02b4*/ 	.word	0x0000eb30


	//   ....[67]....
        /*02b8*/ 	.word	0x00010200


	//   ....[68]....
        /*02bc*/ 	.word	0x00010230


	//   ....[69]....
        /*02c0*/ 	.word	0x00010270


	//   ....[70]....
        /*02c4*/ 	.word	0x00010280


	//   ....[71]....
        /*02c8*/ 	.word	0x00011870


	//   ....[72]....
        /*02cc*/ 	.word	0x000118e0


	//   ....[73]....
        /*02d0*/ 	.word	0x00011920


	//   ....[74]....
        /*02d4*/ 	.word	0x00011960


	//   ....[75]....
        /*02d8*/ 	.word	0x00011bb0


	//   ....[76]....
        /*02dc*/ 	.word	0x00011bc0


	//   ....[77]....
        /*02e0*/ 	.word	0x00011d40


	//   ....[78]....
        /*02e4*/ 	.word	0x00011d70


	//   ....[79]....
        /*02e8*/ 	.word	0x00011ec0


	//   ....[80]....
        /*02ec*/ 	.word	0x00011ef0


	//   ....[81]....
        /*02f0*/ 	.word	0x00012040


	//   ....[82]....
        /*02f4*/ 	.word	0x00012060


	//   ....[83]....
        /*02f8*/ 	.word	0x000129a0


	//   ....[84]....
        /*02fc*/ 	.word	0x000129b0


	//   ....[85]....
        /*0300*/ 	.word	0x00012ae0


	//   ....[86]....
        /*0304*/ 	.word	0x00012b10


	//   ....[87]....
        /*0308*/ 	.word	0x00012c40


	//   ....[88]....
        /*030c*/ 	.word	0x00012c70


	//   ....[89]....
        /*0310*/ 	.word	0x00012da0


	//   ....[90]....
        /*0314*/ 	.word	0x00012dc0


	//----- nvinfo : EIATTR_EXIT_INSTR_OFFSETS
	.align		4
.L_200:
        /*0318*/ 	.byte	0x04, 0x1c
        /*031a*/ 	.short	(.L_202 - .L_201)


	//   ....[0]....
.L_201:
        /*031c*/ 	.word	0x00000440


	//   ....[1]....
        /*0320*/ 	.word	0x00012070


	//   ....[2]....
        /*0324*/ 	.word	0x00012140


	//   ....[3]....
        /*0328*/ 	.word	0x000121a0


	//   ....[4]....
        /*032c*/ 	.word	0x00012dd0


	//   ....[5]....
        /*0330*/ 	.word	0x00012e80


	//   ....[6]....
        /*0334*/ 	.word	0x00012ee0


	//----- nvinfo : EIATTR_CTAIDZ_USED
	.align		4
.L_202:
        /*0338*/ 	.byte	0x01, 0x04
	.zero		2


	//----- nvinfo : EIATTR_MAX_THREADS
	.align		4
        /*033c*/ 	.byte	0x04, 0x05
        /*033e*/ 	.short	(.L_204 - .L_203)
.L_203:
        /*0340*/ 	.word	0x00000100
        /*0344*/ 	.word	0x00000001
        /*0348*/ 	.word	0x00000001


	//----- nvinfo : EIATTR_CRS_STACK_SIZE
	.align		4
.L_204:
        /*034c*/ 	.byte	0x04, 0x1e
        /*034e*/ 	.short	(.L_206 - .L_205)
.L_205:
        /*0350*/ 	.word	0x00000000
.L_206:


//--------------------- .nv.info._ZN7cutlass13device_kernelIN5flash19enable_sm80_to_sm89INS1_16FlashAttnFwdSm80INS1_25CollectiveMainloopFwdSm80ILi8ELi1ELb0EN4cute5tupleIJNS5_1CILi128EEENS7_ILi64EEENS7_ILi192EEEEEELi192ENS_6half_tEfNS_4arch4Sm80ELb0ELb1ELb1ELb1ELb1ELb1ELb1ELb0EEENS1_21CollectiveEpilogueFwdINS6_IJS8_SA_S9_EEENS6_IJNS7_ILi1EEESI_SI_EEESC_SE_Li256ELb1ELb1ELb0ELb0EEENS1_19SingleTileSchedulerILb1ELb0ELb1ELi128EEEEEEEEEvNT_6ParamsE --------------------------
	.section	.nv.info._ZN7cutlass13device_kernelIN5flash19enable_sm80_to_sm89INS1_16FlashAttnFwdSm80INS1_25CollectiveMainloopFwdSm80ILi8ELi1ELb0EN4cute5tupleIJNS5_1CILi128EEENS7_ILi64EEENS7_ILi192EEEEEELi192ENS_6half_tEfNS_4arch4Sm80ELb0ELb1ELb1ELb1ELb1ELb1ELb1ELb0EEENS1_21CollectiveEpilogueFwdINS6_IJS8_SA_S9_EEENS6_IJNS7_ILi1EEESI_SI_EEESC_SE_Li256ELb1ELb1ELb0ELb0EEENS1_19SingleTileSchedulerILb1ELb0ELb1ELi128EEEEEEEEEvNT_6ParamsE,"",@"SHT_CUDA_INFO"
	.sectionflags	@""
	.align	4


	//----- nvinfo : EIATTR_CUDA_API_VERSION
	.align		4
        /*0000*/ 	.byte	0x04, 0x37
        /*0002*/ 	.short	(.L_208 - .L_207)
.L_207:
        /*0004*/ 	.word	0x00000082


	//----- nvinfo : EIATTR_SW2861232_WAR
	.align		4
.L_208:
        /*0008*/ 	.byte	0x01, 0x35
	.zero		2


	//----- nvinfo : EIATTR_PARAM_CBANK
	.align		4
        /*000c*/ 	.byte	0x04, 0x0a
        /*000e*/ 	.short	(.L_210 - .L_209)
	.align		4
.L_209:
        /*0010*/ 	.word	index@(.nv.constant0._ZN7cutlass13device_kernelIN5flash19enable_sm80_to_sm89INS1_16FlashAttnFwdSm80INS1_25CollectiveMainloopFwdSm80ILi8ELi1ELb0EN4cute5tupleIJNS5_1CILi128EEENS7_ILi64EEENS7_ILi192EEEEEELi192ENS_6half_tEfNS_4arch4Sm80ELb0ELb1ELb1ELb1ELb1ELb1ELb1ELb0EEENS1_21CollectiveEpilogueFwdINS6_IJS8_SA_S9_EEENS6_IJNS7_ILi1EEESI_SI_EEESC_SE_Li256ELb1ELb1ELb0ELb0EEENS1_19SingleTileSchedulerILb1ELb0ELb1ELi128EEEEEEEEEvNT_6ParamsE)
        /*0014*/ 	.short	0x0160
        /*0016*/ 	.short	0x0418


	//----- nvinfo : EIATTR_CBANK_PARAM_SIZE
	.align		4
.L_210:
        /*0018*/ 	.byte	0x03, 0x19
        /*001a*/ 	.short	0x0418


	//----- nvinfo : EIATTR_KPARAM_INFO
	.align		4
        /*001c*/ 	.byte	0x04, 0x17
        /*001e*/ 	.short	(.L_212 - .L_211)
.L_211:
        /*0020*/ 	.word	0x00000000
        /*0024*/ 	.short	0x0000
        /*0026*/ 	.short	0x0000
        /*0028*/ 	.byte	0x00, 0xf0, 0x61, 0x10


	//----- nvinfo : EIATTR_MAXREG_COUNT
	.align		4
.L_212:
        /*002c*/ 	.byte	0x03, 0x1b
        /*002e*/ 	.short	0x00ff


	//----- nvinfo : EIATTR_NUM_BARRIERS
	.align		4
        /*0030*/ 	.byte	0x02, 0x4c
        /*0032*/ 	.byte	0x02
	.zero		1


	//----- nvinfo : EIATTR_MERCURY_ISA_VERSION
	.align		4
        /*0034*/ 	.byte	0x03, 0x5f
        /*0036*/ 	.short	0x0000


	//----- nvinfo : EIATTR_COOP_GROUP_MASK_REGIDS
	.align		4
        /*0038*/ 	.byte	0x04, 0x29
        /*003a*/ 	.short	(.L_214 - .L_213)


	//   ....[0]....
.L_213:
        /*003c*/ 	.word	0xffffffff


	//   ....[1]....
        /*0040*/ 	.word	0xffffffff


	//   ....[2]....
        /*0044*/ 	.word	0xffffffff


	//   ....[3]....
        /*0048*/ 	.word	0xffffffff


	//   ....[4]....
        /*004c*/ 	.word	0xffffffff


	//   ....[5]....
        /*0050*/ 	.word	0xffffffff


	//   ....[6]....
        /*0054*/ 	.word	0xffffffff


	//   ....[7]....
        /*0058*/ 	.word	0xffffffff


	//   ....[8]....
        /*005c*/ 	.word	0xffffffff


	//   ....[9]....
        /*0060*/ 	.word	0xffffffff


	//   ....[10]....
        /*0064*/ 	.word	0xffffffff


	//   ....[11]....
        /*0068*/ 	.word	0xffffffff


	//   ....[12]....
        /*006c*/ 	.word	0xffffffff


	//   ....[13]....
        /*0070*/ 	.word	0xffffffff


	//   ....[14]....
        /*0074*/ 	.word	0xffffffff


	//   ....[15]....
        /*0078*/ 	.word	0xffffffff


	//   ....[16]....
        /*007c*/ 	.word	0xffffffff


	//   ....[17]....
        /*0080*/ 	.word	0xffffffff


	//   ....[18]....
        /*0084*/ 	.word	0xffffffff


	//   ....[19]....
        /*0088*/ 	.word	0xffffffff


	//   ....[20]....
        /*008c*/ 	.word	0xffffffff


	//   ....[21]....
        /*0090*/ 	.word	0xffffffff


	//   ....[22]....
        /*0094*/ 	.word	0xffffffff


	//   ....[23]....
        /*0098*/ 	.word	0xffffffff


	//   ....[24]....
        /*009c*/ 	.word	0xffffffff


	//   ....[25]....
        /*00a0*/ 	.word	0xffffffff


	//   ....[26]....
        /*00a4*/ 	.word	0xffffffff


	//   ....[27]....
        /*00a8*/ 	.word	0xffffffff


	//   ....[28]....
        /*00ac*/ 	.word	0xffffffff


	//   ....[29]....
        /*00b0*/ 	.word	0xffffffff


	//   ....[30]....
        /*00b4*/ 	.word	0xffffffff


	//   ....[31]....
        /*00b8*/ 	.word	0xffffffff


	//   ....[32]....
        /*00bc*/ 	.word	0xffffffff


	//   ....[33]....
        /*00c0*/ 	.word	0xffffffff


	//   ....[34]....
        /*00c4*/ 	.word	0xffffffff


	//   ....[35]....
        /*00c8*/ 	.word	0xffffffff


	//   ....[36]....
        /*00cc*/ 	.word	0xffffffff


	//   ....[37]....
        /*00d0*/ 	.word	0xffffffff


	//   ....[38]....
        /*00d4*/ 	.word	0xffffffff


	//   ....[39]....
        /*00d8*/ 	.word	0xffffffff


	//   ....[40]....
        /*00dc*/ 	.word	0xffffffff


	//   ....[41]....
        /*00e0*/ 	.word	0xffffffff


	//   ....[42]....
        /*00e4*/ 	.word	0xffffffff


	//   ....[43]....
        /*00e8*/ 	.word	0xffffffff


	//   ....[44]....
        /*00ec*/ 	.word	0xffffffff


	//   ....[45]....
        /*00f0*/ 	.word	0xffffffff


	//   ....[46]....
        /*00f4*/ 	.word	0xffffffff


	//   ....[47]....
        /*00f8*/ 	.word	0xffffffff


	//   ....[48]....
        /*00fc*/ 	.word	0xffffffff


	//   ....[49]....
        /*0100*/ 	.word	0xffffffff


	//   ....[50]....
        /*0104*/ 	.word	0xffffffff


	//   ....[51]....
        /*0108*/ 	.word	0xffffffff


	//   ....[52]....
        /*010c*/ 	.word	0xffffffff


	//   ....[53]....
        /*0110*/ 	.word	0xffffffff


	//   ....[54]....
        /*0114*/ 	.word	0xffffffff


	//   ....[55]....
        /*0118*/ 	.word	0xffffffff


	//   ....[56]....
        /*011c*/ 	.word	0xffffffff


	//   ....[57]....
        /*0120*/ 	.word	0xffffffff


	//   ....[58]....
        /*0124*/ 	.word	0xffffffff


	//   ....[59]....
        /*0128*/ 	.word	0xffffffff


	//   ....[60]....
        /*012c*/ 	.word	0xffffffff


	//   ....[61]....
        /*0130*/ 	.word	0xffffffff


	//   ....[62]....
        /*0134*/ 	.word	0xffffffff


	//   ....[63]....
        /*0138*/ 	.word	0xffffffff


	//   ....[64]....
        /*013c*/ 	.word	0xffffffff


	//   ....[65]....
        /*0140*/ 	.word	0xffffffff


	//   ....[66]....
        /*0144*/ 	.word	0xffffffff


	//   ....[67]....
        /*0148*/ 	.word	0xffffffff


	//   ....[68]....
        /*014c*/ 	.word	0xffffffff


	//   ....[69]....
        /*0150*/ 	.word	0xffffffff


	//   ....[70]....
        /*0154*/ 	.word	0xffffffff


	//   ....[71]....
        /*0158*/ 	.word	0xffffffff


	//   ....[72]....
        /*015c*/ 	.word	0xffffffff


	//   ....[73]....
        /*0160*/ 	.word	0xffffffff


	//   ....[74]....
        /*0164*/ 	.word	0xffffffff


	//   ....[75]....
        /*0168*/ 	.word	0xffffffff


	//   ....[76]....
        /*016c*/ 	.word	0xffffffff


	//   ....[77]....
        /*0170*/ 	.word	0xffffffff


	//   ....[78]....
        /*0174*/ 	.word	0xffffffff


	//   ....[79]....
        /*0178*/ 	.word	0xffffffff


	//   ....[80]....
        /*017c*/ 	.word	0xffffffff


	//   ....[81]....
        /*0180*/ 	.word	0xffffffff


	//   ....[82]....
        /*0184*/ 	.word	0xffffffff


	//   ....[83]....
        /*0188*/ 	.word	0xffffffff


	//   ....[84]....
        /*018c*/ 	.word	0xffffffff


	//   ....[85]....
        /*0190*/ 	.word	0xffffffff


	//   ....[86]....
        /*0194*/ 	.word	0xffffffff


	//   ....[87]....
        /*0198*/ 	.word	0xffffffff


	//   ....[88]....
        /*019c*/ 	.word	0xffffffff


	//   ....[89]....
        /*01a0*/ 	.word	0xffffffff


	//   ....[90]....
        /*01a4*/ 	.word	0xffffffff


	//   ....[91]....
        /*01a8*/ 	.word	0xffffffff


	//   ....[92]....
        /*01ac*/ 	.word	0xffffffff


	//   ....[93]....
        /*01b0*/ 	.word	0xffffffff


	//   ....[94]....
        /*01b4*/ 	.word	0xffffffff


	//   ....[95]....
        /*01b8*/ 	.word	0xffffffff


	//   ....[96]....
        /*01bc*/ 	.word	0xffffffff


	//   ....[97]....
        /*01c0*/ 	.word	0xffffffff


	//   ....[98]....
        /*01c4*/ 	.word	0xffffffff


	//   ....[99]....
        /*01c8*/ 	.word	0xffffffff


	//   ....[100]....
        /*01cc*/ 	.word	0xffffffff


	//   ....[101]....
        /*01d0*/ 	.word	0xffffffff


	//   ....[102]....
        /*01d4*/ 	.word	0xffffffff


	//   ....[103]....
        /*01d8*/ 	.word	0xffffffff


	//   ....[104]....
        /*01dc*/ 	.word	0xffffffff


	//   ....[105]....
        /*01e0*/ 	.word	0xffffffff


	//   ....[106]....
        /*01e4*/ 	.word	0xffffffff


	//   ....[107]....
        /*01e8*/ 	.word	0xffffffff


	//   ....[108]....
        /*01ec*/ 	.word	0xffffffff


	//   ....[109]....
        /*01f0*/ 	.word	0xffffffff


	//   ....[110]....
        /*01f4*/ 	.word	0xffffffff


	//   ....[111]....
        /*01f8*/ 	.word	0xffffffff


	//   ....[112]....
        /*01fc*/ 	.word	0xffffffff


	//   ....[113]....
        /*0200*/ 	.word	0xffffffff


	//   ....[114]....
        /*0204*/ 	.word	0xffffffff


	//----- nvinfo : EIATTR_COOP_GROUP_INSTR_OFFSETS
	.align		4
.L_214:
        /*0208*/ 	.byte	0x04, 0x28
        /*020a*/ 	.short	(.L_216 - .L_215)


	//   ....[0]....
.L_215:
        /*020c*/ 	.word	0x00000090


	//   ....[1]....
        /*0210*/ 	.word	0x00002830


	//   ....[2]....
        /*0214*/ 	.word	0x00002840


	//   ....[3]....
        /*0218*/ 	.word	0x00004370


	//   ....[4]....
        /*021c*/ 	.word	0x00004380


	//   ....[5]....
        /*0220*/ 	.word	0x00005d00


	//   ....[6]....
        /*0224*/ 	.word	0x00005d20


	//   ....[7]....
        /*0228*/ 	.word	0x00006210


	//   ....[8]....
        /*022c*/ 	.word	0x00006230


	//   ....[9]....
        /*0230*/ 	.word	0x000073f0


	//   ....[10]....
        /*0234*/ 	.word	0x00007420


	//   ....[11]....
        /*0238*/ 	.word	0x00007650


	//   ....[12]....
        /*023c*/ 	.word	0x00007680


	//   ....[13]....
        /*0240*/ 	.word	0x000077a0


	//   ....[14]....
        /*0244*/ 	.word	0x000077d0


	//   ....[15]....
        /*0248*/ 	.word	0x000078f0


	//   ....[16]....
        /*024c*/ 	.word	0x00007940


	//   ....[17]....
        /*0250*/ 	.word	0x00007e30


	//   ....[18]....
        /*0254*/ 	.word	0x00007e60


	//   ....[19]....
        /*0258*/ 	.word	0x00007e90


	//   ....[20]....
        /*025c*/ 	.word	0x00007eb0


	//   ....[21]....
        /*0260*/ 	.word	0x00008350


	//   ....[22]....
        /*0264*/ 	.word	0x00008380


	//   ....[23]....
        /*0268*/ 	.word	0x000083c0


	//   ....[24]....
        /*026c*/ 	.word	0x000083e0


	//   ....[25]....
        /*0270*/ 	.word	0x00008810


	//   ....[26]....
        /*0274*/ 	.word	0x00008850


	//   ....[27]....
        /*0278*/ 	.word	0x00008890


	//   ....[28]....
        /*027c*/ 	.word	0x00008900


	//   ....[29]....
        /*0280*/ 	.word	0x0000b880


	//   ....[30]....
        /*0284*/ 	.word	0x0000b8e0


	//   ....[31]....
        /*0288*/ 	.word	0x0000b8f0


	//   ....[32]....
        /*028c*/ 	.word	0x0000b900


	//   ....[33]....
        /*0290*/ 	.word	0x0000bb80


	//   ....[34]....
        /*0294*/ 	.word	0x0000bbc0


	//   ....[35]....
        /*0298*/ 	.word	0x0000bc00


	//   ....[36]....
        /*029c*/ 	.word	0x0000bc70


	//   ....[37]....
        /*02a0*/ 	.word	0x0000f050


	//   ....[38]....
        /*02a4*/ 	.word	0x0000f080


	//   ....[39]....
        /*02a8*/ 	.word	0x0000f0c0


	//   ....[40]....
        /*02ac*/ 	.word	0x0000f100


	//   ....[41]....
        /*02b0*/ 	.word	0x00010230


	//   ....[42]....
        /*02b4*/ 	.word	0x00010260


	//   ....[43]....
        /*02b8*/ 	.word	0x00010290


	//   ....[44]....
        /*02bc*/ 	.word	0x000102c0


	//   ....[45]....
        /*02c0*/ 	.word	0x000106e0


	//   ....[46]....
        /*02c4*/ 	.word	0x000109b0


	//   ....[47]....
        /*02c8*/ 	.word	0x000116a0


	//   ....[48]....
        /*02cc*/ 	.word	0x000116c0


	//   ....[49]....
        /*02d0*/ 	.word	0x000116e0


	//   ....[50]....
        /*02d4*/ 	.word	0x00011700


	//   ....[51]....
        /*02d8*/ 	.word	0x00012b30


	//   ....[52]....
        /*02dc*/ 	.word	0x00012b40


	//   ....[53]....
        /*02e0*/ 	.word	0x00012b50


	//   ....[54]....
        /*02e4*/ 	.word	0x00012b60


	//   ....[55]....
        /*02e8*/ 	.word	0x00013c10


	//   ....[56]....
        /*02ec*/ 	.word	0x00013c20


	//   ....[57]....
        /*02f0*/ 	.word	0x00013c30


	//   ....[58]....
        /*02f4*/ 	.word	0x00013c40


	//   ....[59]....
        /*02f8*/ 	.word	0x00013e20


	//   ....[60]....
        /*02fc*/ 	.word	0x00014020


	//   ....[61]....
        /*0300*/ 	.word	0x00014920


	//   ....[62]....
        /*0304*/ 	.word	0x00014a40


	//   ....[63]....
        /*0308*/ 	.word	0x00014a50


	//   ....[64]....
        /*030c*/ 	.word	0x00014ac0


	//   ....[65]....
        /*0310*/ 	.word	0x000166d0


	//   ....[66]....
        /*0314*/ 	.word	0x000166e0


	//   ....[67]....
        /*0318*/ 	.word	0x000166f0


	//   ....[68]....
        /*031c*/ 	.word	0x00016700


	//   ....[69]....
        /*0320*/ 	.word	0x000177b0


	//   ....[70]....
        /*0324*/ 	.word	0x000177c0


	//   ....[71]....
        /*0328*/ 	.word	0x000177d0


	//   ....[72]....
        /*032c*/ 	.word	0x000177e0


	//   ....[73]....
        /*0330*/ 	.word	0x00017b90


	//   ....[74]....
        /*0334*/ 	.word	0x00017bb0


	//   ....[75]....
        /*0338*/ 	.word	0x00017be0


	//   ....[76]....
        /*033c*/ 	.word	0x00017bf0


	//   ....[77]....
        /*0340*/ 	.word	0x00019480


	//   ....[78]....
        /*0344*/ 	.word	0x00019490


	//   ....[79]....
        /*0348*/ 	.word	0x00019530


	//   ....[80]....
        /*034c*/ 	.word	0x00019540


	//   ....[81]....
        /*0350*/ 	.word	0x0001a5a0


	//   ....[82]....
        /*0354*/ 	.word	0x0001a5b0


	//   ....[83]....
        /*0358*/ 	.word	0x0001a5c0


	//   ....[84]....
        /*035c*/ 	.word	0x0001a5d0


	//   ....[85]....
        /*0360*/ 	.word	0x0001a7b0


	//   ....[86]....
        /*0364*/ 	.word	0x0001aa90


	//   ....[87]....
        /*0368*/ 	.word	0x0001b380


	//   ....[88]....
        /*036c*/ 	.word	0x0001b3a0


	//   ....[89]....
        /*0370*/ 	.word	0x0001b3d0


	//   ....[90]....
        /*0374*/ 	.word	0x0001b3e0


	//   ....[91]....
        /*0378*/ 	.word	0x0001cb30


	//   ....[92]....
        /*037c*/ 	.word	0x0001cb60


	//   ....[93]....
        /*0380*/ 	.word	0x0001cbb0


	//   ....[94]....
        /*0384*/ 	.word	0x0001cbc0


	//   ....[95]....
        /*0388*/ 	.word	0x0001e1b0


	//   ....[96]....
        /*038c*/ 	.word	0x0001e230


	//   ....[97]....
        /*0390*/ 	.word	0x0001e270


	//   ....[98]....
        /*0394*/ 	.word	0x0001e2b0


	//   ....[99]....
        /*0398*/ 	.word	0x0001e4e0


	//   ....[100]....
        /*039c*/ 	.word	0x0001e4f0


	//   ....[101]....
        /*03a0*/ 	.word	0x0001e670


	//   ....[102]....
        /*03a4*/ 	.word	0x0001e6a0


	//   ....[103]....
        /*03a8*/ 	.word	0x0001e7f0


	//   ....[104]....
        /*03ac*/ 	.word	0x0001e820


	//   ....[105]....
        /*03b0*/ 	.word	0x0001e970


	//   ....[106]....
        /*03b4*/ 	.word	0x0001e990


	//   ....[107]....
        /*03b8*/ 	.word	0x0001f2d0


	//   ....[108]....
        /*03bc*/ 	.word	0x0001f2e0


	//   ....[109]....
        /*03c0*/ 	.word	0x0001f410


	//   ....[110]....
        /*03c4*/ 	.word	0x0001f440


	//   ....[111]....
        /*03c8*/ 	.word	0x0001f570


	//   ....[112]....
        /*03cc*/ 	.word	0x0001f5a0


	//   ....[113]....
        /*03d0*/ 	.word	0x0001f6d0


	//   ....[114]....
        /*03d4*/ 	.word	0x0001f6f0


	//----- nvinfo : EIATTR_EXIT_INSTR_OFFSETS
	.align		4
.L_216:
        /*03d8*/ 	.byte	0x04, 0x1c
        /*03da*/ 	.short	(.L_218 - .L_217)


	//   ....[0]....
.L_217:
        /*03dc*/ 	.word	0x00000440


	//   ....[1]....
        /*03e0*/ 	.word	0x0001e9a0


	//   ....[2]....
        /*03e4*/ 	.word	0x0001ea70


	//   ....[3]....
        /*03e8*/ 	.word	0x0001ead0


	//   ....[4]....
        /*03ec*/ 	.word	0x0001f700


	//   ....[5]....
        /*03f0*/ 	.word	0x0001f7b0


	//   ....[6]....
        /*03f4*/ 	.word	0x0001f810


	//----- nvinfo : EIATTR_CTAIDZ_USED
	.align		4
.L_218:
        /*03f8*/ 	.byte	0x01, 0x04
	.zero		2


	//----- nvinfo : EIATTR_MAX_THREADS
	.align		4
        /*03fc*/ 	.byte	0x04, 0x05
        /*03fe*/ 	.short	(.L_220 - .L_219)
.L_219:
        /*0400*/ 	.word	0x00000100
        /*0404*/ 	.word	0x00000001
        /*0408*/ 	.word	0x00000001


	//----- nvinfo : EIATTR_CRS_STACK_SIZE
	.align		4
.L_220:
        /*040c*/ 	.byte	0x04, 0x1e
        /*040e*/ 	.short	(.L_222 - .L_221)
.L_221:
        /*0410*/ 	.word	0x00000000
.L_222:


//--------------------- .nv.info._ZN7cutlass13device_kernelIN5flash19enable_sm80_to_sm89INS1_16FlashAttnFwdSm80INS1_25CollectiveMainloopFwdSm80ILi8ELi1ELb0EN4cute5tupleIJNS5_1CILi128EEENS7_ILi64EEENS7_ILi192EEEEEELi192ENS_6half_tEfNS_4arch4Sm80ELb1ELb0ELb1ELb0ELb1ELb0ELb1ELb0EEENS1_21CollectiveEpilogueFwdINS6_IJS8_SA_S9_EEENS6_IJNS7_ILi1EEESI_SI_EEESC_SE_Li256ELb0ELb1ELb0ELb0EEENS1_30DynamicPersistentTileSchedulerILi256ELi256ELb0ELb1ELb0EEEEEEEEEvNT_6ParamsE --------------------------
	.section	.nv.info._ZN7cutlass13device_kernelIN5flash19enable_sm80_to_sm89INS1_16FlashAttnFwdSm80INS1_25CollectiveMainloopFwdSm80ILi8ELi1ELb0EN4cute5tupleIJNS5_1CILi128EEENS7_ILi64EEENS7_ILi192EEEEEELi192ENS_6half_tEfNS_4arch4Sm80ELb1ELb0ELb1ELb0ELb1ELb0ELb1ELb0EEENS1_21CollectiveEpilogueFwdINS6_IJS8_SA_S9_EEENS6_IJNS7_ILi1EEESI_SI_EEESC_SE_Li256ELb0ELb1ELb0ELb0EEENS1_30DynamicPersistentTileSchedulerILi256ELi256ELb0ELb1ELb0EEEEEEEEEvNT_6ParamsE,"",@"SHT_CUDA_INFO"
	.sectionflags	@""
	.align	4


	//----- nvinfo : EIATTR_CUDA_API_VERSION
	.align		4
        /*0000*/ 	.byte	0x04, 0x37
        /*0002*/ 	.short	(.L_224 - .L_223)
.L_223:
        /*0004*/ 	.word	0x00000082


	//----- nvinfo : EIATTR_SW2861232_WAR
	.align		4
.L_224:
        /*0008*/ 	.byte	0x01, 0x35
	.zero		2


	//----- nvinfo : EIATTR_PARAM_CBANK
	.align		4
        /*000c*/ 	.byte	0x04, 0x0a
        /*000e*/ 	.short	(.L_226 - .L_225)
	.align		4
.L_225:
        /*0010*/ 	.word	index@(.nv.constant0._ZN7cutlass13device_kernelIN5flash19enable_sm80_to_sm89INS1_16FlashAttnFwdSm80INS1_25CollectiveMainloopFwdSm80ILi8ELi1ELb0EN4cute5tupleIJNS5_1CILi128EEENS7_ILi64EEENS7_ILi192EEEEEELi192ENS_6half_tEfNS_4arch4Sm80ELb1ELb0ELb1ELb0ELb1ELb0ELb1ELb0EEENS1_21CollectiveEpilogueFwdINS6_IJS8_SA_S9_EEENS6_IJNS7_ILi1EEESI_SI_EEESC_SE_Li256ELb0ELb1ELb0ELb0EEENS1_30DynamicPersistentTileSchedulerILi256ELi256ELb0ELb1ELb0EEEEEEEEEvNT_6ParamsE)
        /*0014*/ 	.short	0x0160
        /*0016*/ 	.short	0x0428


	//----- nvinfo : EIATTR_CBANK_PARAM_SIZE
	.align		4
.L_226:
        /*0018*/ 	.byte	0x03, 0x19
        /*001a*/ 	.short	0x0428


	//----- nvinfo : EIATTR_KPARAM_INFO
	.align		4
        /*001c*/ 	.byte	0x04, 0x17
        /*001e*/ 	.short	(.L_228 - .L_227)
.L_227:
        /*0020*/ 	.word	0x00000000
        /*0024*/ 	.short	0x0000
        /*0026*/ 	.short	0x0000
        /*0028*/ 	.byte	0x00, 0xf0, 0xa1, 0x10


	//----- nvinfo : EIATTR_MAXREG_COUNT
	.align		4
.L_228:
        /*002c*/ 	.byte	0x03, 0x1b
        /*002e*/ 	.short	0x00ff


	//----- nvinfo : EIATTR_NUM_BARRIERS
	.align		4
        /*0030*/ 	.byte	0x02, 0x4c
        /*0032*/ 	.byte	0x06
	.zero		1


	//----- nvinfo : EIATTR_ANNOTATIONS
	.align		4
        /*0034*/ 	.byte	0x04, 0x55
        /*0036*/ 	.short	(.L_230 - .L_229)


	//   ....[0]....
.L_229:
        /*0038*/ 	.word	0x00000001
        /*003c*/ 	.byte	0x70, 0x00, 0x00, 0x00, 0x01, 0x00, 0x00, 0x00, 0xc0, 0x04, 0x00, 0x00, 0x01, 0x00, 0x00, 0x00
        /* <DEDUP_REMOVED lines=12> */
        /*010c*/ 	.byte	0xf0, 0xda, 0x00, 0x00


	//----- nvinfo : EIATTR_MERCURY_ISA_VERSION
	.align		4
.L_230:
        /*0110*/ 	.byte	0x03, 0x5f
        /*0112*/ 	.short	0x0000


	//----- nvinfo : EIATTR_INT_WARP_WIDE_INSTR_OFFSETS
	.align		4
        /*0114*/ 	.byte	0x04, 0x31
        /*0116*/ 	.short	(.L_232 - .L_231)


	//   ....[0]....
.L_231:
        /*0118*/ 	.word	0x0000bd40


	//   ....[1]....
        /*011c*/ 	.word	0x0000bdc0


	//----- nvinfo : EIATTR_COOP_GROUP_MASK_REGIDS
	.align		4
.L_232:
        /*0120*/ 	.byte	0x04, 0x29
        /*0122*/ 	.short	(.L_234 - .L_233)


	//   ....[0]....
.L_233:
        /*0124*/ 	.word	0xffffffff


	//   ....[1]....
        /*0128*/ 	.word	0xffffffff


	//   ....[2]....
        /*012c*/ 	.word	0xffffffff


	//   ....[3]....
        /*0130*/ 	.word	0xffffffff


	//   ....[4]....
        /*0134*/ 	.word	0xffffffff


	//   ....[5]....
        /*0138*/ 	.word	0xffffffff


	//   ....[6]....
        /*013c*/ 	.word	0xffffffff


	//   ....[7]....
        /*0140*/ 	.word	0xffffffff


	//   ....[8]....
        /*0144*/ 	.word	0xffffffff


	//   ....[9]....
        /*0148*/ 	.word	0xffffffff


	//   ....[10]....
        /*014c*/ 	.word	0xffffffff


	//   ....[11]....
        /*0150*/ 	.word	0xffffffff


	//   ....[12]....
        /*0154*/ 	.word	0xffffffff


	//   ....[13]....
        /*0158*/ 	.word	0xffffffff


	//   ....[14]....
        /*015c*/ 	.word	0xffffffff


	//   ....[15]....
        /*0160*/ 	.word	0xffffffff


	//   ....[16]....
        /*0164*/ 	.word	0xffffffff


	//   ....[17]....
        /*0168*/ 	.word	0xffffffff


	//   ....[18]....
        /*016c*/ 	.word	0xffffffff


	//   ....[19]....
        /*0170*/ 	.word	0xffffffff


	//   ....[20]....
        /*0174*/ 	.word	0xffffffff


	//   ....[21]....
        /*0178*/ 	.word	0xffffffff


	//   ....[22]....
        /*017c*/ 	.word	0xffffffff


	//   ....[23]....
        /*0180*/ 	.word	0xffffffff


	//   ....[24]....
        /*0184*/ 	.word	0xffffffff


	//   ....[25]....
        /*0188*/ 	.word	0xffffffff


	//   ....[26]....
        /*018c*/ 	.word	0xffffffff


	//   ....[27]....
        /*0190*/ 	.word	0xffffffff


	//   ....[28]....
        /*0194*/ 	.word	0xffffffff


	//   ....[29]....
        /*0198*/ 	.word	0xffffffff


	//   ....[30]....
        /*019c*/ 	.word	0xffffffff


	//   ....[31]....
        /*01a0*/ 	.word	0xffffffff


	//   ....[32]....
        /*01a4*/ 	.word	0xffffffff


	//   ....[33]....
        /*01a8*/ 	.word	0xffffffff


	//   ....[34]....
        /*01ac*/ 	.word	0xffffffff


	//   ....[35]....
        /*01b0*/ 	.word	0xffffffff


	//   ....[36]....
        /*01b4*/ 	.word	0xffffffff


	//   ....[37]....
        /*01b8*/ 	.word	0xffffffff


	//   ....[38]....
        /*01bc*/ 	.word	0xffffffff


	//   ....[39]....
        /*01c0*/ 	.word	0xffffffff


	//   ....[40]....
        /*01c4*/ 	.word	0xffffffff


	//   ....[41]....
        /*01c8*/ 	.word	0xffffffff


	//   ....[42]....
        /*01cc*/ 	.word	0xffffffff


	//   ....[43]....
        /*01d0*/ 	.word	0xffffffff


	//   ....[44]....
        /*01d4*/ 	.word	0xffffffff


	//   ....[45]....
        /*01d8*/ 	.word	0xffffffff


	//   ....[46]....
        /*01dc*/ 	.word	0xffffffff


	//   ....[47]....
        /*01e0*/ 	.word	0xffffffff


	//   ....[48]....
        /*01e4*/ 	.word	0xffffffff


	//   ....[49]....
        /*01e8*/ 	.word	0xffffffff


	//   ....[50]....
        /*01ec*/ 	.word	0xffffffff


	//   ....[51]....
        /*01f0*/ 	.word	0xffffffff


	//   ....[52]....
        /*01f4*/ 	.word	0xffffffff


	//   ....[53]....
        /*01f8*/ 	.word	0xffffffff


	//   ....[54]....
        /*01fc*/ 	.word	0xffffffff


	//   ....[55]....
        /*0200*/ 	.word	0xffffffff


	//   ....[56]....
        /*0204*/ 	.word	0xffffffff


	//   ....[57]....
        /*0208*/ 	.word	0xffffffff


	//   ....[58]....
        /*020c*/ 	.word	0xffffffff


	//   ....[59]....
        /*0210*/ 	.word	0xffffffff


	//   ....[60]....
        /*0214*/ 	.word	0xffffffff


	//   ....[61]....
        /*0218*/ 	.word	0xffffffff


	//   ....[62]....
        /*021c*/ 	.word	0xffffffff


	//   ....[63]....
        /*0220*/ 	.word	0xffffffff


	//   ....[64]....
        /*0224*/ 	.word	0xffffffff


	//   ....[65]....
        /*0228*/ 	.word	0xffffffff


	//   ....[66]....
        /*022c*/ 	.word	0xffffffff


	//   ....[67]....
        /*0230*/ 	.word	0xffffffff


	//   ....[68]....
        /*0234*/ 	.word	0xffffffff


	//   ....[69]....
        /*0238*/ 	.word	0xffffffff


	//   ....[70]....
        /*023c*/ 	.word	0xffffffff


	//   ....[71]....
        /*0240*/ 	.word	0xffffffff


	//   ....[72]....
        /*0244*/ 	.word	0xffffffff


	//   ....[73]....
        /*0248*/ 	.word	0xffffffff


	//   ....[74]....
        /*024c*/ 	.word	0xffffffff


	//   ....[75]....
        /*0250*/ 	.word	0xffffffff


	//   ....[76]....
        /*0254*/ 	.word	0xffffffff


	//   ....[77]....
        /*0258*/ 	.word	0xffffffff


	//   ....[78]....
        /*025c*/ 	.word	0xffffffff


	//   ....[79]....
        /*0260*/ 	.word	0xffffffff


	//   ....[80]....
        /*0264*/ 	.word	0xffffffff


	//   ....[81]....
        /*0268*/ 	.word	0xffffffff


	//   ....[82]....
        /*026c*/ 	.word	0xffffffff


	//   ....[83]....
        /*0270*/ 	.word	0xffffffff


	//   ....[84]....
        /*0274*/ 	.word	0xffffffff


	//   ....[85]....
        /*0278*/ 	.word	0xffffffff


	//   ....[86]....
        /*027c*/ 	.word	0xffffffff


	//   ....[87]....
        /*0280*/ 	.word	0xffffffff


	//   ....[88]....
        /*0284*/ 	.word	0xffffffff


	//   ....[89]....
        /*0288*/ 	.word	0xffffffff


	//   ....[90]....
        /*028c*/ 	.word	0xffffffff


	//   ....[91]....
        /*0290*/ 	.word	0xffffffff


	//   ....[92]....
        /*0294*/ 	.word	0xffffffff


	//   ....[93]....
        /*0298*/ 	.word	0xffffffff


	//   ....[94]....
        /*029c*/ 	.word	0xffffffff


	//   ....[95]....
        /*02a0*/ 	.word	0xffffffff


	//   ....[96]....
        /*02a4*/ 	.word	0xffffffff


	//   ....[97]....
        /*02a8*/ 	.word	0xffffffff


	//   ....[98]....
        /*02ac*/ 	.word	0xffffffff


	//   ....[99]....
        /*02b0*/ 	.word	0xffffffff


	//   ....[100]....
        /*02b4*/ 	.word	0xffffffff


	//   ....[101]....
        /*02b8*/ 	.word	0xffffffff


	//   ....[102]....
        /*02bc*/ 	.word	0xffffffff


	//   ....[103]....
        /*02c0*/ 	.word	0xffffffff


	//   ....[104]....
        /*02c4*/ 	.word	0xffffffff


	//   ....[105]....
        /*02c8*/ 	.word	0xffffffff


	//   ....[106]....
        /*02cc*/ 	.word	0xffffffff


	//   ....[107]....
        /*02d0*/ 	.word	0xffffffff


	//   ....[108]....
        /*02d4*/ 	.word	0xffffffff


	//   ....[109]....
        /*02d8*/ 	.word	0xffffffff


	//   ....[110]....
        /*02dc*/ 	.word	0xffffffff


	//   ....[111]....
        /*02e0*/ 	.word	0xffffffff


	//   ....[112]....
        /*02e4*/ 	.word	0xffffffff


	//   ....[113]....
        /*02e8*/ 	.word	0xffffffff


	//   ....[114]....
        /*02ec*/ 	.word	0xffffffff


	//   ....[115]....
        /*02f0*/ 	.word	0xffffffff


	//   ....[116]....
        /*02f4*/ 	.word	0xffffffff


	//   ....[117]....
        /*02f8*/ 	.word	0xffffffff


	//   ....[118]....
        /*02fc*/ 	.word	0xffffffff


	//   ....[119]....
        /*0300*/ 	.word	0xffffffff


	//   ....[120]....
        /*0304*/ 	.word	0xffffffff


	//   ....[121]....
        /*0308*/ 	.word	0xffffffff


	//   ....[122]....
        /*030c*/ 	.word	0xffffffff


	//   ....[123]....
        /*0310*/ 	.word	0xffffffff


	//   ....[124]....
        /*0314*/ 	.word	0xffffffff


	//   ....[125]....
        /*0318*/ 	.word	0xffffffff


	//   ....[126]....
        /*031c*/ 	.word	0xffffffff


	//   ....[127]....
        /*0320*/ 	.word	0xffffffff


	//   ....[128]....
        /*0324*/ 	.word	0xffffffff


	//   ....[129]....
        /*0328*/ 	.word	0xffffffff


	//   ....[130]....
        /*032c*/ 	.word	0xffffffff


	//   ....[131]....
        /*0330*/ 	.word	0xffffffff


	//   ....[132]....
        /*0334*/ 	.word	0xffffffff


	//----- nvinfo : EIATTR_COOP_GROUP_INSTR_OFFSETS
	.align		4
.L_234:
        /*0338*/ 	.byte	0x04, 0x28
        /*033a*/ 	.short	(.L_236 - .L_235)


	//   ....[0]....
.L_235:
        /*033c*/ 	.word	0x00000050


	//   ....[1]....
        /*0340*/ 	.word	0x000012e0


	//   ....[2]....
        /*0344*/ 	.word	0x00001300


	//   ....[3]....
        /*0348*/ 	.word	0x00001480


	//   ....[4]....
        /*034c*/ 	.word	0x00001490


	//   ....[5]....
        /*0350*/ 	.word	0x000015f0


	//   ....[6]....
        /*0354*/ 	.word	0x00001610


	//   ....[7]....
        /*0358*/ 	.word	0x00001770


	//   ....[8]....
        /*035c*/ 	.word	0x00001780


	//   ....[9]....
        /*0360*/ 	.word	0x00001c70


	//   ....[10]....
        /*0364*/ 	.word	0x00001c80


	//   ....[11]....
        /*0368*/ 	.word	0x00001c90


	//   ....[12]....
        /*036c*/ 	.word	0x00001ca0


	//   ....[13]....
        /*0370*/ 	.word	0x00001f70


	//   ....[14]....
        /*0374*/ 	.word	0x00001f80


	//   ....[15]....
        /*0378*/ 	.word	0x00001f90


	//   ....[16]....
        /*037c*/ 	.word	0x00001fc0


	//   ....[17]....
        /*0380*/ 	.word	0x000031a0


	//   ....[18]....
        /*0384*/ 	.word	0x000031c0


	//   ....[19]....
        /*0388*/ 	.word	0x000032c0


	//   ....[20]....
        /*038c*/ 	.word	0x000032e0


	//   ....[21]....
        /*0390*/ 	.word	0x00003510


	//   ....[22]....
        /*0394*/ 	.word	0x00003750


	//   ....[23]....
        /*0398*/ 	.word	0x00003b50


	//   ....[24]....
        /*039c*/ 	.word	0x00003b70


	//   ....[25]....
        /*03a0*/ 	.word	0x00003b90


	//   ....[26]....
        /*03a4*/ 	.word	0x00003bb0


	//   ....[27]....
        /*03a8*/ 	.word	0x00004ff0


	//   ....[28]....
        /*03ac*/ 	.word	0x00005010


	//   ....[29]....
        /*03b0*/ 	.word	0x00005110


	//   ....[30]....
        /*03b4*/ 	.word	0x00005120


	//   ....[31]....
        /*03b8*/ 	.word	0x00006280


	//   ....[32]....
        /*03bc*/ 	.word	0x000062a0


	//   ....[33]....
        /*03c0*/ 	.word	0x000063a0


	//   ....[34]....
        /*03c4*/ 	.word	0x000063b0


	//   ....[35]....
        /*03c8*/ 	.word	0x000065f0


	//   ....[36]....
        /*03cc*/ 	.word	0x00006830


	//   ....[37]....
        /*03d0*/ 	.word	0x00006c30


	//   ....[38]....
        /*03d4*/ 	.word	0x00006c50


	//   ....[39]....
        /*03d8*/ 	.word	0x00006c70


	//   ....[40]....
        /*03dc*/ 	.word	0x00006c90


	//   ....[41]....
        /*03e0*/ 	.word	0x00008710


	//   ....[42]....
        /*03e4*/ 	.word	0x00008720


	//   ....[43]....
        /*03e8*/ 	.word	0x00008780


	//   ....[44]....
        /*03ec*/ 	.word	0x000087d0


	//   ....[45]....
        /*03f0*/ 	.word	0x00009920


	//   ....[46]....
        /*03f4*/ 	.word	0x00009940


	//   ....[47]....
        /*03f8*/ 	.word	0x00009a00


	//   ....[48]....
        /*03fc*/ 	.word	0x00009a30


	//   ....[49]....
        /*0400*/ 	.word	0x00009d70


	//   ....[50]....
        /*0404*/ 	.word	0x00009d80


	//   ....[51]....
        /*0408*/ 	.word	0x00009db0


	//   ....[52]....
        /*040c*/ 	.word	0x00009dc0


	//   ....[53]....
        /*0410*/ 	.word	0x0000b510


	//   ....[54]....
        /*0414*/ 	.word	0x0000b540


	//   ....[55]....
        /*0418*/ 	.word	0x0000b550


	//   ....[56]....
        /*041c*/ 	.word	0x0000b580


	//   ....[57]....
        /*0420*/ 	.word	0x0000c5a0


	//   ....[58]....
        /*0424*/ 	.word	0x0000c8c0


	//   ....[59]....
        /*0428*/ 	.word	0x0000c900


	//   ....[60]....
        /*042c*/ 	.word	0x0000c930


	//   ....[61]....
        /*0430*/ 	.word	0x0000c960


	//   ....[62]....
        /*0434*/ 	.word	0x0000cb40


	//   ....[63]....
        /*0438*/ 	.word	0x0000cb50


	//   ....[64]....
        /*043c*/ 	.word	0x0000cc80


	//   ....[65]....
        /*0440*/ 	.word	0x0000ccb0


	//   ....[66]....
        /*0444*/ 	.word	0x0000cdb0


	//   ....[67]....
        /*0448*/ 	.word	0x0000cde0


	//   ....[68]....
        /*044c*/ 	.word	0x0000cee0


	//   ....[69]....
        /*0450*/ 	.word	0x0000cf00


	//   ....[70]....
        /*0454*/ 	.word	0x0000d420


	//   ....[71]....
        /*0458*/ 	.word	0x0000d440


	//   ....[72]....
        /*045c*/ 	.word	0x0000d5c0


	//   ....[73]....
        /*0460*/ 	.word	0x0000d5d0


	//   ....[74]....
        /*0464*/ 	.word	0x0000d730


	//   ....[75]....
        /*0468*/ 	.word	0x0000d750


	//   ....[76]....
        /*046c*/ 	.word	0x0000d8b0


	//   ....[77]....
        /*0470*/ 	.word	0x0000d8c0


	//   ....[78]....
        /*0474*/ 	.word	0x0000da90


	//   ....[79]....
        /*0478*/ 	.word	0x0000db80


	//   ....[80]....
        /*047c*/ 	.word	0x0000dbf0


	//   ....[81]....
        /*0480*/ 	.word	0x0000dc60


	//   ....[82]....
        /*0484*/ 	.word	0x0000dcc0


	//   ....[83]....
        /*0488*/ 	.word	0x0000dd30


	//   ....[84]....
        /*048c*/ 	.word	0x0000dda0


	//   ....[85]....
        /*0490*/ 	.word	0x0000de10


	//   ....[86]....
        /*0494*/ 	.word	0x0000de70


	//   ....[87]....
        /*0498*/ 	.word	0x0000dee0


	//   ....[88]....
        /*049c*/ 	.word	0x0000df50


	//   ....[89]....
        /*04a0*/ 	.word	0x0000e0c0


	//   ....[90]....
        /*04a4*/ 	.word	0x0000e120


	//   ....[91]....
        /*04a8*/ 	.word	0x0000e190


	//   ....[92]....
        /*04ac*/ 	.word	0x0000e200


	//   ....[93]....
        /*04b0*/ 	.word	0x0000e640


	//   ....[94]....
        /*04b4*/ 	.word	0x0000e690


	//   ....[95]....
        /*04b8*/ 	.word	0x0000e6e0


	//   ....[96]....
        /*04bc*/ 	.word	0x0000e730


	//   ....[97]....
        /*04c0*/ 	.word	0x0000e7a0


	//   ....[98]....
        /*04c4*/ 	.word	0x0000e810


	//   ....[99]....
        /*04c8*/ 	.word	0x0000e980


	//   ....[100]....
        /*04cc*/ 	.word	0x0000e9e0


	//   ....[101]....
        /*04d0*/ 	.word	0x0000ea50


	//   ....[102]....
        /*04d4*/ 	.word	0x0000eac0


	//   ....[103]....
        /*04d8*/ 	.word	0x0000ec30


	//   ....[104]....
        /*04dc*/ 	.word	0x0000ec90


	//   ....[105]....
        /*04e0*/ 	.word	0x0000ed00


	//   ....[106]....
        /*04e4*/ 	.word	0x0000ed70


	//   ....[107]....
        /*04e8*/ 	.word	0x0000f1b0


	//   ....[108]....
        /*04ec*/ 	.word	0x0000f1f0


	//   ....[109]....
        /*04f0*/ 	.word	0x0000f240


	//   ....[110]....
        /*04f4*/ 	.word	0x0000f280


	//   ....[111]....
        /*04f8*/ 	.word	0x0000f2e0


	//   ....[112]....
        /*04fc*/ 	.word	0x0000f350


	//   ....[113]....
        /*0500*/ 	.word	0x0000f3c0


	//   ....[114]....
        /*0504*/ 	.word	0x0000f500


	//   ....[115]....
        /*0508*/ 	.word	0x0000f560


	//   ....[116]....
        /*050c*/ 	.word	0x0000f5b0


	//   ....[117]....
        /*0510*/ 	.word	0x0000f5f0


	//   ....[118]....
        /*0514*/ 	.word	0x0000f640


	//   ....[119]....
        /*0518*/ 	.word	0x0000f680


	//   ....[120]....
        /*051c*/ 	.word	0x0000f6d0


	//   ....[121]....
        /*0520*/ 	.word	0x0000f730


	//   ....[122]....
        /*0524*/ 	.word	0x0000f780


	//   ....[123]....
        /*0528*/ 	.word	0x0000f7c0


	//   ....[124]....
        /*052c*/ 	.word	0x0000f830


	//   ....[125]....
        /*0530*/ 	.word	0x0000f8a0


	//   ....[126]....
        /*0534*/ 	.word	0x0000f910


	//   ....[127]....
        /*0538*/ 	.word	0x0000f970


	//   ....[128]....
        /*053c*/ 	.word	0x0000f9e0


	//   ....[129]....
        /*0540*/ 	.word	0x0000fa50


	//   ....[130]....
        /*0544*/ 	.word	0x0000fac0


	//   ....[131]....
        /*0548*/ 	.word	0x0000fb20


	//   ....[132]....
        /*054c*/ 	.word	0x0000fb90


	//----- nvinfo : EIATTR_EXIT_INSTR_OFFSETS
	.align		4
.L_236:
        /*0550*/ 	.byte	0x04, 0x1c
        /*0552*/ 	.short	(.L_238 - .L_237)


	//   ....[0]....
.L_237:
        /*0554*/ 	.word	0x000000a0


	//   ....[1]....
        /*0558*/ 	.word	0x0000db30


	//----- nvinfo : EIATTR_MAX_THREADS
	.align		4
.L_238:
        /*055c*/ 	.byte	0x04, 0x05
        /*055e*/ 	.short	(.L_240 - .L_239)
.L_239:
        /*0560*/ 	.word	0x00000100
        /*0564*/ 	.word	0x00000001
        /*0568*/ 	.word	0x00000001


	//----- nvinfo : EIATTR_CRS_STACK_SIZE
	.align		4
.L_240:
        /*056c*/ 	.byte	0x04, 0x1e
        /*056e*/ 	.short	(.L_242 - .L_241)
.L_241:
        /*0570*/ 	.word	0x00000000
.L_242:


//--------------------- .nv.info._ZN7cutlass13device_kernelIN5flash19enable_sm80_to_sm89INS1_16FlashAttnFwdSm80INS1_25CollectiveMainloopFwdSm80ILi8ELi1ELb0EN4cute5tupleIJNS5_1CILi128EEENS7_ILi64EEENS7_ILi192EEEEEELi192ENS_6half_tEfNS_4arch4Sm80ELb1ELb0ELb1ELb1ELb1ELb0ELb1ELb0EEENS1_21CollectiveEpilogueFwdINS6_IJS8_SA_S9_EEENS6_IJNS7_ILi1EEESI_SI_EEESC_SE_Li256ELb1ELb1ELb0ELb0EEENS1_19SingleTileSchedulerILb1ELb0ELb1ELi128EEEEEEEEEvNT_6ParamsE --------------------------
	.section	.nv.info._ZN7cutlass13device_kernelIN5flash19enable_sm80_to_sm89INS1_16FlashAttnFwdSm80INS1_25CollectiveMainloopFwdSm80ILi8ELi1ELb0EN4cute5tupleIJNS5_1CILi128EEENS7_ILi64EEENS7_ILi192EEEEEELi192ENS_6half_tEfNS_4arch4Sm80ELb1ELb0ELb1ELb1ELb1ELb0ELb1ELb0EEENS1_21CollectiveEpilogueFwdINS6_IJS8_SA_S9_EEENS6_IJNS7_ILi1EEESI_SI_EEESC_SE_Li256ELb1ELb1ELb0ELb0EEENS1_19SingleTileSchedulerILb1ELb0ELb1ELi128EEEEEEEEEvNT_6ParamsE,"",@"SHT_CUDA_INFO"
	.sectionflags	@""
	.align	4


	//----- nvinfo : EIATTR_CUDA_API_VERSION
	.align		4
        /*0000*/ 	.byte	0x04, 0x37
        /*0002*/ 	.short	(.L_244 - .L_243)
.L_243:
        /*0004*/ 	.word	0x00000082


	//----- nvinfo : EIATTR_SW2861232_WAR
	.align		4
.L_244:
        /*0008*/ 	.byte	0x01, 0x35
	.zero		2


	//----- nvinfo : EIATTR_PARAM_CBANK
	.align		4
        /*000c*/ 	.byte	0x04, 0x0a
        /*000e*/ 	.short	(.L_246 - .L_245)
	.align		4
.L_245:
        /*0010*/ 	.word	index@(.nv.constant0._ZN7cutlass13device_kernelIN5flash19enable_sm80_to_sm89INS1_16FlashAttnFwdSm80INS1_25CollectiveMainloopFwdSm80ILi8ELi1ELb0EN4cute5tupleIJNS5_1CILi128EEENS7_ILi64EEENS7_ILi192EEEEEELi192ENS_6half_tEfNS_4arch4Sm80ELb1ELb0ELb1ELb1ELb1ELb0ELb1ELb0EEENS1_21CollectiveEpilogueFwdINS6_IJS8_SA_S9_EEENS6_IJNS7_ILi1EEESI_SI_EEESC_SE_Li256ELb1ELb1ELb0ELb0EEENS1_19SingleTileSchedulerILb1ELb0ELb1ELi128EEEEEEEEEvNT_6ParamsE)
        /*0014*/ 	.short	0x0160
        /*0016*/ 	.short	0x0418


	//----- nvinfo : EIATTR_CBANK_PARAM_SIZE
	.align		4
.L_246:
        /*0018*/ 	.byte	0x03, 0x19
        /*001a*/ 	.short	0x0418


	//----- nvinfo : EIATTR_KPARAM_INFO
	.align		4
        /*001c*/ 	.byte	0x04, 0x17
        /*001e*/ 	.short	(.L_248 - .L_247)
.L_247:
        /*0020*/ 	.word	0x00000000
        /*0024*/ 	.short	0x0000
        /*0026*/ 	.short	0x0000
        /*0028*/ 	.byte	0x00, 0xf0, 0x61, 0x10


	//----- nvinfo : EIATTR_MAXREG_COUNT
	.align		4
.L_248:
        /*002c*/ 	.byte	0x03, 0x1b
        /*002e*/ 	.short	0x00ff


	//----- nvinfo : EIATTR_NUM_BARRIERS
	.align		4
        /*0030*/ 	.byte	0x02, 0x4c
        /*0032*/ 	.byte	0x02
	.zero		1


	//----- nvinfo : EIATTR_MERCURY_ISA_VERSION
	.align		4
        /*0034*/ 	.byte	0x03, 0x5f
        /*0036*/ 	.short	0x0000


	//----- nvinfo : EIATTR_COOP_GROUP_MASK_REGIDS
	.align		4
        /*0038*/ 	.byte	0x04, 0x29
        /*003a*/ 	.short	(.L_250 - .L_249)


	//   ....[0]....
.L_249:
        /*003c*/ 	.word	0xffffffff


	//   ....[1]....
        /*0040*/ 	.word	0xffffffff


	//   ....[2]....
        /*0044*/ 	.word	0xffffffff


	//   ....[3]....
        /*0048*/ 	.word	0xffffffff


	//   ....[4]....
        /*004c*/ 	.word	0xffffffff


	//   ....[5]....
        /*0050*/ 	.word	0xffffffff


	//   ....[6]....
        /*0054*/ 	.word	0xffffffff


	//   ....[7]....
        /*0058*/ 	.word	0xffffffff


	//   ....[8]....
        /*005c*/ 	.word	0xffffffff


	//   ....[9]....
        /*0060*/ 	.word	0xffffffff


	//   ....[10]....
        /*0064*/ 	.word	0xffffffff


	//   ....[11]....
        /*0068*/ 	.word	0xffffffff


	//   ....[12]....
        /*006c*/ 	.word	0xffffffff


	//   ....[13]....
        /*0070*/ 	.word	0xffffffff


	//   ....[14]....
        /*0074*/ 	.word	0xffffffff


	//   ....[15]....
        /*0078*/ 	.word	0xffffffff


	//   ....[16]....
        /*007c*/ 	.word	0xffffffff


	//   ....[17]....
        /*0080*/ 	.word	0xffffffff


	//   ....[18]....
        /*0084*/ 	.word	0xffffffff


	//   ....[19]....
        /*0088*/ 	.word	0xffffffff


	//   ....[20]....
        /*008c*/ 	.word	0xffffffff


	//   ....[21]....
        /*0090*/ 	.word	0xffffffff


	//   ....[22]....
        /*0094*/ 	.word	0xffffffff


	//   ....[23]....
        /*0098*/ 	.word	0xffffffff


	//   ....[24]....
        /*009c*/ 	.word	0xffffffff


	//   ....[25]....
        /*00a0*/ 	.word	0xffffffff


	//   ....[26]....
        /*00a4*/ 	.word	0xffffffff


	//   ....[27]....
        /*00a8*/ 	.word	0xffffffff


	//   ....[28]....
        /*00ac*/ 	.word	0xffffffff


	//   ....[29]....
        /*00b0*/ 	.word	0xffffffff


	//   ....[30]....
        /*00b4*/ 	.word	0xffffffff


	//   ....[31]....
        /*00b8*/ 	.word	0xffffffff


	//   ....[32]....
        /*00bc*/ 	.word	0xffffffff


	//   ....[33]....
        /*00c0*/ 	.word	0xffffffff


	//   ....[34]....
        /*00c4*/ 	.word	0xffffffff


	//   ....[35]....
        /*00c8*/ 	.word	0xffffffff


	//   ....[36]....
        /*00cc*/ 	.word	0xffffffff


	//   ....[37]....
        /*00d0*/ 	.word	0xffffffff


	//   ....[38]....
        /*00d4*/ 	.word	0xffffffff


	//   ....[39]....
        /*00d8*/ 	.word	0xffffffff


	//   ....[40]....
        /*00dc*/ 	.word	0xffffffff


	//   ....[41]....
        /*00e0*/ 	.word	0xffffffff


	//   ....[42]....
        /*00e4*/ 	.word	0xffffffff


	//   ....[43]....
        /*00e8*/ 	.word	0xffffffff


	//   ....[44]....
        /*00ec*/ 	.word	0xffffffff


	//   ....[45]....
        /*00f0*/ 	.word	0xffffffff


	//   ....[46]....
        /*00f4*/ 	.word	0xffffffff


	//   ....[47]....
        /*00f8*/ 	.word	0xffffffff


	//   ....[48]....
        /*00fc*/ 	.word	0xffffffff


	//   ....[49]....
        /*0100*/ 	.word	0xffffffff


	//   ....[50]....
        /*0104*/ 	.word	0xffffffff


	//   ....[51]....
        /*0108*/ 	.word	0xffffffff


	//   ....[52]....
        /*010c*/ 	.word	0xffffffff


	//   ....[53]....
        /*0110*/ 	.word	0xffffffff


	//   ....[54]....
        /*0114*/ 	.word	0xffffffff


	//   ....[55]....
        /*0118*/ 	.word	0xffffffff


	//   ....[56]....
        /*011c*/ 	.word	0xffffffff


	//   ....[57]....
        /*0120*/ 	.word	0xffffffff


	//   ....[58]....
        /*0124*/ 	.word	0xffffffff


	//   ....[59]....
        /*0128*/ 	.word	0xffffffff


	//   ....[60]....
        /*012c*/ 	.word	0xffffffff


	//   ....[61]....
        /*0130*/ 	.word	0xffffffff


	//   ....[62]....
        /*0134*/ 	.word	0xffffffff


	//   ....[63]....
        /*0138*/ 	.word	0xffffffff


	//   ....[64]....
        /*013c*/ 	.word	0xffffffff


	//   ....[65]....
        /*0140*/ 	.word	0xffffffff


	//   ....[66]....
        /*0144*/ 	.word	0xffffffff


	//   ....[67]....
        /*0148*/ 	.word	0xffffffff


	//   ....[68]....
        /*014c*/ 	.word	0xffffffff


	//   ....[69]....
        /*0150*/ 	.word	0xffffffff


	//   ....[70]....
        /*0154*/ 	.word	0xffffffff


	//   ....[71]....
        /*0158*/ 	.word	0xffffffff


	//   ....[72]....
        /*015c*/ 	.word	0xffffffff


	//   ....[73]....
        /*0160*/ 	.word	0xffffffff


	//   ....[74]....
        /*0164*/ 	.word	0xffffffff


	//   ....[75]....
        /*0168*/ 	.word	0xffffffff


	//   ....[76]....
        /*016c*/ 	.word	0xffffffff


	//----- nvinfo : EIATTR_COOP_GROUP_INSTR_OFFSETS
	.align		4
.L_250:
        /*0170*/ 	.byte	0x04, 0x28
        /*0172*/ 	.short	(.L_252 - .L_251)


	//   ....[0]....
.L_251:
        /*0174*/ 	.word	0x00000090


	//   ....[1]....
        /*0178*/ 	.word	0x00001190


	//   ....[2]....
        /*017c*/ 	.word	0x000011c0


	//   ....[3]....
        /*0180*/ 	.word	0x000013f0


	//   ....[4]....
        /*0184*/ 	.word	0x00001420


	//   ....[5]....
        /*0188*/ 	.word	0x00001540


	//   ....[6]....
        /*018c*/ 	.word	0x00001570


	//   ....[7]....
        /*0190*/ 	.word	0x00001680


	//   ....[8]....
        /*0194*/ 	.word	0x000016c0


	//   ....[9]....
        /*0198*/ 	.word	0x00001ec0


	//   ....[10]....
        /*019c*/ 	.word	0x00001ee0


	//   ....[11]....
        /*01a0*/ 	.word	0x00001f10


	//   ....[12]....
        /*01a4*/ 	.word	0x00001f30


	//   ....[13]....
        /*01a8*/ 	.word	0x00001f50


	//   ....[14]....
        /*01ac*/ 	.word	0x00001f60


	//   ....[15]....
        /*01b0*/ 	.word	0x00001f70


	//   ....[16]....
        /*01b4*/ 	.word	0x00001f90


	//   ....[17]....
        /*01b8*/ 	.word	0x00002fe0


	//   ....[18]....
        /*01bc*/ 	.word	0x00003010


	//   ....[19]....
        /*01c0*/ 	.word	0x00003020


	//   ....[20]....
        /*01c4*/ 	.word	0x00003030


	//   ....[21]....
        /*01c8*/ 	.word	0x00003450


	//   ....[22]....
        /*01cc*/ 	.word	0x000034b0


	//   ....[23]....
        /*01d0*/ 	.word	0x00003f30


	//   ....[24]....
        /*01d4*/ 	.word	0x00003f50


	//   ....[25]....
        /*01d8*/ 	.word	0x00003f70


	//   ....[26]....
        /*01dc*/ 	.word	0x00003fa0


	//   ....[27]....
        /*01e0*/ 	.word	0x00005210


	//   ....[28]....
        /*01e4*/ 	.word	0x00005220


	//   ....[29]....
        /*01e8*/ 	.word	0x00005230


	//   ....[30]....
        /*01ec*/ 	.word	0x00005240


	//   ....[31]....
        /*01f0*/ 	.word	0x00006300


	//   ....[32]....
        /*01f4*/ 	.word	0x00006310


	//   ....[33]....
        /*01f8*/ 	.word	0x00006320


	//   ....[34]....
        /*01fc*/ 	.word	0x00006330


	//   ....[35]....
        /*0200*/ 	.word	0x00006510


	//   ....[36]....
        /*0204*/ 	.word	0x00006520


	//   ....[37]....
        /*0208*/ 	.word	0x00006b60


	//   ....[38]....
        /*020c*/ 	.word	0x00006b70


	//   ....[39]....
        /*0210*/ 	.word	0x00006b90


	//   ....[40]....
        /*0214*/ 	.word	0x00006bb0


	//   ....[41]....
        /*0218*/ 	.word	0x00008560


	//   ....[42]....
        /*021c*/ 	.word	0x00008570


	//   ....[43]....
        /*0220*/ 	.word	0x00008580


	//   ....[44]....
        /*0224*/ 	.word	0x00008590


	//   ....[45]....
        /*0228*/ 	.word	0x000087e0


	//   ....[46]....
        /*022c*/ 	.word	0x000087f0


	//   ....[47]....
        /*0230*/ 	.word	0x00008810


	//   ....[48]....
        /*0234*/ 	.word	0x00008820


	//   ....[49]....
        /*0238*/ 	.word	0x000099c0


	//   ....[50]....
        /*023c*/ 	.word	0x000099e0


	//   ....[51]....
        /*0240*/ 	.word	0x00009a10


	//   ....[52]....
        /*0244*/ 	.word	0x00009a20


	//   ....[53]....
        /*0248*/ 	.word	0x0000b0d0


	//   ....[54]....
        /*024c*/ 	.word	0x0000b100


	//   ....[55]....
        /*0250*/ 	.word	0x0000b140


	//   ....[56]....
        /*0254*/ 	.word	0x0000b150


	//   ....[57]....
        /*0258*/ 	.word	0x0000c740


	//   ....[58]....
        /*025c*/ 	.word	0x0000c7b0


	//   ....[59]....
        /*0260*/ 	.word	0x0000c7f0


	//   ....[60]....
        /*0264*/ 	.word	0x0000c830


	//   ....[61]....
        /*0268*/ 	.word	0x0000ca80


	//   ....[62]....
        /*026c*/ 	.word	0x0000ca90


	//   ....[63]....
        /*0270*/ 	.word	0x0000cc10


	//   ....[64]....
        /*0274*/ 	.word	0x0000cc40


	//   ....[65]....
        /*0278*/ 	.word	0x0000cd90


	//   ....[66]....
        /*027c*/ 	.word	0x0000cdc0


	//   ....[67]....
        /*0280*/ 	.word	0x0000cf10


	//   ....[68]....
        /*0284*/ 	.word	0x0000cf30


	//   ....[69]....
        /*0288*/ 	.word	0x0000d870


	//   ....[70]....
        /*028c*/ 	.word	0x0000d880


	//   ....[71]....
        /*0290*/ 	.word	0x0000d9b0


	//   ....[72]....
        /*0294*/ 	.word	0x0000d9e0


	//   ....[73]....
        /*0298*/ 	.word	0x0000db10


	//   ....[74]....
        /*029c*/ 	.word	0x0000db40


	//   ....[75]....
        /*02a0*/ 	.word	0x0000dc70


	//   ....[76]....
        /*02a4*/ 	.word	0x0000dc90


	//----- nvinfo : EIATTR_EXIT_INSTR_OFFSETS
	.align		4
.L_252:
        /*02a8*/ 	.byte	0x04, 0x1c
        /*02aa*/ 	.short	(.L_254 - .L_253)


	//   ....[0]....
.L_253:
        /*02ac*/ 	.word	0x00000440


	//   ....[1]....
        /*02b0*/ 	.word	0x0000cf40


	//   ....[2]....
        /*02b4*/ 	.word	0x0000d010


	//   ....[3]....
        /*02b8*/ 	.word	0x0000d070


	//   ....[4]....
        /*02bc*/ 	.word	0x0000dca0


	//   ....[5]....
        /*02c0*/ 	.word	0x0000dd50


	//   ....[6]....
        /*02c4*/ 	.word	0x0000ddb0


	//----- nvinfo : EIATTR_CTAIDZ_USED
	.align		4
.L_254:
        /*02c8*/ 	.byte	0x01, 0x04
	.zero		2


	//----- nvinfo : EIATTR_MAX_THREADS
	.align		4
        /*02cc*/ 	.byte	0x04, 0x05
        /*02ce*/ 	.short	(.L_256 - .L_255)
.L_255:
        /*02d0*/ 	.word	0x00000100
        /*02d4*/ 	.word	0x00000001
        /*02d8*/ 	.word	0x00000001


	//----- nvinfo : EIATTR_CRS_STACK_SIZE
	.align		4
.L_256:
        /*02dc*/ 	.byte	0x04, 0x1e
        /*02de*/ 	.short	(.L_258 - .L_257)
.L_257:
        /*02e0*/ 	.word	0x00000000
.L_258:


//--------------------- .nv.info._ZN7cutlass13device_kernelIN5flash19enable_sm80_to_sm89INS1_16FlashAttnFwdSm80INS1_25CollectiveMainloopFwdSm80ILi8ELi1ELb0EN4cute5tupleIJNS5_1CILi128EEENS7_ILi64EEENS7_ILi192EEEEEELi192ENS_6half_tEfNS_4arch4Sm80ELb1ELb0ELb1ELb1ELb1ELb1ELb1ELb0EEENS1_21CollectiveEpilogueFwdINS6_IJS8_SA_S9_EEENS6_IJNS7_ILi1EEESI_SI_EEESC_SE_Li256ELb1ELb1ELb0ELb0EEENS1_19SingleTileSchedulerILb1ELb0ELb1ELi128EEEEEEEEEvNT_6ParamsE --------------------------
	.section	.nv.info._ZN7cutlass13device_kernelIN5flash19enable_sm80_to_sm89INS1_16FlashAttnFwdSm80INS1_25CollectiveMainloopFwdSm80ILi8ELi1ELb0EN4cute5tupleIJNS5_1CILi128EEENS7_ILi64EEENS7_ILi192EEEEEELi192ENS_6half_tEfNS_4arch4Sm80ELb1ELb0ELb1ELb1ELb1ELb1ELb1ELb0EEENS1_21CollectiveEpilogueFwdINS6_IJS8_SA_S9_EEENS6_IJNS7_ILi1EEESI_SI_EEESC_SE_Li256ELb1ELb1ELb0ELb0EEENS1_19SingleTileSchedulerILb1ELb0ELb1ELi128EEEEEEEEEvNT_6ParamsE,"",@"SHT_CUDA_INFO"
	.sectionflags	@""
	.align	4


	//----- nvinfo : EIATTR_CUDA_API_VERSION
	.align		4
        /*0000*/ 	.byte	0x04, 0x37
        /*0002*/ 	.short	(.L_260 - .L_259)
.L_259:
        /*0004*/ 	.word	0x00000082


	//----- nvinfo : EIATTR_SW2861232_WAR
	.align		4
.L_260:
        /*0008*/ 	.byte	0x01, 0x35
	.zero		2


	//----- nvinfo : EIATTR_PARAM_CBANK
	.align		4
        /*000c*/ 	.byte	0x04, 0x0a
        /*000e*/ 	.short	(.L_262 - .L_261)
	.align		4
.L_261:
        /*0010*/ 	.word	index@(.nv.constant0._ZN7cutlass13device_kernelIN5flash19enable_sm80_to_sm89INS1_16FlashAttnFwdSm80INS1_25CollectiveMainloopFwdSm80ILi8ELi1ELb0EN4cute5tupleIJNS5_1CILi128EEENS7_ILi64EEENS7_ILi192EEEEEELi192ENS_6half_tEfNS_4arch4Sm80ELb1ELb0ELb1ELb1ELb1ELb1ELb1ELb0EEENS1_21CollectiveEpilogueFwdINS6_IJS8_SA_S9_EEENS6_IJNS7_ILi1EEESI_SI_EEESC_SE_Li256ELb1ELb1ELb0ELb0EEENS1_19SingleTileSchedulerILb1ELb0ELb1ELi128EEEEEEEEEvNT_6ParamsE)
        /*0014*/ 	.short	0x0160
        /*0016*/ 	.short	0x0418


	//----- nvinfo : EIATTR_CBANK_PARAM_SIZE
	.align		4
.L_262:
        /*0018*/ 	.byte	0x03, 0x19
        /*001a*/ 	.short	0x0418


	//----- nvinfo : EIATTR_KPARAM_INFO
	.align		4
        /*001c*/ 	.byte	0x04, 0x17
        /*001e*/ 	.short	(.L_264 - .L_263)
.L_263:
        /*0020*/ 	.word	0x00000000
        /*0024*/ 	.short	0x0000
        /*0026*/ 	.short	0x0000
        /*0028*/ 	.byte	0x00, 0xf0, 0x61, 0x10


	//----- nvinfo : EIATTR_MAXREG_COUNT
	.align		4
.L_264:
        /*002c*/ 	.byte	0x03, 0x1b
        /*002e*/ 	.short	0x00ff


	//----- nvinfo : EIATTR_NUM_BARRIERS
	.align		4
        /*0030*/ 	.byte	0x02, 0x4c
        /*0032*/ 	.byte	0x02
	.zero		1


	//----- nvinfo : EIATTR_MERCURY_ISA_VERSION
	.align		4
        /*0034*/ 	.byte	0x03, 0x5f
        /*0036*/ 	.short	0x0000


	//----- nvinfo : EIATTR_COOP_GROUP_MASK_REGIDS
	.align		4
        /*0038*/ 	.byte	0x04, 0x29
        /*003a*/ 	.short	(.L_266 - .L_265)


	//   ....[0]....
.L_265:
        /*003c*/ 	.word	0xffffffff


	//   ....[1]....
        /*0040*/ 	.word	0xffffffff


	//   ....[2]....
        /*0044*/ 	.word	0xffffffff


	//   ....[3]....
        /*0048*/ 	.word	0xffffffff


	//   ....[4]....
        /*004c*/ 	.word	0xffffffff


	//   ....[5]....
        /*0050*/ 	.word	0xffffffff


	//   ....[6]....
        /*0054*/ 	.word	0xffffffff


	//   ....[7]....
        /*0058*/ 	.word	0xffffffff


	//   ....[8]....
        /*005c*/ 	.word	0xffffffff


	//   ....[9]....
        /*0060*/ 	.word	0xffffffff


	//   ....[10]....
        /*0064*/ 	.word	0xffffffff


	//   ....[11]....
        /*0068*/ 	.word	0xffffffff


	//   ....[12]....
        /*006c*/ 	.word	0xffffffff


	//   ....[13]....
        /*0070*/ 	.word	0xffffffff


	//   ....[14]....
        /*0074*/ 	.word	0xffffffff


	//   ....[15]....
        /*0078*/ 	.word	0xffffffff


	//   ....[16]....
        /*007c*/ 	.word	0xffffffff


	//   ....[17]....
        /*0080*/ 	.word	0xffffffff


	//   ....[18]....
        /*0084*/ 	.word	0xffffffff


	//   ....[19]....
        /*0088*/ 	.word	0xffffffff


	//   ....[20]....
        /*008c*/ 	.word	0xffffffff


	//   ....[21]....
        /*0090*/ 	.word	0xffffffff


	//   ....[22]....
        /*0094*/ 	.word	0xffffffff


	//   ....[23]....
        /*0098*/ 	.word	0xffffffff


	//   ....[24]....
        /*009c*/ 	.word	0xffffffff


	//   ....[25]....
        /*00a0*/ 	.word	0xffffffff


	//   ....[26]....
        /*00a4*/ 	.word	0xffffffff


	//   ....[27]....
        /*00a8*/ 	.word	0xffffffff


	//   ....[28]....
        /*00ac*/ 	.word	0xffffffff


	//   ....[29]....
        /*00b0*/ 	.word	0xffffffff


	//   ....[30]....
        /*00b4*/ 	.word	0xffffffff


	//   ....[31]....
        /*00b8*/ 	.word	0xffffffff


	//   ....[32]....
        /*00bc*/ 	.word	0xffffffff


	//   ....[33]....
        /*00c0*/ 	.word	0xffffffff


	//   ....[34]....
        /*00c4*/ 	.word	0xffffffff


	//   ....[35]....
        /*00c8*/ 	.word	0xffffffff


	//   ....[36]....
        /*00cc*/ 	.word	0xffffffff


	//   ....[37]....
        /*00d0*/ 	.word	0xffffffff


	//   ....[38]....
        /*00d4*/ 	.word	0xffffffff


	//   ....[39]....
        /*00d8*/ 	.word	0xffffffff


	//   ....[40]....
        /*00dc*/ 	.word	0xffffffff


	//   ....[41]....
        /*00e0*/ 	.word	0xffffffff


	//   ....[42]....
        /*00e4*/ 	.word	0xffffffff


	//   ....[43]....
        /*00e8*/ 	.word	0xffffffff


	//   ....[44]....
        /*00ec*/ 	.word	0xffffffff


	//   ....[45]....
        /*00f0*/ 	.word	0xffffffff


	//   ....[46]....
        /*00f4*/ 	.word	0xffffffff


	//   ....[47]....
        /*00f8*/ 	.word	0xffffffff


	//   ....[48]....
        /*00fc*/ 	.word	0xffffffff


	//   ....[49]....
        /*0100*/ 	.word	0xffffffff


	//   ....[50]....
        /*0104*/ 	.word	0xffffffff


	//   ....[51]....
        /*0108*/ 	.word	0xffffffff


	//   ....[52]....
        /*010c*/ 	.word	0xffffffff


	//   ....[53]....
        /*0110*/ 	.word	0xffffffff


	//   ....[54]....
        /*0114*/ 	.word	0xffffffff


	//   ....[55]....
        /*0118*/ 	.word	0xffffffff


	//   ....[56]....
        /*011c*/ 	.word	0xffffffff


	//   ....[57]....
        /*0120*/ 	.word	0xffffffff


	//   ....[58]....
        /*0124*/ 	.word	0xffffffff


	//   ....[59]....
        /*0128*/ 	.word	0xffffffff


	//   ....[60]....
        /*012c*/ 	.word	0xffffffff


	//   ....[61]....
        /*0130*/ 	.word	0xffffffff


	//   ....[62]....
        /*0134*/ 	.word	0xffffffff


	//   ....[63]....
        /*0138*/ 	.word	0xffffffff


	//   ....[64]....
        /*013c*/ 	.word	0xffffffff


	//   ....[65]....
        /*0140*/ 	.word	0xffffffff


	//   ....[66]....
        /*0144*/ 	.word	0xffffffff


	//   ....[67]....
        /*0148*/ 	.word	0xffffffff


	//   ....[68]....
        /*014c*/ 	.word	0xffffffff


	//   ....[69]....
        /*0150*/ 	.word	0xffffffff


	//   ....[70]....
        /*0154*/ 	.word	0xffffffff


	//   ....[71]....
        /*0158*/ 	.word	0xffffffff


	//   ....[72]....
        /*015c*/ 	.word	0xffffffff


	//   ....[73]....
        /*0160*/ 	.word	0xffffffff


	//   ....[74]....
        /*0164*/ 	.word	0xffffffff


	//   ....[75]....
        /*0168*/ 	.word	0xffffffff


	//   ....[76]....
        /*016c*/ 	.word	0xffffffff


	//   ....[77]....
        /*0170*/ 	.word	0xffffffff


	//   ....[78]....
        /*0174*/ 	.word	0xffffffff


	//   ....[79]....
        /*0178*/ 	.word	0xffffffff


	//   ....[80]....
        /*017c*/ 	.word	0xffffffff


	//   ....[81]....
        /*0180*/ 	.word	0xffffffff


	//   ....[82]....
        /*0184*/ 	.word	0xffffffff


	//   ....[83]....
        /*0188*/ 	.word	0xffffffff


	//   ....[84]....
        /*018c*/ 	.word	0xffffffff


	//   ....[85]....
        /*0190*/ 	.word	0xffffffff


	//   ....[86]....
        /*0194*/ 	.word	0xffffffff


	//   ....[87]....
        /*0198*/ 	.word	0xffffffff


	//   ....[88]....
        /*019c*/ 	.word	0xffffffff


	//   ....[89]....
        /*01a0*/ 	.word	0xffffffff


	//   ....[90]....
        /*01a4*/ 	.word	0xffffffff


	//   ....[91]....
        /*01a8*/ 	.word	0xffffffff


	//   ....[92]....
        /*01ac*/ 	.word	0xffffffff


	//   ....[93]....
        /*01b0*/ 	.word	0xffffffff


	//   ....[94]....
        /*01b4*/ 	.word	0xffffffff


	//   ....[95]....
        /*01b8*/ 	.word	0xffffffff


	//   ....[96]....
        /*01bc*/ 	.word	0xffffffff


	//   ....[97]....
        /*01c0*/ 	.word	0xffffffff


	//   ....[98]....
        /*01c4*/ 	.word	0xffffffff


	//   ....[99]....
        /*01c8*/ 	.word	0xffffffff


	//   ....[100]....
        /*01cc*/ 	.word	0xffffffff


	//----- nvinfo : EIATTR_COOP_GROUP_INSTR_OFFSETS
	.align		4
.L_266:
        /*01d0*/ 	.byte	0x04, 0x28
        /*01d2*/ 	.short	(.L_268 - .L_267)


	//   ....[0]....
.L_267:
        /*01d4*/ 	.word	0x00000090


	//   ....[1]....
        /*01d8*/ 	.word	0x00002460


	//   ....[2]....
        /*01dc*/ 	.word	0x00002470


	//   ....[3]....
        /*01e0*/ 	.word	0x00003fa0


	//   ....[4]....
        /*01e4*/ 	.word	0x00003fb0


	//   ....[5]....
        /*01e8*/ 	.word	0x00005930


	//   ....[6]....
        /*01ec*/ 	.word	0x00005950


	//   ....[7]....
        /*01f0*/ 	.word	0x00005e30


	//   ....[8]....
        /*01f4*/ 	.word	0x00005e90


	//   ....[9]....
        /*01f8*/ 	.word	0x00006b30


	//   ....[10]....
        /*01fc*/ 	.word	0x00006b70


	//   ....[11]....
        /*0200*/ 	.word	0x00006da0


	//   ....[12]....
        /*0204*/ 	.word	0x00006dd0


	//   ....[13]....
        /*0208*/ 	.word	0x00006ef0


	//   ....[14]....
        /*020c*/ 	.word	0x00006f20


	//   ....[15]....
        /*0210*/ 	.word	0x00007040


	//   ....[16]....
        /*0214*/ 	.word	0x00007090


	//   ....[17]....
        /*0218*/ 	.word	0x00007580


	//   ....[18]....
        /*021c*/ 	.word	0x000075a0


	//   ....[19]....
        /*0220*/ 	.word	0x000075b0


	//   ....[20]....
        /*0224*/ 	.word	0x000075c0


	//   ....[21]....
        /*0228*/ 	.word	0x00007aa0


	//   ....[22]....
        /*022c*/ 	.word	0x00007ad0


	//   ....[23]....
        /*0230*/ 	.word	0x00007b20


	//   ....[24]....
        /*0234*/ 	.word	0x00007b30


	//   ....[25]....
        /*0238*/ 	.word	0x00007f60


	//   ....[26]....
        /*023c*/ 	.word	0x00007fa0


	//   ....[27]....
        /*0240*/ 	.word	0x00007fe0


	//   ....[28]....
        /*0244*/ 	.word	0x00008050


	//   ....[29]....
        /*0248*/ 	.word	0x0000b030


	//   ....[30]....
        /*024c*/ 	.word	0x0000b050


	//   ....[31]....
        /*0250*/ 	.word	0x0000b060


	//   ....[32]....
        /*0254*/ 	.word	0x0000b070


	//   ....[33]....
        /*0258*/ 	.word	0x0000b2f0


	//   ....[34]....
        /*025c*/ 	.word	0x0000b330


	//   ....[35]....
        /*0260*/ 	.word	0x0000b370


	//   ....[36]....
        /*0264*/ 	.word	0x0000b3e0


	//   ....[37]....
        /*0268*/ 	.word	0x0000e800


	//   ....[38]....
        /*026c*/ 	.word	0x0000e830


	//   ....[39]....
        /*0270*/ 	.word	0x0000e890


	//   ....[40]....
        /*0274*/ 	.word	0x0000e8c0


	//   ....[41]....
        /*0278*/ 	.word	0x0000f9e0


	//   ....[42]....
        /*027c*/ 	.word	0x0000fa10


	//   ....[43]....
        /*0280*/ 	.word	0x0000fa40


	//   ....[44]....
        /*0284*/ 	.word	0x0000fa60


	//   ....[45]....
        /*0288*/ 	.word	0x0000fe50


	//   ....[46]....
        /*028c*/ 	.word	0x0000fe90


	//   ....[47]....
        /*0290*/ 	.word	0x00010970


	//   ....[48]....
        /*0294*/ 	.word	0x00010990


	//   ....[49]....
        /*0298*/ 	.word	0x000109b0


	//   ....[50]....
        /*029c*/ 	.word	0x000109e0


	//   ....[51]....
        /*02a0*/ 	.word	0x00011d40


	//   ....[52]....
        /*02a4*/ 	.word	0x00011d50


	//   ....[53]....
        /*02a8*/ 	.word	0x00011d60


	//   ....[54]....
        /*02ac*/ 	.word	0x00011d70


	//   ....[55]....
        /*02b0*/ 	.word	0x00012e30


	//   ....[56]....
        /*02b4*/ 	.word	0x00012e40


	//   ....[57]....
        /*02b8*/ 	.word	0x00012e50


	//   ....[58]....
        /*02bc*/ 	.word	0x00012e60


	//   ....[59]....
        /*02c0*/ 	.word	0x00013030


	//   ....[60]....
        /*02c4*/ 	.word	0x00013040


	//   ....[61]....
        /*02c8*/ 	.word	0x00013680


	//   ....[62]....
        /*02cc*/ 	.word	0x00013690


	//   ....[63]....
        /*02d0*/ 	.word	0x000136b0


	//   ....[64]....
        /*02d4*/ 	.word	0x000136d0


	//   ....[65]....
        /*02d8*/ 	.word	0x00015160


	//   ....[66]....
        /*02dc*/ 	.word	0x00015170


	//   ....[67]....
        /*02e0*/ 	.word	0x00015180


	//   ....[68]....
        /*02e4*/ 	.word	0x00015190


	//   ....[69]....
        /*02e8*/ 	.word	0x000153d0


	//   ....[70]....
        /*02ec*/ 	.word	0x000153e0


	//   ....[71]....
        /*02f0*/ 	.word	0x00015480


	//   ....[72]....
        /*02f4*/ 	.word	0x00015490


	//   ....[73]....
        /*02f8*/ 	.word	0x00016580


	//   ....[74]....
        /*02fc*/ 	.word	0x000165a0


	//   ....[75]....
        /*0300*/ 	.word	0x000165d0


	//   ....[76]....
        /*0304*/ 	.word	0x000165e0


	//   ....[77]....
        /*0308*/ 	.word	0x00017cb0


	//   ....[78]....
        /*030c*/ 	.word	0x00017ce0


	//   ....[79]....
        /*0310*/ 	.word	0x00017d30


	//   ....[80]....
        /*0314*/ 	.word	0x00017d40


	//   ....[81]....
        /*0318*/ 	.word	0x00019330


	//   ....[82]....
        /*031c*/ 	.word	0x000193b0


	//   ....[83]....
        /*0320*/ 	.word	0x000193f0


	//   ....[84]....
        /*0324*/ 	.word	0x00019430


	//   ....[85]....
        /*0328*/ 	.word	0x00019660


	//   ....[86]....
        /*032c*/ 	.word	0x00019670


	//   ....[87]....
        /*0330*/ 	.word	0x000197f0


	//   ....[88]....
        /*0334*/ 	.word	0x00019820


	//   ....[89]....
        /*0338*/ 	.word	0x00019970


	//   ....[90]....
        /*033c*/ 	.word	0x000199a0


	//   ....[91]....
        /*0340*/ 	.word	0x00019af0


	//   ....[92]....
        /*0344*/ 	.word	0x00019b10


	//   ....[93]....
        /*0348*/ 	.word	0x0001a450


	//   ....[94]....
        /*034c*/ 	.word	0x0001a460


	//   ....[95]....
        /*0350*/ 	.word	0x0001a590


	//   ....[96]....
        /*0354*/ 	.word	0x0001a5c0


	//   ....[97]....
        /*0358*/ 	.word	0x0001a6f0


	//   ....[98]....
        /*035c*/ 	.word	0x0001a720


	//   ....[99]....
        /*0360*/ 	.word	0x0001a850


	//   ....[100]....
        /*0364*/ 	.word	0x0001a870


	//----- nvinfo : EIATTR_EXIT_INSTR_OFFSETS
	.align		4
.L_268:
        /*0368*/ 	.byte	0x04, 0x1c
        /*036a*/ 	.short	(.L_270 - .L_269)


	//   ....[0]....
.L_269:
        /*036c*/ 	.word	0x00000440


	//   ....[1]....
        /*0370*/ 	.word	0x00019b20


	//   ....[2]....
        /*0374*/ 	.word	0x00019bf0


	//   ....[3]....
        /*0378*/ 	.word	0x00019c50


	//   ....[4]....
        /*037c*/ 	.word	0x0001a880


	//   ....[5]....
        /*0380*/ 	.word	0x0001a930


	//   ....[6]....
        /*0384*/ 	.word	0x0001a990


	//----- nvinfo : EIATTR_CTAIDZ_USED
	.align		4
.L_270:
        /*0388*/ 	.byte	0x01, 0x04
	.zero		2


	//----- nvinfo : EIATTR_MAX_THREADS
	.align		4
        /*038c*/ 	.byte	0x04, 0x05
        /*038e*/ 	.short	(.L_272 - .L_271)
.L_271:
        /*0390*/ 	.word	0x00000100
        /*0394*/ 	.word	0x00000001
        /*0398*/ 	.word	0x00000001


	//----- nvinfo : EIATTR_CRS_STACK_SIZE
	.align		4
.L_272:
        /*039c*/ 	.byte	0x04, 0x1e
        /*039e*/ 	.short	(.L_274 - .L_273)
.L_273:
        /*03a0*/ 	.word	0x00000000
.L_274:


//--------------------- .nv.info._ZN7cutlass13device_kernelIN5flash19enable_sm80_to_sm89INS1_16FlashAttnFwdSm80INS1_25CollectiveMainloopFwdSm80ILi8ELi2ELb0EN4cute5tupleIJNS5_1CILi128EEENS7_ILi64EEENS7_ILi192EEEEEELi192ENS_6half_tEfNS_4arch4Sm80ELb0ELb0ELb1ELb0ELb1ELb0ELb1ELb0EEENS1_21CollectiveEpilogueFwdINS6_IJS8_SA_S9_EEENS6_IJNS7_ILi1EEESI_SI_EEESC_SE_Li256ELb0ELb1ELb0ELb0EEENS1_19SingleTileSchedulerILb0ELb0ELb1ELi128EEEEEEEEEvNT_6ParamsE --------------------------
	.section	.nv.info._ZN7cutlass13device_kernelIN5flash19enable_sm80_to_sm89INS1_16FlashAttnFwdSm80INS1_25CollectiveMainloopFwdSm80ILi8ELi2ELb0EN4cute5tupleIJNS5_1CILi128EEENS7_ILi64EEENS7_ILi192EEEEEELi192ENS_6half_tEfNS_4arch4Sm80ELb0ELb0ELb1ELb0ELb1ELb0ELb1ELb0EEENS1_21CollectiveEpilogueFwdINS6_IJS8_SA_S9_EEENS6_IJNS7_ILi1EEESI_SI_EEESC_SE_Li256ELb0ELb1ELb0ELb0EEENS1_19SingleTileSchedulerILb0ELb0ELb1ELi128EEEEEEEEEvNT_6ParamsE,"",@"SHT_CUDA_INFO"
	.sectionflags	@""
	.align	4


	//----- nvinfo : EIATTR_CUDA_API_VERSION
	.align		4
        /*0000*/ 	.byte	0x04, 0x37
        /*0002*/ 	.short	(.L_276 - .L_275)
.L_275:
        /*0004*/ 	.word	0x00000082


	//----- nvinfo : EIATTR_SW2861232_WAR
	.align		4
.L_276:
        /*0008*/ 	.byte	0x01, 0x35
	.zero		2


	//----- nvinfo : EIATTR_PARAM_CBANK
	.align		4
        /*000c*/ 	.byte	0x04, 0x0a
        /*000e*/ 	.short	(.L_278 - .L_277)
	.align		4
.L_277:
        /*0010*/ 	.word	index@(.nv.constant0._ZN7cutlass13device_kernelIN5flash19enable_sm80_to_sm89INS1_16FlashAttnFwdSm80INS1_25CollectiveMainloopFwdSm80ILi8ELi2ELb0EN4cute5tupleIJNS5_1CILi128EEENS7_ILi64EEENS7_ILi192EEEEEELi192ENS_6half_tEfNS_4arch4Sm80ELb0ELb0ELb1ELb0ELb1ELb0ELb1ELb0EEENS1_21CollectiveEpilogueFwdINS6_IJS8_SA_S9_EEENS6_IJNS7_ILi1EEESI_SI_EEESC_SE_Li256ELb0ELb1ELb0ELb0EEENS1_19SingleTileSchedulerILb0ELb0ELb1ELi128EEEEEEEEEvNT_6ParamsE)
        /*0014*/ 	.short	0x0160
        /*0016*/ 	.short	0x0418


	//----- nvinfo : EIATTR_CBANK_PARAM_SIZE
	.align		4
.L_278:
        /*0018*/ 	.byte	0x03, 0x19
        /*001a*/ 	.short	0x0418


	//----- nvinfo : EIATTR_KPARAM_INFO
	.align		4
        /*001c*/ 	.byte	0x04, 0x17
        /*001e*/ 	.short	(.L_280 - .L_279)
.L_279:
        /*0020*/ 	.word	0x00000000
        /*0024*/ 	.short	0x0000
        /*0026*/ 	.short	0x0000
        /*0028*/ 	.byte	0x00, 0xf0, 0x61, 0x10


	//----- nvinfo : EIATTR_MAXREG_COUNT
	.align		4
.L_280:
        /*002c*/ 	.byte	0x03, 0x1b
        /*002e*/ 	.short	0x00ff


	//----- nvinfo : EIATTR_NUM_BARRIERS
	.align		4
        /*0030*/ 	.byte	0x02, 0x4c
        /*0032*/ 	.byte	0x02
	.zero		1


	//----- nvinfo : EIATTR_MERCURY_ISA_VERSION
	.align		4
        /*0034*/ 	.byte	0x03, 0x5f
        /*0036*/ 	.short	0x0000


	//----- nvinfo : EIATTR_COOP_GROUP_MASK_REGIDS
	.align		4
        /*0038*/ 	.byte	0x04, 0x29
        /*003a*/ 	.short	(.L_282 - .L_281)


	//   ....[0]....
.L_281:
        /*003c*/ 	.word	0xffffffff


	//   ....[1]....
        /*0040*/ 	.word	0xffffffff


	//   ....[2]....
        /*0044*/ 	.word	0xffffffff


	//   ....[3]....
        /*0048*/ 	.word	0xffffffff


	//   ....[4]....
        /*004c*/ 	.word	0xffffffff


	//   ....[5]....
        /*0050*/ 	.word	0xffffffff


	//   ....[6]....
        /*0054*/ 	.word	0xffffffff


	//   ....[7]....
        /*0058*/ 	.word	0xffffffff


	//   ....[8]....
        /*005c*/ 	.word	0xffffffff


	//   ....[9]....
        /*0060*/ 	.word	0xffffffff


	//   ....[10]....
        /*0064*/ 	.word	0xffffffff


	//   ....[11]....
        /*0068*/ 	.word	0xffffffff


	//   ....[12]....
        /*006c*/ 	.word	0xffffffff


	//   ....[13]....
        /*0070*/ 	.word	0xffffffff


	//   ....[14]....
        /*0074*/ 	.word	0xffffffff


	//   ....[15]....
        /*0078*/ 	.word	0xffffffff


	//   ....[16]....
        /*007c*/ 	.word	0xffffffff


	//   ....[17]....
        /*0080*/ 	.word	0xffffffff


	//   ....[18]....
        /*0084*/ 	.word	0xffffffff


	//   ....[19]....
        /*0088*/ 	.word	0xffffffff


	//   ....[20]....
        /*008c*/ 	.word	0xffffffff


	//   ....[21]....
        /*0090*/ 	.word	0xffffffff


	//   ....[22]....
        /*0094*/ 	.word	0xffffffff


	//   ....[23]....
        /*0098*/ 	.word	0xffffffff


	//   ....[24]....
        /*009c*/ 	.word	0xffffffff


	//   ....[25]....
        /*00a0*/ 	.word	0xffffffff


	//   ....[26]....
        /*00a4*/ 	.word	0xffffffff


	//   ....[27]....
        /*00a8*/ 	.word	0xffffffff


	//   ....[28]....
        /*00ac*/ 	.word	0xffffffff


	//   ....[29]....
        /*00b0*/ 	.word	0xffffffff


	//   ....[30]....
        /*00b4*/ 	.word	0xffffffff


	//   ....[31]....
        /*00b8*/ 	.word	0xffffffff


	//   ....[32]....
        /*00bc*/ 	.word	0xffffffff


	//   ....[33]....
        /*00c0*/ 	.word	0xffffffff


	//   ....[34]....
        /*00c4*/ 	.word	0xffffffff


	//   ....[35]....
        /*00c8*/ 	.word	0xffffffff


	//   ....[36]....
        /*00cc*/ 	.word	0xffffffff


	//   ....[37]....
        /*00d0*/ 	.word	0xffffffff


	//   ....[38]....
        /*00d4*/ 	.word	0xffffffff


	//   ....[39]....
        /*00d8*/ 	.word	0xffffffff


	//   ....[40]....
        /*00dc*/ 	.word	0xffffffff


	//   ....[41]....
        /*00e0*/ 	.word	0xffffffff


	//   ....[42]....
        /*00e4*/ 	.word	0xffffffff


	//   ....[43]....
        /*00e8*/ 	.word	0xffffffff


	//   ....[44]....
        /*00ec*/ 	.word	0xffffffff


	//   ....[45]....
        /*00f0*/ 	.word	0xffffffff


	//   ....[46]....
        /*00f4*/ 	.word	0xffffffff


	//   ....[47]....
        /*00f8*/ 	.word	0xffffffff


	//   ....[48]....
        /*00fc*/ 	.word	0xffffffff


	//   ....[49]....
        /*0100*/ 	.word	0xffffffff


	//   ....[50]....
        /*0104*/ 	.word	0xffffffff


	//   ....[51]....
        /*0108*/ 	.word	0xffffffff


	//   ....[52]....
        /*010c*/ 	.word	0xffffffff


	//   ....[53]....
        /*0110*/ 	.word	0xffffffff


	//   ....[54]....
        /*0114*/ 	.word	0xffffffff


	//   ....[55]....
        /*0118*/ 	.word	0xffffffff


	//   ....[56]....
        /*011c*/ 	.word	0xffffffff


	//   ....[57]....
        /*0120*/ 	.word	0xffffffff


	//   ....[58]....
        /*0124*/ 	.word	0xffffffff


	//   ....[59]....
        /*0128*/ 	.word	0xffffffff


	//----- nvinfo : EIATTR_COOP_GROUP_INSTR_OFFSETS
	.align		4
.L_282:
        /*012c*/ 	.byte	0x04, 0x28
        /*012e*/ 	.short	(.L_284 - .L_283)


	//   ....[0]....
.L_283:
        /*0130*/ 	.word	0x00000600


	//   ....[1]....
        /*0134*/ 	.word	0x00000640


	//   ....[2]....
        /*0138*/ 	.word	0x00000680


	//   ....[3]....
        /*013c*/ 	.word	0x000006b0


	//   ....[4]....
        /*0140*/ 	.word	0x000006f0


	//   ....[5]....
        /*0144*/ 	.word	0x00000720


	//   ....[6]....
        /*0148*/ 	.word	0x00000800


	//   ....[7]....
        /*014c*/ 	.word	0x00000810


	//   ....[8]....
        /*0150*/ 	.word	0x00000d80


	//   ....[9]....
        /*0154*/ 	.word	0x00000db0


	//   ....[10]....
        /*0158*/ 	.word	0x00000dc0


	//   ....[11]....
        /*015c*/ 	.word	0x00000df0


	//   ....[12]....
        /*0160*/ 	.word	0x00000e10


	//   ....[13]....
        /*0164*/ 	.word	0x00000e30


	//   ....[14]....
        /*0168*/ 	.word	0x00000e40


	//   ....[15]....
        /*016c*/ 	.word	0x00000e60


	//   ....[16]....
        /*0170*/ 	.word	0x00001480


	//   ....[17]....
        /*0174*/ 	.word	0x000014a0


	//   ....[18]....
        /*0178*/ 	.word	0x00001500


	//   ....[19]....
        /*017c*/ 	.word	0x00001520


	//   ....[20]....
        /*0180*/ 	.word	0x00001a60


	//   ....[21]....
        /*0184*/ 	.word	0x00001a90


	//   ....[22]....
        /*0188*/ 	.word	0x00001af0


	//   ....[23]....
        /*018c*/ 	.word	0x00001b10


	//   ....[24]....
        /*0190*/ 	.word	0x00003390


	//   ....[25]....
        /*0194*/ 	.word	0x000033d0


	//   ....[26]....
        /*0198*/ 	.word	0x00003470


	//   ....[27]....
        /*019c*/ 	.word	0x000035b0


	//   ....[28]....
        /*01a0*/ 	.word	0x00004660


	//   ....[29]....
        /*01a4*/ 	.word	0x00004670


	//   ....[30]....
        /*01a8*/ 	.word	0x00004680


	//   ....[31]....
        /*01ac*/ 	.word	0x00004690


	//   ....[32]....
        /*01b0*/ 	.word	0x00004af0


	//   ....[33]....
        /*01b4*/ 	.word	0x00004b20


	//   ....[34]....
        /*01b8*/ 	.word	0x00004b50


	//   ....[35]....
        /*01bc*/ 	.word	0x00004b70


	//   ....[36]....
        /*01c0*/ 	.word	0x00005cb0


	//   ....[37]....
        /*01c4*/ 	.word	0x00005ce0


	//   ....[38]....
        /*01c8*/ 	.word	0x00005d00


	//   ....[39]....
        /*01cc*/ 	.word	0x00005d20


	//   ....[40]....
        /*01d0*/ 	.word	0x000075e0


	//   ....[41]....
        /*01d4*/ 	.word	0x00007610


	//   ....[42]....
        /*01d8*/ 	.word	0x00007640


	//   ....[43]....
        /*01dc*/ 	.word	0x00007670


	//   ....[44]....
        /*01e0*/ 	.word	0x00007880


	//   ....[45]....
        /*01e4*/ 	.word	0x000078c0


	//   ....[46]....
        /*01e8*/ 	.word	0x00007990


	//   ....[47]....
        /*01ec*/ 	.word	0x000079c0


	//   ....[48]....
        /*01f0*/ 	.word	0x00008d60


	//   ....[49]....
        /*01f4*/ 	.word	0x00008d70


	//   ....[50]....
        /*01f8*/ 	.word	0x00008d90


	//   ....[51]....
        /*01fc*/ 	.word	0x00008da0


	//   ....[52]....
        /*0200*/ 	.word	0x00008ea0


	//   ....[53]....
        /*0204*/ 	.word	0x00008eb0


	//   ....[54]....
        /*0208*/ 	.word	0x00008fe0


	//   ....[55]....
        /*020c*/ 	.word	0x00009010


	//   ....[56]....
        /*0210*/ 	.word	0x00009110


	//   ....[57]....
        /*0214*/ 	.word	0x00009140


	//   ....[58]....
        /*0218*/ 	.word	0x00009240


	//   ....[59]....
        /*021c*/ 	.word	0x00009260


	//----- nvinfo : EIATTR_EXIT_INSTR_OFFSETS
	.align		4
.L_284:
        /*0220*/ 	.byte	0x04, 0x1c
        /*0222*/ 	.short	(.L_286 - .L_285)


	//   ....[0]....
.L_285:
        /*0224*/ 	.word	0x00000030


	//   ....[1]....
        /*0228*/ 	.word	0x00009270


	//   ....[2]....
        /*022c*/ 	.word	0x00009310


	//   ....[3]....
        /*0230*/ 	.word	0x00009350


	//----- nvinfo : EIATTR_CTAIDZ_USED
	.align		4
.L_286:
        /*0234*/ 	.byte	0x01, 0x04
	.zero		2


	//----- nvinfo : EIATTR_MAX_THREADS
	.align		4
        /*0238*/ 	.byte	0x04, 0x05
        /*023a*/ 	.short	(.L_288 - .L_287)
.L_287:
        /*023c*/ 	.word	0x00000100
        /*0240*/ 	.word	0x00000001
        /*0244*/ 	.word	0x00000001


	//----- nvinfo : EIATTR_CRS_STACK_SIZE
	.align		4
.L_288:
        /*0248*/ 	.byte	0x04, 0x1e
        /*024a*/ 	.short	(.L_290 - .L_289)
.L_289:
        /*024c*/ 	.word	0x00000000
.L_290:


//--------------------- .nv.info._ZN7cutlass13device_kernelIN5flash19enable_sm80_to_sm89INS1_16FlashAttnFwdSm80INS1_25CollectiveMainloopFwdSm80ILi8ELi2ELb0EN4cute5tupleIJNS5_1CILi128EEENS7_ILi64EEENS7_ILi192EEEEEELi192ENS_6half_tEfNS_4arch4Sm80ELb0ELb0ELb1ELb1ELb1ELb0ELb1ELb0EEENS1_21CollectiveEpilogueFwdINS6_IJS8_SA_S9_EEENS6_IJNS7_ILi1EEESI_SI_EEESC_SE_Li256ELb1ELb1ELb0ELb0EEENS1_19SingleTileSchedulerILb1ELb0ELb1ELi128EEEEEEEEEvNT_6ParamsE --------------------------
	.section	.nv.info._ZN7cutlass13device_kernelIN5flash19enable_sm80_to_sm89INS1_16FlashAttnFwdSm80INS1_25CollectiveMainloopFwdSm80ILi8ELi2ELb0EN4cute5tupleIJNS5_1CILi128EEENS7_ILi64EEENS7_ILi192EEEEEELi192ENS_6half_tEfNS_4arch4Sm80ELb0ELb0ELb1ELb1ELb1ELb0ELb1ELb0EEENS1_21CollectiveEpilogueFwdINS6_IJS8_SA_S9_EEENS6_IJNS7_ILi1EEESI_SI_EEESC_SE_Li256ELb1ELb1ELb0ELb0EEENS1_19SingleTileSchedulerILb1ELb0ELb1ELi128EEEEEEEEEvNT_6ParamsE,"",@"SHT_CUDA_INFO"
	.sectionflags	@""
	.align	4


	//----- nvinfo : EIATTR_CUDA_API_VERSION
	.align		4
        /*0000*/ 	.byte	0x04, 0x37
        /*0002*/ 	.short	(.L_292 - .L_291)
.L_291:
        /*0004*/ 	.word	0x00000082


	//----- nvinfo : EIATTR_SW2861232_WAR
	.align		4
.L_292:
        /*0008*/ 	.byte	0x01, 0x35
	.zero		2


	//----- nvinfo : EIATTR_PARAM_CBANK
	.align		4
        /*000c*/ 	.byte	0x04, 0x0a
        /*000e*/ 	.short	(.L_294 - .L_293)
	.align		4
.L_293:
        /*0010*/ 	.word	index@(.nv.constant0._ZN7cutlass13device_kernelIN5flash19enable_sm80_to_sm89INS1_16FlashAttnFwdSm80INS1_25CollectiveMainloopFwdSm80ILi8ELi2ELb0EN4cute5tupleIJNS5_1CILi128EEENS7_ILi64EEENS7_ILi192EEEEEELi192ENS_6half_tEfNS_4arch4Sm80ELb0ELb0ELb1ELb1ELb1ELb0ELb1ELb0EEENS1_21CollectiveEpilogueFwdINS6_IJS8_SA_S9_EEENS6_IJNS7_ILi1EEESI_SI_EEESC_SE_Li256ELb1ELb1ELb0ELb0EEENS1_19SingleTileSchedulerILb1ELb0ELb1ELi128EEEEEEEEEvNT_6ParamsE)
        /*0014*/ 	.short	0x0160
        /*0016*/ 	.short	0x0418


	//----- nvinfo : EIATTR_CBANK_PARAM_SIZE
	.align		4
.L_294:
        /*0018*/ 	.byte	0x03, 0x19
        /*001a*/ 	.short	0x0418


	//----- nvinfo : EIATTR_KPARAM_INFO
	.align		4
        /*001c*/ 	.byte	0x04, 0x17
        /*001e*/ 	.short	(.L_296 - .L_295)
.L_295:
        /*0020*/ 	.word	0x00000000
        /*0024*/ 	.short	0x0000
        /*0026*/ 	.short	0x0000
        /*0028*/ 	.byte	0x00, 0xf0, 0x61, 0x10


	//----- nvinfo : EIATTR_MAXREG_COUNT
	.align		4
.L_296:
        /*002c*/ 	.byte	0x03, 0x1b
        /*002e*/ 	.short	0x00ff


	//----- nvinfo : EIATTR_NUM_BARRIERS
	.align		4
        /*0030*/ 	.byte	0x02, 0x4c
        /*0032*/ 	.byte	0x02
	.zero		1


	//----- nvinfo : EIATTR_MERCURY_ISA_VERSION
	.align		4
        /*0034*/ 	.byte	0x03, 0x5f
        /*0036*/ 	.short	0x0000


	//----- nvinfo : EIATTR_COOP_GROUP_MASK_REGIDS
	.align		4
        /*0038*/ 	.byte	0x04, 0x29
        /*003a*/ 	.short	(.L_298 - .L_297)


	//   ....[0]....
.L_297:
        /*003c*/ 	.word	0xffffffff


	//   ....[1]....
        /*0040*/ 	.word	0xffffffff


	//   ....[2]....
        /*0044*/ 	.word	0xffffffff


	//   ....[3]....
        /*0048*/ 	.word	0xffffffff


	//   ....[4]....
        /*004c*/ 	.word	0xffffffff


	//   ....[5]....
        /*0050*/ 	.word	0xffffffff


	//   ....[6]....
        /*0054*/ 	.word	0xffffffff


	//   ....[7]....
        /*0058*/ 	.word	0xffffffff


	//   ....[8]....
        /*005c*/ 	.word	0xffffffff


	//   ....[9]....
        /*0060*/ 	.word	0xffffffff


	//   ....[10]....
        /*0064*/ 	.word	0xffffffff


	//   ....[11]....
        /*0068*/ 	.word	0xffffffff


	//   ....[12]....
        /*006c*/ 	.word	0xffffffff


	//   ....[13]....
        /*0070*/ 	.word	0xffffffff


	//   ....[14]....
        /*0074*/ 	.word	0xffffffff


	//   ....[15]....
        /*0078*/ 	.word	0xffffffff


	//   ....[16]....
        /*007c*/ 	.word	0xffffffff


	//   ....[17]....
        /*0080*/ 	.word	0xffffffff


	//   ....[18]....
        /*0084*/ 	.word	0xffffffff


	//   ....[19]....
        /*0088*/ 	.word	0xffffffff


	//   ....[20]....
        /*008c*/ 	.word	0xffffffff


	//   ....[21]....
        /*0090*/ 	.word	0xffffffff


	//   ....[22]....
        /*0094*/ 	.word	0xffffffff


	//   ....[23]....
        /*0098*/ 	.word	0xffffffff


	//   ....[24]....
        /*009c*/ 	.word	0xffffffff


	//   ....[25]....
        /*00a0*/ 	.word	0xffffffff


	//   ....[26]....
        /*00a4*/ 	.word	0xffffffff


	//   ....[27]....
        /*00a8*/ 	.word	0xffffffff


	//   ....[28]....
        /*00ac*/ 	.word	0xffffffff


	//   ....[29]....
        /*00b0*/ 	.word	0xffffffff


	//   ....[30]....
        /*00b4*/ 	.word	0xffffffff


	//   ....[31]....
        /*00b8*/ 	.word	0xffffffff


	//   ....[32]....
        /*00bc*/ 	.word	0xffffffff


	//   ....[33]....
        /*00c0*/ 	.word	0xffffffff


	//   ....[34]....
        /*00c4*/ 	.word	0xffffffff


	//   ....[35]....
        /*00c8*/ 	.word	0xffffffff


	//   ....[36]....
        /*00cc*/ 	.word	0xffffffff


	//   ....[37]....
        /*00d0*/ 	.word	0xffffffff


	//   ....[38]....
        /*00d4*/ 	.word	0xffffffff


	//   ....[39]....
        /*00d8*/ 	.word	0xffffffff


	//   ....[40]....
        /*00dc*/ 	.word	0xffffffff


	//   ....[41]....
        /*00e0*/ 	.word	0xffffffff


	//   ....[42]....
        /*00e4*/ 	.word	0xffffffff


	//   ....[43]....
        /*00e8*/ 	.word	0xffffffff


	//   ....[44]....
        /*00ec*/ 	.word	0xffffffff


	//   ....[45]....
        /*00f0*/ 	.word	0xffffffff


	//   ....[46]....
        /*00f4*/ 	.word	0xffffffff


	//   ....[47]....
        /*00f8*/ 	.word	0xffffffff


	//   ....[48]....
        /*00fc*/ 	.word	0xffffffff


	//   ....[49]....
        /*0100*/ 	.word	0xffffffff


	//   ....[50]....
        /*0104*/ 	.word	0xffffffff


	//   ....[51]....
        /*0108*/ 	.word	0xffffffff


	//   ....[52]....
        /*010c*/ 	.word	0xffffffff


	//   ....[53]....
        /*0110*/ 	.word	0xffffffff


	//   ....[54]....
        /*0114*/ 	.word	0xffffffff


	//   ....[55]....
        /*0118*/ 	.word	0xffffffff


	//   ....[56]....
        /*011c*/ 	.word	0xffffffff


	//   ....[57]....
        /*0120*/ 	.word	0xffffffff


	//   ....[58]....
        /*0124*/ 	.word	0xffffffff


	//   ....[59]....
        /*0128*/ 	.word	0xffffffff


	//   ....[60]....
        /*012c*/ 	.word	0xffffffff


	//   ....[61]....
        /*0130*/ 	.word	0xffffffff


	//   ....[62]....
        /*0134*/ 	.word	0xffffffff


	//   ....[63]....
        /*0138*/ 	.word	0xffffffff


	//   ....[64]....
        /*013c*/ 	.word	0xffffffff


	//   ....[65]....
        /*0140*/ 	.word	0xffffffff


	//   ....[66]....
        /*0144*/ 	.word	0xffffffff


	//   ....[67]....
        /*0148*/ 	.word	0xffffffff


	//   ....[68]....
        /*014c*/ 	.word	0xffffffff


	//----- nvinfo : EIATTR_COOP_GROUP_INSTR_OFFSETS
	.align		4
.L_298:
        /*0150*/ 	.byte	0x04, 0x28
        /*0152*/ 	.short	(.L_300 - .L_299)


	//   ....[0]....
.L_299:
        /*0154*/ 	.word	0x00000080


	//   ....[1]....
        /*0158*/ 	.word	0x00000c70


	//   ....[2]....
        /*015c*/ 	.word	0x00000cb0


	//   ....[3]....
        /*0160*/ 	.word	0x00000ec0


	//   ....[4]....
        /*0164*/ 	.word	0x00000ef0


	//   ....[5]....
        /*0168*/ 	.word	0x00001010


	//   ....[6]....
        /*016c*/ 	.word	0x00001040


	//   ....[7]....
        /*0170*/ 	.word	0x00001150


	//   ....[8]....
        /*0174*/ 	.word	0x00001190


	//   ....[9]....
        /*0178*/ 	.word	0x000016f0


	//   ....[10]....
        /*017c*/ 	.word	0x00001720


	//   ....[11]....
        /*0180*/ 	.word	0x00001750


	//   ....[12]....
        /*0184*/ 	.word	0x00001780


	//   ....[13]....
        /*0188*/ 	.word	0x000017a0


	//   ....[14]....
        /*018c*/ 	.word	0x000017c0


	//   ....[15]....
        /*0190*/ 	.word	0x000017d0


	//   ....[16]....
        /*0194*/ 	.word	0x000018e0


	//   ....[17]....
        /*0198*/ 	.word	0x00001d70


	//   ....[18]....
        /*019c*/ 	.word	0x00001da0


	//   ....[19]....
        /*01a0*/ 	.word	0x00001db0


	//   ....[20]....
        /*01a4*/ 	.word	0x00001e10


	//   ....[21]....
        /*01a8*/ 	.word	0x00002390


	//   ....[22]....
        /*01ac*/ 	.word	0x000023c0


	//   ....[23]....
        /*01b0*/ 	.word	0x000023e0


	//   ....[24]....
        /*01b4*/ 	.word	0x00002440


	//   ....[25]....
        /*01b8*/ 	.word	0x00003970


	//   ....[26]....
        /*01bc*/ 	.word	0x000039c0


	//   ....[27]....
        /*01c0*/ 	.word	0x000039e0


	//   ....[28]....
        /*01c4*/ 	.word	0x00003a00


	//   ....[29]....
        /*01c8*/ 	.word	0x00004c60


	//   ....[30]....
        /*01cc*/ 	.word	0x00004c80


	//   ....[31]....
        /*01d0*/ 	.word	0x00004d00


	//   ....[32]....
        /*01d4*/ 	.word	0x00004d20


	//   ....[33]....
        /*01d8*/ 	.word	0x00005160


	//   ....[34]....
        /*01dc*/ 	.word	0x00005190


	//   ....[35]....
        /*01e0*/ 	.word	0x000051c0


	//   ....[36]....
        /*01e4*/ 	.word	0x000051e0


	//   ....[37]....
        /*01e8*/ 	.word	0x00006330


	//   ....[38]....
        /*01ec*/ 	.word	0x00006360


	//   ....[39]....
        /*01f0*/ 	.word	0x00006380


	//   ....[40]....
        /*01f4*/ 	.word	0x000063a0


	//   ....[41]....
        /*01f8*/ 	.word	0x00007c70


	//   ....[42]....
        /*01fc*/ 	.word	0x00007ca0


	//   ....[43]....
        /*0200*/ 	.word	0x00007cc0


	//   ....[44]....
        /*0204*/ 	.word	0x00007cd0


	//   ....[45]....
        /*0208*/ 	.word	0x00007ef0


	//   ....[46]....
        /*020c*/ 	.word	0x00007f20


	//   ....[47]....
        /*0210*/ 	.word	0x00007f60


	//   ....[48]....
        /*0214*/ 	.word	0x00007f70


	//   ....[49]....
        /*0218*/ 	.word	0x00009490


	//   ....[50]....
        /*021c*/ 	.word	0x000094d0


	//   ....[51]....
        /*0220*/ 	.word	0x000094f0


	//   ....[52]....
        /*0224*/ 	.word	0x00009530


	//   ....[53]....
        /*0228*/ 	.word	0x00009740


	//   ....[54]....
        /*022c*/ 	.word	0x00009750


	//   ....[55]....
        /*0230*/ 	.word	0x000098d0


	//   ....[56]....
        /*0234*/ 	.word	0x00009900


	//   ....[57]....
        /*0238*/ 	.word	0x00009a50


	//   ....[58]....
        /*023c*/ 	.word	0x00009a80


	//   ....[59]....
        /*0240*/ 	.word	0x00009bd0


	//   ....[60]....
        /*0244*/ 	.word	0x00009bf0


	//   ....[61]....
        /*0248*/ 	.word	0x0000a3d0


	//   ....[62]....
        /*024c*/ 	.word	0x0000a3f0


	//   ....[63]....
        /*0250*/ 	.word	0x0000a520


	//   ....[64]....
        /*0254*/ 	.word	0x0000a550


	//   ....[65]....
        /*0258*/ 	.word	0x0000a680


	//   ....[66]....
        /*025c*/ 	.word	0x0000a6b0


	//   ....[67]....
        /*0260*/ 	.word	0x0000a7e0


	//   ....[68]....
        /*0264*/ 	.word	0x0000a800


	//----- nvinfo : EIATTR_EXIT_INSTR_OFFSETS
	.align		4
.L_300:
        /*0268*/ 	.byte	0x04, 0x1c
        /*026a*/ 	.short	(.L_302 - .L_301)


	//   ....[0]....
.L_301:
        /*026c*/ 	.word	0x00000310


	//   ....[1]....
        /*0270*/ 	.word	0x00009c00


	//   ....[2]....
        /*0274*/ 	.word	0x00009cd0


	//   ....[3]....
        /*0278*/ 	.word	0x00009d30


	//   ....[4]....
        /*027c*/ 	.word	0x0000a810


	//   ....[5]....
        /*0280*/ 	.word	0x0000a8c0


	//   ....[6]....
        /*0284*/ 	.word	0x0000a920


	//----- nvinfo : EIATTR_CTAIDZ_USED
	.align		4
.L_302:
        /*0288*/ 	.byte	0x01, 0x04
	.zero		2


	//----- nvinfo : EIATTR_MAX_THREADS
	.align		4
        /*028c*/ 	.byte	0x04, 0x05
        /*028e*/ 	.short	(.L_304 - .L_303)
.L_303:
        /*0290*/ 	.word	0x00000100
        /*0294*/ 	.word	0x00000001
        /*0298*/ 	.word	0x00000001


	//----- nvinfo : EIATTR_CRS_STACK_SIZE
	.align		4
.L_304:
        /*029c*/ 	.byte	0x04, 0x1e
        /*029e*/ 	.short	(.L_306 - .L_305)
.L_305:
        /*02a0*/ 	.word	0x00000000
.L_306:


//--------------------- .nv.info._ZN7cutlass13device_kernelIN5flash19enable_sm80_to_sm89INS1_16FlashAttnFwdSm80INS1_25CollectiveMainloopFwdSm80ILi8ELi2ELb0EN4cute5tupleIJNS5_1CILi128EEENS7_ILi64EEENS7_ILi192EEEEEELi192ENS_6half_tEfNS_4arch4Sm80ELb0ELb0ELb1ELb1ELb1ELb1ELb1ELb0EEENS1_21CollectiveEpilogueFwdINS6_IJS8_SA_S9_EEENS6_IJNS7_ILi1EEESI_SI_EEESC_SE_Li256ELb1ELb1ELb0ELb0EEENS1_19SingleTileSchedulerILb1ELb0ELb1ELi128EEEEEEEEEvNT_6ParamsE --------------------------
	.section	.nv.info._ZN7cutlass13device_kernelIN5flash19enable_sm80_to_sm89INS1_16FlashAttnFwdSm80INS1_25CollectiveMainloopFwdSm80ILi8ELi2ELb0EN4cute5tupleIJNS5_1CILi128EEENS7_ILi64EEENS7_ILi192EEEEEELi192ENS_6half_tEfNS_4arch4Sm80ELb0ELb0ELb1ELb1ELb1ELb1ELb1ELb0EEENS1_21CollectiveEpilogueFwdINS6_IJS8_SA_S9_EEENS6_IJNS7_ILi1EEESI_SI_EEESC_SE_Li256ELb1ELb1ELb0ELb0EEENS1_19SingleTileSchedulerILb1ELb0ELb1ELi128EEEEEEEEEvNT_6ParamsE,"",@"SHT_CUDA_INFO"
	.sectionflags	@""
	.align	4


	//----- nvinfo : EIATTR_CUDA_API_VERSION
	.align		4
        /*0000*/ 	.byte	0x04, 0x37
        /*0002*/ 	.short	(.L_308 - .L_307)
.L_307:
        /*0004*/ 	.word	0x00000082


	//----- nvinfo : EIATTR_SW2861232_WAR
	.align		4
.L_308:
        /*0008*/ 	.byte	0x01, 0x35
	.zero		2


	//----- nvinfo : EIATTR_PARAM_CBANK
	.align		4
        /*000c*/ 	.byte	0x04, 0x0a
        /*000e*/ 	.short	(.L_310 - .L_309)
	.align		4
.L_309:
        /*0010*/ 	.word	index@(.nv.constant0._ZN7cutlass13device_kernelIN5flash19enable_sm80_to_sm89INS1_16FlashAttnFwdSm80INS1_25CollectiveMainloopFwdSm80ILi8ELi2ELb0EN4cute5tupleIJNS5_1CILi128EEENS7_ILi64EEENS7_ILi192EEEEEELi192ENS_6half_tEfNS_4arch4Sm80ELb0ELb0ELb1ELb1ELb1ELb1ELb1ELb0EEENS1_21CollectiveEpilogueFwdINS6_IJS8_SA_S9_EEENS6_IJNS7_ILi1EEESI_SI_EEESC_SE_Li256ELb1ELb1ELb0ELb0EEENS1_19SingleTileSchedulerILb1ELb0ELb1ELi128EEEEEEEEEvNT_6ParamsE)
        /*0014*/ 	.short	0x0160
        /*0016*/ 	.short	0x0418


	//----- nvinfo : EIATTR_CBANK_PARAM_SIZE
	.align		4
.L_310:
        /*0018*/ 	.byte	0x03, 0x19
        /*001a*/ 	.short	0x0418


	//----- nvinfo : EIATTR_KPARAM_INFO
	.align		4
        /*001c*/ 	.byte	0x04, 0x17
        /*001e*/ 	.short	(.L_312 - .L_311)
.L_311:
        /*0020*/ 	.word	0x00000000
        /*0024*/ 	.short	0x0000
        /*0026*/ 	.short	0x0000
        /*0028*/ 	.byte	0x00, 0xf0, 0x61, 0x10


	//----- nvinfo : EIATTR_MAXREG_COUNT
	.align		4
.L_312:
        /*002c*/ 	.byte	0x03, 0x1b
        /*002e*/ 	.short	0x00ff


	//----- nvinfo : EIATTR_NUM_BARRIERS
	.align		4
        /*0030*/ 	.byte	0x02, 0x4c
        /*0032*/ 	.byte	0x02
	.zero		1


	//----- nvinfo : EIATTR_MERCURY_ISA_VERSION
	.align		4
        /*0034*/ 	.byte	0x03, 0x5f
        /*0036*/ 	.short	0x0000


	//----- nvinfo : EIATTR_COOP_GROUP_MASK_REGIDS
	.align		4
        /*0038*/ 	.byte	0x04, 0x29
        /*003a*/ 	.short	(.L_314 - .L_313)


	//   ....[0]....
.L_313:
        /*003c*/ 	.word	0xffffffff


	//   ....[1]....
        /*0040*/ 	.word	0xffffffff


	//   ....[2]....
        /*0044*/ 	.word	0xffffffff


	//   ....[3]....
        /*0048*/ 	.word	0xffffffff


	//   ....[4]....
        /*004c*/ 	.word	0xffffffff


	//   ....[5]....
        /*0050*/ 	.word	0xffffffff


	//   ....[6]....
        /*0054*/ 	.word	0xffffffff


	//   ....[7]....
        /*0058*/ 	.word	0xffffffff


	//   ....[8]....
        /*005c*/ 	.word	0xffffffff


	//   ....[9]....
        /*0060*/ 	.word	0xffffffff


	//   ....[10]....
        /*0064*/ 	.word	0xffffffff


	//   ....[11]....
        /*0068*/ 	.word	0xffffffff


	//   ....[12]....
        /*006c*/ 	.word	0xffffffff


	//   ....[13]....
        /*0070*/ 	.word	0xffffffff


	//   ....[14]....
        /*0074*/ 	.word	0xffffffff


	//   ....[15]....
        /*0078*/ 	.word	0xffffffff


	//   ....[16]....
        /*007c*/ 	.word	0xffffffff


	//   ....[17]....
        /*0080*/ 	.word	0xffffffff


	//   ....[18]....
        /*0084*/ 	.word	0xffffffff


	//   ....[19]....
        /*0088*/ 	.word	0xffffffff


	//   ....[20]....
        /*008c*/ 	.word	0xffffffff


	//   ....[21]....
        /*0090*/ 	.word	0xffffffff


	//   ....[22]....
        /*0094*/ 	.word	0xffffffff


	//   ....[23]....
        /*0098*/ 	.word	0xffffffff


	//   ....[24]....
        /*009c*/ 	.word	0xffffffff


	//   ....[25]....
        /*00a0*/ 	.word	0xffffffff


	//   ....[26]....
        /*00a4*/ 	.word	0xffffffff


	//   ....[27]....
        /*00a8*/ 	.word	0xffffffff


	//   ....[28]....
        /*00ac*/ 	.word	0xffffffff


	//   ....[29]....
        /*00b0*/ 	.word	0xffffffff


	//   ....[30]....
        /*00b4*/ 	.word	0xffffffff


	//   ....[31]....
        /*00b8*/ 	.word	0xffffffff


	//   ....[32]....
        /*00bc*/ 	.word	0xffffffff


	//   ....[33]....
        /*00c0*/ 	.word	0xffffffff


	//   ....[34]....
        /*00c4*/ 	.word	0xffffffff


	//   ....[35]....
        /*00c8*/ 	.word	0xffffffff


	//   ....[36]....
        /*00cc*/ 	.word	0xffffffff


	//   ....[37]....
        /*00d0*/ 	.word	0xffffffff


	//   ....[38]....
        /*00d4*/ 	.word	0xffffffff


	//   ....[39]....
        /*00d8*/ 	.word	0xffffffff


	//   ....[40]....
        /*00dc*/ 	.word	0xffffffff


	//   ....[41]....
        /*00e0*/ 	.word	0xffffffff


	//   ....[42]....
        /*00e4*/ 	.word	0xffffffff


	//   ....[43]....
        /*00e8*/ 	.word	0xffffffff


	//   ....[44]....
        /*00ec*/ 	.word	0xffffffff


	//   ....[45]....
        /*00f0*/ 	.word	0xffffffff


	//   ....[46]....
        /*00f4*/ 	.word	0xffffffff


	//   ....[47]....
        /*00f8*/ 	.word	0xffffffff


	//   ....[48]....
        /*00fc*/ 	.word	0xffffffff


	//   ....[49]....
        /*0100*/ 	.word	0xffffffff


	//   ....[50]....
        /*0104*/ 	.word	0xffffffff


	//   ....[51]....
        /*0108*/ 	.word	0xffffffff


	//   ....[52]....
        /*010c*/ 	.word	0xffffffff


	//   ....[53]....
        /*0110*/ 	.word	0xffffffff


	//   ....[54]....
        /*0114*/ 	.word	0xffffffff


	//   ....[55]....
        /*0118*/ 	.word	0xffffffff


	//   ....[56]....
        /*011c*/ 	.word	0xffffffff


	//   ....[57]....
        /*0120*/ 	.word	0xffffffff


	//   ....[58]....
        /*0124*/ 	.word	0xffffffff


	//   ....[59]....
        /*0128*/ 	.word	0xffffffff


	//   ....[60]....
        /*012c*/ 	.word	0xffffffff


	//   ....[61]....
        /*0130*/ 	.word	0xffffffff


	//   ....[62]....
        /*0134*/ 	.word	0xffffffff


	//   ....[63]....
        /*0138*/ 	.word	0xffffffff


	//   ....[64]....
        /*013c*/ 	.word	0xffffffff


	//   ....[65]....
        /*0140*/ 	.word	0xffffffff


	//   ....[66]....
        /*0144*/ 	.word	0xffffffff


	//   ....[67]....
        /*0148*/ 	.word	0xffffffff


	//   ....[68]....
        /*014c*/ 	.word	0xffffffff


	//   ....[69]....
        /*0150*/ 	.word	0xffffffff


	//   ....[70]....
        /*0154*/ 	.word	0xffffffff


	//   ....[71]....
        /*0158*/ 	.word	0xffffffff


	//   ....[72]....
        /*015c*/ 	.word	0xffffffff


	//   ....[73]....
        /*0160*/ 	.word	0xffffffff


	//   ....[74]....
        /*0164*/ 	.word	0xffffffff


	//   ....[75]....
        /*0168*/ 	.word	0xffffffff


	//   ....[76]....
        /*016c*/ 	.word	0xffffffff


	//----- nvinfo : EIATTR_COOP_GROUP_INSTR_OFFSETS
	.align		4
.L_314:
        /*0170*/ 	.byte	0x04, 0x28
        /*0172*/ 	.short	(.L_316 - .L_315)


	//   ....[0]....
.L_315:
        /*0174*/ 	.word	0x00000080


	//   ....[1]....
        /*0178*/ 	.word	0x000022b0


	//   ....[2]....
        /*017c*/ 	.word	0x000022c0


	//   ....[3]....
        /*0180*/ 	.word	0x00003df0


	//   ....[4]....
        /*0184*/ 	.word	0x00003e00


	//   ....[5]....
        /*0188*/ 	.word	0x00005910


	//   ....[6]....
        /*018c*/ 	.word	0x00005930


	//   ....[7]....
        /*0190*/ 	.word	0x00005df0


	//   ....[8]....
        /*0194*/ 	.word	0x00005e00


	//   ....[9]....
        /*0198*/ 	.word	0x000069c0


	//   ....[10]....
        /*019c*/ 	.word	0x000069f0


	//   ....[11]....
        /*01a0*/ 	.word	0x00006bd0


	//   ....[12]....
        /*01a4*/ 	.word	0x00006c00


	//   ....[13]....
        /*01a8*/ 	.word	0x00006d20


	//   ....[14]....
        /*01ac*/ 	.word	0x00006d50


	//   ....[15]....
        /*01b0*/ 	.word	0x00006e60


	//   ....[16]....
        /*01b4*/ 	.word	0x00006ea0


	//   ....[17]....
        /*01b8*/ 	.word	0x000073e0


	//   ....[18]....
        /*01bc*/ 	.word	0x00007410


	//   ....[19]....
        /*01c0*/ 	.word	0x00007430


	//   ....[20]....
        /*01c4*/ 	.word	0x00007450


	//   ....[21]....
        /*01c8*/ 	.word	0x00007480


	//   ....[22]....
        /*01cc*/ 	.word	0x00007490


	//   ....[23]....
        /*01d0*/ 	.word	0x000074a0


	//   ....[24]....
        /*01d4*/ 	.word	0x000074c0


	//   ....[25]....
        /*01d8*/ 	.word	0x00007a10


	//   ....[26]....
        /*01dc*/ 	.word	0x00007a40


	//   ....[27]....
        /*01e0*/ 	.word	0x00007a60


	//   ....[28]....
        /*01e4*/ 	.word	0x00007ac0


	//   ....[29]....
        /*01e8*/ 	.word	0x0000dcf0


	//   ....[30]....
        /*01ec*/ 	.word	0x0000dd20


	//   ....[31]....
        /*01f0*/ 	.word	0x0000dd50


	//   ....[32]....
        /*01f4*/ 	.word	0x0000dd80


	//   ....[33]....
        /*01f8*/ 	.word	0x0000f580


	//   ....[34]....
        /*01fc*/ 	.word	0x0000f610


	//   ....[35]....
        /*0200*/ 	.word	0x0000f6c0


	//   ....[36]....
        /*0204*/ 	.word	0x0000f7d0


	//   ....[37]....
        /*0208*/ 	.word	0x000108e0


	//   ....[38]....
        /*020c*/ 	.word	0x00010900


	//   ....[39]....
        /*0210*/ 	.word	0x00010920


	//   ....[40]....
        /*0214*/ 	.word	0x00010930


	//   ....[41]....
        /*0218*/ 	.word	0x00010de0


	//   ....[42]....
        /*021c*/ 	.word	0x00010e10


	//   ....[43]....
        /*0220*/ 	.word	0x00010e40


	//   ....[44]....
        /*0224*/ 	.word	0x00010e70


	//   ....[45]....
        /*0228*/ 	.word	0x00011fb0


	//   ....[46]....
        /*022c*/ 	.word	0x00011fe0


	//   ....[47]....
        /*0230*/ 	.word	0x00012000


	//   ....[48]....
        /*0234*/ 	.word	0x00012020


	//   ....[49]....
        /*0238*/ 	.word	0x00013910


	//   ....[50]....
        /*023c*/ 	.word	0x00013930


	//   ....[51]....
        /*0240*/ 	.word	0x00013950


	//   ....[52]....
        /*0244*/ 	.word	0x00013970


	//   ....[53]....
        /*0248*/ 	.word	0x00013b70


	//   ....[54]....
        /*024c*/ 	.word	0x00013ba0


	//   ....[55]....
        /*0250*/ 	.word	0x00013bf0


	//   ....[56]....
        /*0254*/ 	.word	0x00013c00


	//   ....[57]....
        /*0258*/ 	.word	0x00015130


	//   ....[58]....
        /*025c*/ 	.word	0x00015170


	//   ....[59]....
        /*0260*/ 	.word	0x000151b0


	//   ....[60]....
        /*0264*/ 	.word	0x000151e0


	//   ....[61]....
        /*0268*/ 	.word	0x000153c0


	//   ....[62]....
        /*026c*/ 	.word	0x000153d0


	//   ....[63]....
        /*0270*/ 	.word	0x00015550


	//   ....[64]....
        /*0274*/ 	.word	0x00015580


	//   ....[65]....
        /*0278*/ 	.word	0x000156d0


	//   ....[66]....
        /*027c*/ 	.word	0x00015700


	//   ....[67]....
        /*0280*/ 	.word	0x00015850


	//   ....[68]....
        /*0284*/ 	.word	0x00015870


	//   ....[69]....
        /*0288*/ 	.word	0x00016040


	//   ....[70]....
        /*028c*/ 	.word	0x00016060


	//   ....[71]....
        /*0290*/ 	.word	0x00016190


	//   ....[72]....
        /*0294*/ 	.word	0x000161c0


	//   ....[73]....
        /*0298*/ 	.word	0x000162f0


	//   ....[74]....
        /*029c*/ 	.word	0x00016320


	//   ....[75]....
        /*02a0*/ 	.word	0x00016450


	//   ....[76]....
        /*02a4*/ 	.word	0x00016470


	//----- nvinfo : EIATTR_EXIT_INSTR_OFFSETS
	.align		4
.L_316:
        /*02a8*/ 	.byte	0x04, 0x1c
        /*02aa*/ 	.short	(.L_318 - .L_317)


	//   ....[0]....
.L_317:
        /*02ac*/ 	.word	0x00000310


	//   ....[1]....
        /*02b0*/ 	.word	0x00015880


	//   ....[2]....
        /*02b4*/ 	.word	0x00015950


	//   ....[3]....
        /*02b8*/ 	.word	0x000159b0


	//   ....[4]....
        /*02bc*/ 	.word	0x00016480


	//   ....[5]....
        /*02c0*/ 	.word	0x00016530


	//   ....[6]....
        /*02c4*/ 	.word	0x00016590


	//----- nvinfo : EIATTR_CTAIDZ_USED
	.align		4
.L_318:
        /*02c8*/ 	.byte	0x01, 0x04
	.zero		2


	//----- nvinfo : EIATTR_MAX_THREADS
	.align		4
        /*02cc*/ 	.byte	0x04, 0x05
        /*02ce*/ 	.short	(.L_320 - .L_319)
.L_319:
        /*02d0*/ 	.word	0x00000100
        /*02d4*/ 	.word	0x00000001
        /*02d8*/ 	.word	0x00000001


	//----- nvinfo : EIATTR_CRS_STACK_SIZE
	.align		4
.L_320:
        /*02dc*/ 	.byte	0x04, 0x1e
        /*02de*/ 	.short	(.L_322 - .L_321)
.L_321:
        /*02e0*/ 	.word	0x00000000
.L_322:


//--------------------- .nv.info._ZN7cutlass13device_kernelIN5flash19enable_sm80_to_sm89INS1_16FlashAttnFwdSm80INS1_25CollectiveMainloopFwdSm80ILi8ELi2ELb0EN4cute5tupleIJNS5_1CILi128EEENS7_ILi64EEENS7_ILi192EEEEEELi192ENS_6half_tEfNS_4arch4Sm80ELb0ELb1ELb1ELb0ELb1ELb0ELb1ELb0EEENS1_21CollectiveEpilogueFwdINS6_IJS8_SA_S9_EEENS6_IJNS7_ILi1EEESI_SI_EEESC_SE_Li256ELb0ELb1ELb0ELb0EEENS1_19SingleTileSchedulerILb0ELb0ELb1ELi128EEEEEEEEEvNT_6ParamsE --------------------------
	.section	.nv.info._ZN7cutlass13device_kernelIN5flash19enable_sm80_to_sm89INS1_16FlashAttnFwdSm80INS1_25CollectiveMainloopFwdSm80ILi8ELi2ELb0EN4cute5tupleIJNS5_1CILi128EEENS7_ILi64EEENS7_ILi192EEEEEELi192ENS_6half_tEfNS_4arch4Sm80ELb0ELb1ELb1ELb0ELb1ELb0ELb1ELb0EEENS1_21CollectiveEpilogueFwdINS6_IJS8_SA_S9_EEENS6_IJNS7_ILi1EEESI_SI_EEESC_SE_Li256ELb0ELb1ELb0ELb0EEENS1_19SingleTileSchedulerILb0ELb0ELb1ELi128EEEEEEEEEvNT_6ParamsE,"",@"SHT_CUDA_INFO"
	.sectionflags	@""
	.align	4


	//----- nvinfo : EIATTR_CUDA_API_VERSION
	.align		4
        /*0000*/ 	.byte	0x04, 0x37
        /*0002*/ 	.short	(.L_324 - .L_323)
.L_323:
        /*0004*/ 	.word	0x00000082


	//----- nvinfo : EIATTR_SW2861232_WAR
	.align		4
.L_324:
        /*0008*/ 	.byte	0x01, 0x35
	.zero		2


	//----- nvinfo : EIATTR_PARAM_CBANK
	.align		4
        /*000c*/ 	.byte	0x04, 0x0a
        /*000e*/ 	.short	(.L_326 - .L_325)
	.align		4
.L_325:
        /*0010*/ 	.word	index@(.nv.constant0._ZN7cutlass13device_kernelIN5flash19enable_sm80_to_sm89INS1_16FlashAttnFwdSm80INS1_25CollectiveMainloopFwdSm80ILi8ELi2ELb0EN4cute5tupleIJNS5_1CILi128EEENS7_ILi64EEENS7_ILi192EEEEEELi192ENS_6half_tEfNS_4arch4Sm80ELb0ELb1ELb1ELb0ELb1ELb0ELb1ELb0EEENS1_21CollectiveEpilogueFwdINS6_IJS8_SA_S9_EEENS6_IJNS7_ILi1EEESI_SI_EEESC_SE_Li256ELb0ELb1ELb0ELb0EEENS1_19SingleTileSchedulerILb0ELb0ELb1ELi128EEEEEEEEEvNT_6ParamsE)
        /*0014*/ 	.short	0x0160
        /*0016*/ 	.short	0x0418


	//----- nvinfo : EIATTR_CBANK_PARAM_SIZE
	.align		4
.L_326:
        /*0018*/ 	.byte	0x03, 0x19
        /*001a*/ 	.short	0x0418


	//----- nvinfo : EIATTR_KPARAM_INFO
	.align		4
        /*001c*/ 	.byte	0x04, 0x17
        /*001e*/ 	.short	(.L_328 - .L_327)
.L_327:
        /*0020*/ 	.word	0x00000000
        /*0024*/ 	.short	0x0000
        /*0026*/ 	.short	0x0000
        /*0028*/ 	.byte	0x00, 0xf0, 0x61, 0x10


	//----- nvinfo : EIATTR_MAXREG_COUNT
	.align		4
.L_328:
        /*002c*/ 	.byte	0x03, 0x1b
        /*002e*/ 	.short	0x00ff


	//----- nvinfo : EIATTR_NUM_BARRIERS
	.align		4
        /*0030*/ 	.byte	0x02, 0x4c
        /*0032*/ 	.byte	0x02
	.zero		1


	//----- nvinfo : EIATTR_MERCURY_ISA_VERSION
	.align		4
        /*0034*/ 	.byte	0x03, 0x5f
        /*0036*/ 	.short	0x0000


	//----- nvinfo : EIATTR_COOP_GROUP_MASK_REGIDS
	.align		4
        /*0038*/ 	.byte	0x04, 0x29
        /*003a*/ 	.short	(.L_330 - .L_329)


	//   ....[0]....
.L_329:
        /*003c*/ 	.word	0xffffffff


	//   ....[1]....
        /*0040*/ 	.word	0xffffffff


	//   ....[2]....
        /*0044*/ 	.word	0xffffffff


	//   ....[3]....
        /*0048*/ 	.word	0xffffffff


	//   ....[4]....
        /*004c*/ 	.word	0xffffffff


	//   ....[5]....
        /*0050*/ 	.word	0xffffffff


	//   ....[6]....
        /*0054*/ 	.word	0xffffffff


	//   ....[7]....
        /*0058*/ 	.word	0xffffffff


	//   ....[8]....
        /*005c*/ 	.word	0xffffffff


	//   ....[9]....
        /*0060*/ 	.word	0xffffffff


	//   ....[10]....
        /*0064*/ 	.word	0xffffffff


	//   ....[11]....
        /*0068*/ 	.word	0xffffffff


	//   ....[12]....
        /*006c*/ 	.word	0xffffffff


	//   ....[13]....
        /*0070*/ 	.word	0xffffffff


	//   ....[14]....
        /*0074*/ 	.word	0xffffffff


	//   ....[15]....
        /*0078*/ 	.word	0xffffffff


	//   ....[16]....
        /*007c*/ 	.word	0xffffffff


	//   ....[17]....
        /*0080*/ 	.word	0xffffffff


	//   ....[18]....
        /*0084*/ 	.word	0xffffffff


	//   ....[19]....
        /*0088*/ 	.word	0xffffffff


	//   ....[20]....
        /*008c*/ 	.word	0xffffffff


	//   ....[21]....
        /*0090*/ 	.word	0xffffffff


	//   ....[22]....
        /*0094*/ 	.word	0xffffffff


	//   ....[23]....
        /*0098*/ 	.word	0xffffffff


	//   ....[24]....
        /*009c*/ 	.word	0xffffffff


	//   ....[25]....
        /*00a0*/ 	.word	0xffffffff


	//   ....[26]....
        /*00a4*/ 	.word	0xffffffff


	//   ....[27]....
        /*00a8*/ 	.word	0xffffffff


	//   ....[28]....
        /*00ac*/ 	.word	0xffffffff


	//   ....[29]....
        /*00b0*/ 	.word	0xffffffff


	//   ....[30]....
        /*00b4*/ 	.word	0xffffffff


	//   ....[31]....
        /*00b8*/ 	.word	0xffffffff


	//   ....[32]....
        /*00bc*/ 	.word	0xffffffff


	//   ....[33]....
        /*00c0*/ 	.word	0xffffffff


	//   ....[34]....
        /*00c4*/ 	.word	0xffffffff


	//   ....[35]....
        /*00c8*/ 	.word	0xffffffff


	//   ....[36]....
        /*00cc*/ 	.word	0xffffffff


	//   ....[37]....
        /*00d0*/ 	.word	0xffffffff


	//   ....[38]....
        /*00d4*/ 	.word	0xffffffff


	//   ....[39]....
        /*00d8*/ 	.word	0xffffffff


	//   ....[40]....
        /*00dc*/ 	.word	0xffffffff


	//   ....[41]....
        /*00e0*/ 	.word	0xffffffff


	//   ....[42]....
        /*00e4*/ 	.word	0xffffffff


	//   ....[43]....
        /*00e8*/ 	.word	0xffffffff


	//   ....[44]....
        /*00ec*/ 	.word	0xffffffff


	//   ....[45]....
        /*00f0*/ 	.word	0xffffffff


	//   ....[46]....
        /*00f4*/ 	.word	0xffffffff


	//   ....[47]....
        /*00f8*/ 	.word	0xffffffff


	//   ....[48]....
        /*00fc*/ 	.word	0xffffffff


	//   ....[49]....
        /*0100*/ 	.word	0xffffffff


	//   ....[50]....
        /*0104*/ 	.word	0xffffffff


	//   ....[51]....
        /*0108*/ 	.word	0xffffffff


	//   ....[52]....
        /*010c*/ 	.word	0xffffffff


	//   ....[53]....
        /*0110*/ 	.word	0xffffffff


	//   ....[54]....
        /*0114*/ 	.word	0xffffffff


	//   ....[55]....
        /*0118*/ 	.word	0xffffffff


	//   ....[56]....
        /*011c*/ 	.word	0xffffffff


	//   ....[57]....
        /*0120*/ 	.word	0xffffffff


	//   ....[58]....
        /*0124*/ 	.word	0xffffffff


	//   ....[59]....
        /*0128*/ 	.word	0xffffffff


	//   ....[60]....
        /*012c*/ 	.word	0xffffffff


	//   ....[61]....
        /*0130*/ 	.word	0xffffffff


	//   ....[62]....
        /*0134*/ 	.word	0xffffffff


	//   ....[63]....
        /*0138*/ 	.word	0xffffffff


	//   ....[64]....
        /*013c*/ 	.word	0xffffffff


	//   ....[65]....
        /*0140*/ 	.word	0xffffffff


	//   ....[66]....
        /*0144*/ 	.word	0xffffffff


	//   ....[67]....
        /*0148*/ 	.word	0xffffffff


	//   ....[68]....
        /*014c*/ 	.word	0xffffffff


	//   ....[69]....
        /*0150*/ 	.word	0xffffffff


	//   ....[70]....
        /*0154*/ 	.word	0xffffffff


	//   ....[71]....
        /*0158*/ 	.word	0xffffffff


	//   ....[72]....
        /*015c*/ 	.word	0xffffffff


	//   ....[73]....
        /*0160*/ 	.word	0xffffffff


	//   ....[74]....
        /*0164*/ 	.word	0xffffffff


	//   ....[75]....
        /*0168*/ 	.word	0xffffffff


	//   ....[76]....
        /*016c*/ 	.word	0xffffffff


	//   ....[77]....
        /*0170*/ 	.word	0xffffffff


	//   ....[78]....
        /*0174*/ 	.word	0xffffffff


	//   ....[79]....
        /*0178*/ 	.word	0xffffffff


	//   ....[80]....
        /*017c*/ 	.word	0xffffffff


	//   ....[81]....
        /*0180*/ 	.word	0xffffffff


	//   ....[82]....
        /*0184*/ 	.word	0xffffffff


	//   ....[83]....
        /*0188*/ 	.word	0xffffffff


	//   ....[84]....
        /*018c*/ 	.word	0xffffffff


	//   ....[85]....
        /*0190*/ 	.word	0xffffffff


	//   ....[86]....
        /*0194*/ 	.word	0xffffffff


	//   ....[87]....
        /*0198*/ 	.word	0xffffffff


	//   ....[88]....
        /*019c*/ 	.word	0xffffffff


	//   ....[89]....
        /*01a0*/ 	.word	0xffffffff


	//   ....[90]....
        /*01a4*/ 	.word	0xffffffff


	//   ....[91]....
        /*01a8*/ 	.word	0xffffffff


	//   ....[92]....
        /*01ac*/ 	.word	0xffffffff


	//   ....[93]....
        /*01b0*/ 	.word	0xffffffff


	//   ....[94]....
        /*01b4*/ 	.word	0xffffffff


	//   ....[95]....
        /*01b8*/ 	.word	0xffffffff


	//   ....[96]....
        /*01bc*/ 	.word	0xffffffff


	//   ....[97]....
        /*01c0*/ 	.word	0xffffffff


	//----- nvinfo : EIATTR_COOP_GROUP_INSTR_OFFSETS
	.align		4
.L_330:
        /*01c4*/ 	.byte	0x04, 0x28
        /*01c6*/ 	.short	(.L_332 - .L_331)


	//   ....[0]....
.L_331:
        /*01c8*/ 	.word	0x00000c70


	//   ....[1]....
        /*01cc*/ 	.word	0x00000cd0


	//   ....[2]....
        /*01d0*/ 	.word	0x00000d00


	//   ....[3]....
        /*01d4*/ 	.word	0x00000d40


	//   ....[4]....
        /*01d8*/ 	.word	0x00000d70


	//   ....[5]....
        /*01dc*/ 	.word	0x00000de0


	//   ....[6]....
        /*01e0*/ 	.word	0x00000e10


	//   ....[7]....
        /*01e4*/ 	.word	0x00000f90


	//   ....[8]....
        /*01e8*/ 	.word	0x00001430


	//   ....[9]....
        /*01ec*/ 	.word	0x00001480


	//   ....[10]....
        /*01f0*/ 	.word	0x000014b0


	//   ....[11]....
        /*01f4*/ 	.word	0x000014c0


	//   ....[12]....
        /*01f8*/ 	.word	0x00001570


	//   ....[13]....
        /*01fc*/ 	.word	0x00001590


	//   ....[14]....
        /*0200*/ 	.word	0x000015b0


	//   ....[15]....
        /*0204*/ 	.word	0x000015d0


	//   ....[16]....
        /*0208*/ 	.word	0x00001bb0


	//   ....[17]....
        /*020c*/ 	.word	0x00001bd0


	//   ....[18]....
        /*0210*/ 	.word	0x00001c30


	//   ....[19]....
        /*0214*/ 	.word	0x00001c50


	//   ....[20]....
        /*0218*/ 	.word	0x00002190


	//   ....[21]....
        /*021c*/ 	.word	0x000021c0


	//   ....[22]....
        /*0220*/ 	.word	0x000021e0


	//   ....[23]....
        /*0224*/ 	.word	0x00002240


	//   ....[24]....
        /*0228*/ 	.word	0x00002f40


	//   ....[25]....
        /*022c*/ 	.word	0x000032d0


	//   ....[26]....
        /*0230*/ 	.word	0x00003f70


	//   ....[27]....
        /*0234*/ 	.word	0x00003fa0


	//   ....[28]....
        /*0238*/ 	.word	0x00003fc0


	//   ....[29]....
        /*023c*/ 	.word	0x000040d0


	//   ....[30]....
        /*0240*/ 	.word	0x00005220


	//   ....[31]....
        /*0244*/ 	.word	0x00005240


	//   ....[32]....
        /*0248*/ 	.word	0x00005260


	//   ....[33]....
        /*024c*/ 	.word	0x00005270


	//   ....[34]....
        /*0250*/ 	.word	0x000058e0


	//   ....[35]....
        /*0254*/ 	.word	0x00005900


	//   ....[36]....
        /*0258*/ 	.word	0x00005920


	//   ....[37]....
        /*025c*/ 	.word	0x00005980


	//   ....[38]....
        /*0260*/ 	.word	0x00006730


	//   ....[39]....
        /*0264*/ 	.word	0x00006af0


	//   ....[40]....
        /*0268*/ 	.word	0x00007210


	//   ....[41]....
        /*026c*/ 	.word	0x000072e0


	//   ....[42]....
        /*0270*/ 	.word	0x00007570


	//   ....[43]....
        /*0274*/ 	.word	0x000076d0


	//   ....[44]....
        /*0278*/ 	.word	0x00008eb0


	//   ....[45]....
        /*027c*/ 	.word	0x00008ed0


	//   ....[46]....
        /*0280*/ 	.word	0x00008ee0


	//   ....[47]....
        /*0284*/ 	.word	0x00008ef0


	//   ....[48]....
        /*0288*/ 	.word	0x00009680


	//   ....[49]....
        /*028c*/ 	.word	0x000096a0


	//   ....[50]....
        /*0290*/ 	.word	0x000096c0


	//   ....[51]....
        /*0294*/ 	.word	0x00009720


	//   ....[52]....
        /*0298*/ 	.word	0x0000a810


	//   ....[53]....
        /*029c*/ 	.word	0x0000a850


	//   ....[54]....
        /*02a0*/ 	.word	0x0000a870


	//   ....[55]....
        /*02a4*/ 	.word	0x0000a8b0


	//   ....[56]....
        /*02a8*/ 	.word	0x0000c190


	//   ....[57]....
        /*02ac*/ 	.word	0x0000c1b0


	//   ....[58]....
        /*02b0*/ 	.word	0x0000c1c0


	//   ....[59]....
        /*02b4*/ 	.word	0x0000c1d0


	//   ....[60]....
        /*02b8*/ 	.word	0x0000c700


	//   ....[61]....
        /*02bc*/ 	.word	0x0000c710


	//   ....[62]....
        /*02c0*/ 	.word	0x0000c720


	//   ....[63]....
        /*02c4*/ 	.word	0x0000c7a0


	//   ....[64]....
        /*02c8*/ 	.word	0x0000d4d0


	//   ....[65]....
        /*02cc*/ 	.word	0x0000d8b0


	//   ....[66]....
        /*02d0*/ 	.word	0x0000dfd0


	//   ....[67]....
        /*02d4*/ 	.word	0x0000e090


	//   ....[68]....
        /*02d8*/ 	.word	0x0000e330


	//   ....[69]....
        /*02dc*/ 	.word	0x0000e460


	//   ....[70]....
        /*02e0*/ 	.word	0x0000fc30


	//   ....[71]....
        /*02e4*/ 	.word	0x0000fc40


	//   ....[72]....
        /*02e8*/ 	.word	0x0000fc50


	//   ....[73]....
        /*02ec*/ 	.word	0x0000fcc0


	//   ....[74]....
        /*02f0*/ 	.word	0x0000fe60


	//   ....[75]....
        /*02f4*/ 	.word	0x0000fe90


	//   ....[76]....
        /*02f8*/ 	.word	0x0000fed0


	//   ....[77]....
        /*02fc*/ 	.word	0x0000fee0


	//   ....[78]....
        /*0300*/ 	.word	0x00011480


	//   ....[79]....
        /*0304*/ 	.word	0x00011490


	//   ....[80]....
        /*0308*/ 	.word	0x000114b0


	//   ....[81]....
        /*030c*/ 	.word	0x000114c0


	//   ....[82]....
        /*0310*/ 	.word	0x000114d0


	//   ....[83]....
        /*0314*/ 	.word	0x000115b0


	//   ....[84]....
        /*0318*/ 	.word	0x00011730


	//   ....[85]....
        /*031c*/ 	.word	0x00011760


	//   ....[86]....
        /*0320*/ 	.word	0x000118b0


	//   ....[87]....
        /*0324*/ 	.word	0x000118e0


	//   ....[88]....
        /*0328*/ 	.word	0x00011a30


	//   ....[89]....
        /*032c*/ 	.word	0x00011a50


	//   ....[90]....
        /*0330*/ 	.word	0x00012120


	//   ....[91]....
        /*0334*/ 	.word	0x00012140


	//   ....[92]....
        /*0338*/ 	.word	0x00012270


	//   ....[93]....
        /*033c*/ 	.word	0x000122a0


	//   ....[94]....
        /*0340*/ 	.word	0x000123d0


	//   ....[95]....
        /*0344*/ 	.word	0x00012400


	//   ....[96]....
        /*0348*/ 	.word	0x00012530


	//   ....[97]....
        /*034c*/ 	.word	0x00012550


	//----- nvinfo : EIATTR_EXIT_INSTR_OFFSETS
	.align		4
.L_332:
        /*0350*/ 	.byte	0x04, 0x1c
        /*0352*/ 	.short	(.L_334 - .L_333)


	//   ....[0]....
.L_333:
        /*0354*/ 	.word	0x00000030


	//   ....[1]....
        /*0358*/ 	.word	0x00011a60


	//   ....[2]....
        /*035c*/ 	.word	0x00011b30


	//   ....[3]....
        /*0360*/ 	.word	0x00011b90


	//   ....[4]....
        /*0364*/ 	.word	0x00012560


	//   ....[5]....
        /*0368*/ 	.word	0x00012610


	//   ....[6]....
        /*036c*/ 	.word	0x00012670


	//----- nvinfo : EIATTR_CTAIDZ_USED
	.align		4
.L_334:
        /*0370*/ 	.byte	0x01, 0x04
	.zero		2


	//----- nvinfo : EIATTR_MAX_THREADS
	.align		4
        /*0374*/ 	.byte	0x04, 0x05
        /*0376*/ 	.short	(.L_336 - .L_335)
.L_335:
        /*0378*/ 	.word	0x00000100
        /*037c*/ 	.word	0x00000001
        /*0380*/ 	.word	0x00000001


	//----- nvinfo : EIATTR_CRS_STACK_SIZE
	.align		4
.L_336:
        /*0384*/ 	.byte	0x04, 0x1e
        /*0386*/ 	.short	(.L_338 - .L_337)
.L_337:
        /*0388*/ 	.word	0x00000000
.L_338:


//--------------------- .nv.info._ZN7cutlass13device_kernelIN5flash19enable_sm80_to_sm89INS1_16FlashAttnFwdSm80INS1_25CollectiveMainloopFwdSm80ILi8ELi2ELb0EN4cute5tupleIJNS5_1CILi128EEENS7_ILi64EEENS7_ILi192EEEEEELi192ENS_6half_tEfNS_4arch4Sm80ELb0ELb1ELb1ELb1ELb1ELb0ELb1ELb0EEENS1_21CollectiveEpilogueFwdINS6_IJS8_SA_S9_EEENS6_IJNS7_ILi1EEESI_SI_EEESC_SE_Li256ELb1ELb1ELb0ELb0EEENS1_19SingleTileSchedulerILb1ELb0ELb1ELi128EEEEEEEEEvNT_6ParamsE --------------------------
	.section	.nv.info._ZN7cutlass13device_kernelIN5flash19enable_sm80_to_sm89INS1_16FlashAttnFwdSm80INS1_25CollectiveMainloopFwdSm80ILi8ELi2ELb0EN4cute5tupleIJNS5_1CILi128EEENS7_ILi64EEENS7_ILi192EEEEEELi192ENS_6half_tEfNS_4arch4Sm80ELb0ELb1ELb1ELb1ELb1ELb0ELb1ELb0EEENS1_21CollectiveEpilogueFwdINS6_IJS8_SA_S9_EEENS6_IJNS7_ILi1EEESI_SI_EEESC_SE_Li256ELb1ELb1ELb0ELb0EEENS1_19SingleTileSchedulerILb1ELb0ELb1ELi128EEEEEEEEEvNT_6ParamsE,"",@"SHT_CUDA_INFO"
	.sectionflags	@""
	.align	4


	//----- nvinfo : EIATTR_CUDA_API_VERSION
	.align		4
        /*0000*/ 	.byte	0x04, 0x37
        /*0002*/ 	.short	(.L_340 - .L_339)
.L_339:
        /*0004*/ 	.word	0x00000082


	//----- nvinfo : EIATTR_SW2861232_WAR
	.align		4
.L_340:
        /*0008*/ 	.byte	0x01, 0x35
	.zero		2


	//----- nvinfo : EIATTR_PARAM_CBANK
	.align		4
        /*000c*/ 	.byte	0x04, 0x0a
        /*000e*/ 	.short	(.L_342 - .L_341)
	.align		4
.L_341:
        /*0010*/ 	.word	index@(.nv.constant0._ZN7cutlass13device_kernelIN5flash19enable_sm80_to_sm89INS1_16FlashAttnFwdSm80INS1_25CollectiveMainloopFwdSm80ILi8ELi2ELb0EN4cute5tupleIJNS5_1CILi128EEENS7_ILi64EEENS7_ILi192EEEEEELi192ENS_6half_tEfNS_4arch4Sm80ELb0ELb1ELb1ELb1ELb1ELb0ELb1ELb0EEENS1_21CollectiveEpilogueFwdINS6_IJS8_SA_S9_EEENS6_IJNS7_ILi1EEESI_SI_EEESC_SE_Li256ELb1ELb1ELb0ELb0EEENS1_19SingleTileSchedulerILb1ELb0ELb1ELi128EEEEEEEEEvNT_6ParamsE)
        /*0014*/ 	.short	0x0160
        /*0016*/ 	.short	0x0418


	//----- nvinfo : EIATTR_CBANK_PARAM_SIZE
	.align		4
.L_342:
        /*0018*/ 	.byte	0x03, 0x19
        /*001a*/ 	.short	0x0418


	//----- nvinfo : EIATTR_KPARAM_INFO
	.align		4
        /*001c*/ 	.byte	0x04, 0x17
        /*001e*/ 	.short	(.L_344 - .L_343)
.L_343:
        /*0020*/ 	.word	0x00000000
        /*0024*/ 	.short	0x0000
        /*0026*/ 	.short	0x0000
        /*0028*/ 	.byte	0x00, 0xf0, 0x61, 0x10


	//----- nvinfo : EIATTR_MAXREG_COUNT
	.align		4
.L_344:
        /*002c*/ 	.byte	0x03, 0x1b
        /*002e*/ 	.short	0x00ff


	//----- nvinfo : EIATTR_NUM_BARRIERS
	.align		4
        /*0030*/ 	.byte	0x02, 0x4c
        /*0032*/ 	.byte	0x02
	.zero		1


	//----- nvinfo : EIATTR_MERCURY_ISA_VERSION
	.align		4
        /*0034*/ 	.byte	0x03, 0x5f
        /*0036*/ 	.short	0x0000


	//----- nvinfo : EIATTR_COOP_GROUP_MASK_REGIDS
	.align		4
        /*0038*/ 	.byte	0x04, 0x29
        /*003a*/ 	.short	(.L_346 - .L_345)


	//   ....[0]....
.L_345:
        /*003c*/ 	.word	0xffffffff


	//   ....[1]....
        /*0040*/ 	.word	0xffffffff


	//   ....[2]....
        /*0044*/ 	.word	0xffffffff


	//   ....[3]....
        /*0048*/ 	.word	0xffffffff


	//   ....[4]....
        /*004c*/ 	.word	0xffffffff


	//   ....[5]....
        /*0050*/ 	.word	0xffffffff


	//   ....[6]....
        /*0054*/ 	.word	0xffffffff


	//   ....[7]....
        /*0058*/ 	.word	0xffffffff


	//   ....[8]....
        /*005c*/ 	.word	0xffffffff


	//   ....[9]....
        /*0060*/ 	.word	0xffffffff


	//   ....[10]....
        /*0064*/ 	.word	0xffffffff


	//   ....[11]....
        /*0068*/ 	.word	0xffffffff


	//   ....[12]....
        /*006c*/ 	.word	0xffffffff


	//   ....[13]....
        /*0070*/ 	.word	0xffffffff


	//   ....[14]....
        /*0074*/ 	.word	0xffffffff


	//   ....[15]....
        /*0078*/ 	.word	0xffffffff


	//   ....[16]....
        /*007c*/ 	.word	0xffffffff


	//   ....[17]....
        /*0080*/ 	.word	0xffffffff


	//   ....[18]....
        /*0084*/ 	.word	0xffffffff


	//   ....[19]....
        /*0088*/ 	.word	0xffffffff


	//   ....[20]....
        /*008c*/ 	.word	0xffffffff


	//   ....[21]....
        /*0090*/ 	.word	0xffffffff


	//   ....[22]....
        /*0094*/ 	.word	0xffffffff


	//   ....[23]....
        /*0098*/ 	.word	0xffffffff


	//   ....[24]....
        /*009c*/ 	.word	0xffffffff


	//   ....[25]....
        /*00a0*/ 	.word	0xffffffff


	//   ....[26]....
        /*00a4*/ 	.word	0xffffffff


	//   ....[27]....
        /*00a8*/ 	.word	0xffffffff


	//   ....[28]....
        /*00ac*/ 	.word	0xffffffff


	//   ....[29]....
        /*00b0*/ 	.word	0xffffffff


	//   ....[30]....
        /*00b4*/ 	.word	0xffffffff


	//   ....[31]....
        /*00b8*/ 	.word	0xffffffff


	//   ....[32]....
        /*00bc*/ 	.word	0xffffffff


	//   ....[33]....
        /*00c0*/ 	.word	0xffffffff


	//   ....[34]....
        /*00c4*/ 	.word	0xffffffff


	//   ....[35]....
        /*00c8*/ 	.word	0xffffffff


	//   ....[36]....
        /*00cc*/ 	.word	0xffffffff


	//   ....[37]....
        /*00d0*/ 	.word	0xffffffff


	//   ....[38]....
        /*00d4*/ 	.word	0xffffffff


	//   ....[39]....
        /*00d8*/ 	.word	0xffffffff


	//   ....[40]....
        /*00dc*/ 	.word	0xffffffff


	//   ....[41]....
        /*00e0*/ 	.word	0xffffffff


	//   ....[42]....
        /*00e4*/ 	.word	0xffffffff


	//   ....[43]....
        /*00e8*/ 	.word	0xffffffff


	//   ....[44]....
        /*00ec*/ 	.word	0xffffffff


	//   ....[45]....
        /*00f0*/ 	.word	0xffffffff


	//   ....[46]....
        /*00f4*/ 	.word	0xffffffff


	//   ....[47]....
        /*00f8*/ 	.word	0xffffffff


	//   ....[48]....
        /*00fc*/ 	.word	0xffffffff


	//   ....[49]....
        /*0100*/ 	.word	0xffffffff


	//   ....[50]....
        /*0104*/ 	.word	0xffffffff


	//   ....[51]....
        /*0108*/ 	.word	0xffffffff


	//   ....[52]....
        /*010c*/ 	.word	0xffffffff


	//   ....[53]....
        /*0110*/ 	.word	0xffffffff


	//   ....[54]....
        /*0114*/ 	.word	0xffffffff


	//   ....[55]....
        /*0118*/ 	.word	0xffffffff


	//   ....[56]....
        /*011c*/ 	.word	0xffffffff


	//   ....[57]....
        /*0120*/ 	.word	0xffffffff


	//   ....[58]....
        /*0124*/ 	.word	0xffffffff


	//   ....[59]....
        /*0128*/ 	.word	0xffffffff


	//   ....[60]....
        /*012c*/ 	.word	0xffffffff


	//   ....[61]....
        /*0130*/ 	.word	0xffffffff


	//   ....[62]....
        /*0134*/ 	.word	0xffffffff


	//   ....[63]....
        /*0138*/ 	.word	0xffffffff


	//   ....[64]....
        /*013c*/ 	.word	0xffffffff


	//   ....[65]....
        /*0140*/ 	.word	0xffffffff


	//   ....[66]....
        /*0144*/ 	.word	0xffffffff


	//   ....[67]....
        /*0148*/ 	.word	0xffffffff


	//   ....[68]....
        /*014c*/ 	.word	0xffffffff


	//   ....[69]....
        /*0150*/ 	.word	0xffffffff


	//   ....[70]....
        /*0154*/ 	.word	0xffffffff


	//   ....[71]....
        /*0158*/ 	.word	0xffffffff


	//   ....[72]....
        /*015c*/ 	.word	0xffffffff


	//   ....[73]....
        /*0160*/ 	.word	0xffffffff


	//   ....[74]....
        /*0164*/ 	.word	0xffffffff


	//   ....[75]....
        /*0168*/ 	.word	0xffffffff


	//   ....[76]....
        /*016c*/ 	.word	0xffffffff


	//   ....[77]....
        /*0170*/ 	.word	0xffffffff


	//   ....[78]....
        /*0174*/ 	.word	0xffffffff


	//   ....[79]....
        /*0178*/ 	.word	0xffffffff


	//   ....[80]....
        /*017c*/ 	.word	0xffffffff


	//   ....[81]....
        /*0180*/ 	.word	0xffffffff


	//   ....[82]....
        /*0184*/ 	.word	0xffffffff


	//   ....[83]....
        /*0188*/ 	.word	0xffffffff


	//   ....[84]....
        /*018c*/ 	.word	0xffffffff


	//   ....[85]....
        /*0190*/ 	.word	0xffffffff


	//   ....[86]....
        /*0194*/ 	.word	0xffffffff


	//   ....[87]....
        /*0198*/ 	.word	0xffffffff


	//   ....[88]....
        /*019c*/ 	.word	0xffffffff


	//   ....[89]....
        /*01a0*/ 	.word	0xffffffff


	//   ....[90]....
        /*01a4*/ 	.word	0xffffffff


	//   ....[91]....
        /*01a8*/ 	.word	0xffffffff


	//   ....[92]....
        /*01ac*/ 	.word	0xffffffff


	//   ....[93]....
        /*01b0*/ 	.word	0xffffffff


	//   ....[94]....
        /*01b4*/ 	.word	0xffffffff


	//   ....[95]....
        /*01b8*/ 	.word	0xffffffff


	//   ....[96]....
        /*01bc*/ 	.word	0xffffffff


	//   ....[97]....
        /*01c0*/ 	.word	0xffffffff


	//   ....[98]....
        /*01c4*/ 	.word	0xffffffff


	//----- nvinfo : EIATTR_COOP_GROUP_INSTR_OFFSETS
	.align		4
.L_346:
        /*01c8*/ 	.byte	0x04, 0x28
        /*01ca*/ 	.short	(.L_348 - .L_347)


	//   ....[0]....
.L_347:
        /*01cc*/ 	.word	0x00000090


	//   ....[1]....
        /*01d0*/ 	.word	0x00001560


	//   ....[2]....
        /*01d4*/ 	.word	0x000015a0


	//   ....[3]....
        /*01d8*/ 	.word	0x000017d0


	//   ....[4]....
        /*01dc*/ 	.word	0x00001800


	//   ....[5]....
        /*01e0*/ 	.word	0x00001920


	//   ....[6]....
        /*01e4*/ 	.word	0x00001950


	//   ....[7]....
        /*01e8*/ 	.word	0x00001a60


	//   ....[8]....
        /*01ec*/ 	.word	0x00001aa0


	//   ....[9]....
        /*01f0*/ 	.word	0x00001ff0


	//   ....[10]....
        /*01f4*/ 	.word	0x00002010


	//   ....[11]....
        /*01f8*/ 	.word	0x00002040


	//   ....[12]....
        /*01fc*/ 	.word	0x00002070


	//   ....[13]....
        /*0200*/ 	.word	0x00002080


	//   ....[14]....
        /*0204*/ 	.word	0x00002090


	//   ....[15]....
        /*0208*/ 	.word	0x000021d0


	//   ....[16]....
        /*020c*/ 	.word	0x000021e0


	//   ....[17]....
        /*0210*/ 	.word	0x00002620


	//   ....[18]....
        /*0214*/ 	.word	0x00002650


	//   ....[19]....
        /*0218*/ 	.word	0x00002670


	//   ....[20]....
        /*021c*/ 	.word	0x000026d0


	//   ....[21]....
        /*0220*/ 	.word	0x00002b00


	//   ....[22]....
        /*0224*/ 	.word	0x00002b30


	//   ....[23]....
        /*0228*/ 	.word	0x00002b40


	//   ....[24]....
        /*022c*/ 	.word	0x00002b50


	//   ....[25]....
        /*0230*/ 	.word	0x000038d0


	//   ....[26]....
        /*0234*/ 	.word	0x00003c20


	//   ....[27]....
        /*0238*/ 	.word	0x000048d0


	//   ....[28]....
        /*023c*/ 	.word	0x000048f0


	//   ....[29]....
        /*0240*/ 	.word	0x00004910


	//   ....[30]....
        /*0244*/ 	.word	0x00004930


	//   ....[31]....
        /*0248*/ 	.word	0x00005b50


	//   ....[32]....
        /*024c*/ 	.word	0x00005b80


	//   ....[33]....
        /*0250*/ 	.word	0x00005ba0


	//   ....[34]....
        /*0254*/ 	.word	0x00005bb0


	//   ....[35]....
        /*0258*/ 	.word	0x00006240


	//   ....[36]....
        /*025c*/ 	.word	0x00006260


	//   ....[37]....
        /*0260*/ 	.word	0x00006270


	//   ....[38]....
        /*0264*/ 	.word	0x00006280


	//   ....[39]....
        /*0268*/ 	.word	0x00007020


	//   ....[40]....
        /*026c*/ 	.word	0x00007430


	//   ....[41]....
        /*0270*/ 	.word	0x00007d80


	//   ....[42]....
        /*0274*/ 	.word	0x00007e60


	//   ....[43]....
        /*0278*/ 	.word	0x00007e70


	//   ....[44]....
        /*027c*/ 	.word	0x00007e90


	//   ....[45]....
        /*0280*/ 	.word	0x000097e0


	//   ....[46]....
        /*0284*/ 	.word	0x00009800


	//   ....[47]....
        /*0288*/ 	.word	0x00009810


	//   ....[48]....
        /*028c*/ 	.word	0x00009820


	//   ....[49]....
        /*0290*/ 	.word	0x00009f90


	//   ....[50]....
        /*0294*/ 	.word	0x00009fb0


	//   ....[51]....
        /*0298*/ 	.word	0x00009fc0


	//   ....[52]....
        /*029c*/ 	.word	0x00009fd0


	//   ....[53]....
        /*02a0*/ 	.word	0x0000b130


	//   ....[54]....
        /*02a4*/ 	.word	0x0000b160


	//   ....[55]....
        /*02a8*/ 	.word	0x0000b180


	//   ....[56]....
        /*02ac*/ 	.word	0x0000b1c0


	//   ....[57]....
        /*02b0*/ 	.word	0x0000ca90


	//   ....[58]....
        /*02b4*/ 	.word	0x0000cab0


	//   ....[59]....
        /*02b8*/ 	.word	0x0000cac0


	//   ....[60]....
        /*02bc*/ 	.word	0x0000cad0


	//   ....[61]....
        /*02c0*/ 	.word	0x0000d000


	//   ....[62]....
        /*02c4*/ 	.word	0x0000d010


	//   ....[63]....
        /*02c8*/ 	.word	0x0000d020


	//   ....[64]....
        /*02cc*/ 	.word	0x0000d030


	//   ....[65]....
        /*02d0*/ 	.word	0x0000de20


	//   ....[66]....
        /*02d4*/ 	.word	0x0000e190


	//   ....[67]....
        /*02d8*/ 	.word	0x0000eab0


	//   ....[68]....
        /*02dc*/ 	.word	0x0000eba0


	//   ....[69]....
        /*02e0*/ 	.word	0x0000ebb0


	//   ....[70]....
        /*02e4*/ 	.word	0x0000ec30


	//   ....[71]....
        /*02e8*/ 	.word	0x000104f0


	//   ....[72]....
        /*02ec*/ 	.word	0x00010510


	//   ....[73]....
        /*02f0*/ 	.word	0x00010530


	//   ....[74]....
        /*02f4*/ 	.word	0x00010540


	//   ....[75]....
        /*02f8*/ 	.word	0x00010710


	//   ....[76]....
        /*02fc*/ 	.word	0x00010730


	//   ....[77]....
        /*0300*/ 	.word	0x00010770


	//   ....[78]....
        /*0304*/ 	.word	0x00010780


	//   ....[79]....
        /*0308*/ 	.word	0x00011d90


	//   ....[80]....
        /*030c*/ 	.word	0x00011dd0


	//   ....[81]....
        /*0310*/ 	.word	0x00011e60


	//   ....[82]....
        /*0314*/ 	.word	0x00011ea0


	//   ....[83]....
        /*0318*/ 	.word	0x000120b0


	//   ....[84]....
        /*031c*/ 	.word	0x000120c0


	//   ....[85]....
        /*0320*/ 	.word	0x00012240


	//   ....[86]....
        /*0324*/ 	.word	0x00012270


	//   ....[87]....
        /*0328*/ 	.word	0x000123c0


	//   ....[88]....
        /*032c*/ 	.word	0x000123f0


	//   ....[89]....
        /*0330*/ 	.word	0x00012540


	//   ....[90]....
        /*0334*/ 	.word	0x00012560


	//   ....[91]....
        /*0338*/ 	.word	0x00012ea0


	//   ....[92]....
        /*033c*/ 	.word	0x00012eb0


	//   ....[93]....
        /*0340*/ 	.word	0x00012fe0


	//   ....[94]....
        /*0344*/ 	.word	0x00013010


	//   ....[95]....
        /*0348*/ 	.word	0x00013140


	//   ....[96]....
        /*034c*/ 	.word	0x00013170


	//   ....[97]....
        /*0350*/ 	.word	0x000132a0


	//   ....[98]....
        /*0354*/ 	.word	0x000132c0


	//----- nvinfo : EIATTR_EXIT_INSTR_OFFSETS
	.align		4
.L_348:
        /*0358*/ 	.byte	0x04, 0x1c
        /*035a*/ 	.short	(.L_350 - .L_349)


	//   ....[0]....
.L_349:
        /*035c*/ 	.word	0x00000440


	//   ....[1]....
        /*0360*/ 	.word	0x00012570


	//   ....[2]....
        /*0364*/ 	.word	0x00012640


	//   ....[3]....
        /*0368*/ 	.word	0x000126a0


	//   ....[4]....
        /*036c*/ 	.word	0x000132d0


	//   ....[5]....
        /*0370*/ 	.word	0x00013380


	//   ....[6]....
        /*0374*/ 	.word	0x000133e0


	//----- nvinfo : EIATTR_CTAIDZ_USED
	.align		4
.L_350:
        /*0378*/ 	.byte	0x01, 0x04
	.zero		2


	//----- nvinfo : EIATTR_MAX_THREADS
	.align		4
        /*037c*/ 	.byte	0x04, 0x05
        /*037e*/ 	.short	(.L_352 - .L_351)
.L_351:
        /*0380*/ 	.word	0x00000100
        /*0384*/ 	.word	0x00000001
        /*0388*/ 	.word	0x00000001


	//----- nvinfo : EIATTR_CRS_STACK_SIZE
	.align		4
.L_352:
        /*038c*/ 	.byte	0x04, 0x1e
        /*038e*/ 	.short	(.L_354 - .L_353)
.L_353:
        /*0390*/ 	.word	0x00000000
.L_354:


//--------------------- .nv.info._ZN7cutlass13device_kernelIN5flash19enable_sm80_to_sm89INS1_16FlashAttnFwdSm80INS1_25CollectiveMainloopFwdSm80ILi8ELi2ELb0EN4cute5tupleIJNS5_1CILi128EEENS7_ILi64EEENS7_ILi192EEEEEELi192ENS_6half_tEfNS_4arch4Sm80ELb0ELb1ELb1ELb1ELb1ELb1ELb1ELb0EEENS1_21CollectiveEpilogueFwdINS6_IJS8_SA_S9_EEENS6_IJNS7_ILi1EEESI_SI_EEESC_SE_Li256ELb1ELb1ELb0ELb0EEENS1_19SingleTileSchedulerILb1ELb0ELb1ELi128EEEEEEEEEvNT_6ParamsE --------------------------
	.section	.nv.info._ZN7cutlass13device_kernelIN5flash19enable_sm80_to_sm89INS1_16FlashAttnFwdSm80INS1_25CollectiveMainloopFwdSm80ILi8ELi2ELb0EN4cute5tupleIJNS5_1CILi128EEENS7_ILi64EEENS7_ILi192EEEEEELi192ENS_6half_tEfNS_4arch4Sm80ELb0ELb1ELb1ELb1ELb1ELb1ELb1ELb0EEENS1_21CollectiveEpilogueFwdINS6_IJS8_SA_S9_EEENS6_IJNS7_ILi1EEESI_SI_EEESC_SE_Li256ELb1ELb1ELb0ELb0EEENS1_19SingleTileSchedulerILb1ELb0ELb1ELi128EEEEEEEEEvNT_6ParamsE,"",@"SHT_CUDA_INFO"
	.sectionflags	@""
	.align	4


	//----- nvinfo : EIATTR_CUDA_API_VERSION
	.align		4
        /*0000*/ 	.byte	0x04, 0x37
        /*0002*/ 	.short	(.L_356 - .L_355)
.L_355:
        /*0004*/ 	.word	0x00000082


	//----- nvinfo : EIATTR_SW2861232_WAR
	.align		4
.L_356:
        /*0008*/ 	.byte	0x01, 0x35
	.zero		2


	//----- nvinfo : EIATTR_PARAM_CBANK
	.align		4
        /*000c*/ 	.byte	0x04, 0x0a
        /*000e*/ 	.short	(.L_358 - .L_357)
	.align		4
.L_357:
        /*0010*/ 	.word	index@(.nv.constant0._ZN7cutlass13device_kernelIN5flash19enable_sm80_to_sm89INS1_16FlashAttnFwdSm80INS1_25CollectiveMainloopFwdSm80ILi8ELi2ELb0EN4cute5tupleIJNS5_1CILi128EEENS7_ILi64EEENS7_ILi192EEEEEELi192ENS_6half_tEfNS_4arch4Sm80ELb0ELb1ELb1ELb1ELb1ELb1ELb1ELb0EEENS1_21CollectiveEpilogueFwdINS6_IJS8_SA_S9_EEENS6_IJNS7_ILi1EEESI_SI_EEESC_SE_Li256ELb1ELb1ELb0ELb0EEENS1_19SingleTileSchedulerILb1ELb0ELb1ELi128EEEEEEEEEvNT_6ParamsE)
        /*0014*/ 	.short	0x0160
        /*0016*/ 	.short	0x0418


	//----- nvinfo : EIATTR_CBANK_PARAM_SIZE
	.align		4
.L_358:
        /*0018*/ 	.byte	0x03, 0x19
        /*001a*/ 	.short	0x0418


	//----- nvinfo : EIATTR_KPARAM_INFO
	.align		4
        /*001c*/ 	.byte	0x04, 0x17
        /*001e*/ 	.short	(.L_360 - .L_359)
.L_359:
        /*0020*/ 	.word	0x00000000
        /*0024*/ 	.short	0x0000
        /*0026*/ 	.short	0x0000
        /*0028*/ 	.byte	0x00, 0xf0, 0x61, 0x10


	//----- nvinfo : EIATTR_MAXREG_COUNT
	.align		4
.L_360:
        /*002c*/ 	.byte	0x03, 0x1b
        /*002e*/ 	.short	0x00ff


	//----- nvinfo : EIATTR_NUM_BARRIERS
	.align		4
        /*0030*/ 	.byte	0x02, 0x4c
        /*0032*/ 	.byte	0x02
	.zero		1


	//----- nvinfo : EIATTR_MERCURY_ISA_VERSION
	.align		4
        /*0034*/ 	.byte	0x03, 0x5f
        /*0036*/ 	.short	0x0000


	//----- nvinfo : EIATTR_COOP_GROUP_MASK_REGIDS
	.align		4
        /*0038*/ 	.byte	0x04, 0x29
        /*003a*/ 	.short	(.L_362 - .L_361)


	//   ....[0]....
.L_361:
        /*003c*/ 	.word	0xffffffff


	//   ....[1]....
        /*0040*/ 	.word	0xffffffff


	//   ....[2]....
        /*0044*/ 	.word	0xffffffff


	//   ....[3]....
        /*0048*/ 	.word	0xffffffff


	//   ....[4]....
        /*004c*/ 	.word	0xffffffff


	//   ....[5]....
        /*0050*/ 	.word	0xffffffff


	//   ....[6]....
        /*0054*/ 	.word	0xffffffff


	//   ....[7]....
        /*0058*/ 	.word	0xffffffff


	//   ....[8]....
        /*005c*/ 	.word	0xffffffff


	//   ....[9]....
        /*0060*/ 	.word	0xffffffff


	//   ....[10]....
        /*0064*/ 	.word	0xffffffff


	//   ....[11]....
        /*0068*/ 	.word	0xffffffff


	//   ....[12]....
        /*006c*/ 	.word	0xffffffff


	//   ....[13]....
        /*0070*/ 	.word	0xffffffff


	//   ....[14]....
        /*0074*/ 	.word	0xffffffff


	//   ....[15]....
        /*0078*/ 	.word	0xffffffff


	//   ....[16]....
        /*007c*/ 	.word	0xffffffff


	//   ....[17]....
        /*0080*/ 	.word	0xffffffff


	//   ....[18]....
        /*0084*/ 	.word	0xffffffff


	//   ....[19]....
        /*0088*/ 	.word	0xffffffff


	//   ....[20]....
        /*008c*/ 	.word	0xffffffff


	//   ....[21]....
        /*0090*/ 	.word	0xffffffff


	//   ....[22]....
        /*0094*/ 	.word	0xffffffff


	//   ....[23]....
        /*0098*/ 	.word	0xffffffff


	//   ....[24]....
        /*009c*/ 	.word	0xffffffff


	//   ....[25]....
        /*00a0*/ 	.word	0xffffffff


	//   ....[26]....
        /*00a4*/ 	.word	0xffffffff


	//   ....[27]....
        /*00a8*/ 	.word	0xffffffff


	//   ....[28]....
        /*00ac*/ 	.word	0xffffffff


	//   ....[29]....
        /*00b0*/ 	.word	0xffffffff


	//   ....[30]....
        /*00b4*/ 	.word	0xffffffff


	//   ....[31]....
        /*00b8*/ 	.word	0xffffffff


	//   ....[32]....
        /*00bc*/ 	.word	0xffffffff


	//   ....[33]....
        /*00c0*/ 	.word	0xffffffff


	//   ....[34]....
        /*00c4*/ 	.word	0xffffffff


	//   ....[35]....
        /*00c8*/ 	.word	0xffffffff


	//   ....[36]....
        /*00cc*/ 	.word	0xffffffff


	//   ....[37]....
        /*00d0*/ 	.word	0xffffffff


	//   ....[38]....
        /*00d4*/ 	.word	0xffffffff


	//   ....[39]....
        /*00d8*/ 	.word	0xffffffff


	//   ....[40]....
        /*00dc*/ 	.word	0xffffffff


	//   ....[41]....
        /*00e0*/ 	.word	0xffffffff


	//   ....[42]....
        /*00e4*/ 	.word	0xffffffff


	//   ....[43]....
        /*00e8*/ 	.word	0xffffffff


	//   ....[44]....
        /*00ec*/ 	.word	0xffffffff


	//   ....[45]....
        /*00f0*/ 	.word	0xffffffff


	//   ....[46]....
        /*00f4*/ 	.word	0xffffffff


	//   ....[47]....
        /*00f8*/ 	.word	0xffffffff


	//   ....[48]....
        /*00fc*/ 	.word	0xffffffff


	//   ....[49]....
        /*0100*/ 	.word	0xffffffff


	//   ....[50]....
        /*0104*/ 	.word	0xffffffff


	//   ....[51]....
        /*0108*/ 	.word	0xffffffff


	//   ....[52]....
        /*010c*/ 	.word	0xffffffff


	//   ....[53]....
        /*0110*/ 	.word	0xffffffff


	//   ....[54]....
        /*0114*/ 	.word	0xffffffff


	//   ....[55]....
        /*0118*/ 	.word	0xffffffff


	//   ....[56]....
        /*011c*/ 	.word	0xffffffff


	//   ....[57]....
        /*0120*/ 	.word	0xffffffff


	//   ....[58]....
        /*0124*/ 	.word	0xffffffff


	//   ....[59]....
        /*0128*/ 	.word	0xffffffff


	//   ....[60]....
        /*012c*/ 	.word	0xffffffff


	//   ....[61]....
        /*0130*/ 	.word	0xffffffff


	//   ....[62]....
        /*0134*/ 	.word	0xffffffff


	//   ....[63]....
        /*0138*/ 	.word	0xffffffff


	//   ....[64]....
        /*013c*/ 	.word	0xffffffff


	//   ....[65]....
        /*0140*/ 	.word	0xffffffff


	//   ....[66]....
        /*0144*/ 	.word	0xffffffff


	//   ....[67]....
        /*0148*/ 	.word	0xffffffff


	//   ....[68]....
        /*014c*/ 	.word	0xffffffff


	//   ....[69]....
        /*0150*/ 	.word	0xffffffff


	//   ....[70]....
        /*0154*/ 	.word	0xffffffff


	//   ....[71]....
        /*0158*/ 	.word	0xffffffff


	//   ....[72]....
        /*015c*/ 	.word	0xffffffff


	//   ....[73]....
        /*0160*/ 	.word	0xffffffff


	//   ....[74]....
        /*0164*/ 	.word	0xffffffff


	//   ....[75]....
        /*0168*/ 	.word	0xffffffff


	//   ....[76]....
        /*016c*/ 	.word	0xffffffff


	//   ....[77]....
        /*0170*/ 	.word	0xffffffff


	//   ....[78]....
        /*0174*/ 	.word	0xffffffff


	//   ....[79]....
        /*0178*/ 	.word	0xffffffff


	//   ....[80]....
        /*017c*/ 	.word	0xffffffff


	//   ....[81]....
        /*0180*/ 	.word	0xffffffff


	//   ....[82]....
        /*0184*/ 	.word	0xffffffff


	//   ....[83]....
        /*0188*/ 	.word	0xffffffff


	//   ....[84]....
        /*018c*/ 	.word	0xffffffff


	//   ....[85]....
        /*0190*/ 	.word	0xffffffff


	//   ....[86]....
        /*0194*/ 	.word	0xffffffff


	//   ....[87]....
        /*0198*/ 	.word	0xffffffff


	//   ....[88]....
        /*019c*/ 	.word	0xffffffff


	//   ....[89]....
        /*01a0*/ 	.word	0xffffffff


	//   ....[90]....
        /*01a4*/ 	.word	0xffffffff


	//   ....[91]....
        /*01a8*/ 	.word	0xffffffff


	//   ....[92]....
        /*01ac*/ 	.word	0xffffffff


	//   ....[93]....
        /*01b0*/ 	.word	0xffffffff


	//   ....[94]....
        /*01b4*/ 	.word	0xffffffff


	//   ....[95]....
        /*01b8*/ 	.word	0xffffffff


	//   ....[96]....
        /*01bc*/ 	.word	0xffffffff


	//   ....[97]....
        /*01c0*/ 	.word	0xffffffff


	//   ....[98]....
        /*01c4*/ 	.word	0xffffffff


	//   ....[99]....
        /*01c8*/ 	.word	0xffffffff


	//   ....[100]....
        /*01cc*/ 	.word	0xffffffff


	//   ....[101]....
        /*01d0*/ 	.word	0xffffffff


	//   ....[102]....
        /*01d4*/ 	.word	0xffffffff


	//   ....[103]....
        /*01d8*/ 	.word	0xffffffff


	//   ....[104]....
        /*01dc*/ 	.word	0xffffffff


	//   ....[105]....
        /*01e0*/ 	.word	0xffffffff


	//   ....[106]....
        /*01e4*/ 	.word	0xffffffff


	//   ....[107]....
        /*01e8*/ 	.word	0xffffffff


	//   ....[108]....
        /*01ec*/ 	.word	0xffffffff


	//   ....[109]....
        /*01f0*/ 	.word	0xffffffff


	//   ....[110]....
        /*01f4*/ 	.word	0xffffffff


	//   ....[111]....
        /*01f8*/ 	.word	0xffffffff


	//   ....[112]....
        /*01fc*/ 	.word	0xffffffff


	//   ....[113]....
        /*0200*/ 	.word	0xffffffff


	//   ....[114]....
        /*0204*/ 	.word	0xffffffff


	//   ....[115]....
        /*0208*/ 	.word	0xffffffff


	//   ....[116]....
        /*020c*/ 	.word	0xffffffff


	//   ....[117]....
        /*0210*/ 	.word	0xffffffff


	//   ....[118]....
        /*0214*/ 	.word	0xffffffff


	//   ....[119]....
        /*0218*/ 	.word	0xffffffff


	//   ....[120]....
        /*021c*/ 	.word	0xffffffff


	//   ....[121]....
        /*0220*/ 	.word	0xffffffff


	//   ....[122]....
        /*0224*/ 	.word	0xffffffff


	//----- nvinfo : EIATTR_COOP_GROUP_INSTR_OFFSETS
	.align		4
.L_362:
        /*0228*/ 	.byte	0x04, 0x28
        /*022a*/ 	.short	(.L_364 - .L_363)


	//   ....[0]....
.L_363:
        /*022c*/ 	.word	0x00000090


	//   ....[1]....
        /*0230*/ 	.word	0x000029f0


	//   ....[2]....
        /*0234*/ 	.word	0x00002a00


	//   ....[3]....
        /*0238*/ 	.word	0x00004530


	//   ....[4]....
        /*023c*/ 	.word	0x00004540


	//   ....[5]....
        /*0240*/ 	.word	0x00006050


	//   ....[6]....
        /*0244*/ 	.word	0x00006070


	//   ....[7]....
        /*0248*/ 	.word	0x00006530


	//   ....[8]....
        /*024c*/ 	.word	0x00006540


	//   ....[9]....
        /*0250*/ 	.word	0x00007740


	//   ....[10]....
        /*0254*/ 	.word	0x00007770


	//   ....[11]....
        /*0258*/ 	.word	0x00007950


	//   ....[12]....
        /*025c*/ 	.word	0x00007980


	//   ....[13]....
        /*0260*/ 	.word	0x00007aa0


	//   ....[14]....
        /*0264*/ 	.word	0x00007ad0


	//   ....[15]....
        /*0268*/ 	.word	0x00007be0


	//   ....[16]....
        /*026c*/ 	.word	0x00007c20


	//   ....[17]....
        /*0270*/ 	.word	0x00008190


	//   ....[18]....
        /*0274*/ 	.word	0x000081b0


	//   ....[19]....
        /*0278*/ 	.word	0x000081e0


	//   ....[20]....
        /*027c*/ 	.word	0x00008200


	//   ....[21]....
        /*0280*/ 	.word	0x00008210


	//   ....[22]....
        /*0284*/ 	.word	0x00008220


	//   ....[23]....
        /*0288*/ 	.word	0x00008240


	//   ....[24]....
        /*028c*/ 	.word	0x00008250


	//   ....[25]....
        /*0290*/ 	.word	0x000087b0


	//   ....[26]....
        /*0294*/ 	.word	0x000087e0


	//   ....[27]....
        /*0298*/ 	.word	0x00008800


	//   ....[28]....
        /*029c*/ 	.word	0x00008810


	//   ....[29]....
        /*02a0*/ 	.word	0x00008cb0


	//   ....[30]....
        /*02a4*/ 	.word	0x00008d20


	//   ....[31]....
        /*02a8*/ 	.word	0x00008d50


	//   ....[32]....
        /*02ac*/ 	.word	0x00008d80


	//   ....[33]....
        /*02b0*/ 	.word	0x000091e0


	//   ....[34]....
        /*02b4*/ 	.word	0x000092c0


	//   ....[35]....
        /*02b8*/ 	.word	0x00009310


	//   ....[36]....
        /*02bc*/ 	.word	0x00009470


	//   ....[37]....
        /*02c0*/ 	.word	0x0000c1d0


	//   ....[38]....
        /*02c4*/ 	.word	0x0000c230


	//   ....[39]....
        /*02c8*/ 	.word	0x0000c280


	//   ....[40]....
        /*02cc*/ 	.word	0x0000c290


	//   ....[41]....
        /*02d0*/ 	.word	0x0000c520


	//   ....[42]....
        /*02d4*/ 	.word	0x0000c600


	//   ....[43]....
        /*02d8*/ 	.word	0x0000c7b0


	//   ....[44]....
        /*02dc*/ 	.word	0x0000c7f0


	//   ....[45]....
        /*02e0*/ 	.word	0x0000fb30


	//   ....[46]....
        /*02e4*/ 	.word	0x0000fb60


	//   ....[47]....
        /*02e8*/ 	.word	0x0000fb70


	//   ....[48]....
        /*02ec*/ 	.word	0x0000fbd0


	//   ....[49]....
        /*02f0*/ 	.word	0x00010950


	//   ....[50]....
        /*02f4*/ 	.word	0x00010eb0


	//   ....[51]....
        /*02f8*/ 	.word	0x00011830


	//   ....[52]....
        /*02fc*/ 	.word	0x000118d0


	//   ....[53]....
        /*0300*/ 	.word	0x00011950


	//   ....[54]....
        /*0304*/ 	.word	0x00011a60


	//   ....[55]....
        /*0308*/ 	.word	0x00012b90


	//   ....[56]....
        /*030c*/ 	.word	0x00012bc0


	//   ....[57]....
        /*0310*/ 	.word	0x00012be0


	//   ....[58]....
        /*0314*/ 	.word	0x00012bf0


	//   ....[59]....
        /*0318*/ 	.word	0x00013280


	//   ....[60]....
        /*031c*/ 	.word	0x000132b0


	//   ....[61]....
        /*0320*/ 	.word	0x000132e0


	//   ....[62]....
        /*0324*/ 	.word	0x00013360


	//   ....[63]....
        /*0328*/ 	.word	0x00014160


	//   ....[64]....
        /*032c*/ 	.word	0x000144c0


	//   ....[65]....
        /*0330*/ 	.word	0x00014e40


	//   ....[66]....
        /*0334*/ 	.word	0x00014ec0


	//   ....[67]....
        /*0338*/ 	.word	0x00014ee0


	//   ....[68]....
        /*033c*/ 	.word	0x00014f00


	//   ....[69]....
        /*0340*/ 	.word	0x000168d0


	//   ....[70]....
        /*0344*/ 	.word	0x00016900


	//   ....[71]....
        /*0348*/ 	.word	0x00016920


	//   ....[72]....
        /*034c*/ 	.word	0x00016940


	//   ....[73]....
        /*0350*/ 	.word	0x000170e0


	//   ....[74]....
        /*0354*/ 	.word	0x000170f0


	//   ....[75]....
        /*0358*/ 	.word	0x00017100


	//   ....[76]....
        /*035c*/ 	.word	0x00017170


	//   ....[77]....
        /*0360*/ 	.word	0x00018270


	//   ....[78]....
        /*0364*/ 	.word	0x000182a0


	//   ....[79]....
        /*0368*/ 	.word	0x000182c0


	//   ....[80]....
        /*036c*/ 	.word	0x00018300


	//   ....[81]....
        /*0370*/ 	.word	0x00019bd0


	//   ....[82]....
        /*0374*/ 	.word	0x00019c00


	//   ....[83]....
        /*0378*/ 	.word	0x00019c20


	//   ....[84]....
        /*037c*/ 	.word	0x00019c30


	//   ....[85]....
        /*0380*/ 	.word	0x0001a190


	//   ....[86]....
        /*0384*/ 	.word	0x0001a1a0


	//   ....[87]....
        /*0388*/ 	.word	0x0001a1b0


	//   ....[88]....
        /*038c*/ 	.word	0x0001a1c0


	//   ....[89]....
        /*0390*/ 	.word	0x0001afb0


	//   ....[90]....
        /*0394*/ 	.word	0x0001b320


	//   ....[91]....
        /*0398*/ 	.word	0x0001bc40


	//   ....[92]....
        /*039c*/ 	.word	0x0001bd30


	//   ....[93]....
        /*03a0*/ 	.word	0x0001bd40


	//   ....[94]....
        /*03a4*/ 	.word	0x0001bdc0


	//   ....[95]....
        /*03a8*/ 	.word	0x0001d6a0


	//   ....[96]....
        /*03ac*/ 	.word	0x0001d6c0


	//   ....[97]....
        /*03b0*/ 	.word	0x0001d6e0


	//   ....[98]....
        /*03b4*/ 	.word	0x0001d6f0


	//   ....[99]....
        /*03b8*/ 	.word	0x0001d8c0


	//   ....[100]....
        /*03bc*/ 	.word	0x0001d8f0


	//   ....[101]....
        /*03c0*/ 	.word	0x0001d930


	//   ....[102]....
        /*03c4*/ 	.word	0x0001d940


	//   ....[103]....
        /*03c8*/ 	.word	0x0001ef40


	//   ....[104]....
        /*03cc*/ 	.word	0x0001efb0


	//   ....[105]....
        /*03d0*/ 	.word	0x0001eff0


	//   ....[106]....
        /*03d4*/ 	.word	0x0001f030


	//   ....[107]....
        /*03d8*/ 	.word	0x0001f260


	//   ....[108]....
        /*03dc*/ 	.word	0x0001f270


	//   ....[109]....
        /*03e0*/ 	.word	0x0001f3f0


	//   ....[110]....
        /*03e4*/ 	.word	0x0001f420


	//   ....[111]....
        /*03e8*/ 	.word	0x0001f570


	//   ....[112]....
        /*03ec*/ 	.word	0x0001f5a0


	//   ....[113]....
        /*03f0*/ 	.word	0x0001f6f0


	//   ....[114]....
        /*03f4*/ 	.word	0x0001f710


	//   ....[115]....
        /*03f8*/ 	.word	0x00020050


	//   ....[116]....
        /*03fc*/ 	.word	0x00020060


	//   ....[117]....
        /*0400*/ 	.word	0x00020190


	//   ....[118]....
        /*0404*/ 	.word	0x000201c0


	//   ....[119]....
        /*0408*/ 	.word	0x000202f0


	//   ....[120]....
        /*040c*/ 	.word	0x00020320


	//   ....[121]....
        /*0410*/ 	.word	0x00020450


	//   ....[122]....
        /*0414*/ 	.word	0x00020470


	//----- nvinfo : EIATTR_EXIT_INSTR_OFFSETS
	.align		4
.L_364:
        /*0418*/ 	.byte	0x04, 0x1c
        /*041a*/ 	.short	(.L_366 - .L_365)


	//   ....[0]....
.L_365:
        /*041c*/ 	.word	0x00000440


	//   ....[1]....
        /*0420*/ 	.word	0x0001f720


	//   ....[2]....
        /*0424*/ 	.word	0x0001f7f0


	//   ....[3]....
        /*0428*/ 	.word	0x0001f850


	//   ....[4]....
        /*042c*/ 	.word	0x00020480


	//   ....[5]....
        /*0430*/ 	.word	0x00020530


	//   ....[6]....
        /*0434*/ 	.word	0x00020590


	//----- nvinfo : EIATTR_CTAIDZ_USED
	.align		4
.L_366:
        /*0438*/ 	.byte	0x01, 0x04
	.zero		2


	//----- nvinfo : EIATTR_MAX_THREADS
	.align		4
        /*043c*/ 	.byte	0x04, 0x05
        /*043e*/ 	.short	(.L_368 - .L_367)
.L_367:
        /*0440*/ 	.word	0x00000100
        /*0444*/ 	.word	0x00000001
        /*0448*/ 	.word	0x00000001


	//----- nvinfo : EIATTR_CRS_STACK_SIZE
	.align		4
.L_368:
        /*044c*/ 	.byte	0x04, 0x1e
        /*044e*/ 	.short	(.L_370 - .L_369)
.L_369:
        /*0450*/ 	.word	0x00000000
.L_370:


//--------------------- .nv.info._ZN7cutlass13device_kernelIN5flash19enable_sm80_to_sm89INS1_16FlashAttnFwdSm80INS1_25CollectiveMainloopFwdSm80ILi8ELi2ELb0EN4cute5tupleIJNS5_1CILi128EEENS7_ILi64EEENS7_ILi192EEEEEELi192ENS_6half_tEfNS_4arch4Sm80ELb1ELb0ELb1ELb0ELb1ELb0ELb1ELb0EEENS1_21CollectiveEpilogueFwdINS6_IJS8_SA_S9_EEENS6_IJNS7_ILi1EEESI_SI_EEESC_SE_Li256ELb0ELb1ELb0ELb0EEENS1_30DynamicPersistentTileSchedulerILi256ELi256ELb0ELb1ELb0EEEEEEEEEvNT_6ParamsE --------------------------
	.section	.nv.info._ZN7cutlass13device_kernelIN5flash19enable_sm80_to_sm89INS1_16FlashAttnFwdSm80INS1_25CollectiveMainloopFwdSm80ILi8ELi2ELb0EN4cute5tupleIJNS5_1CILi128EEENS7_ILi64EEENS7_ILi192EEEEEELi192ENS_6half_tEfNS_4arch4Sm80ELb1ELb0ELb1ELb0ELb1ELb0ELb1ELb0EEENS1_21CollectiveEpilogueFwdINS6_IJS8_SA_S9_EEENS6_IJNS7_ILi1EEESI_SI_EEESC_SE_Li256ELb0ELb1ELb0ELb0EEENS1_30DynamicPersistentTileSchedulerILi256ELi256ELb0ELb1ELb0EEEEEEEEEvNT_6ParamsE,"",@"SHT_CUDA_INFO"
	.sectionflags	@""
	.align	4


	//----- nvinfo : EIATTR_CUDA_API_VERSION
	.align		4
        /*0000*/ 	.byte	0x04, 0x37
        /*0002*/ 	.short	(.L_372 - .L_371)
.L_371:
        /*0004*/ 	.word	0x00000082


	//----- nvinfo : EIATTR_SW2861232_WAR
	.align		4
.L_372:
        /*0008*/ 	.byte	0x01, 0x35
	.zero		2


	//----- nvinfo : EIATTR_PARAM_CBANK
	.align		4
        /*000c*/ 	.byte	0x04, 0x0a
        /*000e*/ 	.short	(.L_374 - .L_373)
	.align		4
.L_373:
        /*0010*/ 	.word	index@(.nv.constant0._ZN7cutlass13device_kernelIN5flash19enable_sm80_to_sm89INS1_16FlashAttnFwdSm80INS1_25CollectiveMainloopFwdSm80ILi8ELi2ELb0EN4cute5tupleIJNS5_1CILi128EEENS7_ILi64EEENS7_ILi192EEEEEELi192ENS_6half_tEfNS_4arch4Sm80ELb1ELb0ELb1ELb0ELb1ELb0ELb1ELb0EEENS1_21CollectiveEpilogueFwdINS6_IJS8_SA_S9_EEENS6_IJNS7_ILi1EEESI_SI_EEESC_SE_Li256ELb0ELb1ELb0ELb0EEENS1_30DynamicPersistentTileSchedulerILi256ELi256ELb0ELb1ELb0EEEEEEEEEvNT_6ParamsE)
        /*0014*/ 	.short	0x0160
        /*0016*/ 	.short	0x0428


	//----- nvinfo : EIATTR_CBANK_PARAM_SIZE
	.align		4
.L_374:
        /*0018*/ 	.byte	0x03, 0x19
        /*001a*/ 	.short	0x0428


	//----- nvinfo : EIATTR_KPARAM_INFO
	.align		4
        /*001c*/ 	.byte	0x04, 0x17
        /*001e*/ 	.short	(.L_376 - .L_375)
.L_375:
        /*0020*/ 	.word	0x00000000
        /*0024*/ 	.short	0x0000
        /*0026*/ 	.short	0x0000
        /*0028*/ 	.byte	0x00, 0xf0, 0xa1, 0x10


	//----- nvinfo : EIATTR_MAXREG_COUNT
	.align		4
.L_376:
        /*002c*/ 	.byte	0x03, 0x1b
        /*002e*/ 	.short	0x00ff


	//----- nvinfo : EIATTR_NUM_BARRIERS
	.align		4
        /*0030*/ 	.byte	0x02, 0x4c
        /*0032*/ 	.byte	0x06
	.zero		1


	//----- nvinfo : EIATTR_ANNOTATIONS
	.align		4
        /*0034*/ 	.byte	0x04, 0x55
        /*0036*/ 	.short	(.L_378 - .L_377)


	//   ....[0]....
.L_377:
        /* <DEDUP_REMOVED lines=21> */
        /*017c*/ 	.byte	0x20, 0xe8, 0x00, 0x00, 0x01, 0x00, 0x00, 0x00, 0x50, 0xe8, 0x00, 0x00


	//----- nvinfo : EIATTR_MERCURY_ISA_VERSION
	.align		4
.L_378:
        /*0188*/ 	.byte	0x03, 0x5f
        /*018a*/ 	.short	0x0000


	//----- nvinfo : EIATTR_INT_WARP_WIDE_INSTR_OFFSETS
	.align		4
        /*018c*/ 	.byte	0x04, 0x31
        /*018e*/ 	.short	(.L_380 - .L_379)


	//   ....[0]....
.L_379:
        /*0190*/ 	.word	0x0000ca50


	//   ....[1]....
        /*0194*/ 	.word	0x0000cad0


	//----- nvinfo : EIATTR_COOP_GROUP_MASK_REGIDS
	.align		4
.L_380:
        /*0198*/ 	.byte	0x04, 0x29
        /*019a*/ 	.short	(.L_382 - .L_381)


	//   ....[0]....
.L_381:
        /*019c*/ 	.word	0xffffffff


	//   ....[1]....
        /*01a0*/ 	.word	0xffffffff


	//   ....[2]....
        /*01a4*/ 	.word	0xffffffff


	//   ....[3]....
        /*01a8*/ 	.word	0xffffffff


	//   ....[4]....
        /*01ac*/ 	.word	0xffffffff


	//   ....[5]....
        /*01b0*/ 	.word	0xffffffff


	//   ....[6]....
        /*01b4*/ 	.word	0xffffffff


	//   ....[7]....
        /*01b8*/ 	.word	0xffffffff


	//   ....[8]....
        /*01bc*/ 	.word	0xffffffff


	//   ....[9]....
        /*01c0*/ 	.word	0xffffffff


	//   ....[10]....
        /*01c4*/ 	.word	0xffffffff


	//   ....[11]....
        /*01c8*/ 	.word	0xffffffff


	//   ....[12]....
        /*01cc*/ 	.word	0xffffffff


	//   ....[13]....
        /*01d0*/ 	.word	0xffffffff


	//   ....[14]....
        /*01d4*/ 	.word	0xffffffff


	//   ....[15]....
        /*01d8*/ 	.word	0xffffffff


	//   ....[16]....
        /*01dc*/ 	.word	0xffffffff


	//   ....[17]....
        /*01e0*/ 	.word	0xffffffff


	//   ....[18]....
        /*01e4*/ 	.word	0xffffffff


	//   ....[19]....
        /*01e8*/ 	.word	0xffffffff


	//   ....[20]....
        /*01ec*/ 	.word	0xffffffff


	//   ....[21]....
        /*01f0*/ 	.word	0xffffffff


	//   ....[22]....
        /*01f4*/ 	.word	0xffffffff


	//   ....[23]....
        /*01f8*/ 	.word	0xffffffff


	//   ....[24]....
        /*01fc*/ 	.word	0xffffffff


	//   ....[25]....
        /*0200*/ 	.word	0xffffffff


	//   ....[26]....
        /*0204*/ 	.word	0xffffffff


	//   ....[27]....
        /*0208*/ 	.word	0xffffffff


	//   ....[28]....
        /*020c*/ 	.word	0xffffffff


	//   ....[29]....
        /*0210*/ 	.word	0xffffffff


	//   ....[30]....
        /*0214*/ 	.word	0xffffffff


	//   ....[31]....
        /*0218*/ 	.word	0xffffffff


	//   ....[32]....
        /*021c*/ 	.word	0xffffffff


	//   ....[33]....
        /*0220*/ 	.word	0xffffffff


	//   ....[34]....
        /*0224*/ 	.word	0xffffffff


	//   ....[35]....
        /*0228*/ 	.word	0xffffffff


	//   ....[36]....
        /*022c*/ 	.word	0xffffffff


	//   ....[37]....
        /*0230*/ 	.word	0xffffffff


	//   ....[38]....
        /*0234*/ 	.word	0xffffffff


	//   ....[39]....
        /*0238*/ 	.word	0xffffffff


	//   ....[40]....
        /*023c*/ 	.word	0xffffffff


	//   ....[41]....
        /*0240*/ 	.word	0xffffffff


	//   ....[42]....
        /*0244*/ 	.word	0xffffffff


	//   ....[43]....
        /*0248*/ 	.word	0xffffffff


	//   ....[44]....
        /*024c*/ 	.word	0xffffffff


	//   ....[45]....
        /*0250*/ 	.word	0xffffffff


	//   ....[46]....
        /*0254*/ 	.word	0xffffffff


	//   ....[47]....
        /*0258*/ 	.word	0xffffffff


	//   ....[48]....
        /*025c*/ 	.word	0xffffffff


	//   ....[49]....
        /*0260*/ 	.word	0xffffffff


	//   ....[50]....
        /*0264*/ 	.word	0xffffffff


	//   ....[51]....
        /*0268*/ 	.word	0xffffffff


	//   ....[52]....
        /*026c*/ 	.word	0xffffffff


	//   ....[53]....
        /*0270*/ 	.word	0xffffffff


	//   ....[54]....
        /*0274*/ 	.word	0xffffffff


	//   ....[55]....
        /*0278*/ 	.word	0xffffffff


	//   ....[56]....
        /*027c*/ 	.word	0xffffffff


	//   ....[57]....
        /*0280*/ 	.word	0xffffffff


	//   ....[58]....
        /*0284*/ 	.word	0xffffffff


	//   ....[59]....
        /*0288*/ 	.word	0xffffffff


	//   ....[60]....
        /*028c*/ 	.word	0xffffffff


	//   ....[61]....
        /*0290*/ 	.word	0xffffffff


	//   ....[62]....
        /*0294*/ 	.word	0xffffffff


	//   ....[63]....
        /*0298*/ 	.word	0xffffffff


	//   ....[64]....
        /*029c*/ 	.word	0xffffffff


	//   ....[65]....
        /*02a0*/ 	.word	0xffffffff


	//   ....[66]....
        /*02a4*/ 	.word	0xffffffff


	//   ....[67]....
        /*02a8*/ 	.word	0xffffffff


	//   ....[68]....
        /*02ac*/ 	.word	0xffffffff


	//   ....[69]....
        /*02b0*/ 	.word	0xffffffff


	//   ....[70]....
        /*02b4*/ 	.word	0xffffffff


	//   ....[71]....
        /*02b8*/ 	.word	0xffffffff


	//   ....[72]....
        /*02bc*/ 	.word	0xffffffff


	//   ....[73]....
        /*02c0*/ 	.word	0xffffffff


	//   ....[74]....
        /*02c4*/ 	.word	0xffffffff


	//   ....[75]....
        /*02c8*/ 	.word	0xffffffff


	//   ....[76]....
        /*02cc*/ 	.word	0xffffffff


	//   ....[77]....
        /*02d0*/ 	.word	0xffffffff


	//   ....[78]....
        /*02d4*/ 	.word	0xffffffff


	//   ....[79]....
        /*02d8*/ 	.word	0xffffffff


	//   ....[80]....
        /*02dc*/ 	.word	0xffffffff


	//   ....[81]....
        /*02e0*/ 	.word	0xffffffff


	//   ....[82]....
        /*02e4*/ 	.word	0xffffffff


	//   ....[83]....
        /*02e8*/ 	.word	0xffffffff


	//   ....[84]....
        /*02ec*/ 	.word	0xffffffff


	//   ....[85]....
        /*02f0*/ 	.word	0xffffffff


	//   ....[86]....
        /*02f4*/ 	.word	0xffffffff


	//   ....[87]....
        /*02f8*/ 	.word	0xffffffff


	//   ....[88]....
        /*02fc*/ 	.word	0xffffffff


	//   ....[89]....
        /*0300*/ 	.word	0xffffffff


	//   ....[90]....
        /*0304*/ 	.word	0xffffffff


	//   ....[91]....
        /*0308*/ 	.word	0xffffffff


	//   ....[92]....
        /*030c*/ 	.word	0xffffffff


	//   ....[93]....
        /*0310*/ 	.word	0xffffffff


	//   ....[94]....
        /*0314*/ 	.word	0xffffffff


	//   ....[95]....
        /*0318*/ 	.word	0xffffffff


	//   ....[96]....
        /*031c*/ 	.word	0xffffffff


	//   ....[97]....
        /*0320*/ 	.word	0xffffffff


	//   ....[98]....
        /*0324*/ 	.word	0xffffffff


	//   ....[99]....
        /*0328*/ 	.word	0xffffffff


	//   ....[100]....
        /*032c*/ 	.word	0xffffffff


	//   ....[101]....
        /*0330*/ 	.word	0xffffffff


	//   ....[102]....
        /*0334*/ 	.word	0xffffffff


	//   ....[103]....
        /*0338*/ 	.word	0xffffffff


	//   ....[104]....
        /*033c*/ 	.word	0xffffffff


	//   ....[105]....
        /*0340*/ 	.word	0xffffffff


	//   ....[106]....
        /*0344*/ 	.word	0xffffffff


	//   ....[107]....
        /*0348*/ 	.word	0xffffffff


	//   ....[108]....
        /*034c*/ 	.word	0xffffffff


	//   ....[109]....
        /*0350*/ 	.word	0xffffffff


	//   ....[110]....
        /*0354*/ 	.word	0xffffffff


	//   ....[111]....
        /*0358*/ 	.word	0xffffffff


	//   ....[112]....
        /*035c*/ 	.word	0xffffffff


	//   ....[113]....
        /*0360*/ 	.word	0xffffffff


	//   ....[114]....
        /*0364*/ 	.word	0xffffffff


	//   ....[115]....
        /*0368*/ 	.word	0xffffffff


	//   ....[116]....
        /*036c*/ 	.word	0xffffffff


	//   ....[117]....
        /*0370*/ 	.word	0xffffffff


	//   ....[118]....
        /*0374*/ 	.word	0xffffffff


	//   ....[119]....
        /*0378*/ 	.word	0xffffffff


	//   ....[120]....
        /*037c*/ 	.word	0xffffffff


	//   ....[121]....
        /*0380*/ 	.word	0xffffffff


	//   ....[122]....
        /*0384*/ 	.word	0xffffffff


	//   ....[123]....
        /*0388*/ 	.word	0xffffffff


	//   ....[124]....
        /*038c*/ 	.word	0xffffffff


	//   ....[125]....
        /*0390*/ 	.word	0xffffffff


	//   ....[126]....
        /*0394*/ 	.word	0xffffffff


	//   ....[127]....
        /*0398*/ 	.word	0xffffffff


	//   ....[128]....
        /*039c*/ 	.word	0xffffffff


	//   ....[129]....
        /*03a0*/ 	.word	0xffffffff


	//   ....[130]....
        /*03a4*/ 	.word	0xffffffff


	//   ....[131]....
        /*03a8*/ 	.word	0xffffffff


	//   ....[132]....
        /*03ac*/ 	.word	0xffffffff


	//   ....[133]....
        /*03b0*/ 	.word	0xffffffff


	//   ....[134]....
        /*03b4*/ 	.word	0xffffffff


	//   ....[135]....
        /*03b8*/ 	.word	0xffffffff


	//   ....[136]....
        /*03bc*/ 	.word	0xffffffff


	//----- nvinfo : EIATTR_COOP_GROUP_INSTR_OFFSETS
	.align		4
.L_382:
        /*03c0*/ 	.byte	0x04, 0x28
        /*03c2*/ 	.short	(.L_384 - .L_383)


	//   ....[0]....
.L_383:
        /*03c4*/ 	.word	0x00000050


	//   ....[1]....
        /*03c8*/ 	.word	0x00001340


	//   ....[2]....
        /*03cc*/ 	.word	0x00001360


	//   ....[3]....
        /*03d0*/ 	.word	0x000014f0


	//   ....[4]....
        /*03d4*/ 	.word	0x00001500


	//   ....[5]....
        /*03d8*/ 	.word	0x00001660


	//   ....[6]....
        /*03dc*/ 	.word	0x00001680


	//   ....[7]....
        /*03e0*/ 	.word	0x000017e0


	//   ....[8]....
        /*03e4*/ 	.word	0x000017f0


	//   ....[9]....
        /*03e8*/ 	.word	0x00001d00


	//   ....[10]....
        /*03ec*/ 	.word	0x00001d20


	//   ....[11]....
        /*03f0*/ 	.word	0x00001d50


	//   ....[12]....
        /*03f4*/ 	.word	0x00001d70


	//   ....[13]....
        /*03f8*/ 	.word	0x00001e60


	//   ....[14]....
        /*03fc*/ 	.word	0x00001e80


	//   ....[15]....
        /*0400*/ 	.word	0x00001eb0


	//   ....[16]....
        /*0404*/ 	.word	0x00001f80


	//   ....[17]....
        /*0408*/ 	.word	0x00002340


	//   ....[18]....
        /*040c*/ 	.word	0x00002360


	//   ....[19]....
        /*0410*/ 	.word	0x000023f0


	//   ....[20]....
        /*0414*/ 	.word	0x00002450


	//   ....[21]....
        /*0418*/ 	.word	0x000028b0


	//   ....[22]....
        /*041c*/ 	.word	0x000028d0


	//   ....[23]....
        /*0420*/ 	.word	0x000029d0


	//   ....[24]....
        /*0424*/ 	.word	0x000029f0


	//   ....[25]....
        /*0428*/ 	.word	0x000037f0


	//   ....[26]....
        /*042c*/ 	.word	0x00003800


	//   ....[27]....
        /*0430*/ 	.word	0x00004060


	//   ....[28]....
        /*0434*/ 	.word	0x000040d0


	//   ....[29]....
        /*0438*/ 	.word	0x000040f0


	//   ....[30]....
        /*043c*/ 	.word	0x00004110


	//   ....[31]....
        /*0440*/ 	.word	0x000053c0


	//   ....[32]....
        /*0444*/ 	.word	0x000053e0


	//   ....[33]....
        /*0448*/ 	.word	0x000054e0


	//   ....[34]....
        /*044c*/ 	.word	0x00005500


	//   ....[35]....
        /*0450*/ 	.word	0x00005a60


	//   ....[36]....
        /*0454*/ 	.word	0x00005a80


	//   ....[37]....
        /*0458*/ 	.word	0x00005b70


	//   ....[38]....
        /*045c*/ 	.word	0x00005b90


	//   ....[39]....
        /*0460*/ 	.word	0x000065c0


	//   ....[40]....
        /*0464*/ 	.word	0x000065e0


	//   ....[41]....
        /*0468*/ 	.word	0x000071c0


	//   ....[42]....
        /*046c*/ 	.word	0x000071e0


	//   ....[43]....
        /*0470*/ 	.word	0x00007200


	//   ....[44]....
        /*0474*/ 	.word	0x00007220


	//   ....[45]....
        /*0478*/ 	.word	0x00008bf0


	//   ....[46]....
        /*047c*/ 	.word	0x00008c10


	//   ....[47]....
        /*0480*/ 	.word	0x00008d00


	//   ....[48]....
        /*0484*/ 	.word	0x00008d20


	//   ....[49]....
        /*0488*/ 	.word	0x00009250


	//   ....[50]....
        /*048c*/ 	.word	0x00009270


	//   ....[51]....
        /*0490*/ 	.word	0x00009310


	//   ....[52]....
        /*0494*/ 	.word	0x00009360


	//   ....[53]....
        /*0498*/ 	.word	0x0000a4d0


	//   ....[54]....
        /*049c*/ 	.word	0x0000a4f0


	//   ....[55]....
        /*04a0*/ 	.word	0x0000a570


	//   ....[56]....
        /*04a4*/ 	.word	0x0000a580


	//   ....[57]....
        /*04a8*/ 	.word	0x0000beb0


	//   ....[58]....
        /*04ac*/ 	.word	0x0000bed0


	//   ....[59]....
        /*04b0*/ 	.word	0x0000bf70


	//   ....[60]....
        /*04b4*/ 	.word	0x0000bfd0


	//   ....[61]....
        /*04b8*/ 	.word	0x0000c220


	//   ....[62]....
        /*04bc*/ 	.word	0x0000c250


	//   ....[63]....
        /*04c0*/ 	.word	0x0000c260


	//   ....[64]....
        /*04c4*/ 	.word	0x0000c290


	//   ....[65]....
        /*04c8*/ 	.word	0x0000d2b0


	//   ....[66]....
        /*04cc*/ 	.word	0x0000d5f0


	//   ....[67]....
        /*04d0*/ 	.word	0x0000d600


	//   ....[68]....
        /*04d4*/ 	.word	0x0000d620


	//   ....[69]....
        /*04d8*/ 	.word	0x0000d640


	//   ....[70]....
        /*04dc*/ 	.word	0x0000d840


	//   ....[71]....
        /*04e0*/ 	.word	0x0000d860


	//   ....[72]....
        /*04e4*/ 	.word	0x0000d9b0


	//   ....[73]....
        /*04e8*/ 	.word	0x0000d9e0


	//   ....[74]....
        /*04ec*/ 	.word	0x0000dae0


	//   ....[75]....
        /*04f0*/ 	.word	0x0000db10


	//   ....[76]....
        /*04f4*/ 	.word	0x0000dc10


	//   ....[77]....
        /*04f8*/ 	.word	0x0000dc30


	//   ....[78]....
        /*04fc*/ 	.word	0x0000e170


	//   ....[79]....
        /*0500*/ 	.word	0x0000e190


	//   ....[80]....
        /*0504*/ 	.word	0x0000e320


	//   ....[81]....
        /*0508*/ 	.word	0x0000e330


	//   ....[82]....
        /*050c*/ 	.word	0x0000e490


	//   ....[83]....
        /*0510*/ 	.word	0x0000e4b0


	//   ....[84]....
        /*0514*/ 	.word	0x0000e610


	//   ....[85]....
        /*0518*/ 	.word	0x0000e620


	//   ....[86]....
        /*051c*/ 	.word	0x0000e7f0


	//   ....[87]....
        /*0520*/ 	.word	0x0000e8e0


	//   ....[88]....
        /*0524*/ 	.word	0x0000e950


	//   ....[89]....
        /*0528*/ 	.word	0x0000e9c0


	//   ....[90]....
        /*052c*/ 	.word	0x0000ea20


	//   ....[91]....
        /*0530*/ 	.word	0x0000ea90


	//   ....[92]....
        /*0534*/ 	.word	0x0000eb00


	//   ....[93]....
        /*0538*/ 	.word	0x0000eb70


	//   ....[94]....
        /*053c*/ 	.word	0x0000ebd0


	//   ....[95]....
        /*0540*/ 	.word	0x0000ec40


	//   ....[96]....
        /*0544*/ 	.word	0x0000ecb0


	//   ....[97]....
        /*0548*/ 	.word	0x0000ee20


	//   ....[98]....
        /*054c*/ 	.word	0x0000ee80


	//   ....[99]....
        /*0550*/ 	.word	0x0000eef0


	//   ....[100]....
        /*0554*/ 	.word	0x0000ef60


	//   ....[101]....
        /*0558*/ 	.word	0x0000f0d0


	//   ....[102]....
        /*055c*/ 	.word	0x0000f130


	//   ....[103]....
        /*0560*/ 	.word	0x0000f1a0


	//   ....[104]....
        /*0564*/ 	.word	0x0000f210


	//   ....[105]....
        /*0568*/ 	.word	0x0000f380


	//   ....[106]....
        /*056c*/ 	.word	0x0000f3e0


	//   ....[107]....
        /*0570*/ 	.word	0x0000f450


	//   ....[108]....
        /*0574*/ 	.word	0x0000f4c0


	//   ....[109]....
        /*0578*/ 	.word	0x0000f640


	//   ....[110]....
        /*057c*/ 	.word	0x0000f6a0


	//   ....[111]....
        /*0580*/ 	.word	0x0000f710


	//   ....[112]....
        /*0584*/ 	.word	0x0000f780


	//   ....[113]....
        /*0588*/ 	.word	0x0000f900


	//   ....[114]....
        /*058c*/ 	.word	0x0000f960


	//   ....[115]....
        /*0590*/ 	.word	0x0000f9d0


	//   ....[116]....
        /*0594*/ 	.word	0x0000fa40


	//   ....[117]....
        /*0598*/ 	.word	0x0000fbc0


	//   ....[118]....
        /*059c*/ 	.word	0x0000fc20


	//   ....[119]....
        /*05a0*/ 	.word	0x0000fc80


	//   ....[120]....
        /*05a4*/ 	.word	0x0000fcf0


	//   ....[121]....
        /*05a8*/ 	.word	0x0000fd60


	//   ....[122]....
        /*05ac*/ 	.word	0x0000fee0


	//   ....[123]....
        /*05b0*/ 	.word	0x0000ff40


	//   ....[124]....
        /*05b4*/ 	.word	0x0000ffa0


	//   ....[125]....
        /*05b8*/ 	.word	0x00010000


	//   ....[126]....
        /*05bc*/ 	.word	0x00010050


	//   ....[127]....
        /*05c0*/ 	.word	0x000100a0


	//   ....[128]....
        /*05c4*/ 	.word	0x00010110


	//   ....[129]....
        /*05c8*/ 	.word	0x00010180


	//   ....[130]....
        /*05cc*/ 	.word	0x000101f0


	//   ....[131]....
        /*05d0*/ 	.word	0x00010250


	//   ....[132]....
        /*05d4*/ 	.word	0x000102c0


	//   ....[133]....
        /*05d8*/ 	.word	0x00010330


	//   ....[134]....
        /*05dc*/ 	.word	0x000103a0


	//   ....[135]....
        /*05e0*/ 	.word	0x00010400


	//   ....[136]....
        /*05e4*/ 	.word	0x00010470


	//----- nvinfo : EIATTR_EXIT_INSTR_OFFSETS
	.align		4
.L_384:
        /*05e8*/ 	.byte	0x04, 0x1c
        /*05ea*/ 	.short	(.L_386 - .L_385)


	//   ....[0]....
.L_385:
        /*05ec*/ 	.word	0x000000a0


	//   ....[1]....
        /*05f0*/ 	.word	0x0000e890


	//----- nvinfo : EIATTR_MAX_THREADS
	.align		4
.L_386:
        /*05f4*/ 	.byte	0x04, 0x05
        /*05f6*/ 	.short	(.L_388 - .L_387)
.L_387:
        /*05f8*/ 	.word	0x00000100
        /*05fc*/ 	.word	0x00000001
        /*0600*/ 	.word	0x00000001


	//----- nvinfo : EIATTR_CRS_STACK_SIZE
	.align		4
.L_388:
        /*0604*/ 	.byte	0x04, 0x1e
        /*0606*/ 	.short	(.L_390 - .L_389)
.L_389:
        /*0608*/ 	.word	0x00000000
.L_390:


//--------------------- .nv.info._ZN7cutlass13device_kernelIN5flash19enable_sm80_to_sm89INS1_16FlashAttnFwdSm80INS1_25CollectiveMainloopFwdSm80ILi8ELi2ELb0EN4cute5tupleIJNS5_1CILi128EEENS7_ILi64EEENS7_ILi192EEEEEELi192ENS_6half_tEfNS_4arch4Sm80ELb1ELb0ELb1ELb1ELb1ELb0ELb1ELb0EEENS1_21CollectiveEpilogueFwdINS6_IJS8_SA_S9_EEENS6_IJNS7_ILi1EEESI_SI_EEESC_SE_Li256ELb1ELb1ELb0ELb0EEENS1_19SingleTileSchedulerILb1ELb0ELb1ELi128EEEEEEEEEvNT_6ParamsE --------------------------
	.section	.nv.info._ZN7cutlass13device_kernelIN5flash19enable_sm80_to_sm89INS1_16FlashAttnFwdSm80INS1_25CollectiveMainloopFwdSm80ILi8ELi2ELb0EN4cute5tupleIJNS5_1CILi128EEENS7_ILi64EEENS7_ILi192EEEEEELi192ENS_6half_tEfNS_4arch4Sm80ELb1ELb0ELb1ELb1ELb1ELb0ELb1ELb0EEENS1_21CollectiveEpilogueFwdINS6_IJS8_SA_S9_EEENS6_IJNS7_ILi1EEESI_SI_EEESC_SE_Li256ELb1ELb1ELb0ELb0EEENS1_19SingleTileSchedulerILb1ELb0ELb1ELi128EEEEEEEEEvNT_6ParamsE,"",@"SHT_CUDA_INFO"
	.sectionflags	@""
	.align	4


	//----- nvinfo : EIATTR_CUDA_API_VERSION
	.align		4
        /*0000*/ 	.byte	0x04, 0x37
        /*0002*/ 	.short	(.L_392 - .L_391)
.L_391:
        /*0004*/ 	.word	0x00000082


	//----- nvinfo : EIATTR_SW2861232_WAR
	.align		4
.L_392:
        /*0008*/ 	.byte	0x01, 0x35
	.zero		2


	//----- nvinfo : EIATTR_PARAM_CBANK
	.align		4
        /*000c*/ 	.byte	0x04, 0x0a
        /*000e*/ 	.short	(.L_394 - .L_393)
	.align		4
.L_393:
        /*0010*/ 	.word	index@(.nv.constant0._ZN7cutlass13device_kernelIN5flash19enable_sm80_to_sm89INS1_16FlashAttnFwdSm80INS1_25CollectiveMainloopFwdSm80ILi8ELi2ELb0EN4cute5tupleIJNS5_1CILi128EEENS7_ILi64EEENS7_ILi192EEEEEELi192ENS_6half_tEfNS_4arch4Sm80ELb1ELb0ELb1ELb1ELb1ELb0ELb1ELb0EEENS1_21CollectiveEpilogueFwdINS6_IJS8_SA_S9_EEENS6_IJNS7_ILi1EEESI_SI_EEESC_SE_Li256ELb1ELb1ELb0ELb0EEENS1_19SingleTileSchedulerILb1ELb0ELb1ELi128EEEEEEEEEvNT_6ParamsE)
        /*0014*/ 	.short	0x0160
        /*0016*/ 	.short	0x0418


	//----- nvinfo : EIATTR_CBANK_PARAM_SIZE
	.align		4
.L_394:
        /*0018*/ 	.byte	0x03, 0x19
        /*001a*/ 	.short	0x0418


	//----- nvinfo : EIATTR_KPARAM_INFO
	.align		4
        /*001c*/ 	.byte	0x04, 0x17
        /*001e*/ 	.short	(.L_396 - .L_395)
.L_395:
        /*0020*/ 	.word	0x00000000
        /*0024*/ 	.short	0x0000
        /*0026*/ 	.short	0x0000
        /*0028*/ 	.byte	0x00, 0xf0, 0x61, 0x10


	//----- nvinfo : EIATTR_MAXREG_COUNT
	.align		4
.L_396:
        /*002c*/ 	.byte	0x03, 0x1b
        /*002e*/ 	.short	0x00ff


	//----- nvinfo : EIATTR_NUM_BARRIERS
	.align		4
        /*0030*/ 	.byte	0x02, 0x4c
        /*0032*/ 	.byte	0x02
	.zero		1


	//----- nvinfo : EIATTR_MERCURY_ISA_VERSION
	.align		4
        /*0034*/ 	.byte	0x03, 0x5f
        /*0036*/ 	.short	0x0000


	//----- nvinfo : EIATTR_COOP_GROUP_MASK_REGIDS
	.align		4
        /*0038*/ 	.byte	0x04, 0x29
        /*003a*/ 	.short	(.L_398 - .L_397)


	//   ....[0]....
.L_397:
        /*003c*/ 	.word	0xffffffff


	//   ....[1]....
        /*0040*/ 	.word	0xffffffff


	//   ....[2]....
        /*0044*/ 	.word	0xffffffff


	//   ....[3]....
        /*0048*/ 	.word	0xffffffff


	//   ....[4]....
        /*004c*/ 	.word	0xffffffff


	//   ....[5]....
        /*0050*/ 	.word	0xffffffff


	//   ....[6]....
        /*0054*/ 	.word	0xffffffff


	//   ....[7]....
        /*0058*/ 	.word	0xffffffff


	//   ....[8]....
        /*005c*/ 	.word	0xffffffff


	//   ....[9]....
        /*0060*/ 	.word	0xffffffff


	//   ....[10]....
        /*0064*/ 	.word	0xffffffff


	//   ....[11]....
        /*0068*/ 	.word	0xffffffff


	//   ....[12]....
        /*006c*/ 	.word	0xffffffff


	//   ....[13]....
        /*0070*/ 	.word	0xffffffff


	//   ....[14]....
        /*0074*/ 	.word	0xffffffff


	//   ....[15]....
        /*0078*/ 	.word	0xffffffff


	//   ....[16]....
        /*007c*/ 	.word	0xffffffff


	//   ....[17]....
        /*0080*/ 	.word	0xffffffff


	//   ....[18]....
        /*0084*/ 	.word	0xffffffff


	//   ....[19]....
        /*0088*/ 	.word	0xffffffff


	//   ....[20]....
        /*008c*/ 	.word	0xffffffff


	//   ....[21]....
        /*0090*/ 	.word	0xffffffff


	//   ....[22]....
        /*0094*/ 	.word	0xffffffff


	//   ....[23]....
        /*0098*/ 	.word	0xffffffff


	//   ....[24]....
        /*009c*/ 	.word	0xffffffff


	//   ....[25]....
        /*00a0*/ 	.word	0xffffffff


	//   ....[26]....
        /*00a4*/ 	.word	0xffffffff


	//   ....[27]....
        /*00a8*/ 	.word	0xffffffff


	//   ....[28]....
        /*00ac*/ 	.word	0xffffffff


	//   ....[29]....
        /*00b0*/ 	.word	0xffffffff


	//   ....[30]....
        /*00b4*/ 	.word	0xffffffff


	//   ....[31]....
        /*00b8*/ 	.word	0xffffffff


	//   ....[32]....
        /*00bc*/ 	.word	0xffffffff


	//   ....[33]....
        /*00c0*/ 	.word	0xffffffff


	//   ....[34]....
        /*00c4*/ 	.word	0xffffffff


	//   ....[35]....
        /*00c8*/ 	.word	0xffffffff


	//   ....[36]....
        /*00cc*/ 	.word	0xffffffff


	//   ....[37]....
        /*00d0*/ 	.word	0xffffffff


	//   ....[38]....
        /*00d4*/ 	.word	0xffffffff


	//   ....[39]....
        /*00d8*/ 	.word	0xffffffff


	//   ....[40]....
        /*00dc*/ 	.word	0xffffffff


	//   ....[41]....
        /*00e0*/ 	.word	0xffffffff


	//   ....[42]....
        /*00e4*/ 	.word	0xffffffff


	//   ....[43]....
        /*00e8*/ 	.word	0xffffffff


	//   ....[44]....
        /*00ec*/ 	.word	0xffffffff


	//   ....[45]....
        /*00f0*/ 	.word	0xffffffff


	//   ....[46]....
        /*00f4*/ 	.word	0xffffffff


	//   ....[47]....
        /*00f8*/ 	.word	0xffffffff


	//   ....[48]....
        /*00fc*/ 	.word	0xffffffff


	//   ....[49]....
        /*0100*/ 	.word	0xffffffff


	//   ....[50]....
        /*0104*/ 	.word	0xffffffff


	//   ....[51]....
        /*0108*/ 	.word	0xffffffff


	//   ....[52]....
        /*010c*/ 	.word	0xffffffff


	//   ....[53]....
        /*0110*/ 	.word	0xffffffff


	//   ....[54]....
        /*0114*/ 	.word	0xffffffff


	//   ....[55]....
        /*0118*/ 	.word	0xffffffff


	//   ....[56]....
        /*011c*/ 	.word	0xffffffff


	//   ....[57]....
        /*0120*/ 	.word	0xffffffff


	//   ....[58]....
        /*0124*/ 	.word	0xffffffff


	//   ....[59]....
        /*0128*/ 	.word	0xffffffff


	//   ....[60]....
        /*012c*/ 	.word	0xffffffff


	//   ....[61]....
        /*0130*/ 	.word	0xffffffff


	//   ....[62]....
        /*0134*/ 	.word	0xffffffff


	//   ....[63]....
        /*0138*/ 	.word	0xffffffff


	//   ....[64]....
        /*013c*/ 	.word	0xffffffff


	//   ....[65]....
        /*0140*/ 	.word	0xffffffff


	//   ....[66]....
        /*0144*/ 	.word	0xffffffff


	//   ....[67]....
        /*0148*/ 	.word	0xffffffff


	//   ....[68]....
        /*014c*/ 	.word	0xffffffff


	//   ....[69]....
        /*0150*/ 	.word	0xffffffff


	//   ....[70]....
        /*0154*/ 	.word	0xffffffff


	//   ....[71]....
        /*0158*/ 	.word	0xffffffff


	//   ....[72]....
        /*015c*/ 	.word	0xffffffff


	//   ....[73]....
        /*0160*/ 	.word	0xffffffff


	//   ....[74]....
        /*0164*/ 	.word	0xffffffff


	//   ....[75]....
        /*0168*/ 	.word	0xffffffff


	//   ....[76]....
        /*016c*/ 	.word	0xffffffff


	//   ....[77]....
        /*0170*/ 	.word	0xffffffff


	//   ....[78]....
        /*0174*/ 	.word	0xffffffff


	//   ....[79]....
        /*0178*/ 	.word	0xffffffff


	//   ....[80]....
        /*017c*/ 	.word	0xffffffff


	//   ....[81]....
        /*0180*/ 	.word	0xffffffff


	//   ....[82]....
        /*0184*/ 	.word	0xffffffff


	//   ....[83]....
        /*0188*/ 	.word	0xffffffff


	//   ....[84]....
        /*018c*/ 	.word	0xffffffff


	//----- nvinfo : EIATTR_COOP_GROUP_INSTR_OFFSETS
	.align		4
.L_398:
        /*0190*/ 	.byte	0x04, 0x28
        /*0192*/ 	.short	(.L_400 - .L_399)


	//   ....[0]....
.L_399:
        /*0194*/ 	.word	0x00000090


	//   ....[1]....
        /*0198*/ 	.word	0x00001320


	//   ....[2]....
        /*019c*/ 	.word	0x00001370


	//   ....[3]....
        /*01a0*/ 	.word	0x000015a0


	//   ....[4]....
        /*01a4*/ 	.word	0x000015d0


	//   ....[5]....
        /*01a8*/ 	.word	0x000016f0


	//   ....[6]....
        /*01ac*/ 	.word	0x00001720


	//   ....[7]....
        /*01b0*/ 	.word	0x00001830


	//   ....[8]....
        /*01b4*/ 	.word	0x00001870


	//   ....[9]....
        /*01b8*/ 	.word	0x00001df0


	//   ....[10]....
        /*01bc*/ 	.word	0x00001e20


	//   ....[11]....
        /*01c0*/ 	.word	0x00001e40


	//   ....[12]....
        /*01c4*/ 	.word	0x00001e50


	//   ....[13]....
        /*01c8*/ 	.word	0x00001f10


	//   ....[14]....
        /*01cc*/ 	.word	0x00001f30


	//   ....[15]....
        /*01d0*/ 	.word	0x00001f40


	//   ....[16]....
        /*01d4*/ 	.word	0x00001f50


	//   ....[17]....
        /*01d8*/ 	.word	0x00002430


	//   ....[18]....
        /*01dc*/ 	.word	0x00002460


	//   ....[19]....
        /*01e0*/ 	.word	0x00002480


	//   ....[20]....
        /*01e4*/ 	.word	0x00002490


	//   ....[21]....
        /*01e8*/ 	.word	0x00002910


	//   ....[22]....
        /*01ec*/ 	.word	0x00002940


	//   ....[23]....
        /*01f0*/ 	.word	0x00002960


	//   ....[24]....
        /*01f4*/ 	.word	0x000029c0


	//   ....[25]....
        /*01f8*/ 	.word	0x000036d0


	//   ....[26]....
        /*01fc*/ 	.word	0x000038f0


	//   ....[27]....
        /*0200*/ 	.word	0x00004100


	//   ....[28]....
        /*0204*/ 	.word	0x000041f0


	//   ....[29]....
        /*0208*/ 	.word	0x00004200


	//   ....[30]....
        /*020c*/ 	.word	0x00004250


	//   ....[31]....
        /*0210*/ 	.word	0x00005470


	//   ....[32]....
        /*0214*/ 	.word	0x000054a0


	//   ....[33]....
        /*0218*/ 	.word	0x000054c0


	//   ....[34]....
        /*021c*/ 	.word	0x000054d0


	//   ....[35]....
        /*0220*/ 	.word	0x00005a60


	//   ....[36]....
        /*0224*/ 	.word	0x00005a80


	//   ....[37]....
        /*0228*/ 	.word	0x00005aa0


	//   ....[38]....
        /*022c*/ 	.word	0x00005ab0


	//   ....[39]....
        /*0230*/ 	.word	0x00006640


	//   ....[40]....
        /*0234*/ 	.word	0x000066b0


	//   ....[41]....
        /*0238*/ 	.word	0x00007020


	//   ....[42]....
        /*023c*/ 	.word	0x00007170


	//   ....[43]....
        /*0240*/ 	.word	0x00007180


	//   ....[44]....
        /*0244*/ 	.word	0x000071f0


	//   ....[45]....
        /*0248*/ 	.word	0x00008ad0


	//   ....[46]....
        /*024c*/ 	.word	0x00008af0


	//   ....[47]....
        /*0250*/ 	.word	0x00008b00


	//   ....[48]....
        /*0254*/ 	.word	0x00008b10


	//   ....[49]....
        /*0258*/ 	.word	0x00009090


	//   ....[50]....
        /*025c*/ 	.word	0x000090b0


	//   ....[51]....
        /*0260*/ 	.word	0x000090d0


	//   ....[52]....
        /*0264*/ 	.word	0x000090e0


	//   ....[53]....
        /*0268*/ 	.word	0x0000a200


	//   ....[54]....
        /*026c*/ 	.word	0x0000a230


	//   ....[55]....
        /*0270*/ 	.word	0x0000a250


	//   ....[56]....
        /*0274*/ 	.word	0x0000a290


	//   ....[57]....
        /*0278*/ 	.word	0x0000bb10


	//   ....[58]....
        /*027c*/ 	.word	0x0000bb30


	//   ....[59]....
        /*0280*/ 	.word	0x0000bb50


	//   ....[60]....
        /*0284*/ 	.word	0x0000bb60


	//   ....[61]....
        /*0288*/ 	.word	0x0000bd30


	//   ....[62]....
        /*028c*/ 	.word	0x0000bd50


	//   ....[63]....
        /*0290*/ 	.word	0x0000bd90


	//   ....[64]....
        /*0294*/ 	.word	0x0000bda0


	//   ....[65]....
        /*0298*/ 	.word	0x0000d3e0


	//   ....[66]....
        /*029c*/ 	.word	0x0000d430


	//   ....[67]....
        /*02a0*/ 	.word	0x0000d470


	//   ....[68]....
        /*02a4*/ 	.word	0x0000d4b0


	//   ....[69]....
        /*02a8*/ 	.word	0x0000d6d0


	//   ....[70]....
        /*02ac*/ 	.word	0x0000d6e0


	//   ....[71]....
        /*02b0*/ 	.word	0x0000d860


	//   ....[72]....
        /*02b4*/ 	.word	0x0000d890


	//   ....[73]....
        /*02b8*/ 	.word	0x0000d9e0


	//   ....[74]....
        /*02bc*/ 	.word	0x0000da10


	//   ....[75]....
        /*02c0*/ 	.word	0x0000db60


	//   ....[76]....
        /*02c4*/ 	.word	0x0000db80


	//   ....[77]....
        /*02c8*/ 	.word	0x0000e4d0


	//   ....[78]....
        /*02cc*/ 	.word	0x0000e4e0


	//   ....[79]....
        /*02d0*/ 	.word	0x0000e610


	//   ....[80]....
        /*02d4*/ 	.word	0x0000e640


	//   ....[81]....
        /*02d8*/ 	.word	0x0000e770


	//   ....[82]....
        /*02dc*/ 	.word	0x0000e7a0


	//   ....[83]....
        /*02e0*/ 	.word	0x0000e8d0


	//   ....[84]....
        /*02e4*/ 	.word	0x0000e8f0


	//----- nvinfo : EIATTR_EXIT_INSTR_OFFSETS
	.align		4
.L_400:
        /*02e8*/ 	.byte	0x04, 0x1c
        /*02ea*/ 	.short	(.L_402 - .L_401)


	//   ....[0]....
.L_401:
        /*02ec*/ 	.word	0x00000440


	//   ....[1]....
        /*02f0*/ 	.word	0x0000db90


	//   ....[2]....
        /*02f4*/ 	.word	0x0000dc60


	//   ....[3]....
        /*02f8*/ 	.word	0x0000dcc0


	//   ....[4]....
        /*02fc*/ 	.word	0x0000e900


	//   ....[5]....
        /*0300*/ 	.word	0x0000e9b0


	//   ....[6]....
        /*0304*/ 	.word	0x0000ea10


	//----- nvinfo : EIATTR_CTAIDZ_USED
	.align		4
.L_402:
        /*0308*/ 	.byte	0x01, 0x04
	.zero		2


	//----- nvinfo : EIATTR_MAX_THREADS
	.align		4
        /*030c*/ 	.byte	0x04, 0x05
        /*030e*/ 	.short	(.L_404 - .L_403)
.L_403:
        /*0310*/ 	.word	0x00000100
        /*0314*/ 	.word	0x00000001
        /*0318*/ 	.word	0x00000001


	//----- nvinfo : EIATTR_CRS_STACK_SIZE
	.align		4
.L_404:
        /*031c*/ 	.byte	0x04, 0x1e
        /*031e*/ 	.short	(.L_406 - .L_405)
.L_405:
        /*0320*/ 	.word	0x00000000
.L_406:


//--------------------- .nv.info._ZN7cutlass13device_kernelIN5flash19enable_sm80_to_sm89INS1_16FlashAttnFwdSm80INS1_25CollectiveMainloopFwdSm80ILi8ELi2ELb0EN4cute5tupleIJNS5_1CILi128EEENS7_ILi64EEENS7_ILi192EEEEEELi192ENS_6half_tEfNS_4arch4Sm80ELb1ELb0ELb1ELb1ELb1ELb1ELb1ELb0EEENS1_21CollectiveEpilogueFwdINS6_IJS8_SA_S9_EEENS6_IJNS7_ILi1EEESI_SI_EEESC_SE_Li256ELb1ELb1ELb0ELb0EEENS1_19SingleTileSchedulerILb1ELb0ELb1ELi128EEEEEEEEEvNT_6ParamsE --------------------------
	.section	.nv.info._ZN7cutlass13device_kernelIN5flash19enable_sm80_to_sm89INS1_16FlashAttnFwdSm80INS1_25CollectiveMainloopFwdSm80ILi8ELi2ELb0EN4cute5tupleIJNS5_1CILi128EEENS7_ILi64EEENS7_ILi192EEEEEELi192ENS_6half_tEfNS_4arch4Sm80ELb1ELb0ELb1ELb1ELb1ELb1ELb1ELb0EEENS1_21CollectiveEpilogueFwdINS6_IJS8_SA_S9_EEENS6_IJNS7_ILi1EEESI_SI_EEESC_SE_Li256ELb1ELb1ELb0ELb0EEENS1_19SingleTileSchedulerILb1ELb0ELb1ELi128EEEEEEEEEvNT_6ParamsE,"",@"SHT_CUDA_INFO"
	.sectionflags	@""
	.align	4


	//----- nvinfo : EIATTR_CUDA_API_VERSION
	.align		4
        /*0000*/ 	.byte	0x04, 0x37
        /*0002*/ 	.short	(.L_408 - .L_407)
.L_407:
        /*0004*/ 	.word	0x00000082


	//----- nvinfo : EIATTR_SW2861232_WAR
	.align		4
.L_408:
        /*0008*/ 	.byte	0x01, 0x35
	.zero		2


	//----- nvinfo : EIATTR_PARAM_CBANK
	.align		4
        /*000c*/ 	.byte	0x04, 0x0a
        /*000e*/ 	.short	(.L_410 - .L_409)
	.align		4
.L_409:
        /*0010*/ 	.word	index@(.nv.constant0._ZN7cutlass13device_kernelIN5flash19enable_sm80_to_sm89INS1_16FlashAttnFwdSm80INS1_25CollectiveMainloopFwdSm80ILi8ELi2ELb0EN4cute5tupleIJNS5_1CILi128EEENS7_ILi64EEENS7_ILi192EEEEEELi192ENS_6half_tEfNS_4arch4Sm80ELb1ELb0ELb1ELb1ELb1ELb1ELb1ELb0EEENS1_21CollectiveEpilogueFwdINS6_IJS8_SA_S9_EEENS6_IJNS7_ILi1EEESI_SI_EEESC_SE_Li256ELb1ELb1ELb0ELb0EEENS1_19SingleTileSchedulerILb1ELb0ELb1ELi128EEEEEEEEEvNT_6ParamsE)
        /*0014*/ 	.short	0x0160
        /*0016*/ 	.short	0x0418


	//----- nvinfo : EIATTR_CBANK_PARAM_SIZE
	.align		4
.L_410:
        /*0018*/ 	.byte	0x03, 0x19
        /*001a*/ 	.short	0x0418


	//----- nvinfo : EIATTR_KPARAM_INFO
	.align		4
        /*001c*/ 	.byte	0x04, 0x17
        /*001e*/ 	.short	(.L_412 - .L_411)
.L_411:
        /*0020*/ 	.word	0x00000000
        /*0024*/ 	.short	0x0000
        /*0026*/ 	.short	0x0000
        /*0028*/ 	.byte	0x00, 0xf0, 0x61, 0x10


	//----- nvinfo : EIATTR_MAXREG_COUNT
	.align		4
.L_412:
        /*002c*/ 	.byte	0x03, 0x1b
        /*002e*/ 	.short	0x00ff


	//----- nvinfo : EIATTR_NUM_BARRIERS
	.align		4
        /*0030*/ 	.byte	0x02, 0x4c
        /*0032*/ 	.byte	0x02
	.zero		1


	//----- nvinfo : EIATTR_MERCURY_ISA_VERSION
	.align		4
        /*0034*/ 	.byte	0x03, 0x5f
        /*0036*/ 	.short	0x0000


	//----- nvinfo : EIATTR_COOP_GROUP_MASK_REGIDS
	.align		4
        /*0038*/ 	.byte	0x04, 0x29
        /*003a*/ 	.short	(.L_414 - .L_413)


	//   ....[0]....
.L_413:
        /*003c*/ 	.word	0xffffffff


	//   ....[1]....
        /*0040*/ 	.word	0xffffffff


	//   ....[2]....
        /*0044*/ 	.word	0xffffffff


	//   ....[3]....
        /*0048*/ 	.word	0xffffffff


	//   ....[4]....
        /*004c*/ 	.word	0xffffffff


	//   ....[5]....
        /*0050*/ 	.word	0xffffffff


	//   ....[6]....
        /*0054*/ 	.word	0xffffffff


	//   ....[7]....
        /*0058*/ 	.word	0xffffffff


	//   ....[8]....
        /*005c*/ 	.word	0xffffffff


	//   ....[9]....
        /*0060*/ 	.word	0xffffffff


	//   ....[10]....
        /*0064*/ 	.word	0xffffffff


	//   ....[11]....
        /*0068*/ 	.word	0xffffffff


	//   ....[12]....
        /*006c*/ 	.word	0xffffffff


	//   ....[13]....
        /*0070*/ 	.word	0xffffffff


	//   ....[14]....
        /*0074*/ 	.word	0xffffffff


	//   ....[15]....
        /*0078*/ 	.word	0xffffffff


	//   ....[16]....
        /*007c*/ 	.word	0xffffffff


	//   ....[17]....
        /*0080*/ 	.word	0xffffffff


	//   ....[18]....
        /*0084*/ 	.word	0xffffffff


	//   ....[19]....
        /*0088*/ 	.word	0xffffffff


	//   ....[20]....
        /*008c*/ 	.word	0xffffffff


	//   ....[21]....
        /*0090*/ 	.word	0xffffffff


	//   ....[22]....
        /*0094*/ 	.word	0xffffffff


	//   ....[23]....
        /*0098*/ 	.word	0xffffffff


	//   ....[24]....
        /*009c*/ 	.word	0xffffffff


	//   ....[25]....
        /*00a0*/ 	.word	0xffffffff


	//   ....[26]....
        /*00a4*/ 	.word	0xffffffff


	//   ....[27]....
        /*00a8*/ 	.word	0xffffffff


	//   ....[28]....
        /*00ac*/ 	.word	0xffffffff


	//   ....[29]....
        /*00b0*/ 	.word	0xffffffff


	//   ....[30]....
        /*00b4*/ 	.word	0xffffffff


	//   ....[31]....
        /*00b8*/ 	.word	0xffffffff


	//   ....[32]....
        /*00bc*/ 	.word	0xffffffff


	//   ....[33]....
        /*00c0*/ 	.word	0xffffffff


	//   ....[34]....
        /*00c4*/ 	.word	0xffffffff


	//   ....[35]....
        /*00c8*/ 	.word	0xffffffff


	//   ....[36]....
        /*00cc*/ 	.word	0xffffffff


	//   ....[37]....
        /*00d0*/ 	.word	0xffffffff


	//   ....[38]....
        /*00d4*/ 	.word	0xffffffff


	//   ....[39]....
        /*00d8*/ 	.word	0xffffffff


	//   ....[40]....
        /*00dc*/ 	.word	0xffffffff


	//   ....[41]....
        /*00e0*/ 	.word	0xffffffff


	//   ....[42]....
        /*00e4*/ 	.word	0xffffffff


	//   ....[43]....
        /*00e8*/ 	.word	0xffffffff


	//   ....[44]....
        /*00ec*/ 	.word	0xffffffff


	//   ....[45]....
        /*00f0*/ 	.word	0xffffffff


	//   ....[46]....
        /*00f4*/ 	.word	0xffffffff


	//   ....[47]....
        /*00f8*/ 	.word	0xffffffff


	//   ....[48]....
        /*00fc*/ 	.word	0xffffffff


	//   ....[49]....
        /*0100*/ 	.word	0xffffffff


	//   ....[50]....
        /*0104*/ 	.word	0xffffffff


	//   ....[51]....
        /*0108*/ 	.word	0xffffffff


	//   ....[52]....
        /*010c*/ 	.word	0xffffffff


	//   ....[53]....
        /*0110*/ 	.word	0xffffffff


	//   ....[54]....
        /*0114*/ 	.word	0xffffffff


	//   ....[55]....
        /*0118*/ 	.word	0xffffffff


	//   ....[56]....
        /*011c*/ 	.word	0xffffffff


	//   ....[57]....
        /*0120*/ 	.word	0xffffffff


	//   ....[58]....
        /*0124*/ 	.word	0xffffffff


	//   ....[59]....
        /*0128*/ 	.word	0xffffffff


	//   ....[60]....
        /*012c*/ 	.word	0xffffffff


	//   ....[61]....
        /*0130*/ 	.word	0xffffffff


	//   ....[62]....
        /*0134*/ 	.word	0xffffffff


	//   ....[63]....
        /*0138*/ 	.word	0xffffffff


	//   ....[64]....
        /*013c*/ 	.word	0xffffffff


	//   ....[65]....
        /*0140*/ 	.word	0xffffffff


	//   ....[66]....
        /*0144*/ 	.word	0xffffffff


	//   ....[67]....
        /*0148*/ 	.word	0xffffffff


	//   ....[68]....
        /*014c*/ 	.word	0xffffffff


	//   ....[69]....
        /*0150*/ 	.word	0xffffffff


	//   ....[70]....
        /*0154*/ 	.word	0xffffffff


	//   ....[71]....
        /*0158*/ 	.word	0xffffffff


	//   ....[72]....
        /*015c*/ 	.word	0xffffffff


	//   ....[73]....
        /*0160*/ 	.word	0xffffffff


	//   ....[74]....
        /*0164*/ 	.word	0xffffffff


	//   ....[75]....
        /*0168*/ 	.word	0xffffffff


	//   ....[76]....
        /*016c*/ 	.word	0xffffffff


	//   ....[77]....
        /*0170*/ 	.word	0xffffffff


	//   ....[78]....
        /*0174*/ 	.word	0xffffffff


	//   ....[79]....
        /*0178*/ 	.word	0xffffffff


	//   ....[80]....
        /*017c*/ 	.word	0xffffffff


	//   ....[81]....
        /*0180*/ 	.word	0xffffffff


	//   ....[82]....
        /*0184*/ 	.word	0xffffffff


	//   ....[83]....
        /*0188*/ 	.word	0xffffffff


	//   ....[84]....
        /*018c*/ 	.word	0xffffffff


	//   ....[85]....
        /*0190*/ 	.word	0xffffffff


	//   ....[86]....
        /*0194*/ 	.word	0xffffffff


	//   ....[87]....
        /*0198*/ 	.word	0xffffffff


	//   ....[88]....
        /*019c*/ 	.word	0xffffffff


	//   ....[89]....
        /*01a0*/ 	.word	0xffffffff


	//   ....[90]....
        /*01a4*/ 	.word	0xffffffff


	//   ....[91]....
        /*01a8*/ 	.word	0xffffffff


	//   ....[92]....
        /*01ac*/ 	.word	0xffffffff


	//   ....[93]....
        /*01b0*/ 	.word	0xffffffff


	//   ....[94]....
        /*01b4*/ 	.word	0xffffffff


	//   ....[95]....
        /*01b8*/ 	.word	0xffffffff


	//   ....[96]....
        /*01bc*/ 	.word	0xffffffff


	//   ....[97]....
        /*01c0*/ 	.word	0xffffffff


	//   ....[98]....
        /*01c4*/ 	.word	0xffffffff


	//   ....[99]....
        /*01c8*/ 	.word	0xffffffff


	//   ....[100]....
        /*01cc*/ 	.word	0xffffffff


	//   ....[101]....
        /*01d0*/ 	.word	0xffffffff


	//   ....[102]....
        /*01d4*/ 	.word	0xffffffff


	//   ....[103]....
        /*01d8*/ 	.word	0xffffffff


	//   ....[104]....
        /*01dc*/ 	.word	0xffffffff


	//   ....[105]....
        /*01e0*/ 	.word	0xffffffff


	//   ....[106]....
        /*01e4*/ 	.word	0xffffffff


	//   ....[107]....
        /*01e8*/ 	.word	0xffffffff


	//   ....[108]....
        /*01ec*/ 	.word	0xffffffff


	//----- nvinfo : EIATTR_COOP_GROUP_INSTR_OFFSETS
	.align		4
.L_414:
        /*01f0*/ 	.byte	0x04, 0x28
        /*01f2*/ 	.short	(.L_416 - .L_415)


	//   ....[0]....
.L_415:
        /*01f4*/ 	.word	0x00000080


	//   ....[1]....
        /*01f8*/ 	.word	0x00002420


	//   ....[2]....
        /*01fc*/ 	.word	0x00002430


	//   ....[3]....
        /*0200*/ 	.word	0x00003f60


	//   ....[4]....
        /*0204*/ 	.word	0x00003f70


	//   ....[5]....
        /*0208*/ 	.word	0x00005a80


	//   ....[6]....
        /*020c*/ 	.word	0x00005aa0


	//   ....[7]....
        /*0210*/ 	.word	0x00005f60


	//   ....[8]....
        /*0214*/ 	.word	0x00005f70


	//   ....[9]....
        /*0218*/ 	.word	0x00006d30


	//   ....[10]....
        /*021c*/ 	.word	0x00006d70


	//   ....[11]....
        /*0220*/ 	.word	0x00006fe0


	//   ....[12]....
        /*0224*/ 	.word	0x00007010


	//   ....[13]....
        /*0228*/ 	.word	0x00007130


	//   ....[14]....
        /*022c*/ 	.word	0x00007160


	//   ....[15]....
        /*0230*/ 	.word	0x00007280


	//   ....[16]....
        /*0234*/ 	.word	0x000072c0


	//   ....[17]....
        /*0238*/ 	.word	0x000077e0


	//   ....[18]....
        /*023c*/ 	.word	0x00007810


	//   ....[19]....
        /*0240*/ 	.word	0x00007840


	//   ....[20]....
        /*0244*/ 	.word	0x00007860


	//   ....[21]....
        /*0248*/ 	.word	0x00007910


	//   ....[22]....
        /*024c*/ 	.word	0x00007930


	//   ....[23]....
        /*0250*/ 	.word	0x00007940


	//   ....[24]....
        /*0254*/ 	.word	0x00007960


	//   ....[25]....
        /*0258*/ 	.word	0x00007e70


	//   ....[26]....
        /*025c*/ 	.word	0x00007e90


	//   ....[27]....
        /*0260*/ 	.word	0x00007ea0


	//   ....[28]....
        /*0264*/ 	.word	0x00007eb0


	//   ....[29]....
        /*0268*/ 	.word	0x000083c0


	//   ....[30]....
        /*026c*/ 	.word	0x00008400


	//   ....[31]....
        /*0270*/ 	.word	0x00008460


	//   ....[32]....
        /*0274*/ 	.word	0x00008490


	//   ....[33]....
        /*0278*/ 	.word	0x000088f0


	//   ....[34]....
        /*027c*/ 	.word	0x000089d0


	//   ....[35]....
        /*0280*/ 	.word	0x00008b30


	//   ....[36]....
        /*0284*/ 	.word	0x00008b70


	//   ....[37]....
        /*0288*/ 	.word	0x0000b930


	//   ....[38]....
        /*028c*/ 	.word	0x0000b980


	//   ....[39]....
        /*0290*/ 	.word	0x0000b9e0


	//   ....[40]....
        /*0294*/ 	.word	0x0000ba00


	//   ....[41]....
        /*0298*/ 	.word	0x0000bc90


	//   ....[42]....
        /*029c*/ 	.word	0x0000bd70


	//   ....[43]....
        /*02a0*/ 	.word	0x0000bed0


	//   ....[44]....
        /*02a4*/ 	.word	0x0000bf10


	//   ....[45]....
        /*02a8*/ 	.word	0x0000f250


	//   ....[46]....
        /*02ac*/ 	.word	0x0000f280


	//   ....[47]....
        /*02b0*/ 	.word	0x0000f290


	//   ....[48]....
        /*02b4*/ 	.word	0x0000f2a0


	//   ....[49]....
        /*02b8*/ 	.word	0x00010080


	//   ....[50]....
        /*02bc*/ 	.word	0x000102d0


	//   ....[51]....
        /*02c0*/ 	.word	0x00010a50


	//   ....[52]....
        /*02c4*/ 	.word	0x00010b30


	//   ....[53]....
        /*02c8*/ 	.word	0x00010b40


	//   ....[54]....
        /*02cc*/ 	.word	0x00010b90


	//   ....[55]....
        /*02d0*/ 	.word	0x00011db0


	//   ....[56]....
        /*02d4*/ 	.word	0x00011de0


	//   ....[57]....
        /*02d8*/ 	.word	0x00011e00


	//   ....[58]....
        /*02dc*/ 	.word	0x00011e10


	//   ....[59]....
        /*02e0*/ 	.word	0x00012380


	//   ....[60]....
        /*02e4*/ 	.word	0x000123b0


	//   ....[61]....
        /*02e8*/ 	.word	0x000123e0


	//   ....[62]....
        /*02ec*/ 	.word	0x00012410


	//   ....[63]....
        /*02f0*/ 	.word	0x000130e0


	//   ....[64]....
        /*02f4*/ 	.word	0x00013150


	//   ....[65]....
        /*02f8*/ 	.word	0x000139a0


	//   ....[66]....
        /*02fc*/ 	.word	0x00013a80


	//   ....[67]....
        /*0300*/ 	.word	0x00013ac0


	//   ....[68]....
        /*0304*/ 	.word	0x00013ba0


	//   ....[69]....
        /*0308*/ 	.word	0x00015480


	//   ....[70]....
        /*030c*/ 	.word	0x000154b0


	//   ....[71]....
        /*0310*/ 	.word	0x000154d0


	//   ....[72]....
        /*0314*/ 	.word	0x000154f0


	//   ....[73]....
        /*0318*/ 	.word	0x00015a60


	//   ....[74]....
        /*031c*/ 	.word	0x00015a80


	//   ....[75]....
        /*0320*/ 	.word	0x00015aa0


	//   ....[76]....
        /*0324*/ 	.word	0x00015ab0


	//   ....[77]....
        /*0328*/ 	.word	0x00016bd0


	//   ....[78]....
        /*032c*/ 	.word	0x00016c00


	//   ....[79]....
        /*0330*/ 	.word	0x00016c20


	//   ....[80]....
        /*0334*/ 	.word	0x00016c70


	//   ....[81]....
        /*0338*/ 	.word	0x000184f0


	//   ....[82]....
        /*033c*/ 	.word	0x00018510


	//   ....[83]....
        /*0340*/ 	.word	0x00018520


	//   ....[84]....
        /*0344*/ 	.word	0x00018530


	//   ....[85]....
        /*0348*/ 	.word	0x00018700


	//   ....[86]....
        /*034c*/ 	.word	0x00018730


	//   ....[87]....
        /*0350*/ 	.word	0x00018780


	//   ....[88]....
        /*0354*/ 	.word	0x00018790


	//   ....[89]....
        /*0358*/ 	.word	0x00019c90


	//   ....[90]....
        /*035c*/ 	.word	0x00019cd0


	//   ....[91]....
        /*0360*/ 	.word	0x00019d00


	//   ....[92]....
        /*0364*/ 	.word	0x00019d30


	//   ....[93]....
        /*0368*/ 	.word	0x00019f50


	//   ....[94]....
        /*036c*/ 	.word	0x00019f60


	//   ....[95]....
        /*0370*/ 	.word	0x0001a0e0


	//   ....[96]....
        /*0374*/ 	.word	0x0001a110


	//   ....[97]....
        /*0378*/ 	.word	0x0001a260


	//   ....[98]....
        /*037c*/ 	.word	0x0001a290


	//   ....[99]....
        /*0380*/ 	.word	0x0001a3e0


	//   ....[100]....
        /*0384*/ 	.word	0x0001a400


	//   ....[101]....
        /*0388*/ 	.word	0x0001abd0


	//   ....[102]....
        /*038c*/ 	.word	0x0001abf0


	//   ....[103]....
        /*0390*/ 	.word	0x0001ad20


	//   ....[104]....
        /*0394*/ 	.word	0x0001ad50


	//   ....[105]....
        /*0398*/ 	.word	0x0001ae80


	//   ....[106]....
        /*039c*/ 	.word	0x0001aeb0


	//   ....[107]....
        /*03a0*/ 	.word	0x0001afe0


	//   ....[108]....
        /*03a4*/ 	.word	0x0001b000


	//----- nvinfo : EIATTR_EXIT_INSTR_OFFSETS
	.align		4
.L_416:
        /*03a8*/ 	.byte	0x04, 0x1c
        /*03aa*/ 	.short	(.L_418 - .L_417)


	//   ....[0]....
.L_417:
        /*03ac*/ 	.word	0x00000330


	//   ....[1]....
        /*03b0*/ 	.word	0x0001a410


	//   ....[2]....
        /*03b4*/ 	.word	0x0001a4e0


	//   ....[3]....
        /*03b8*/ 	.word	0x0001a540


	//   ....[4]....
        /*03bc*/ 	.word	0x0001b010


	//   ....[5]....
        /*03c0*/ 	.word	0x0001b0c0


	//   ....[6]....
        /*03c4*/ 	.word	0x0001b120


	//----- nvinfo : EIATTR_CTAIDZ_USED
	.align		4
.L_418:
        /*03c8*/ 	.byte	0x01, 0x04
	.zero		2


	//----- nvinfo : EIATTR_MAX_THREADS
	.align		4
        /*03cc*/ 	.byte	0x04, 0x05
        /*03ce*/ 	.short	(.L_420 - .L_419)
.L_419:
        /*03d0*/ 	.word	0x00000100
        /*03d4*/ 	.word	0x00000001
        /*03d8*/ 	.word	0x00000001


	//----- nvinfo : EIATTR_CRS_STACK_SIZE
	.align		4
.L_420:
        /*03dc*/ 	.byte	0x04, 0x1e
        /*03de*/ 	.short	(.L_422 - .L_421)
.L_421:
        /*03e0*/ 	.word	0x00000000
.L_422:


//--------------------- .nv.callgraph             --------------------------
	.section	.nv.callgraph,"",@"SHT_CUDA_CALLGRAPH"
	.align	4
	.sectionentsize	8
	.align		4
        /*0000*/ 	.word	0x00000000
	.align		4
        /*0004*/ 	.word	0xffffffff
	.align		4
        /*0008*/ 	.word	0x00000000
	.align		4
        /*000c*/ 	.word	0xfffffffe
	.align		4
        /*0010*/ 	.word	0x00000000
	.align		4
        /*0014*/ 	.word	0xfffffffd
	.align		4
        /*0018*/ 	.word	0x00000000
	.align		4
        /*001c*/ 	.word	0xfffffffc


//--------------------- .nv.rel.action            --------------------------
	.section	.nv.rel.action,"",@"SHT_CUDA_RELOCINFO"
	.align	8
	.sectionentsize	8
        /*0000*/ 	.byte	0x73, 0x00, 0x00, 0x00, 0x00, 0x00, 0x00, 0x00, 0x00, 0x00, 0x00, 0x11, 0x25, 0x00, 0x05, 0x36


//--------------------- .nv.constant4             --------------------------
	.section	.nv.constant4,"a",@progbits
	.align	8
	.align		8
.nv.constant4:
        /*0000*/ 	.dword	_ZN80_INTERNAL_72fa9827_44_flash_fwd_hdim192_fp16_paged_softcap_sm80_cu_0106449f_31084cuda3std3__45__cpo5beginE
	.align		8
        /*0008*/ 	.dword	_ZN80_INTERNAL_72fa9827_44_flash_fwd_hdim192_fp16_paged_softcap_sm80_cu_0106449f_31084cuda3std3__45__cpo3endE
	.align		8
        /*0010*/ 	.dword	_ZN80_INTERNAL_72fa9827_44_flash_fwd_hdim192_fp16_paged_softcap_sm80_cu_0106449f_31084cuda3std3__45__cpo6cbeginE
	.align		8
        /*0018*/ 	.dword	_ZN80_INTERNAL_72fa9827_44_flash_fwd_hdim192_fp16_paged_softcap_sm80_cu_0106449f_31084cuda3std3__45__cpo4cendE
	.align		8
        /*0020*/ 	.dword	_ZN80_INTERNAL_72fa9827_44_flash_fwd_hdim192_fp16_paged_softcap_sm80_cu_0106449f_31084cuda3std3__482_GLOBAL__N__72fa9827_44_flash_fwd_hdim192_fp16_paged_softcap_sm80_cu_0106449f_31086ignoreE
	.align		8
        /*0028*/ 	.dword	_ZN80_INTERNAL_72fa9827_44_flash_fwd_hdim192_fp16_paged_softcap_sm80_cu_0106449f_31084cuda3std3__419piecewise_constructE
	.align		8
        /*0030*/ 	.dword	_ZN80_INTERNAL_72fa9827_44_flash_fwd_hdim192_fp16_paged_softcap_sm80_cu_0106449f_31084cuda3std3__48in_placeE
	.align		8
        /*0038*/ 	.dword	_ZN80_INTERNAL_72fa9827_44_flash_fwd_hdim192_fp16_paged_softcap_sm80_cu_0106449f_31084cuda3std6ranges3__45__cpo4swapE
	.align		8
        /*0040*/ 	.dword	_ZN80_INTERNAL_72fa9827_44_flash_fwd_hdim192_fp16_paged_softcap_sm80_cu_0106449f_31084cuda3std6ranges3__45__cpo9iter_moveE
	.align		8
        /*0048*/ 	.dword	_ZN80_INTERNAL_72fa9827_44_flash_fwd_hdim192_fp16_paged_softcap_sm80_cu_0106449f_31084cute7productE
	.align		8
        /*0050*/ 	.dword	_ZN80_INTERNAL_72fa9827_44_flash_fwd_hdim192_fp16_paged_softcap_sm80_cu_0106449f_31084cute1_E


//--------------------- .nv.constant0._ZN7cutlass13device_kernelIN5flash19enable_sm80_to_sm89INS1_16FlashAttnFwdSm80INS1_25CollectiveMainloopFwdSm80ILi8ELi1ELb0EN4cute5tupleIJNS5_1CILi128EEENS7_ILi64EEENS7_ILi192EEEEEELi192ENS_6half_tEfNS_4arch4Sm80ELb0ELb0ELb1ELb0ELb1ELb0ELb1ELb0EEENS1_21CollectiveEpilogueFwdINS6_IJS8_SA_S9_EEENS6_IJNS7_ILi1EEESI_SI_EEESC_SE_Li256ELb0ELb1ELb0ELb0EEENS1_19SingleTileSchedulerILb0ELb0ELb1ELi128EEEEEEEEEvNT_6ParamsE --------------------------
	.section	.nv.constant0._ZN7cutlass13device_kernelIN5flash19enable_sm80_to_sm89INS1_16FlashAttnFwdSm80INS1_25CollectiveMainloopFwdSm80ILi8ELi1ELb0EN4cute5tupleIJNS5_1CILi128EEENS7_ILi64EEENS7_ILi192EEEEEELi192ENS_6half_tEfNS_4arch4Sm80ELb0ELb0ELb1ELb0ELb1ELb0ELb1ELb0EEENS1_21CollectiveEpilogueFwdINS6_IJS8_SA_S9_EEENS6_IJNS7_ILi1EEESI_SI_EEESC_SE_Li256ELb0ELb1ELb0ELb0EEENS1_19SingleTileSchedulerILb0ELb0ELb1ELi128EEEEEEEEEvNT_6ParamsE,"a",@progbits
	.sectionflags	@""
	.align	4
.nv.constant0._ZN7cutlass13device_kernelIN5flash19enable_sm80_to_sm89INS1_16FlashAttnFwdSm80INS1_25CollectiveMainloopFwdSm80ILi8ELi1ELb0EN4cute5tupleIJNS5_1CILi128EEENS7_ILi64EEENS7_ILi192EEEEEELi192ENS_6half_tEfNS_4arch4Sm80ELb0ELb0ELb1ELb0ELb1ELb0ELb1ELb0EEENS1_21CollectiveEpilogueFwdINS6_IJS8_SA_S9_EEENS6_IJNS7_ILi1EEESI_SI_EEESC_SE_Li256ELb0ELb1ELb0ELb0EEENS1_19SingleTileSchedulerILb0ELb0ELb1ELi128EEEEEEEEEvNT_6ParamsE:
	.zero		1400


//--------------------- .nv.constant0._ZN7cutlass13device_kernelIN5flash19enable_sm80_to_sm89INS1_16FlashAttnFwdSm80INS1_25CollectiveMainloopFwdSm80ILi8ELi1ELb0EN4cute5tupleIJNS5_1CILi128EEENS7_ILi64EEENS7_ILi192EEEEEELi192ENS_6half_tEfNS_4arch4Sm80ELb0ELb0ELb1ELb1ELb1ELb0ELb1ELb0EEENS1_21CollectiveEpilogueFwdINS6_IJS8_SA_S9_EEENS6_IJNS7_ILi1EEESI_SI_EEESC_SE_Li256ELb1ELb1ELb0ELb0EEENS1_19SingleTileSchedulerILb1ELb0ELb1ELi128EEEEEEEEEvNT_6ParamsE --------------------------
	.section	.nv.constant0._ZN7cutlass13device_kernelIN5flash19enable_sm80_to_sm89INS1_16FlashAttnFwdSm80INS1_25CollectiveMainloopFwdSm80ILi8ELi1ELb0EN4cute5tupleIJNS5_1CILi128EEENS7_ILi64EEENS7_ILi192EEEEEELi192ENS_6half_tEfNS_4arch4Sm80ELb0ELb0ELb1ELb1ELb1ELb0ELb1ELb0EEENS1_21CollectiveEpilogueFwdINS6_IJS8_SA_S9_EEENS6_IJNS7_ILi1EEESI_SI_EEESC_SE_Li256ELb1ELb1ELb0ELb0EEENS1_19SingleTileSchedulerILb1ELb0ELb1ELi128EEEEEEEEEvNT_6ParamsE,"a",@progbits
	.sectionflags	@""
	.align	4
.nv.constant0._ZN7cutlass13device_kernelIN5flash19enable_sm80_to_sm89INS1_16FlashAttnFwdSm80INS1_25CollectiveMainloopFwdSm80ILi8ELi1ELb0EN4cute5tupleIJNS5_1CILi128EEENS7_ILi64EEENS7_ILi192EEEEEELi192ENS_6half_tEfNS_4arch4Sm80ELb0ELb0ELb1ELb1ELb1ELb0ELb1ELb0EEENS1_21CollectiveEpilogueFwdINS6_IJS8_SA_S9_EEENS6_IJNS7_ILi1EEESI_SI_EEESC_SE_Li256ELb1ELb1ELb0ELb0EEENS1_19SingleTileSchedulerILb1ELb0ELb1ELi128EEEEEEEEEvNT_6ParamsE:
	.zero		1400


//--------------------- .nv.constant0._ZN7cutlass13device_kernelIN5flash19enable_sm80_to_sm89INS1_16FlashAttnFwdSm80INS1_25CollectiveMainloopFwdSm80ILi8ELi1ELb0EN4cute5tupleIJNS5_1CILi128EEENS7_ILi64EEENS7_ILi192EEEEEELi192ENS_6half_tEfNS_4arch4Sm80ELb0ELb0ELb1ELb1ELb1ELb1ELb1ELb0EEENS1_21CollectiveEpilogueFwdINS6_IJS8_SA_S9_EEENS6_IJNS7_ILi1EEESI_SI_EEESC_SE_Li256ELb1ELb1ELb0ELb0EEENS1_19SingleTileSchedulerILb1ELb0ELb1ELi128EEEEEEEEEvNT_6ParamsE --------------------------
	.section	.nv.constant0._ZN7cutlass13device_kernelIN5flash19enable_sm80_to_sm89INS1_16FlashAttnFwdSm80INS1_25CollectiveMainloopFwdSm80ILi8ELi1ELb0EN4cute5tupleIJNS5_1CILi128EEENS7_ILi64EEENS7_ILi192EEEEEELi192ENS_6half_tEfNS_4arch4Sm80ELb0ELb0ELb1ELb1ELb1ELb1ELb1ELb0EEENS1_21CollectiveEpilogueFwdINS6_IJS8_SA_S9_EEENS6_IJNS7_ILi1EEESI_SI_EEESC_SE_Li256ELb1ELb1ELb0ELb0EEENS1_19SingleTileSchedulerILb1ELb0ELb1ELi128EEEEEEEEEvNT_6ParamsE,"a",@progbits
	.sectionflags	@""
	.align	4
.nv.constant0._ZN7cutlass13device_kernelIN5flash19enable_sm80_to_sm89INS1_16FlashAttnFwdSm80INS1_25CollectiveMainloopFwdSm80ILi8ELi1ELb0EN4cute5tupleIJNS5_1CILi128EEENS7_ILi64EEENS7_ILi192EEEEEELi192ENS_6half_tEfNS_4arch4Sm80ELb0ELb0ELb1ELb1ELb1ELb1ELb1ELb0EEENS1_21CollectiveEpilogueFwdINS6_IJS8_SA_S9_EEENS6_IJNS7_ILi1EEESI_SI_EEESC_SE_Li256ELb1ELb1ELb0ELb0EEENS1_19SingleTileSchedulerILb1ELb0ELb1ELi128EEEEEEEEEvNT_6ParamsE:
	.zero		1400


//--------------------- .nv.constant0._ZN7cutlass13device_kernelIN5flash19enable_sm80_to_sm89INS1_16FlashAttnFwdSm80INS1_25CollectiveMainloopFwdSm80ILi8ELi1ELb0EN4cute5tupleIJNS5_1CILi128EEENS7_ILi64EEENS7_ILi192EEEEEELi192ENS_6half_tEfNS_4arch4Sm80ELb0ELb1ELb1ELb0ELb1ELb0ELb1ELb0EEENS1_21CollectiveEpilogueFwdINS6_IJS8_SA_S9_EEENS6_IJNS7_ILi1EEESI_SI_EEESC_SE_Li256ELb0ELb1ELb0ELb0EEENS1_19SingleTileSchedulerILb0ELb0ELb1ELi128EEEEEEEEEvNT_6ParamsE --------------------------
	.section	.nv.constant0._ZN7cutlass13device_kernelIN5flash19enable_sm80_to_sm89INS1_16FlashAttnFwdSm80INS1_25CollectiveMainloopFwdSm80ILi8ELi1ELb0EN4cute5tupleIJNS5_1CILi128EEENS7_ILi64EEENS7_ILi192EEEEEELi192ENS_6half_tEfNS_4arch4Sm80ELb0ELb1ELb1ELb0ELb1ELb0ELb1ELb0EEENS1_21CollectiveEpilogueFwdINS6_IJS8_SA_S9_EEENS6_IJNS7_ILi1EEESI_SI_EEESC_SE_Li256ELb0ELb1ELb0ELb0EEENS1_19SingleTileSchedulerILb0ELb0ELb1ELi128EEEEEEEEEvNT_6ParamsE,"a",@progbits
	.sectionflags	@""
	.align	4
.nv.constant0._ZN7cutlass13device_kernelIN5flash19enable_sm80_to_sm89INS1_16FlashAttnFwdSm80INS1_25CollectiveMainloopFwdSm80ILi8ELi1ELb0EN4cute5tupleIJNS5_1CILi128EEENS7_ILi64EEENS7_ILi192EEEEEELi192ENS_6half_tEfNS_4arch4Sm80ELb0ELb1ELb1ELb0ELb1ELb0ELb1ELb0EEENS1_21CollectiveEpilogueFwdINS6_IJS8_SA_S9_EEENS6_IJNS7_ILi1EEESI_SI_EEESC_SE_Li256ELb0ELb1ELb0ELb0EEENS1_19SingleTileSchedulerILb0ELb0ELb1ELi128EEEEEEEEEvNT_6ParamsE:
	.zero		1400


//--------------------- .nv.constant0._ZN7cutlass13device_kernelIN5flash19enable_sm80_to_sm89INS1_16FlashAttnFwdSm80INS1_25CollectiveMainloopFwdSm80ILi8ELi1ELb0EN4cute5tupleIJNS5_1CILi128EEENS7_ILi64EEENS7_ILi192EEEEEELi192ENS_6half_tEfNS_4arch4Sm80ELb0ELb1ELb1ELb1ELb1ELb0ELb1ELb0EEENS1_21CollectiveEpilogueFwdINS6_IJS8_SA_S9_EEENS6_IJNS7_ILi1EEESI_SI_EEESC_SE_Li256ELb1ELb1ELb0ELb0EEENS1_19SingleTileSchedulerILb1ELb0ELb1ELi128EEEEEEEEEvNT_6ParamsE --------------------------
	.section	.nv.constant0._ZN7cutlass13device_kernelIN5flash19enable_sm80_to_sm89INS1_16FlashAttnFwdSm80INS1_25CollectiveMainloopFwdSm80ILi8ELi1ELb0EN4cute5tupleIJNS5_1CILi128EEENS7_ILi64EEENS7_ILi192EEEEEELi192ENS_6half_tEfNS_4arch4Sm80ELb0ELb1ELb1ELb1ELb1ELb0ELb1ELb0EEENS1_21CollectiveEpilogueFwdINS6_IJS8_SA_S9_EEENS6_IJNS7_ILi1EEESI_SI_EEESC_SE_Li256ELb1ELb1ELb0ELb0EEENS1_19SingleTileSchedulerILb1ELb0ELb1ELi128EEEEEEEEEvNT_6ParamsE,"a",@progbits
	.sectionflags	@""
	.align	4
.nv.constant0._ZN7cutlass13device_kernelIN5flash19enable_sm80_to_sm89INS1_16FlashAttnFwdSm80INS1_25CollectiveMainloopFwdSm80ILi8ELi1ELb0EN4cute5tupleIJNS5_1CILi128EEENS7_ILi64EEENS7_ILi192EEEEEELi192ENS_6half_tEfNS_4arch4Sm80ELb0ELb1ELb1ELb1ELb1ELb0ELb1ELb0EEENS1_21CollectiveEpilogueFwdINS6_IJS8_SA_S9_EEENS6_IJNS7_ILi1EEESI_SI_EEESC_SE_Li256ELb1ELb1ELb0ELb0EEENS1_19SingleTileSchedulerILb1ELb0ELb1ELi128EEEEEEEEEvNT_6ParamsE:
	.zero		1400


//--------------------- .nv.constant0._ZN7cutlass13device_kernelIN5flash19enable_sm80_to_sm89INS1_16FlashAttnFwdSm80INS1_25CollectiveMainloopFwdSm80ILi8ELi1ELb0EN4cute5tupleIJNS5_1CILi128EEENS7_ILi64EEENS7_ILi192EEEEEELi192ENS_6half_tEfNS_4arch4Sm80ELb0ELb1ELb1ELb1ELb1ELb1ELb1ELb0EEENS1_21CollectiveEpilogueFwdINS6_IJS8_SA_S9_EEENS6_IJNS7_ILi1EEESI_SI_EEESC_SE_Li256ELb1ELb1ELb0ELb0EEENS1_19SingleTileSchedulerILb1ELb0ELb1ELi128EEEEEEEEEvNT_6ParamsE --------------------------
	.section	.nv.constant0._ZN7cutlass13device_kernelIN5flash19enable_sm80_to_sm89INS1_16FlashAttnFwdSm80INS1_25CollectiveMainloopFwdSm80ILi8ELi1ELb0EN4cute5tupleIJNS5_1CILi128EEENS7_ILi64EEENS7_ILi192EEEEEELi192ENS_6half_tEfNS_4arch4Sm80ELb0ELb1ELb1ELb1ELb1ELb1ELb1ELb0EEENS1_21CollectiveEpilogueFwdINS6_IJS8_SA_S9_EEENS6_IJNS7_ILi1EEESI_SI_EEESC_SE_Li256ELb1ELb1ELb0ELb0EEENS1_19SingleTileSchedulerILb1ELb0ELb1ELi128EEEEEEEEEvNT_6ParamsE,"a",@progbits
	.sectionflags	@""
	.align	4
.nv.constant0._ZN7cutlass13device_kernelIN5flash19enable_sm80_to_sm89INS1_16FlashAttnFwdSm80INS1_25CollectiveMainloopFwdSm80ILi8ELi1ELb0EN4cute5tupleIJNS5_1CILi128EEENS7_ILi64EEENS7_ILi192EEEEEELi192ENS_6half_tEfNS_4arch4Sm80ELb0ELb1ELb1ELb1ELb1ELb1ELb1ELb0EEENS1_21CollectiveEpilogueFwdINS6_IJS8_SA_S9_EEENS6_IJNS7_ILi1EEESI_SI_EEESC_SE_Li256ELb1ELb1ELb0ELb0EEENS1_19SingleTileSchedulerILb1ELb0ELb1ELi128EEEEEEEEEvNT_6ParamsE:
	.zero		1400


//--------------------- .nv.constant0._ZN7cutlass13device_kernelIN5flash19enable_sm80_to_sm89INS1_16FlashAttnFwdSm80INS1_25CollectiveMainloopFwdSm80ILi8ELi1ELb0EN4cute5tupleIJNS5_1CILi128EEENS7_ILi64EEENS7_ILi192EEEEEELi192ENS_6half_tEfNS_4arch4Sm80ELb1ELb0ELb1ELb0ELb1ELb0ELb1ELb0EEENS1_21CollectiveEpilogueFwdINS6_IJS8_SA_S9_EEENS6_IJNS7_ILi1EEESI_SI_EEESC_SE_Li256ELb0ELb1ELb0ELb0EEENS1_30DynamicPersistentTileSchedulerILi256ELi256ELb0ELb1ELb0EEEEEEEEEvNT_6ParamsE --------------------------
	.section	.nv.constant0._ZN7cutlass13device_kernelIN5flash19enable_sm80_to_sm89INS1_16FlashAttnFwdSm80INS1_25CollectiveMainloopFwdSm80ILi8ELi1ELb0EN4cute5tupleIJNS5_1CILi128EEENS7_ILi64EEENS7_ILi192EEEEEELi192ENS_6half_tEfNS_4arch4Sm80ELb1ELb0ELb1ELb0ELb1ELb0ELb1ELb0EEENS1_21CollectiveEpilogueFwdINS6_IJS8_SA_S9_EEENS6_IJNS7_ILi1EEESI_SI_EEESC_SE_Li256ELb0ELb1ELb0ELb0EEENS1_30DynamicPersistentTileSchedulerILi256ELi256ELb0ELb1ELb0EEEEEEEEEvNT_6ParamsE,"a",@progbits
	.sectionflags	@""
	.align	4
.nv.constant0._ZN7cutlass13device_kernelIN5flash19enable_sm80_to_sm89INS1_16FlashAttnFwdSm80INS1_25CollectiveMainloopFwdSm80ILi8ELi1ELb0EN4cute5tupleIJNS5_1CILi128EEENS7_ILi64EEENS7_ILi192EEEEEELi192ENS_6half_tEfNS_4arch4Sm80ELb1ELb0ELb1ELb0ELb1ELb0ELb1ELb0EEENS1_21CollectiveEpilogueFwdINS6_IJS8_SA_S9_EEENS6_IJNS7_ILi1EEESI_SI_EEESC_SE_Li256ELb0ELb1ELb0ELb0EEENS1_30DynamicPersistentTileSchedulerILi256ELi256ELb0ELb1ELb0EEEEEEEEEvNT_6ParamsE:
	.zero		1416


//--------------------- .nv.constant0._ZN7cutlass13device_kernelIN5flash19enable_sm80_to_sm89INS1_16FlashAttnFwdSm80INS1_25CollectiveMainloopFwdSm80ILi8ELi1ELb0EN4cute5tupleIJNS5_1CILi128EEENS7_ILi64EEENS7_ILi192EEEEEELi192ENS_6half_tEfNS_4arch4Sm80ELb1ELb0ELb1ELb1ELb1ELb0ELb1ELb0EEENS1_21CollectiveEpilogueFwdINS6_IJS8_SA_S9_EEENS6_IJNS7_ILi1EEESI_SI_EEESC_SE_Li256ELb1ELb1ELb0ELb0EEENS1_19SingleTileSchedulerILb1ELb0ELb1ELi128EEEEEEEEEvNT_6ParamsE --------------------------
	.section	.nv.constant0._ZN7cutlass13device_kernelIN5flash19enable_sm80_to_sm89INS1_16FlashAttnFwdSm80INS1_25CollectiveMainloopFwdSm80ILi8ELi1ELb0EN4cute5tupleIJNS5_1CILi128EEENS7_ILi64EEENS7_ILi192EEEEEELi192ENS_6half_tEfNS_4arch4Sm80ELb1ELb0ELb1ELb1ELb1ELb0ELb1ELb0EEENS1_21CollectiveEpilogueFwdINS6_IJS8_SA_S9_EEENS6_IJNS7_ILi1EEESI_SI_EEESC_SE_Li256ELb1ELb1ELb0ELb0EEENS1_19SingleTileSchedulerILb1ELb0ELb1ELi128EEEEEEEEEvNT_6ParamsE,"a",@progbits
	.sectionflags	@""
	.align	4
.nv.constant0._ZN7cutlass13device_kernelIN5flash19enable_sm80_to_sm89INS1_16FlashAttnFwdSm80INS1_25CollectiveMainloopFwdSm80ILi8ELi1ELb0EN4cute5tupleIJNS5_1CILi128EEENS7_ILi64EEENS7_ILi192EEEEEELi192ENS_6half_tEfNS_4arch4Sm80ELb1ELb0ELb1ELb1ELb1ELb0ELb1ELb0EEENS1_21CollectiveEpilogueFwdINS6_IJS8_SA_S9_EEENS6_IJNS7_ILi1EEESI_SI_EEESC_SE_Li256ELb1ELb1ELb0ELb0EEENS1_19SingleTileSchedulerILb1ELb0ELb1ELi128EEEEEEEEEvNT_6ParamsE:
	.zero		1400


//--------------------- .nv.constant0._ZN7cutlass13device_kernelIN5flash19enable_sm80_to_sm89INS1_16FlashAttnFwdSm80INS1_25CollectiveMainloopFwdSm80ILi8ELi1ELb0EN4cute5tupleIJNS5_1CILi128EEENS7_ILi64EEENS7_ILi192EEEEEELi192ENS_6half_tEfNS_4arch4Sm80ELb1ELb0ELb1ELb1ELb1ELb1ELb1ELb0EEENS1_21CollectiveEpilogueFwdINS6_IJS8_SA_S9_EEENS6_IJNS7_ILi1EEESI_SI_EEESC_SE_Li256ELb1ELb1ELb0ELb0EEENS1_19SingleTileSchedulerILb1ELb0ELb1ELi128EEEEEEEEEvNT_6ParamsE --------------------------
	.section	.nv.constant0._ZN7cutlass13device_kernelIN5flash19enable_sm80_to_sm89INS1_16FlashAttnFwdSm80INS1_25CollectiveMainloopFwdSm80ILi8ELi1ELb0EN4cute5tupleIJNS5_1CILi128EEENS7_ILi64EEENS7_ILi192EEEEEELi192ENS_6half_tEfNS_4arch4Sm80ELb1ELb0ELb1ELb1ELb1ELb1ELb1ELb0EEENS1_21CollectiveEpilogueFwdINS6_IJS8_SA_S9_EEENS6_IJNS7_ILi1EEESI_SI_EEESC_SE_Li256ELb1ELb1ELb0ELb0EEENS1_19SingleTileSchedulerILb1ELb0ELb1ELi128EEEEEEEEEvNT_6ParamsE,"a",@progbits
	.sectionflags	@""
	.align	4
.nv.constant0._ZN7cutlass13device_kernelIN5flash19enable_sm80_to_sm89INS1_16FlashAttnFwdSm80INS1_25CollectiveMainloopFwdSm80ILi8ELi1ELb0EN4cute5tupleIJNS5_1CILi128EEENS7_ILi64EEENS7_ILi192EEEEEELi192ENS_6half_tEfNS_4arch4Sm80ELb1ELb0ELb1ELb1ELb1ELb1ELb1ELb0EEENS1_21CollectiveEpilogueFwdINS6_IJS8_SA_S9_EEENS6_IJNS7_ILi1EEESI_SI_EEESC_SE_Li256ELb1ELb1ELb0ELb0EEENS1_19SingleTileSchedulerILb1ELb0ELb1ELi128EEEEEEEEEvNT_6ParamsE:
	.zero		1400


//--------------------- .nv.constant0._ZN7cutlass13device_kernelIN5flash19enable_sm80_to_sm89INS1_16FlashAttnFwdSm80INS1_25CollectiveMainloopFwdSm80ILi8ELi2ELb0EN4cute5tupleIJNS5_1CILi128EEENS7_ILi64EEENS7_ILi192EEEEEELi192ENS_6half_tEfNS_4arch4Sm80ELb0ELb0ELb1ELb0ELb1ELb0ELb1ELb0EEENS1_21CollectiveEpilogueFwdINS6_IJS8_SA_S9_EEENS6_IJNS7_ILi1EEESI_SI_EEESC_SE_Li256ELb0ELb1ELb0ELb0EEENS1_19SingleTileSchedulerILb0ELb0ELb1ELi128EEEEEEEEEvNT_6ParamsE --------------------------
	.section	.nv.constant0._ZN7cutlass13device_kernelIN5flash19enable_sm80_to_sm89INS1_16FlashAttnFwdSm80INS1_25CollectiveMainloopFwdSm80ILi8ELi2ELb0EN4cute5tupleIJNS5_1CILi128EEENS7_ILi64EEENS7_ILi192EEEEEELi192ENS_6half_tEfNS_4arch4Sm80ELb0ELb0ELb1ELb0ELb1ELb0ELb1ELb0EEENS1_21CollectiveEpilogueFwdINS6_IJS8_SA_S9_EEENS6_IJNS7_ILi1EEESI_SI_EEESC_SE_Li256ELb0ELb1ELb0ELb0EEENS1_19SingleTileSchedulerILb0ELb0ELb1ELi128EEEEEEEEEvNT_6ParamsE,"a",@progbits
	.sectionflags	@""
	.align	4
.nv.constant0._ZN7cutlass13device_kernelIN5flash19enable_sm80_to_sm89INS1_16FlashAttnFwdSm80INS1_25CollectiveMainloopFwdSm80ILi8ELi2ELb0EN4cute5tupleIJNS5_1CILi128EEENS7_ILi64EEENS7_ILi192EEEEEELi192ENS_6half_tEfNS_4arch4Sm80ELb0ELb0ELb1ELb0ELb1ELb0ELb1ELb0EEENS1_21CollectiveEpilogueFwdINS6_IJS8_SA_S9_EEENS6_IJNS7_ILi1EEESI_SI_EEESC_SE_Li256ELb0ELb1ELb0ELb0EEENS1_19SingleTileSchedulerILb0ELb0ELb1ELi128EEEEEEEEEvNT_6ParamsE:
	.zero		1400


//--------------------- .nv.constant0._ZN7cutlass13device_kernelIN5flash19enable_sm80_to_sm89INS1_16FlashAttnFwdSm80INS1_25CollectiveMainloopFwdSm80ILi8ELi2ELb0EN4cute5tupleIJNS5_1CILi128EEENS7_ILi64EEENS7_ILi192EEEEEELi192ENS_6half_tEfNS_4arch4Sm80ELb0ELb0ELb1ELb1ELb1ELb0ELb1ELb0EEENS1_21CollectiveEpilogueFwdINS6_IJS8_SA_S9_EEENS6_IJNS7_ILi1EEESI_SI_EEESC_SE_Li256ELb1ELb1ELb0ELb0EEENS1_19SingleTileSchedulerILb1ELb0ELb1ELi128EEEEEEEEEvNT_6ParamsE --------------------------
	.section	.nv.constant0._ZN7cutlass13device_kernelIN5flash19enable_sm80_to_sm89INS1_16FlashAttnFwdSm80INS1_25CollectiveMainloopFwdSm80ILi8ELi2ELb0EN4cute5tupleIJNS5_1CILi128EEENS7_ILi64EEENS7_ILi192EEEEEELi192ENS_6half_tEfNS_4arch4Sm80ELb0ELb0ELb1ELb1ELb1ELb0ELb1ELb0EEENS1_21CollectiveEpilogueFwdINS6_IJS8_SA_S9_EEENS6_IJNS7_ILi1EEESI_SI_EEESC_SE_Li256ELb1ELb1ELb0ELb0EEENS1_19SingleTileSchedulerILb1ELb0ELb1ELi128EEEEEEEEEvNT_6ParamsE,"a",@progbits
	.sectionflags	@""
	.align	4
.nv.constant0._ZN7cutlass13device_kernelIN5flash19enable_sm80_to_sm89INS1_16FlashAttnFwdSm80INS1_25CollectiveMainloopFwdSm80ILi8ELi2ELb0EN4cute5tupleIJNS5_1CILi128EEENS7_ILi64EEENS7_ILi192EEEEEELi192ENS_6half_tEfNS_4arch4Sm80ELb0ELb0ELb1ELb1ELb1ELb0ELb1ELb0EEENS1_21CollectiveEpilogueFwdINS6_IJS8_SA_S9_EEENS6_IJNS7_ILi1EEESI_SI_EEESC_SE_Li256ELb1ELb1ELb0ELb0EEENS1_19SingleTileSchedulerILb1ELb0ELb1ELi128EEEEEEEEEvNT_6ParamsE:
	.zero		1400


//--------------------- .nv.constant0._ZN7cutlass13device_kernelIN5flash19enable_sm80_to_sm89INS1_16FlashAttnFwdSm80INS1_25CollectiveMainloopFwdSm80ILi8ELi2ELb0EN4cute5tupleIJNS5_1CILi128EEENS7_ILi64EEENS7_ILi192EEEEEELi192ENS_6half_tEfNS_4arch4Sm80ELb0ELb0ELb1ELb1ELb1ELb1ELb1ELb0EEENS1_21CollectiveEpilogueFwdINS6_IJS8_SA_S9_EEENS6_IJNS7_ILi1EEESI_SI_EEESC_SE_Li256ELb1ELb1ELb0ELb0EEENS1_19SingleTileSchedulerILb1ELb0ELb1ELi128EEEEEEEEEvNT_6ParamsE --------------------------
	.section	.nv.constant0._ZN7cutlass13device_kernelIN5flash19enable_sm80_to_sm89INS1_16FlashAttnFwdSm80INS1_25CollectiveMainloopFwdSm80ILi8ELi2ELb0EN4cute5tupleIJNS5_1CILi128EEENS7_ILi64EEENS7_ILi192EEEEEELi192ENS_6half_tEfNS_4arch4Sm80ELb0ELb0ELb1ELb1ELb1ELb1ELb1ELb0EEENS1_21CollectiveEpilogueFwdINS6_IJS8_SA_S9_EEENS6_IJNS7_ILi1EEESI_SI_EEESC_SE_Li256ELb1ELb1ELb0ELb0EEENS1_19SingleTileSchedulerILb1ELb0ELb1ELi128EEEEEEEEEvNT_6ParamsE,"a",@progbits
	.sectionflags	@""
	.align	4
.nv.constant0._ZN7cutlass13device_kernelIN5flash19enable_sm80_to_sm89INS1_16FlashAttnFwdSm80INS1_25CollectiveMainloopFwdSm80ILi8ELi2ELb0EN4cute5tupleIJNS5_1CILi128EEENS7_ILi64EEENS7_ILi192EEEEEELi192ENS_6half_tEfNS_4arch4Sm80ELb0ELb0ELb1ELb1ELb1ELb1ELb1ELb0EEENS1_21CollectiveEpilogueFwdINS6_IJS8_SA_S9_EEENS6_IJNS7_ILi1EEESI_SI_EEESC_SE_Li256ELb1ELb1ELb0ELb0EEENS1_19SingleTileSchedulerILb1ELb0ELb1ELi128EEEEEEEEEvNT_6ParamsE:
	.zero		1400


//--------------------- .nv.constant0._ZN7cutlass13device_kernelIN5flash19enable_sm80_to_sm89INS1_16FlashAttnFwdSm80INS1_25CollectiveMainloopFwdSm80ILi8ELi2ELb0EN4cute5tupleIJNS5_1CILi128EEENS7_ILi64EEENS7_ILi192EEEEEELi192ENS_6half_tEfNS_4arch4Sm80ELb0ELb1ELb1ELb0ELb1ELb0ELb1ELb0EEENS1_21CollectiveEpilogueFwdINS6_IJS8_SA_S9_EEENS6_IJNS7_ILi1EEESI_SI_EEESC_SE_Li256ELb0ELb1ELb0ELb0EEENS1_19SingleTileSchedulerILb0ELb0ELb1ELi128EEEEEEEEEvNT_6ParamsE --------------------------
	.section	.nv.constant0._ZN7cutlass13device_kernelIN5flash19enable_sm80_to_sm89INS1_16FlashAttnFwdSm80INS1_25CollectiveMainloopFwdSm80ILi8ELi2ELb0EN4cute5tupleIJNS5_1CILi128EEENS7_ILi64EEENS7_ILi192EEEEEELi192ENS_6half_tEfNS_4arch4Sm80ELb0ELb1ELb1ELb0ELb1ELb0ELb1ELb0EEENS1_21CollectiveEpilogueFwdINS6_IJS8_SA_S9_EEENS6_IJNS7_ILi1EEESI_SI_EEESC_SE_Li256ELb0ELb1ELb0ELb0EEENS1_19SingleTileSchedulerILb0ELb0ELb1ELi128EEEEEEEEEvNT_6ParamsE,"a",@progbits
	.sectionflags	@""
	.align	4
.nv.constant0._ZN7cutlass13device_kernelIN5flash19enable_sm80_to_sm89INS1_16FlashAttnFwdSm80INS1_25CollectiveMainloopFwdSm80ILi8ELi2ELb0EN4cute5tupleIJNS5_1CILi128EEENS7_ILi64EEENS7_ILi192EEEEEELi192ENS_6half_tEfNS_4arch4Sm80ELb0ELb1ELb1ELb0ELb1ELb0ELb1ELb0EEENS1_21CollectiveEpilogueFwdINS6_IJS8_SA_S9_EEENS6_IJNS7_ILi1EEESI_SI_EEESC_SE_Li256ELb0ELb1ELb0ELb0EEENS1_19SingleTileSchedulerILb0ELb0ELb1ELi128EEEEEEEEEvNT_6ParamsE:
	.zero		1400


//--------------------- .nv.constant0._ZN7cutlass13device_kernelIN5flash19enable_sm80_to_sm89INS1_16FlashAttnFwdSm80INS1_25CollectiveMainloopFwdSm80ILi8ELi2ELb0EN4cute5tupleIJNS5_1CILi128EEENS7_ILi64EEENS7_ILi192EEEEEELi192ENS_6half_tEfNS_4arch4Sm80ELb0ELb1ELb1ELb1ELb1ELb0ELb1ELb0EEENS1_21CollectiveEpilogueFwdINS6_IJS8_SA_S9_EEENS6_IJNS7_ILi1EEESI_SI_EEESC_SE_Li256ELb1ELb1ELb0ELb0EEENS1_19SingleTileSchedulerILb1ELb0ELb1ELi128EEEEEEEEEvNT_6ParamsE --------------------------
	.section	.nv.constant0._ZN7cutlass13device_kernelIN5flash19enable_sm80_to_sm89INS1_16FlashAttnFwdSm80INS1_25CollectiveMainloopFwdSm80ILi8ELi2ELb0EN4cute5tupleIJNS5_1CILi128EEENS7_ILi64EEENS7_ILi192EEEEEELi192ENS_6half_tEfNS_4arch4Sm80ELb0ELb1ELb1ELb1ELb1ELb0ELb1ELb0EEENS1_21CollectiveEpilogueFwdINS6_IJS8_SA_S9_EEENS6_IJNS7_ILi1EEESI_SI_EEESC_SE_Li256ELb1ELb1ELb0ELb0EEENS1_19SingleTileSchedulerILb1ELb0ELb1ELi128EEEEEEEEEvNT_6ParamsE,"a",@progbits
	.sectionflags	@""
	.align	4
.nv.constant0._ZN7cutlass13device_kernelIN5flash19enable_sm80_to_sm89INS1_16FlashAttnFwdSm80INS1_25CollectiveMainloopFwdSm80ILi8ELi2ELb0EN4cute5tupleIJNS5_1CILi128EEENS7_ILi64EEENS7_ILi192EEEEEELi192ENS_6half_tEfNS_4arch4Sm80ELb0ELb1ELb1ELb1ELb1ELb0ELb1ELb0EEENS1_21CollectiveEpilogueFwdINS6_IJS8_SA_S9_EEENS6_IJNS7_ILi1EEESI_SI_EEESC_SE_Li256ELb1ELb1ELb0ELb0EEENS1_19SingleTileSchedulerILb1ELb0ELb1ELi128EEEEEEEEEvNT_6ParamsE:
	.zero		1400


//--------------------- .nv.constant0._ZN7cutlass13device_kernelIN5flash19enable_sm80_to_sm89INS1_16FlashAttnFwdSm80INS1_25CollectiveMainloopFwdSm80ILi8ELi2ELb0EN4cute5tupleIJNS5_1CILi128EEENS7_ILi64EEENS7_ILi192EEEEEELi192ENS_6half_tEfNS_4arch4Sm80ELb0ELb1ELb1ELb1ELb1ELb1ELb1ELb0EEENS1_21CollectiveEpilogueFwdINS6_IJS8_SA_S9_EEENS6_IJNS7_ILi1EEESI_SI_EEESC_SE_Li256ELb1ELb1ELb0ELb0EEENS1_19SingleTileSchedulerILb1ELb0ELb1ELi128EEEEEEEEEvNT_6ParamsE --------------------------
	.section	.nv.constant0._ZN7cutlass13device_kernelIN5flash19enable_sm80_to_sm89INS1_16FlashAttnFwdSm80INS1_25CollectiveMainloopFwdSm80ILi8ELi2ELb0EN4cute5tupleIJNS5_1CILi128EEENS7_ILi64EEENS7_ILi192EEEEEELi192ENS_6half_tEfNS_4arch4Sm80ELb0ELb1ELb1ELb1ELb1ELb1ELb1ELb0EEENS1_21CollectiveEpilogueFwdINS6_IJS8_SA_S9_EEENS6_IJNS7_ILi1EEESI_SI_EEESC_SE_Li256ELb1ELb1ELb0ELb0EEENS1_19SingleTileSchedulerILb1ELb0ELb1ELi128EEEEEEEEEvNT_6ParamsE,"a",@progbits
	.sectionflags	@""
	.align	4
.nv.constant0._ZN7cutlass13device_kernelIN5flash19enable_sm80_to_sm89INS1_16FlashAttnFwdSm80INS1_25CollectiveMainloopFwdSm80ILi8ELi2ELb0EN4cute5tupleIJNS5_1CILi128EEENS7_ILi64EEENS7_ILi192EEEEEELi192ENS_6half_tEfNS_4arch4Sm80ELb0ELb1ELb1ELb1ELb1ELb1ELb1ELb0EEENS1_21CollectiveEpilogueFwdINS6_IJS8_SA_S9_EEENS6_IJNS7_ILi1EEESI_SI_EEESC_SE_Li256ELb1ELb1ELb0ELb0EEENS1_19SingleTileSchedulerILb1ELb0ELb1ELi128EEEEEEEEEvNT_6ParamsE:
	.zero		1400


//--------------------- .nv.constant0._ZN7cutlass13device_kernelIN5flash19enable_sm80_to_sm89INS1_16FlashAttnFwdSm80INS1_25CollectiveMainloopFwdSm80ILi8ELi2ELb0EN4cute5tupleIJNS5_1CILi128EEENS7_ILi64EEENS7_ILi192EEEEEELi192ENS_6half_tEfNS_4arch4Sm80ELb1ELb0ELb1ELb0ELb1ELb0ELb1ELb0EEENS1_21CollectiveEpilogueFwdINS6_IJS8_SA_S9_EEENS6_IJNS7_ILi1EEESI_SI_EEESC_SE_Li256ELb0ELb1ELb0ELb0EEENS1_30DynamicPersistentTileSchedulerILi256ELi256ELb0ELb1ELb0EEEEEEEEEvNT_6ParamsE --------------------------
	.section	.nv.constant0._ZN7cutlass13device_kernelIN5flash19enable_sm80_to_sm89INS1_16FlashAttnFwdSm80INS1_25CollectiveMainloopFwdSm80ILi8ELi2ELb0EN4cute5tupleIJNS5_1CILi128EEENS7_ILi64EEENS7_ILi192EEEEEELi192ENS_6half_tEfNS_4arch4Sm80ELb1ELb0ELb1ELb0ELb1ELb0ELb1ELb0EEENS1_21CollectiveEpilogueFwdINS6_IJS8_SA_S9_EEENS6_IJNS7_ILi1EEESI_SI_EEESC_SE_Li256ELb0ELb1ELb0ELb0EEENS1_30DynamicPersistentTileSchedulerILi256ELi256ELb0ELb1ELb0EEEEEEEEEvNT_6ParamsE,"a",@progbits
	.sectionflags	@""
	.align	4
.nv.constant0._ZN7cutlass13device_kernelIN5flash19enable_sm80_to_sm89INS1_16FlashAttnFwdSm80INS1_25CollectiveMainloopFwdSm80ILi8ELi2ELb0EN4cute5tupleIJNS5_1CILi128EEENS7_ILi64EEENS7_ILi192EEEEEELi192ENS_6half_tEfNS_4arch4Sm80ELb1ELb0ELb1ELb0ELb1ELb0ELb1ELb0EEENS1_21CollectiveEpilogueFwdINS6_IJS8_SA_S9_EEENS6_IJNS7_ILi1EEESI_SI_EEESC_SE_Li256ELb0ELb1ELb0ELb0EEENS1_30DynamicPersistentTileSchedulerILi256ELi256ELb0ELb1ELb0EEEEEEEEEvNT_6ParamsE:
	.zero		1416


//--------------------- .nv.constant0._ZN7cutlass13device_kernelIN5flash19enable_sm80_to_sm89INS1_16FlashAttnFwdSm80INS1_25CollectiveMainloopFwdSm80ILi8ELi2ELb0EN4cute5tupleIJNS5_1CILi128EEENS7_ILi64EEENS7_ILi192EEEEEELi192ENS_6half_tEfNS_4arch4Sm80ELb1ELb0ELb1ELb1ELb1ELb0ELb1ELb0EEENS1_21CollectiveEpilogueFwdINS6_IJS8_SA_S9_EEENS6_IJNS7_ILi1EEESI_SI_EEESC_SE_Li256ELb1ELb1ELb0ELb0EEENS1_19SingleTileSchedulerILb1ELb0ELb1ELi128EEEEEEEEEvNT_6ParamsE --------------------------
	.section	.nv.constant0._ZN7cutlass13device_kernelIN5flash19enable_sm80_to_sm89INS1_16FlashAttnFwdSm80INS1_25CollectiveMainloopFwdSm80ILi8ELi2ELb0EN4cute5tupleIJNS5_1CILi128EEENS7_ILi64EEENS7_ILi192EEEEEELi192ENS_6half_tEfNS_4arch4Sm80ELb1ELb0ELb1ELb1ELb1ELb0ELb1ELb0EEENS1_21CollectiveEpilogueFwdINS6_IJS8_SA_S9_EEENS6_IJNS7_ILi1EEESI_SI_EEESC_SE_Li256ELb1ELb1ELb0ELb0EEENS1_19SingleTileSchedulerILb1ELb0ELb1ELi128EEEEEEEEEvNT_6ParamsE,"a",@progbits
	.sectionflags	@""
	.align	4
.nv.constant0._ZN7cutlass13device_kernelIN5flash19enable_sm80_to_sm89INS1_16FlashAttnFwdSm80INS1_25CollectiveMainloopFwdSm80ILi8ELi2ELb0EN4cute5tupleIJNS5_1CILi128EEENS7_ILi64EEENS7_ILi192EEEEEELi192ENS_6half_tEfNS_4arch4Sm80ELb1ELb0ELb1ELb1ELb1ELb0ELb1ELb0EEENS1_21CollectiveEpilogueFwdINS6_IJS8_SA_S9_EEENS6_IJNS7_ILi1EEESI_SI_EEESC_SE_Li256ELb1ELb1ELb0ELb0EEENS1_19SingleTileSchedulerILb1ELb0ELb1ELi128EEEEEEEEEvNT_6ParamsE:
	.zero		1400


//--------------------- .nv.constant0._ZN7cutlass13device_kernelIN5flash19enable_sm80_to_sm89INS1_16FlashAttnFwdSm80INS1_25CollectiveMainloopFwdSm80ILi8ELi2ELb0EN4cute5tupleIJNS5_1CILi128EEENS7_ILi64EEENS7_ILi192EEEEEELi192ENS_6half_tEfNS_4arch4Sm80ELb1ELb0ELb1ELb1ELb1ELb1ELb1ELb0EEENS1_21CollectiveEpilogueFwdINS6_IJS8_SA_S9_EEENS6_IJNS7_ILi1EEESI_SI_EEESC_SE_Li256ELb1ELb1ELb0ELb0EEENS1_19SingleTileSchedulerILb1ELb0ELb1ELi128EEEEEEEEEvNT_6ParamsE --------------------------
	.section	.nv.constant0._ZN7cutlass13device_kernelIN5flash19enable_sm80_to_sm89INS1_16FlashAttnFwdSm80INS1_25CollectiveMainloopFwdSm80ILi8ELi2ELb0EN4cute5tupleIJNS5_1CILi128EEENS7_ILi64EEENS7_ILi192EEEEEELi192ENS_6half_tEfNS_4arch4Sm80ELb1ELb0ELb1ELb1ELb1ELb1ELb1ELb0EEENS1_21CollectiveEpilogueFwdINS6_IJS8_SA_S9_EEENS6_IJNS7_ILi1EEESI_SI_EEESC_SE_Li256ELb1ELb1ELb0ELb0EEENS1_19SingleTileSchedulerILb1ELb0ELb1ELi128EEEEEEEEEvNT_6ParamsE,"a",@progbits
	.sectionflags	@""
	.align	4
.nv.constant0._ZN7cutlass13device_kernelIN5flash19enable_sm80_to_sm89INS1_16FlashAttnFwdSm80INS1_25CollectiveMainloopFwdSm80ILi8ELi2ELb0EN4cute5tupleIJNS5_1CILi128EEENS7_ILi64EEENS7_ILi192EEEEEELi192ENS_6half_tEfNS_4arch4Sm80ELb1ELb0ELb1ELb1ELb1ELb1ELb1ELb0EEENS1_21CollectiveEpilogueFwdINS6_IJS8_SA_S9_EEENS6_IJNS7_ILi1EEESI_SI_EEESC_SE_Li256ELb1ELb1ELb0ELb0EEENS1_19SingleTileSchedulerILb1ELb0ELb1ELi128EEEEEEEEEvNT_6ParamsE:
	.zero		1400


//--------------------- .text._ZN7cutlass13device_kernelIN5flash19enable_sm80_to_sm89INS1_16FlashAttnFwdSm80INS1_25CollectiveMainloopFwdSm80ILi8ELi1ELb0EN4cute5tupleIJNS5_1CILi128EEENS7_ILi64EEENS7_ILi192EEEEEELi192ENS_6half_tEfNS_4arch4Sm80ELb0ELb0ELb1ELb0ELb1ELb0ELb1ELb0EEENS1_21CollectiveEpilogueFwdINS6_IJS8_SA_S9_EEENS6_IJNS7_ILi1EEESI_SI_EEESC_SE_Li256ELb0ELb1ELb0ELb0EEENS1_19SingleTileSchedulerILb0ELb0ELb1ELi128EEEEEEEEEvNT_6ParamsE --------------------------
	.section	.text._ZN7cutlass13device_kernelIN5flash19enable_sm80_to_sm89INS1_16FlashAttnFwdSm80INS1_25CollectiveMainloopFwdSm80ILi8ELi1ELb0EN4cute5tupleIJNS5_1CILi128EEENS7_ILi64EEENS7_ILi192EEEEEELi192ENS_6half_tEfNS_4arch4Sm80ELb0ELb0ELb1ELb0ELb1ELb0ELb1ELb0EEENS1_21CollectiveEpilogueFwdINS6_IJS8_SA_S9_EEENS6_IJNS7_ILi1EEESI_SI_EEESC_SE_Li256ELb0ELb1ELb0ELb0EEENS1_19SingleTileSchedulerILb0ELb0ELb1ELi128EEEEEEEEEvNT_6ParamsE,"ax",@progbits
	.sectioninfo	@"SHI_REGISTERS=255"
	.align	128
.text._ZN7cutlass13device_kernelIN5flash19enable_sm80_to_sm89INS1_16FlashAttnFwdSm80INS1_25CollectiveMainloopFwdSm80ILi8ELi1ELb0EN4cute5tupleIJNS5_1CILi128EEENS7_ILi64EEENS7_ILi192EEEEEELi192ENS_6half_tEfNS_4arch4Sm80ELb0ELb0ELb1ELb0ELb1ELb0ELb1ELb0EEENS1_21CollectiveEpilogueFwdINS6_IJS8_SA_S9_EEENS6_IJNS7_ILi1EEESI_SI_EEESC_SE_Li256ELb0ELb1ELb0ELb0EEENS1_19SingleTileSchedulerILb0ELb0ELb1ELi128EEEEEEEEEvNT_6ParamsE:
        .type           _ZN7cutlass13device_kernelIN5flash19enable_sm80_to_sm89INS1_16FlashAttnFwdSm80INS1_25CollectiveMainloopFwdSm80ILi8ELi1ELb0EN4cute5tupleIJNS5_1CILi128EEENS7_ILi64EEENS7_ILi192EEEEEELi192ENS_6half_tEfNS_4arch4Sm80ELb0ELb0ELb1ELb0ELb1ELb0ELb1ELb0EEENS1_21CollectiveEpilogueFwdINS6_IJS8_SA_S9_EEENS6_IJNS7_ILi1EEESI_SI_EEESC_SE_Li256ELb0ELb1ELb0ELb0EEENS1_19SingleTileSchedulerILb0ELb0ELb1ELi128EEEEEEEEEvNT_6ParamsE,@function
        .size           _ZN7cutlass13device_kernelIN5flash19enable_sm80_to_sm89INS1_16FlashAttnFwdSm80INS1_25CollectiveMainloopFwdSm80ILi8ELi1ELb0EN4cute5tupleIJNS5_1CILi128EEENS7_ILi64EEENS7_ILi192EEEEEELi192ENS_6half_tEfNS_4arch4Sm80ELb0ELb0ELb1ELb0ELb1ELb0ELb1ELb0EEENS1_21CollectiveEpilogueFwdINS6_IJS8_SA_S9_EEENS6_IJNS7_ILi1EEESI_SI_EEESC_SE_Li256ELb0ELb1ELb0ELb0EEENS1_19SingleTileSchedulerILb0ELb0ELb1ELi128EEEEEEEEEvNT_6ParamsE,(.L_x_1494 - _ZN7cutlass13device_kernelIN5flash19enable_sm80_to_sm89INS1_16FlashAttnFwdSm80INS1_25CollectiveMainloopFwdSm80ILi8ELi1ELb0EN4cute5tupleIJNS5_1CILi128EEENS7_ILi64EEENS7_ILi192EEEEEELi192ENS_6half_tEfNS_4arch4Sm80ELb0ELb0ELb1ELb0ELb1ELb0ELb1ELb0EEENS1_21CollectiveEpilogueFwdINS6_IJS8_SA_S9_EEENS6_IJNS7_ILi1EEESI_SI_EEESC_SE_Li256ELb0ELb1ELb0ELb0EEENS1_19SingleTileSchedulerILb0ELb0ELb1ELi128EEEEEEEEEvNT_6ParamsE)
        .other          _ZN7cutlass13device_kernelIN5flash19enable_sm80_to_sm89INS1_16FlashAttnFwdSm80INS1_25CollectiveMainloopFwdSm80ILi8ELi1ELb0EN4cute5tupleIJNS5_1CILi128EEENS7_ILi64EEENS7_ILi192EEEEEELi192ENS_6half_tEfNS_4arch4Sm80ELb0ELb0ELb1ELb0ELb1ELb0ELb1ELb0EEENS1_21CollectiveEpilogueFwdINS6_IJS8_SA_S9_EEENS6_IJNS7_ILi1EEESI_SI_EEESC_SE_Li256ELb0ELb1ELb0ELb0EEENS1_19SingleTileSchedulerILb0ELb0ELb1ELi128EEEEEEEEEvNT_6ParamsE,@"STO_CUDA_ENTRY STV_DEFAULT"
_ZN7cutlass13device_kernelIN5flash19enable_sm80_to_sm89INS1_16FlashAttnFwdSm80INS1_25CollectiveMainloopFwdSm80ILi8ELi1ELb0EN4cute5tupleIJNS5_1CILi128EEENS7_ILi64EEENS7_ILi192EEEEEELi192ENS_6half_tEfNS_4arch4Sm80ELb0ELb0ELb1ELb0ELb1ELb0ELb1ELb0EEENS1_21CollectiveEpilogueFwdINS6_IJS8_SA_S9_EEENS6_IJNS7_ILi1EEESI_SI_EEESC_SE_Li256ELb0ELb1ELb0ELb0EEENS1_19SingleTileSchedulerILb0ELb0ELb1ELi128EEEEEEEEEvNT_6ParamsE:
[----:B------:R-:W-:Y:S02]  /*0000*/  MOV R1, c[0x0][0x28] ;  /* 0x00000a0000017a02 */ /* 0x000fe40000000f00 */
[----:B------:R-:W1:Y:S02]  /*0010*/  S2UR UR11, SR_CTAID.Z ;  /* 0x00000000000b79c3 */ /* 0x000e640000002700 */
[----:B-1----:R-:W-:-:S13]  /*0020*/  ISETP.LE.AND P0, PT, RZ, UR11, PT ;  /* 0x0000000bff007c0c */ /* 0x002fda000bf03270 */
[----:B------:R-:W-:Y:S05]  /*0030*/  @!P0 EXIT ;  /* 0x000000000000894d */ /* 0x000fea0003800000 */
[----:B------:R-:W-:Y:S02]  /*0040*/  ULDC.64 UR4, c[0x0][0x370] ;  /* 0x0000dc0000047ab9 */ /* 0x000fe40000000a00 */
[----:B------:R-:W-:Y:S02]  /*0050*/  UISETP.NE.U32.AND UP0, UPT, URZ, UR4, UPT ;  /* 0x000000043f00728c */ /* 0x000fe4000bf05070 */
[----:B------:R-:W-:Y:S02]  /*0060*/  ULDC.64 UR8, c[0x0][0x370] ;  /* 0x0000dc0000087ab9 */ /* 0x000fe40000000a00 */
[----:B------:R-:W-:Y:S02]  /*0070*/  UISETP.NE.AND.EX UP0, UPT, URZ, UR5, UPT, UP0 ;  /* 0x000000053f00728c */ /* 0x000fe4000bf05300 */
[----:B------:R-:W-:Y:S02]  /*0080*/  ULDC.64 UR12, c[0x0][0x118] ;  /* 0x00004600000c7ab9 */ /* 0x000fe40000000a00 */
[----:B------:R-:W-:-:S02]  /*0090*/  ULDC.64 UR4, c[0x0][0x340] ;  /* 0x0000d00000047ab9 */ /* 0x000fc40000000a00 */
[----:B------:R-:W-:-:S05]  /*00a0*/  PLOP3.LUT P1, PT, PT, PT, UP0, 0x80, 0x0 ;  /* 0x000000000000781c */ /* 0x000fca0003f2f008 */
[----:B------:R-:W-:Y:S02]  /*00b0*/  @UP0 UMOV UR6, 0x4 ;  /* 0x0000000400060882 */ /* 0x000fe40000000000 */
[----:B------:R-:W-:Y:S02]  /*00c0*/  @UP0 UIMAD.WIDE UR6, UR11, UR6, UR8 ;  /* 0x000000060b0602a5 */ /* 0x000fe4000f8e0208 */
[----:B------:R-:W-:-:S04]  /*00d0*/  UISETP.NE.U32.AND UP0, UPT, URZ, UR4, UPT ;  /* 0x000000043f00728c */ /* 0x000fc8000bf05070 */
[----:B------:R-:W-:Y:S01]  /*00e0*/  UISETP.NE.AND.EX UP0, UPT, URZ, UR5, UPT, UP0 ;  /* 0x000000053f00728c */ /* 0x000fe2000bf05300 */
[----:B------:R-:W-:Y:S02]  /*00f0*/  IMAD.U32 R10, RZ, RZ, UR6 ;  /* 0x00000006ff0a7e24 */ /* 0x000fe4000f8e00ff */
[----:B------:R-:W-:Y:S01]  /*0100*/  IMAD.U32 R11, RZ, RZ, UR7 ;  /* 0x00000007ff0b7e24 */ /* 0x000fe2000f8e00ff */
[----:B------:R-:W-:Y:S02]  /*0110*/  ULDC.64 UR6, c[0x0][0x340] ;  /* 0x0000d00000067ab9 */ /* 0x000fe40000000a00 */
[----:B------:R-:W-:Y:S02]  /*0120*/  PLOP3.LUT P6, PT, PT, PT, UP0, 0x80, 0x0 ;  /* 0x000000000000781c */ /* 0x000fe40003fcf008 */
[----:B------:R1:W2:Y:S03]  /*0130*/  @P1 LDG.E R10, [R10.64] ;  /* 0x0000000c0a0a1981 */ /* 0x0002a6000c1e1900 */
[----:B------:R-:W-:-:S02]  /*0140*/  @UP0 UMOV UR4, 0x4 ;  /* 0x0000000400040882 */ /* 0x000fc40000000000 */
[----:B------:R-:W-:-:S06]  /*0150*/  @UP0 UIMAD.WIDE UR4, UR11, UR4, UR6 ;  /* 0x000000040b0402a5 */ /* 0x000fcc000f8e0206 */
[----:B------:R-:W-:Y:S02]  /*0160*/  IMAD.U32 R12, RZ, RZ, UR4 ;  /* 0x00000004ff0c7e24 */ /* 0x000fe4000f8e00ff */
[----:B------:R-:W-:Y:S01]  /*0170*/  IMAD.U32 R13, RZ, RZ, UR5 ;  /* 0x00000005ff0d7e24 */ /* 0x000fe2000f8e00ff */
[----:B------:R-:W3:Y:S01]  /*0180*/  S2R R3, SR_TID.X ;  /* 0x0000000000037919 */ /* 0x000ee20000002100 */
[----:B------:R-:W4:Y:S03]  /*0190*/  S2UR UR8, SR_CTAID.Y ;  /* 0x00000000000879c3 */ /* 0x000f260000002600 */
[----:B------:R-:W5:Y:S01]  /*01a0*/  S2R R210, SR_CTAID.X ;  /* 0x0000000000d27919 */ /* 0x000f620000002500 */
[----:B------:R-:W-:Y:S01]  /*01b0*/  IMAD.MOV.U32 R2, RZ, RZ, c[0x0][0x2c4] ;  /* 0x0000b100ff027624 */ /* 0x000fe200078e00ff */
[----:B------:R-:W-:Y:S02]  /*01c0*/  ULDC.64 UR4, c[0x0][0x1b8] ;  /* 0x00006e0000047ab9 */ /* 0x000fe40000000a00 */
[----:B------:R1:W2:Y:S01]  /*01d0*/  @P6 LDG.E R12, [R12.64] ;  /* 0x0000000c0c0c6981 */ /* 0x0002a2000c1e1900 */
[----:B------:R-:W-:Y:S01]  /*01e0*/  USHF.R.S32.HI UR9, URZ, 0x1f, UR11 ;  /* 0x0000001f3f097899 */ /* 0x000fe2000801140b */
[----:B------:R-:W-:Y:S01]  /*01f0*/  ISETP.NE.AND P0, PT, R2, 0x1, PT ;  /* 0x000000010200780c */ /* 0x000fe20003f05270 */
[----:B------:R-:W-:Y:S01]  /*0200*/  IMAD.MOV.U32 R207, RZ, RZ, c[0x0][0x2b8] ;  /* 0x0000ae00ffcf7624 */ /* 0x000fe200078e00ff */
[----:B------:R-:W-:Y:S01]  /*0210*/  UMOV UR10, URZ ;  /* 0x0000003f000a7c82 */ /* 0x000fe20008000000 */
[----:B------:R-:W-:-:S03]  /*0220*/  IMAD.MOV.U32 R208, RZ, RZ, RZ ;  /* 0x000000ffffd07224 */ /* 0x000fc600078e00ff */
[----:B------:R-:W-:Y:S02]  /*0230*/  ISETP.NE.AND P3, PT, R207, 0x1, PT ;  /* 0x00000001cf00780c */ /* 0x000fe40003f65270 */
[----:B---3--:R-:W-:Y:S01]  /*0240*/  SHF.R.S32.HI R24, RZ, 0x1f, R3 ;  /* 0x0000001fff187819 */ /* 0x008fe20000011403 */
[----:B----4-:R-:W-:Y:S02]  /*0250*/  USHF.R.S32.HI UR6, URZ, 0x1f, UR8 ;  /* 0x0000001f3f067899 */ /* 0x010fe40008011408 */
[----:B------:R-:W-:Y:S01]  /*0260*/  UIMAD.WIDE.U32 UR14, UR8, UR4, URZ ;  /* 0x00000004080e72a5 */ /* 0x000fe2000f8e003f */
[----:B------:R-:W-:Y:S01]  /*0270*/  LEA.HI R5, R24, R3, RZ, 0x3 ;  /* 0x0000000318057211 */ /* 0x000fe200078f18ff */
[----:B------:R-:W-:-:S03]  /*0280*/  UIMAD UR7, UR6, UR4, URZ ;  /* 0x00000004060772a4 */ /* 0x000fc6000f8e023f */
[----:B------:R-:W-:Y:S01]  /*0290*/  LOP3.LUT R0, R5, 0xfffffff8, RZ, 0xc0, !PT ;  /* 0xfffffff805007812 */ /* 0x000fe200078ec0ff */
[----:B------:R-:W-:Y:S01]  /*02a0*/  UIMAD UR7, UR8, UR5, UR7 ;  /* 0x00000005080772a4 */ /* 0x000fe2000f8e0207 */
[----:B------:R-:W-:Y:S02]  /*02b0*/  SHF.R.S32.HI R5, RZ, 0x3, R5 ;  /* 0x00000003ff057819 */ /* 0x000fe40000011405 */
[----:B------:R-:W-:Y:S01]  /*02c0*/  ULDC.64 UR4, c[0x0][0x1c0] ;  /* 0x0000700000047ab9 */ /* 0x000fe20000000a00 */
[----:B------:R-:W-:Y:S01]  /*02d0*/  IMAD.IADD R0, R3, 0x1, -R0 ;  /* 0x0000000103007824 */ /* 0x000fe200078e0a00 */
[----:B------:R-:W-:Y:S01]  /*02e0*/  UIADD3 UR15, UR15, UR7, URZ ;  /* 0x000000070f0f7290 */ /* 0x000fe2000fffe03f */
[----:B------:R-:W-:Y:S01]  /*02f0*/  IMAD.SHL.U32 R211, R5, 0x40, RZ ;  /* 0x0000004005d37824 */ /* 0x000fe200078e00ff */
[----:B------:R-:W-:Y:S01]  /*0300*/  UIMAD UR9, UR9, UR4, URZ ;  /* 0x00000004090972a4 */ /* 0x000fe2000f8e023f */
[C---:B------:R-:W-:Y:S01]  /*0310*/  IMAD R213, R0.reuse, 0x20, R5 ;  /* 0x0000002000d57824 */ /* 0x040fe200078e0205 */
[----:B------:R-:W-:Y:S01]  /*0320*/  UIMAD.WIDE.U32 UR14, UR11, UR4, UR14 ;  /* 0x000000040b0e72a5 */ /* 0x000fe2000f8e000e */
[----:B------:R-:W-:Y:S01]  /*0330*/  IMAD.SHL.U32 R216, R0, 0x8, RZ ;  /* 0x0000000800d87824 */ /* 0x000fe200078e00ff */
[----:B------:R-:W-:Y:S01]  /*0340*/  UIMAD UR5, UR11, UR5, UR9 ;  /* 0x000000050b0572a4 */ /* 0x000fe2000f8e0209 */
[C---:B-----5:R-:W-:Y:S01]  /*0350*/  IMAD R212, R210.reuse, 0x80, R213 ;  /* 0x00000080d2d47824 */ /* 0x060fe200078e02d5 */
[----:B------:R-:W-:Y:S01]  /*0360*/  LOP3.LUT R211, R211, 0x1c0, RZ, 0xc0, !PT ;  /* 0x000001c0d3d37812 */ /* 0x000fe200078ec0ff */
[----:B------:R-:W-:Y:S01]  /*0370*/  IMAD R210, R210, 0x80, R5 ;  /* 0x00000080d2d27824 */ /* 0x000fe200078e0205 */
[----:B------:R-:W-:Y:S01]  /*0380*/  UIADD3 UR5, UR15, UR5, URZ ;  /* 0x000000050f057290 */ /* 0x000fe2000fffe03f */
[----:B------:R-:W-:Y:S01]  /*0390*/  @P0 IMAD.HI.U32 R4, R212, c[0x0][0x2c8], RZ ;  /* 0x0000b200d4040a27 */ /* 0x000fe200078e00ff */
[C---:B------:R-:W-:Y:S01]  /*03a0*/  IADD3 R215, R216.reuse, 0x40, RZ ;  /* 0x00000040d8d77810 */ /* 0x040fe20007ffe0ff */
[----:B------:R-:W-:Y:S01]  /*03b0*/  ULDC UR4, c[0x0][0x2ac] ;  /* 0x0000ab0000047ab9 */ /* 0x000fe20000000800 */
[C---:B------:R-:W-:Y:S01]  /*03c0*/  IADD3 R214, R216.reuse, 0x80, RZ ;  /* 0x00000080d8d67810 */ /* 0x040fe20007ffe0ff */
[----:B------:R-:W-:Y:S01]  /*03d0*/  IMAD.MOV.U32 R7, RZ, RZ, R212 ;  /* 0x000000ffff077224 */ /* 0x000fe200078e00d4 */
[----:B------:R-:W-:Y:S01]  /*03e0*/  @P0 SHF.R.U32.HI R7, RZ, c[0x0][0x2cc], R4 ;  /* 0x0000b300ff070a19 */ /* 0x000fe20000011604 */
[----:B------:R-:W-:Y:S01]  /*03f0*/  IMAD.U32 R9, RZ, RZ, UR15 ;  /* 0x0000000fff097e24 */ /* 0x000fe2000f8e00ff */
[----:B------:R-:W-:Y:S01]  /*0400*/  ULDC UR7, c[0x0][0x1d0] ;  /* 0x0000740000077ab9 */ /* 0x000fe20000000800 */
[----:B------:R-:W-:Y:S01]  /*0410*/  IMAD.U32 R8, RZ, RZ, UR14 ;  /* 0x0000000eff087e24 */ /* 0x000fe2000f8e00ff */
[--C-:B------:R-:W-:Y:S01]  /*0420*/  SHF.R.S32.HI R4, RZ, 0x1f, R7.reuse ;  /* 0x0000001fff047819 */ /* 0x100fe20000011407 */
[----:B------:R-:W-:Y:S01]  /*0430*/  IMAD.MOV R9, RZ, RZ, -R7 ;  /* 0x000000ffff097224 */ /* 0x000fe200078e0a07 */
[----:B------:R-:W-:Y:S01]  /*0440*/  UIMAD UR7, UR4, UR7, 0x3f ;  /* 0x0000003f040774a4 */ /* 0x000fe2000f8e0207 */
[----:B------:R-:W-:Y:S01]  /*0450*/  IMAD.U32 R15, RZ, RZ, UR5 ;  /* 0x00000005ff0f7e24 */ /* 0x000fe2000f8e00ff */
[----:B------:R-:W-:Y:S01]  /*0460*/  ISETP.GE.AND P5, PT, R216, c[0x0][0x198], PT ;  /* 0x00006600d8007a0c */ /* 0x000fe20003fa6270 */
[----:B------:R-:W-:Y:S01]  /*0470*/  IMAD R6, R9, c[0x0][0x2c4], R212 ;  /* 0x0000b10009067a24 */ /* 0x000fe200078e02d4 */
[----:B------:R-:W-:Y:S01]  /*0480*/  ISETP.GE.AND P4, PT, R215, c[0x0][0x198], PT ;  /* 0x00006600d7007a0c */ /* 0x000fe20003f86270 */
[----:B------:R-:W-:Y:S01]  /*0490*/  IMAD.MOV.U32 R14, RZ, RZ, R8 ;  /* 0x000000ffff0e7224 */ /* 0x000fe200078e0008 */
[----:B------:R-:W-:Y:S01]  /*04a0*/  USHF.R.S32.HI UR5, URZ, 0x1f, UR7 ;  /* 0x0000001f3f057899 */ /* 0x000fe20008011407 */
[----:B------:R-:W-:Y:S01]  /*04b0*/  IMAD R4, R4, c[0x0][0x1b0], RZ ;  /* 0x00006c0004047a24 */ /* 0x000fe200078e02ff */
[----:B------:R-:W-:Y:S01]  /*04c0*/  SHF.R.S32.HI R9, RZ, 0x1f, R6 ;  /* 0x0000001fff097819 */ /* 0x000fe20000011406 */
[----:B------:R-:W-:Y:S01]  /*04d0*/  IMAD.WIDE.U32 R14, R7, c[0x0][0x1b0], R14 ;  /* 0x00006c00070e7a25 */ /* 0x000fe200078e000e */
[----:B------:R-:W-:-:S02]  /*04e0*/  ULEA.HI UR7, UR5, UR7, URZ, 0x6 ;  /* 0x0000000705077291 */ /* 0x000fc4000f8f303f */
[----:B------:R-:W-:Y:S01]  /*04f0*/  ULDC UR9, c[0x0][0x1d0] ;  /* 0x0000740000097ab9 */ /* 0x000fe20000000800 */
[----:B------:R-:W-:Y:S01]  /*0500*/  IMAD R7, R7, c[0x0][0x1b4], R4 ;  /* 0x00006d0007077a24 */ /* 0x000fe200078e0204 */
[----:B------:R-:W-:Y:S01]  /*0510*/  SHF.R.U32.HI R4, RZ, 0x3, R211 ;  /* 0x00000003ff047819 */ /* 0x000fe200000116d3 */
[----:B------:R-:W-:Y:S01]  /*0520*/  IMAD R9, R9, c[0x0][0x1a8], RZ ;  /* 0x00006a0009097a24 */ /* 0x000fe200078e02ff */
[----:B------:R-:W-:Y:S01]  /*0530*/  LOP3.LUT R211, R211, 0x38, R216, 0xf8, !PT ;  /* 0x00000038d3d37812 */ /* 0x000fe200078ef8d8 */
[----:B------:R-:W-:Y:S01]  /*0540*/  IMAD.IADD R15, R15, 0x1, R7 ;  /* 0x000000010f0f7824 */ /* 0x000fe200078e0207 */
[----:B------:R-:W-:Y:S01]  /*0550*/  USHF.R.S32.HI UR7, URZ, 0x6, UR7 ;  /* 0x000000063f077899 */ /* 0x000fe20008011407 */
[C---:B------:R-:W-:Y:S01]  /*0560*/  IMAD R9, R6.reuse, c[0x0][0x1ac], R9 ;  /* 0x00006b0006097a24 */ /* 0x040fe200078e0209 */
[----:B------:R-:W-:Y:S01]  /*0570*/  LOP3.LUT R211, R211, R4, RZ, 0x3c, !PT ;  /* 0x00000004d3d37212 */ /* 0x000fe200078e3cff */
[----:B------:R-:W-:Y:S01]  /*0580*/  IMAD.WIDE.U32 R6, R6, c[0x0][0x1a8], R14 ;  /* 0x00006a0006067a25 */ /* 0x000fe200078e000e */
[----:B------:R-:W-:Y:S01]  /*0590*/  LEA.HI R4, R24, R3, RZ, 0x6 ;  /* 0x0000000318047211 */ /* 0x000fe200078f30ff */
[----:B------:R-:W-:-:S02]  /*05a0*/  UIMAD UR9, UR4, UR9, URZ ;  /* 0x00000009040972a4 */ /* 0x000fc4000f8e023f */
[----:B------:R-:W-:Y:S01]  /*05b0*/  IMAD.IADD R8, R7, 0x1, R9 ;  /* 0x0000000107087824 */ /* 0x000fe200078e0209 */
[----:B------:R-:W-:Y:S01]  /*05c0*/  LEA R9, P0, R6, c[0x0][0x160], 0x1 ;  /* 0x0000580006097a11 */ /* 0x000fe200078008ff */
[----:B------:R-:W-:Y:S01]  /*05d0*/  IMAD R7, R2, c[0x0][0x168], RZ ;  /* 0x00005a0002077a24 */ /* 0x000fe200078e02ff */
[----:B------:R-:W-:Y:S01]  /*05e0*/  IADD3 R2, R210, 0x20, RZ ;  /* 0x00000020d2027810 */ /* 0x000fe20007ffe0ff */
[----:B------:R-:W-:Y:S01]  /*05f0*/  IMAD.SHL.U32 R4, R4, 0x8, RZ ;  /* 0x0000000804047824 */ /* 0x000fe200078e00ff */
[----:B------:R-:W-:Y:S01]  /*0600*/  LEA.HI.X R8, R6, c[0x0][0x164], R8, 0x1, P0 ;  /* 0x0000590006087a11 */ /* 0x000fe200000f0c08 */
[----:B------:R-:W-:Y:S01]  /*0610*/  SHFL.IDX PT, R14, R9, RZ, 0x181f ;  /* 0x00181fff090e7589 */ /* 0x000fe200000e0000 */
[-C--:B------:R-:W-:Y:S01]  /*0620*/  ISETP.GE.AND P0, PT, R210, R7.reuse, PT ;  /* 0x00000007d200720c */ /* 0x080fe20003f06270 */
[----:B------:R-:W-:Y:S01]  /*0630*/  ULDC.64 UR4, c[0x0][0x2b0] ;  /* 0x0000ac0000047ab9 */ /* 0x000fe20000000a00 */
[----:B------:R-:W-:Y:S01]  /*0640*/  ISETP.GE.AND P2, PT, R2, R7, PT ;  /* 0x000000070200720c */ /* 0x000fe20003f46270 */
[----:B------:R-:W3:Y:S01]  /*0650*/  SHFL.IDX PT, R15, R8, RZ, 0x181f ;  /* 0x00181fff080f7589 */ /* 0x000ee200000e0000 */
[----:B------:R-:W-:-:S02]  /*0660*/  LOP3.LUT R211, R211, 0xfffffe00, R4, 0xf8, !PT ;  /* 0xfffffe00d3d37812 */ /* 0x000fc400078ef804 */
[----:B------:R-:W-:Y:S01]  /*0670*/  P2R R2, PR, RZ, 0x8 ;  /* 0x00000008ff027803 */ /* 0x000fe20000000000 */
[----:B------:R-:W-:Y:S01]  /*0680*/  SHFL.IDX PT, R20, R9, 0x1, 0x181f ;  /* 0x00381f0009147f89 */ /* 0x000fe200000e0000 */
[----:B------:R-:W-:Y:S02]  /*0690*/  ISETP.GE.AND P3, PT, R214, c[0x0][0x198], PT ;  /* 0x00006600d6007a0c */ /* 0x000fe40003f66270 */
[----:B------:R-:W-:Y:S01]  /*06a0*/  IADD3 R2, R210, 0x40, RZ ;  /* 0x00000040d2027810 */ /* 0x000fe20007ffe0ff */
[----:B------:R-:W4:Y:S02]  /*06b0*/  SHFL.IDX PT, R21, R8, 0x1, 0x181f ;  /* 0x00381f0008157f89 */ /* 0x000f2400000e0000 */
[----:B------:R-:W-:Y:S02]  /*06c0*/  @!P0 SHF.R.S32.HI R6, RZ, 0x1f, R215 ;  /* 0x0000001fff068819 */ /* 0x000fe400000114d7 */
[----:B-1----:R-:W-:Y:S01]  /*06d0*/  @!P0 SHF.R.S32.HI R11, RZ, 0x1f, R214 ;  /* 0x0000001fff0b8819 */ /* 0x002fe200000114d6 */
[----:B------:R-:W-:Y:S01]  /*06e0*/  SHFL.IDX PT, R13, R8, 0x2, 0x181f ;  /* 0x00581f00080d7f89 */ /* 0x000fe200000e0000 */
[----:B------:R-:W-:-:S02]  /*06f0*/  @!P0 LEA.HI R6, R6, R215, RZ, 0x3 ;  /* 0x000000d706068211 */ /* 0x000fc400078f18ff */
[----:B------:R-:W-:Y:S02]  /*0700*/  @!P0 LEA.HI R4, R11, R214, RZ, 0x3 ;  /* 0x000000d60b048211 */ /* 0x000fe400078f18ff */
[----:B------:R-:W-:Y:S02]  /*0710*/  @!P0 LOP3.LUT R6, R6, 0xfffffff8, RZ, 0xc0, !PT ;  /* 0xfffffff806068812 */ /* 0x000fe400078ec0ff */
[----:B------:R-:W-:Y:S02]  /*0720*/  @!P0 LOP3.LUT R4, R4, 0xfffffff8, RZ, 0xc0, !PT ;  /* 0xfffffff804048812 */ /* 0x000fe400078ec0ff */
[----:B------:R-:W-:Y:S01]  /*0730*/  @!P2 SHF.R.S32.HI R16, RZ, 0x1f, R215 ;  /* 0x0000001fff10a819 */ /* 0x000fe200000114d7 */
[----:B---3--:R-:W-:Y:S01]  /*0740*/  @!P0 IMAD.WIDE R18, R6, 0x2, R14 ;  /* 0x0000000206128825 */ /* 0x008fe200078e020e */
[----:B------:R-:W-:Y:S02]  /*0750*/  @!P2 SHF.R.S32.HI R11, RZ, 0x1f, R214 ;  /* 0x0000001fff0ba819 */ /* 0x000fe400000114d6 */
[----:B------:R-:W-:Y:S01]  /*0760*/  @!P2 LEA.HI R16, R16, R215, RZ, 0x3 ;  /* 0x000000d71010a211 */ /* 0x000fe200078f18ff */
[----:B------:R-:W-:-:S03]  /*0770*/  @!P0 IMAD.WIDE R22, R4, 0x2, R14 ;  /* 0x0000000204168825 */ /* 0x000fc600078e020e */
[----:B------:R-:W-:Y:S01]  /*0780*/  @!P2 LOP3.LUT R16, R16, 0xfffffff8, RZ, 0xc0, !PT ;  /* 0xfffffff81010a812 */ /* 0x000fe200078ec0ff */
[----:B------:R-:W-:-:S04]  /*0790*/  @!P0 IMAD.WIDE R14, R216, 0x2, R14 ;  /* 0x00000002d80e8825 */ /* 0x000fc800078e020e */
[----:B----4-:R-:W-:Y:S01]  /*07a0*/  @!P2 IMAD.WIDE R16, R16, 0x2, R20 ;  /* 0x000000021010a825 */ /* 0x010fe200078e0214 */
[----:B--2---:R1:W2:Y:S01]  /*07b0*/  @P1 R2UR UR10, R10 ;  /* 0x000000000a0a13c2 */ /* 0x0042a200000e0000 */
[----:B------:R-:W-:Y:S02]  /*07c0*/  ISETP.GE.AND P1, PT, R2, R7, PT ;  /* 0x000000070200720c */ /* 0x000fe40003f26270 */
[----:B------:R-:W-:-:S11]  /*07d0*/  IADD3 R2, R210, 0x60, RZ ;  /* 0x00000060d2027810 */ /* 0x000fd60007ffe0ff */
[----:B------:R-:W-:Y:S01]  /*07e0*/  @!P1 SHF.R.S32.HI R4, RZ, 0x1f, R215 ;  /* 0x0000001fff049819 */ /* 0x000fe200000114d7 */
[----:B------:R-:W-:-:S03]  /*07f0*/  @!P1 IMAD.SHL.U32 R6, R211, 0x2, RZ ;  /* 0x00000002d3069824 */ /* 0x000fc600078e00ff */
[----:B------:R-:W-:Y:S01]  /*0800*/  @!P1 LEA.HI R4, R4, R215, RZ, 0x3 ;  /* 0x000000d704049211 */ /* 0x000fe200078f18ff */
[----:B------:R3:W4:Y:S01]  /*0810*/  @P6 R2UR UR16, R12 ;  /* 0x000000000c1063c2 */ /* 0x00072200000e0000 */
[----:B-1----:R-:W-:Y:S01]  /*0820*/  @!P0 IMAD.SHL.U32 R10, R211, 0x2, RZ ;  /* 0x00000002d30a8824 */ /* 0x002fe200078e00ff */
[----:B------:R-:W-:Y:S01]  /*0830*/  ISETP.NE.AND P6, PT, R207, 0x1, PT ;  /* 0x00000001cf00780c */ /* 0x000fe20003fc5270 */
[----:B----4-:R-:W-:Y:S01]  /*0840*/  @!UP0 UMOV UR16, UR11 ;  /* 0x0000000b00108c82 */ /* 0x010fe20008000000 */
[----:B------:R-:W-:Y:S01]  /*0850*/  @!P1 LOP3.LUT R4, R4, 0xfffffff8, RZ, 0xc0, !PT ;  /* 0xfffffff804049812 */ /* 0x000fe200078ec0ff */
[----:B------:R-:W-:Y:S01]  /*0860*/  USHF.R.S32.HI UR11, URZ, 0x1f, UR16 ;  /* 0x0000001f3f0b7899 */ /* 0x000fe20008011410 */
[----:B------:R1:W-:Y:S01]  /*0870*/  @!P0 LDGSTS.E.BYPASS.LTC128B.128 [R10+0xc100], [R14.64], !P5 ;  /* 0x0c1000000e0a8fae */ /* 0x0003e2000e901d4c */
[----:B------:R-:W-:Y:S02]  /*0880*/  UIMAD.WIDE.U32 UR14, UR16, UR4, URZ ;  /* 0x00000004100e72a5 */ /* 0x000fe4000f8e003f */
[----:B------:R-:W-:Y:S01]  /*0890*/  UIMAD UR11, UR11, UR4, URZ ;  /* 0x000000040b0b72a4 */ /* 0x000fe2000f8e023f */
[----:B------:R4:W-:Y:S03]  /*08a0*/  @!P0 LDGSTS.E.BYPASS.LTC128B.128 [R10+0x10100], [R18.64], !P4 ;  /* 0x10100000120a8fae */ /* 0x0009e6000e101d4c */
[----:B------:R-:W-:Y:S01]  /*08b0*/  UIMAD UR11, UR16, UR5, UR11 ;  /* 0x00000005100b72a4 */ /* 0x000fe2000f8e020b */
[----:B------:R5:W-:Y:S01]  /*08c0*/  @!P0 LDGSTS.E.BYPASS.LTC128B.128 [R10+0x14100], [R22.64], !P3 ;  /* 0x14100000160a8fae */ /* 0x000be2000d901d4c */
[----:B------:R-:W-:Y:S01]  /*08d0*/  ISETP.GE.AND P0, PT, R2, R7, PT ;  /* 0x000000070200720c */ /* 0x000fe20003f06270 */
[----:B------:R-:W-:Y:S01]  /*08e0*/  @!P2 IMAD.SHL.U32 R7, R211, 0x2, RZ ;  /* 0x00000002d307a824 */ /* 0x000fe200078e00ff */
[----:B------:R-:W-:-:S02]  /*08f0*/  UIADD3 UR11, UR15, UR11, URZ ;  /* 0x0000000b0f0b7290 */ /* 0x000fc4000fffe03f */
[----:B------:R-:W-:Y:S01]  /*0900*/  ULDC.64 UR4, c[0x0][0x1e8] ;  /* 0x00007a0000047ab9 */ /* 0x000fe20000000a00 */
[----:B---3--:R-:W3:Y:S01]  /*0910*/  SHFL.IDX PT, R12, R9, 0x2, 0x181f ;  /* 0x00581f00090c7f89 */ /* 0x008ee200000e0000 */
[-C--:B-1----:R-:W-:Y:S02]  /*0920*/  @!P2 LEA.HI R14, R11, R214.reuse, RZ, 0x3 ;  /* 0x000000d60b0ea211 */ /* 0x082fe400078f18ff */
[----:B------:R-:W-:Y:S02]  /*0930*/  @!P1 SHF.R.S32.HI R11, RZ, 0x1f, R214 ;  /* 0x0000001fff0b9819 */ /* 0x000fe400000114d6 */
[----:B------:R-:W-:Y:S01]  /*0940*/  @!P2 LOP3.LUT R14, R14, 0xfffffff8, RZ, 0xc0, !PT ;  /* 0xfffffff80e0ea812 */ /* 0x000fe200078ec0ff */
[----:B----4-:R-:W-:Y:S01]  /*0950*/  @!P2 IMAD.WIDE R18, R216, 0x2, R20 ;  /* 0x00000002d812a825 */ /* 0x010fe200078e0214 */
[----:B------:R-:W-:-:S03]  /*0960*/  @!P1 LEA.HI R2, R11, R214, RZ, 0x3 ;  /* 0x000000d60b029211 */ /* 0x000fc600078f18ff */
[----:B-----5:R-:W-:Y:S01]  /*0970*/  IMAD.U32 R10, RZ, RZ, UR7 ;  /* 0x00000007ff0a7e24 */ /* 0x020fe2000f8e00ff */
[----:B------:R1:W-:Y:S01]  /*0980*/  @!P2 LDGSTS.E.BYPASS.LTC128B.128 [R7+0xd100], [R18.64], !P5 ;  /* 0x0d1000001207afae */ /* 0x0003e2000e901d4c */
[----:B------:R-:W-:Y:S01]  /*0990*/  @!P2 IMAD.WIDE R14, R14, 0x2, R20 ;  /* 0x000000020e0ea825 */ /* 0x000fe200078e0214 */
[----:B------:R-:W-:Y:S02]  /*09a0*/  @!P1 LOP3.LUT R2, R2, 0xfffffff8, RZ, 0xc0, !PT ;  /* 0xfffffff802029812 */ /* 0x000fe400078ec0ff */
[----:B------:R4:W-:Y:S01]  /*09b0*/  @!P2 LDGSTS.E.BYPASS.LTC128B.128 [R7+0x11100], [R16.64], !P4 ;  /* 0x111000001007afae */ /* 0x0009e2000e101d4c */
[----:B------:R-:W-:Y:S02]  /*09c0*/  IMAD R10, R10, 0x40, R213 ;  /* 0x000000400a0a7824 */ /* 0x000fe400078e02d5 */
[----:B---3--:R-:W-:Y:S01]  /*09d0*/  @!P1 IMAD.WIDE R20, R4, 0x2, R12 ;  /* 0x0000000204149825 */ /* 0x008fe200078e020c */
[----:B------:R4:W-:Y:S01]  /*09e0*/  @!P2 LDGSTS.E.BYPASS.LTC128B.128 [R7+0x15100], [R14.64], !P3 ;  /* 0x151000000e07afae */ /* 0x0009e2000d901d4c */
[----:B------:R-:W-:-:S02]  /*09f0*/  @!P0 SHF.R.S32.HI R4, RZ, 0x1f, R215 ;  /* 0x0000001fff048819 */ /* 0x000fc400000114d7 */
[----:B------:R-:W-:Y:S01]  /*0a00*/  IADD3 R10, R10, -0x40, RZ ;  /* 0xffffffc00a0a7810 */ /* 0x000fe20007ffe0ff */
[----:B------:R-:W-:-:S03]  /*0a10*/  @!P1 IMAD.WIDE R22, R2, 0x2, R12 ;  /* 0x0000000202169825 */ /* 0x000fc600078e020c */
[----:B------:R-:W-:Y:S01]  /*0a20*/  ISETP.GE.AND P2, PT, R10, UR9, PT ;  /* 0x000000090a007c0c */ /* 0x000fe2000bf46270 */
[----:B------:R-:W-:Y:S01]  /*0a30*/  @!P1 IMAD.WIDE R12, R216, 0x2, R12 ;  /* 0x00000002d80c9825 */ /* 0x000fe200078e020c */
[----:B--2---:R-:W-:Y:S02]  /*0a40*/  IADD3 R10, R10, UR10, RZ ;  /* 0x0000000a0a0a7c10 */ /* 0x004fe4000fffe0ff */
[----:B------:R-:W-:Y:S02]  /*0a50*/  ISETP.GT.OR P2, PT, R213, 0x3f, P2 ;  /* 0x0000003fd500780c */ /* 0x000fe40001744670 */
[----:B------:R2:W-:Y:S01]  /*0a60*/  @!P1 LDGSTS.E.BYPASS.LTC128B.128 [R6+0xe100], [R12.64], !P5 ;  /* 0x0e1000000c069fae */ /* 0x0005e2000e901d4c */
[----:B------:R-:W-:-:S03]  /*0a70*/  IMAD.MOV.U32 R2, RZ, RZ, R10 ;  /* 0x000000ffff027224 */ /* 0x000fc600078e000a */
[----:B------:R3:W-:Y:S04]  /*0a80*/  @!P1 LDGSTS.E.BYPASS.LTC128B.128 [R6+0x12100], [R20.64], !P4 ;  /* 0x1210000014069fae */ /* 0x0007e8000e101d4c */
[----:B-1----:R1:W-:Y:S04]  /*0a90*/  SHFL.IDX PT, R18, R9, 0x3, 0x181f ;  /* 0x00781f0009127f89 */ /* 0x0023e800000e0000 */
[----:B------:R-:W5:Y:S01]  /*0aa0*/  SHFL.IDX PT, R19, R8, 0x3, 0x181f ;  /* 0x00781f0008137f89 */ /* 0x000f6200000e0000 */
[----:B----4-:R-:W-:-:S03]  /*0ab0*/  @P6 IMAD.HI.U32 R7, R10, c[0x0][0x2bc], RZ ;  /* 0x0000af000a076a27 */ /* 0x010fc600078e00ff */
[----:B------:R4:W-:Y:S02]  /*0ac0*/  @!P1 LDGSTS.E.BYPASS.LTC128B.128 [R6+0x16100], [R22.64], !P3 ;  /* 0x1610000016069fae */ /* 0x0009e4000d901d4c */
[----:B------:R-:W-:Y:S02]  /*0ad0*/  @P6 SHF.R.U32.HI R2, RZ, c[0x0][0x2c0], R7 ;  /* 0x0000b000ff026a19 */ /* 0x000fe40000011607 */
[----:B------:R-:W-:-:S04]  /*0ae0*/  @!P0 LEA.HI R7, R4, R215, RZ, 0x3 ;  /* 0x000000d704078211 */ /* 0x000fc800078f18ff */
[----:B------:R-:W-:Y:S02]  /*0af0*/  @!P0 LOP3.LUT R7, R7, 0xfffffff8, RZ, 0xc0, !PT ;  /* 0xfffffff807078812 */ /* 0x000fe400078ec0ff */
[----:B-1----:R-:W-:-:S04]  /*0b00*/  @!P0 SHF.R.S32.HI R9, RZ, 0x1f, R214 ;  /* 0x0000001fff098819 */ /* 0x002fc800000114d6 */
[----:B------:R-:W-:Y:S01]  /*0b10*/  @!P0 LEA.HI R4, R9, R214, RZ, 0x3 ;  /* 0x000000d609048211 */ /* 0x000fe200078f18ff */
[--C-:B-----5:R-:W-:Y:S01]  /*0b20*/  @!P0 IMAD.WIDE R14, R216, 0x2, R18.reuse ;  /* 0x00000002d80e8825 */ /* 0x120fe200078e0212 */
[----:B------:R-:W-:Y:S02]  /*0b30*/  @!P2 IADD3 R8, P1, R2, UR14, RZ ;  /* 0x0000000e0208ac10 */ /* 0x000fe4000ff3e0ff */
[----:B------:R-:W-:Y:S01]  /*0b40*/  @!P0 LOP3.LUT R9, R4, 0xfffffff8, RZ, 0xc0, !PT ;  /* 0xfffffff804098812 */ /* 0x000fe200078ec0ff */
[----:B------:R-:W-:Y:S01]  /*0b50*/  @!P0 IMAD.SHL.U32 R4, R211, 0x2, RZ ;  /* 0x00000002d3048824 */ /* 0x000fe200078e00ff */
[----:B------:R-:W-:Y:S01]  /*0b60*/  @!P2 LEA.HI.X.SX32 R11, R2, UR11, 0x1, P1 ;  /* 0x0000000b020bac11 */ /* 0x000fe200088f0eff */
[--C-:B---3--:R-:W-:Y:S01]  /*0b70*/  @!P0 IMAD.WIDE R20, R7, 0x2, R18.reuse ;  /* 0x0000000207148825 */ /* 0x108fe200078e0212 */
[C---:B--2---:R-:W-:Y:S02]  /*0b80*/  @!P2 LEA R12, P1, R8.reuse, c[0x0][0x2a0], 0x2 ;  /* 0x0000a800080caa11 */ /* 0x044fe400078210ff */
[----:B------:R1:W-:Y:S01]  /*0b90*/  @!P0 LDGSTS.E.BYPASS.LTC128B.128 [R4+0xf100], [R14.64], !P5 ;  /* 0x0f1000000e048fae */ /* 0x0003e2000e901d4c */
[----:B------:R-:W-:Y:S01]  /*0ba0*/  @!P0 IMAD.WIDE R18, R9, 0x2, R18 ;  /* 0x0000000209128825 */ /* 0x000fe200078e0212 */
[----:B------:R-:W-:-:S02]  /*0bb0*/  @!P2 LEA.HI.X R13, R8, c[0x0][0x2a4], R11, 0x2, P1 ;  /* 0x0000a900080daa11 */ /* 0x000fc400008f140b */
[----:B------:R1:W-:Y:S04]  /*0bc0*/  @!P0 LDGSTS.E.BYPASS.LTC128B.128 [R4+0x13100], [R20.64], !P4 ;  /* 0x1310000014048fae */ /* 0x0003e8000e101d4c */
[----:B------:R1:W-:Y:S04]  /*0bd0*/  @!P0 LDGSTS.E.BYPASS.LTC128B.128 [R4+0x17100], [R18.64], !P3 ;  /* 0x1710000012048fae */ /* 0x0003e8000d901d4c */
[----:B------:R-:W0:Y:S04]  /*0be0*/  LDGDEPBAR ;  /* 0x00000000000079af */ /* 0x000e280000000000 */
[----:B------:R-:W-:Y:S06]  /*0bf0*/  BAR.SYNC.DEFER_BLOCKING 0x0 ;  /* 0x0000000000007b1d */ /* 0x000fec0000010000 */
[----:B------:R-:W2:Y:S01]  /*0c00*/  @!P2 LDG.E R208, [R12.64] ;  /* 0x0000000c0cd0a981 */ /* 0x000ea2000c1e1900 */
[----:B------:R-:W-:Y:S01]  /*0c10*/  IMAD.MOV R209, RZ, RZ, -R2 ;  /* 0x000000ffffd17224 */ /* 0x000fe200078e0a02 */
[----:B------:R-:W-:Y:S01]  /*0c20*/  UIMAD.WIDE.U32 UR18, UR8, UR4, URZ ;  /* 0x00000004081272a5 */ /* 0x000fe2000f8e003f */
[----:B------:R-:W-:Y:S01]  /*0c30*/  IMAD.SHL.U32 R205, R5, 0x8, RZ ;  /* 0x0000000805cd7824 */ /* 0x000fe200078e00ff */
[----:B------:R-:W-:Y:S01]  /*0c40*/  UIMAD UR4, UR6, UR4, URZ ;  /* 0x00000004060472a4 */ /* 0x000fe2000f8e023f */
[----:B------:R-:W-:Y:S01]  /*0c50*/  IMAD R209, R209, c[0x0][0x2b8], R10 ;  /* 0x0000ae00d1d17a24 */ /* 0x000fe200078e020a */
[----:B------:R-:W-:Y:S01]  /*0c60*/  ULEA UR17, UR7, 0xffffffc0, 0x6 ;  /* 0xffffffc007117891 */ /* 0x000fe2000f8e303f */
[----:B------:R-:W-:Y:S01]  /*0c70*/  IMAD.SHL.U32 R8, R0, 0x40, RZ ;  /* 0x0000004000087824 */ /* 0x000fe200078e00ff */
[----:B------:R-:W-:Y:S01]  /*0c80*/  UIMAD UR4, UR8, UR5, UR4 ;  /* 0x00000005080472a4 */ /* 0x000fe2000f8e0204 */
[----:B----4-:R-:W-:Y:S01]  /*0c90*/  IMAD.WIDE.U32 R6, R209, c[0x0][0x1e0], RZ ;  /* 0x00007800d1067a25 */ /* 0x010fe200078e00ff */
[----:B------:R-:W-:Y:S01]  /*0ca0*/  SHF.R.S32.HI R17, RZ, 0x1f, R209 ;  /* 0x0000001fff117819 */ /* 0x000fe200000114d1 */
[----:B------:R-:W-:Y:S01]  /*0cb0*/  UIADD3 UR17, UR9, -UR17, URZ ;  /* 0x8000001109117290 */ /* 0x000fe2000fffe03f */
[----:B------:R-:W-:Y:S01]  /*0cc0*/  ISETP.GE.AND P5, PT, R216, c[0x0][0x1d4], PT ;  /* 0x00007500d8007a0c */ /* 0x000fe20003fa6270 */
[----:B------:R-:W-:Y:S01]  /*0cd0*/  UIADD3 UR16, UR19, UR4, URZ ;  /* 0x0000000413107290 */ /* 0x000fe2000fffe03f */
[----:B------:R-:W-:Y:S01]  /*0ce0*/  LOP3.LUT R8, R8, 0x1c0, RZ, 0xc0, !PT ;  /* 0x000001c008087812 */ /* 0x000fe200078ec0ff */
[----:B------:R-:W-:Y:S01]  /*0cf0*/  IMAD R2, R17, c[0x0][0x1e0], RZ ;  /* 0x0000780011027a24 */ /* 0x000fe200078e02ff */
[----:B------:R-:W-:Y:S01]  /*0d00*/  ISETP.GE.AND P4, PT, R215, c[0x0][0x1d4], PT ;  /* 0x00007500d7007a0c */ /* 0x000fe20003f86270 */
[----:B------:R-:W-:Y:S01]  /*0d10*/  UISETP.GE.AND UP0, UPT, UR9, 0x1, UPT ;  /* 0x000000010900788c */ /* 0x000fe2000bf06270 */
[----:B------:R-:W-:Y:S01]  /*0d20*/  ISETP.GE.AND P6, PT, R214, c[0x0][0x1d4], PT ;  /* 0x00007500d6007a0c */ /* 0x000fe20003fc6270 */
[----:B------:R-:W-:Y:S01]  /*0d30*/  IMAD R9, R209, c[0x0][0x1e4], R2 ;  /* 0x00007900d1097a24 */ /* 0x000fe200078e0202 */
[----:B------:R-:W-:Y:S01]  /*0d40*/  LEA.HI R2, R24, R3, RZ, 0x4 ;  /* 0x0000000318027211 */ /* 0x000fe200078f20ff */
[----:B------:R-:W-:Y:S01]  /*0d50*/  ULDC.64 UR4, c[0x0][0x210] ;  /* 0x0000840000047ab9 */ /* 0x000fe20000000a00 */
[----:B------:R-:W-:Y:S01]  /*0d60*/  LOP3.LUT R205, R8, 0x8, R205, 0xf8, !PT ;  /* 0x0000000808cd7812 */ /* 0x000fe200078ef8cd */
[----:B------:R-:W-:Y:S01]  /*0d70*/  IMAD.IADD R7, R7, 0x1, R9 ;  /* 0x0000000107077824 */ /* 0x000fe200078e0209 */
[----:B------:R-:W-:Y:S01]  /*0d80*/  SHF.R.S32.HI R9, RZ, 0x4, R2 ;  /* 0x00000004ff097819 */ /* 0x000fe20000011402 */
[----:B------:R-:W-:Y:S01]  /*0d90*/  UIMAD UR6, UR6, UR4, URZ ;  /* 0x00000004060672a4 */ /* 0x000fe2000f8e023f */
[----:B------:R-:W-:Y:S01]  /*0da0*/  SHF.R.U32.HI R8, RZ, 0x3, R8 ;  /* 0x00000003ff087819 */ /* 0x000fe20000011608 */
[----:B------:R-:W-:Y:S01]  /*0db0*/  UIMAD.WIDE.U32 UR20, UR8, UR4, URZ ;  /* 0x00000004081472a5 */ /* 0x000fe2000f8e003f */
[C---:B-1----:R-:W-:Y:S01]  /*0dc0*/  LEA.HI R4, R2.reuse, R9, RZ, 0x1 ;  /* 0x0000000902047211 */ /* 0x042fe200078f08ff */
[----:B------:R-:W-:Y:S01]  /*0dd0*/  UIMAD UR5, UR8, UR5, UR6 ;  /* 0x00000005080572a4 */ /* 0x000fe2000f8e0206 */
[----:B------:R-:W-:-:S02]  /*0de0*/  LOP3.LUT R2, R2, 0xfffffff0, RZ, 0xc0, !PT ;  /* 0xfffffff002027812 */ /* 0x000fc400078ec0ff */
[----:B------:R-:W-:Y:S01]  /*0df0*/  LOP3.LUT R4, R4, 0xfffffffe, RZ, 0xc0, !PT ;  /* 0xfffffffe04047812 */ /* 0x000fe200078ec0ff */
[----:B------:R-:W-:Y:S01]  /*0e00*/  UIADD3 UR5, UR21, UR5, URZ ;  /* 0x0000000515057290 */ /* 0x000fe2000fffe03f */
[----:B------:R-:W-:Y:S01]  /*0e10*/  LOP3.LUT R205, R205, R8, RZ, 0x3c, !PT ;  /* 0x00000008cdcd7212 */ /* 0x000fe200078e3cff */
[----:B------:R-:W-:Y:S01]  /*0e20*/  IMAD.IADD R2, R3, 0x1, -R2 ;  /* 0x0000000103027824 */ /* 0x000fe200078e0a02 */
[----:B------:R-:W-:Y:S01]  /*0e30*/  LEA.HI R24, R24, R3, RZ, 0x5 ;  /* 0x0000000318187211 */ /* 0x000fe200078f28ff */
[----:B------:R-:W-:-:S04]  /*0e40*/  IMAD.IADD R4, R9, 0x1, -R4 ;  /* 0x0000000109047824 */ /* 0x000fc800078e0a04 */
[C---:B------:R-:W-:Y:S02]  /*0e50*/  IMAD R205, R4.reuse, 0x200, R205 ;  /* 0x0000020004cd7824 */ /* 0x040fe400078e02cd */
[----:B------:R-:W-:Y:S02]  /*0e60*/  IMAD.SHL.U32 R4, R4, 0x8, RZ ;  /* 0x0000000804047824 */ /* 0x000fe400078e00ff */
[----:B------:R-:W-:-:S05]  /*0e70*/  IMAD.SHL.U32 R205, R205, 0x2, RZ ;  /* 0x00000002cdcd7824 */ /* 0x000fca00078e00ff */
[----:B------:R-:W-:Y:S02]  /*0e80*/  IADD3 R203, R205, 0x6120, RZ ;  /* 0x00006120cdcb7810 */ /* 0x000fe40007ffe0ff */
[----:B--2---:R-:W-:Y:S01]  /*0e90*/  SHF.R.S32.HI R16, RZ, 0x1f, R208 ;  /* 0x0000001fff107819 */ /* 0x004fe200000114d0 */
[----:B------:R-:W-:-:S04]  /*0ea0*/  IMAD.WIDE.U32 R6, R208, c[0x0][0x1f0], R6 ;  /* 0x00007c00d0067a25 */ /* 0x000fc800078e0006 */
[----:B------:R-:W-:Y:S01]  /*0eb0*/  IMAD R11, R16, c[0x0][0x1f0], RZ ;  /* 0x00007c00100b7a24 */ /* 0x000fe200078e02ff */
[----:B------:R-:W-:Y:S02]  /*0ec0*/  IADD3 R10, P0, R6, UR18, RZ ;  /* 0x00000012060a7c10 */ /* 0x000fe4000ff1e0ff */
[----:B------:R-:W-:Y:S01]  /*0ed0*/  IADD3 R6, -R5, UR17, RZ ;  /* 0x0000001105067c10 */ /* 0x000fe2000fffe1ff */
[----:B------:R-:W-:-:S03]  /*0ee0*/  IMAD R11, R208, c[0x0][0x1f4], R11 ;  /* 0x00007d00d00b7a24 */ /* 0x000fc600078e020b */
[----:B------:R-:W-:Y:S02]  /*0ef0*/  ISETP.GE.AND P1, PT, R6, 0x1, PT ;  /* 0x000000010600780c */ /* 0x000fe40003f26270 */
[----:B------:R-:W-:Y:S02]  /*0f00*/  IADD3.X R11, R7, UR16, R11, P0, !PT ;  /* 0x00000010070b7c10 */ /* 0x000fe400087fe40b */
[C---:B------:R-:W-:Y:S02]  /*0f10*/  LEA R13, P0, R10.reuse, c[0x0][0x1c8], 0x1 ;  /* 0x000072000a0d7a11 */ /* 0x040fe400078008ff */
[----:B------:R-:W-:Y:S02]  /*0f20*/  SHF.R.S32.HI R7, RZ, 0x1f, R2 ;  /* 0x0000001fff077819 */ /* 0x000fe40000011402 */
[----:B------:R-:W-:Y:S01]  /*0f30*/  LEA.HI.X R11, R10, c[0x0][0x1cc], R11, 0x1, P0 ;  /* 0x000073000a0b7a11 */ /* 0x000fe200000f0c0b */
[----:B------:R-:W-:Y:S01]  /*0f40*/  SHFL.IDX PT, R18, R13, RZ, 0x181f ;  /* 0x00181fff0d127589 */ /* 0x000fe200000e0000 */
[----:B------:R-:W-:-:S02]  /*0f50*/  ISETP.GE.AND P0, PT, R6, 0x21, PT ;  /* 0x000000210600780c */ /* 0x000fc40003f06270 */
[----:B------:R-:W-:Y:S01]  /*0f60*/  LEA.HI R7, R7, R2, RZ, 0x3 ;  /* 0x0000000207077211 */ /* 0x000fe200078f18ff */
[----:B------:R-:W1:Y:S01]  /*0f70*/  SHFL.IDX PT, R19, R11, RZ, 0x181f ;  /* 0x00181fff0b137589 */ /* 0x000e6200000e0000 */
[----:B------:R-:W-:Y:S01]  /*0f80*/  @P1 SHF.R.S32.HI R10, RZ, 0x1f, R215 ;  /* 0x0000001fff0a1819 */ /* 0x000fe200000114d7 */
[----:B------:R-:W-:Y:S01]  /*0f90*/  @P1 IMAD.SHL.U32 R12, R211, 0x2, RZ ;  /* 0x00000002d30c1824 */ /* 0x000fe200078e00ff */
[----:B------:R-:W-:Y:S01]  /*0fa0*/  LOP3.LUT R5, R7, 0xfffffff8, RZ, 0xc0, !PT ;  /* 0xfffffff807057812 */ /* 0x000fe200078ec0ff */
[----:B------:R2:W-:Y:S01]  /*0fb0*/  SHFL.IDX PT, R14, R13, 0x1, 0x181f ;  /* 0x00381f000d0e7f89 */ /* 0x0005e200000e0000 */
[----:B------:R-:W-:-:S03]  /*0fc0*/  @P1 SHF.R.S32.HI R9, RZ, 0x1f, R214 ;  /* 0x0000001fff091819 */ /* 0x000fc600000114d6 */
[----:B------:R3:W4:Y:S01]  /*0fd0*/  SHFL.IDX PT, R15, R11, 0x1, 0x181f ;  /* 0x00381f000b0f7f89 */ /* 0x00072200000e0000 */
[----:B------:R-:W-:Y:S01]  /*0fe0*/  IMAD.IADD R5, R2, 0x1, -R5 ;  /* 0x0000000102057824 */ /* 0x000fe200078e0a05 */
[----:B------:R-:W-:Y:S01]  /*0ff0*/  @P0 SHF.R.S32.HI R2, RZ, 0x1f, R215 ;  /* 0x0000001fff020819 */ /* 0x000fe200000114d7 */
[----:B------:R-:W-:Y:S02]  /*1000*/  @P0 IMAD.SHL.U32 R8, R211, 0x2, RZ ;  /* 0x00000002d3080824 */ /* 0x000fe400078e00ff */
[----:B-1----:R-:W-:Y:S01]  /*1010*/  @P1 IMAD.WIDE R22, R216, 0x2, R18 ;  /* 0x00000002d8161825 */ /* 0x002fe200078e0212 */
[----:B--2---:R-:W-:-:S04]  /*1020*/  @P0 SHF.R.S32.HI R13, RZ, 0x1f, R214 ;  /* 0x0000001fff0d0819 */ /* 0x004fc800000114d6 */
[----:B------:R1:W-:Y:S01]  /*1030*/  @P1 LDGSTS.E.BYPASS.LTC128B.128 [R12+0x6100], [R22.64], !P5 ;  /* 0x06100000160c1fae */ /* 0x0003e2000e901d4c */
[-C--:B---3--:R-:W-:Y:S01]  /*1040*/  @P1 LEA.HI R11, R10, R215.reuse, RZ, 0x3 ;  /* 0x000000d70a0b1211 */ /* 0x088fe200078f18ff */
[----:B----4-:R-:W-:Y:S01]  /*1050*/  @P0 IMAD.WIDE R28, R216, 0x2, R14 ;  /* 0x00000002d81c0825 */ /* 0x010fe200078e020e */
[-C--:B------:R-:W-:Y:S02]  /*1060*/  @P1 LEA.HI R10, R9, R214.reuse, RZ, 0x3 ;  /* 0x000000d6090a1211 */ /* 0x080fe400078f18ff */
[----:B------:R-:W-:Y:S02]  /*1070*/  @P0 LEA.HI R9, R2, R215, RZ, 0x3 ;  /* 0x000000d702090211 */ /* 0x000fe400078f18ff */
[----:B------:R-:W-:Y:S02]  /*1080*/  @P0 LEA.HI R2, R13, R214, RZ, 0x3 ;  /* 0x000000d60d020211 */ /* 0x000fe400078f18ff */
[----:B------:R-:W-:Y:S02]  /*1090*/  @P1 LOP3.LUT R11, R11, 0xfffffff8, RZ, 0xc0, !PT ;  /* 0xfffffff80b0b1812 */ /* 0x000fe400078ec0ff */
[----:B------:R-:W-:-:S02]  /*10a0*/  @P1 LOP3.LUT R10, R10, 0xfffffff8, RZ, 0xc0, !PT ;  /* 0xfffffff80a0a1812 */ /* 0x000fc400078ec0ff */
[----:B------:R-:W-:Y:S01]  /*10b0*/  @P0 LOP3.LUT R9, R9, 0xfffffff8, RZ, 0xc0, !PT ;  /* 0xfffffff809090812 */ /* 0x000fe200078ec0ff */
[----:B------:R-:W-:Y:S01]  /*10c0*/  @P1 IMAD.WIDE R20, R11, 0x2, R18 ;  /* 0x000000020b141825 */ /* 0x000fe200078e0212 */
[----:B------:R-:W-:-:S03]  /*10d0*/  @P0 LOP3.LUT R2, R2, 0xfffffff8, RZ, 0xc0, !PT ;  /* 0xfffffff802020812 */ /* 0x000fc600078ec0ff */
[----:B------:R-:W-:Y:S01]  /*10e0*/  @P1 IMAD.WIDE R10, R10, 0x2, R18 ;  /* 0x000000020a0a1825 */ /* 0x000fe200078e0212 */
[----:B------:R1:W-:Y:S01]  /*10f0*/  @P1 LDGSTS.E.BYPASS.LTC128B.128 [R12+0x8100], [R20.64], !P4 ;  /* 0x08100000140c1fae */ /* 0x0003e2000e101d4c */
[----:B------:R-:W-:Y:S02]  /*1100*/  SHF.R.S32.HI R18, RZ, 0x5, R24 ;  /* 0x00000005ff127819 */ /* 0x000fe40000011418 */
[--C-:B------:R-:W-:Y:S01]  /*1110*/  @P0 IMAD.WIDE R26, R9, 0x2, R14.reuse ;  /* 0x00000002091a0825 */ /* 0x100fe200078e020e */
[----:B------:R2:W-:Y:S01]  /*1120*/  @P1 LDGSTS.E.BYPASS.LTC128B.128 [R12+0xa100], [R10.64], !P6 ;  /* 0x0a1000000a0c1fae */ /* 0x0005e2000f101d4c */
[----:B------:R-:W-:Y:S02]  /*1130*/  R2P PR, R5, 0x6 ;  /* 0x0000000605007804 */ /* 0x000fe40000000000 */
[----:B------:R-:W-:Y:S01]  /*1140*/  @P0 IMAD.WIDE R14, R2, 0x2, R14 ;  /* 0x00000002020e0825 */ /* 0x000fe200078e020e */
[----:B------:R3:W-:Y:S01]  /*1150*/  @P0 LDGSTS.E.BYPASS.LTC128B.128 [R8+0x7100], [R28.64], !P5 ;  /* 0x071000001c080fae */ /* 0x0007e2000e901d4c */
[----:B------:R-:W-:-:S02]  /*1160*/  SHF.R.S32.HI R217, RZ, 0x1f, R18 ;  /* 0x0000001fffd97819 */ /* 0x000fc40000011412 */
[----:B------:R-:W-:Y:S01]  /*1170*/  IMAD.SHL.U32 R5, R5, 0x40, RZ ;  /* 0x0000004005057824 */ /* 0x000fe200078e00ff */
[----:B------:R3:W-:Y:S01]  /*1180*/  @P0 LDGSTS.E.BYPASS.LTC128B.128 [R8+0x9100], [R26.64], !P4 ;  /* 0x091000001a080fae */ /* 0x0007e2000e101d4c */
[----:B------:R-:W-:Y:S01]  /*1190*/  IMAD.MOV.U32 R9, RZ, RZ, 0x10 ;  /* 0x00000010ff097424 */ /* 0x000fe200078e00ff */
[----:B------:R-:W-:Y:S01]  /*11a0*/  LEA.HI R217, R217, R18, RZ, 0x3 ;  /* 0x00000012d9d97211 */ /* 0x000fe200078f18ff */
[----:B------:R-:W-:Y:S01]  /*11b0*/  IMAD.SHL.U32 R19, R7, 0x40, RZ ;  /* 0x0000004007137824 */ /* 0x000fe200078e00ff */
[----:B------:R3:W-:Y:S01]  /*11c0*/  @P0 LDGSTS.E.BYPASS.LTC128B.128 [R8+0xb100], [R14.64], !P6 ;  /* 0x0b1000000e080fae */ /* 0x0007e2000f101d4c */
[----:B------:R-:W-:Y:S01]  /*11d0*/  LOP3.LUT R5, R5, 0x1c0, RZ, 0xc0, !PT ;  /* 0x000001c005057812 */ /* 0x000fe200078ec0ff */
[----:B------:R-:W-:Y:S01]  /*11e0*/  IMAD.MOV.U32 R2, RZ, RZ, 0x20 ;  /* 0x00000020ff027424 */ /* 0x000fe200078e00ff */
[----:B------:R-:W-:Y:S01]  /*11f0*/  SEL R7, R9, 0xfffffff0, !P1 ;  /* 0xfffffff009077807 */ /* 0x000fe20004800000 */
[----:B------:R-:W0:Y:S01]  /*1200*/  LDGDEPBAR ;  /* 0x00000000000079af */ /* 0x000e220000000000 */
[----:B------:R-:W-:-:S02]  /*1210*/  LOP3.LUT R19, R19, 0xfffffe00, RZ, 0xc0, !PT ;  /* 0xfffffe0013137812 */ /* 0x000fc400078ec0ff */
[----:B------:R-:W-:Y:S02]  /*1220*/  LOP3.LUT R4, R5, 0x8, R4, 0xf8, !PT ;  /* 0x0000000805047812 */ /* 0x000fe400078ef804 */
[----:B------:R-:W-:Y:S02]  /*1230*/  SHF.R.U32.HI R9, RZ, 0x3, R5 ;  /* 0x00000003ff097819 */ /* 0x000fe40000011605 */
[----:B------:R-:W-:Y:S02]  /*1240*/  SEL R5, R2, 0xffffffe0, !P2 ;  /* 0xffffffe002057807 */ /* 0x000fe40005000000 */
[----:B------:R-:W-:Y:S01]  /*1250*/  LOP3.LUT R4, R4, R9, RZ, 0x3c, !PT ;  /* 0x0000000904047212 */ /* 0x000fe200078e3cff */
[----:B------:R-:W-:Y:S01]  /*1260*/  IMAD R9, R18, 0x400, R19 ;  /* 0x0000040012097824 */ /* 0x000fe200078e0213 */
[----:B------:R-:W-:Y:S02]  /*1270*/  R2P PR, R0, 0x6 ;  /* 0x0000000600007804 */ /* 0x000fe40000000000 */
[----:B------:R-:W-:Y:S01]  /*1280*/  PLOP3.LUT P0, PT, PT, PT, UP0, 0x80, 0x0 ;  /* 0x000000000000781c */ /* 0x000fe20003f0f008 */
[----:B------:R-:W-:Y:S01]  /*1290*/  IMAD.IADD R0, R4, 0x1, R9 ;  /* 0x0000000104007824 */ /* 0x000fe200078e0209 */
[----:B------:R-:W-:-:S02]  /*12a0*/  LOP3.LUT R24, R24, 0xffffffe0, RZ, 0xc0, !PT ;  /* 0xffffffe018187812 */ /* 0x000fc400078ec0ff */
[----:B------:R-:W-:Y:S01]  /*12b0*/  LOP3.LUT R217, R217, 0xfffffff8, RZ, 0xc0, !PT ;  /* 0xfffffff8d9d97812 */ /* 0x000fe200078ec0ff */
[C---:B------:R-:W-:Y:S01]  /*12c0*/  IMAD.SHL.U32 R44, R0.reuse, 0x2, RZ ;  /* 0x00000002002c7824 */ /* 0x040fe200078e00ff */
[----:B------:R-:W-:Y:S01]  /*12d0*/  LEA R206, R0, 0xc100, 0x1 ;  /* 0x0000c10000ce7811 */ /* 0x000fe200078e08ff */
[----:B------:R-:W-:Y:S01]  /*12e0*/  IMAD.IADD R3, R3, 0x1, -R24 ;  /* 0x0000000103037824 */ /* 0x000fe200078e0a18 */
[----:B------:R-:W-:Y:S01]  /*12f0*/  LOP3.LUT R0, R4, R19, RZ, 0xfc, !PT ;  /* 0x0000001304007212 */ /* 0x000fe200078efcff */
[----:B------:R-:W-:Y:S01]  /*1300*/  IMAD.IADD R217, R18, 0x1, -R217 ;  /* 0x0000000112d97824 */ /* 0x000fe200078e0ad9 */
[----:B---3--:R-:W-:Y:S01]  /*1310*/  IADD3 R8, R205, 0x6100, RZ ;  /* 0x00006100cd087810 */ /* 0x008fe20007ffe0ff */
[----:B------:R-:W-:-:S04]  /*1320*/  DEPBAR.LE SB0, 0x1 ;  /* 0x000080400000791a */ /* 0x000fc80000000000 */
[----:B------:R-:W-:-:S04]  /*1330*/  DEPBAR.LE SB0, 0x0 ;  /* 0x000080000000791a */ /* 0x000fc80000000000 */
[----:B------:R-:W-:Y:S01]  /*1340*/  BAR.SYNC.DEFER_BLOCKING 0x0 ;  /* 0x0000000000007b1d */ /* 0x000fe20000010000 */
[----:B------:R-:W-:Y:S01]  /*1350*/  @P1 IADD3 R203, R8, -0x20, RZ ;  /* 0xffffffe008cb1810 */ /* 0x000fe20007ffe0ff */
[----:B------:R-:W-:Y:S01]  /*1360*/  IMAD R204, R7, 0x2, R206 ;  /* 0x0000000207cc7824 */ /* 0x000fe200078e02ce */
[----:B------:R-:W-:Y:S02]  /*1370*/  ISETP.GT.AND P3, PT, R213, 0x3f, PT ;  /* 0x0000003fd500780c */ /* 0x000fe40003f64270 */
[----:B------:R-:W-:Y:S02]  /*1380*/  SEL R4, RZ, 0x10, P6 ;  /* 0x00000010ff047807 */ /* 0x000fe40003000000 */
[----:B------:R-:W-:Y:S02]  /*1390*/  SEL R2, R2, 0xffffffe0, !P2 ;  /* 0xffffffe002027807 */ /* 0x000fe40005000000 */
[C---:B------:R-:W-:Y:S02]  /*13a0*/  IADD3 R195, R203.reuse, 0x800, RZ ;  /* 0x00000800cbc37810 */ /* 0x040fe40007ffe0ff */
[----:B------:R-:W-:-:S02]  /*13b0*/  IADD3 R194, R203, 0x1000, RZ ;  /* 0x00001000cbc27810 */ /* 0x000fc40007ffe0ff */
[----:B------:R-:W-:Y:S01]  /*13c0*/  IADD3 R193, R203, 0x1800, RZ ;  /* 0x00001800cbc17810 */ /* 0x000fe20007ffe0ff */
[----:B------:R-:W3:Y:S04]  /*13d0*/  LDSM.16.M88.4 R44, [R44+0xc100] ;  /* 0x00c100002c2c783b */ /* 0x000ee80000000200 */
[----:B-1----:R1:W4:Y:S04]  /*13e0*/  LDSM.16.M88.4 R20, [R205+0x6100] ;  /* 0x00610000cd14783b */ /* 0x0023280000000200 */
[----:B--2---:R1:W2:Y:S04]  /*13f0*/  LDSM.16.M88.4 R12, [R205+0x6900] ;  /* 0x00690000cd0c783b */ /* 0x0042a80000000200 */
[----:B------:R1:W1:Y:S04]  /*1400*/  LDSM.16.M88.4 R72, [R205+0x7100] ;  /* 0x00710000cd48783b */ /* 0x0002680000000200 */
[----:B------:R1:W1:Y:S04]  /*1410*/  LDSM.16.M88.4 R68, [R205+0x7900] ;  /* 0x00790000cd44783b */ /* 0x0002680000000200 */
[----:B------:R1:W1:Y:S04]  /*1420*/  LDSM.16.M88.4 R52, [R204] ;  /* 0x00000000cc34783b */ /* 0x0002680000000200 */
[----:B------:R1:W1:Y:S04]  /*1430*/  LDSM.16.M88.4 R64, [R203] ;  /* 0x00000000cb40783b */ /* 0x0002680000000200 */
[----:B------:R1:W1:Y:S04]  /*1440*/  LDSM.16.M88.4 R60, [R203+0x800] ;  /* 0x00080000cb3c783b */ /* 0x0002680000000200 */
[----:B------:R1:W1:Y:S04]  /*1450*/  LDSM.16.M88.4 R56, [R203+0x1000] ;  /* 0x00100000cb38783b */ /* 0x0002680000000200 */
[----:B------:R1:W1:Y:S01]  /*1460*/  LDSM.16.M88.4 R8, [R203+0x1800] ;  /* 0x00180000cb08783b */ /* 0x0002620000000200 */
[----:B------:R-:W-:Y:S05]  /*1470*/  @!P0 BRA `(.L_x_0) ;  /* 0x0000035000008947 */ /* 0x000fea0003800000 */
[----:B------:R-:W-:Y:S01]  /*1480*/  IMAD R24, R17, c[0x0][0x208], RZ ;  /* 0x0000820011187a24 */ /* 0x000fe200078e02ff */
[----:B------:R-:W-:Y:S01]  /*1490*/  ISETP.GE.AND P1, PT, R216, c[0x0][0x1d4], PT ;  /* 0x00007500d8007a0c */ /* 0x000fe20003f26270 */
[----:B------:R-:W-:Y:S01]  /*14a0*/  IMAD.WIDE.U32 R18, R209, c[0x0][0x208], RZ ;  /* 0x00008200d1127a25 */ /* 0x000fe200078e00ff */
[----:B------:R-:W-:-:S03]  /*14b0*/  SHF.R.S32.HI R27, RZ, 0x1f, R214 ;  /* 0x0000001fff1b7819 */ /* 0x000fc600000114d6 */
[----:B------:R-:W-:Y:S02]  /*14c0*/  IMAD R17, R209, c[0x0][0x20c], R24 ;  /* 0x00008300d1117a24 */ /* 0x000fe400078e0218 */
[----:B------:R-:W-:-:S04]  /*14d0*/  IMAD.WIDE R30, R216, 0x2, RZ ;  /* 0x00000002d81e7825 */ /* 0x000fc800078e02ff */
[----:B------:R-:W-:Y:S02]  /*14e0*/  IMAD.IADD R19, R19, 0x1, R17 ;  /* 0x0000000113137824 */ /* 0x000fe400078e0211 */
[----:B------:R-:W-:Y:S02]  /*14f0*/  IMAD R17, R16, c[0x0][0x218], RZ ;  /* 0x0000860010117a24 */ /* 0x000fe400078e02ff */
[----:B------:R-:W-:-:S04]  /*1500*/  IMAD.WIDE.U32 R18, R208, c[0x0][0x218], R18 ;  /* 0x00008600d0127a25 */ /* 0x000fc800078e0012 */
[----:B------:R-:W-:Y:S01]  /*1510*/  IMAD R16, R208, c[0x0][0x21c], R17 ;  /* 0x00008700d0107a24 */ /* 0x000fe200078e0211 */
[----:B------:R-:W-:Y:S01]  /*1520*/  IADD3 R36, P0, R18, UR20, RZ ;  /* 0x0000001412247c10 */ /* 0x000fe2000ff1e0ff */
[----:B------:R-:W-:-:S03]  /*1530*/  IMAD.SHL.U32 R18, R211, 0x2, RZ ;  /* 0x00000002d3127824 */ /* 0x000fc600078e00ff */
[----:B------:R-:W-:Y:S02]  /*1540*/  IADD3.X R19, R19, UR5, R16, P0, !PT ;  /* 0x0000000513137c10 */ /* 0x000fe400087fe410 */
[C---:B------:R-:W-:Y:S02]  /*1550*/  LEA R34, P0, R36.reuse, c[0x0][0x1f8], 0x1 ;  /* 0x00007e0024227a11 */ /* 0x040fe400078008ff */
[----:B------:R-:W-:Y:S02]  /*1560*/  SHF.R.S32.HI R16, RZ, 0x1f, R215 ;  /* 0x0000001fff107819 */ /* 0x000fe400000114d7 */
[----:B------:R-:W-:Y:S01]  /*1570*/  LEA.HI.X R36, R36, c[0x0][0x1fc], R19, 0x1, P0 ;  /* 0x00007f0024247a11 */ /* 0x000fe200000f0c13 */
[----:B------:R-:W5:Y:S01]  /*1580*/  SHFL.IDX PT, R25, R34, RZ, 0x181f ;  /* 0x00181fff22197589 */ /* 0x000f6200000e0000 */
[----:B------:R-:W-:Y:S02]  /*1590*/  LEA.HI R17, R16, R215, RZ, 0x3 ;  /* 0x000000d710117211 */ /* 0x000fe400078f18ff */
[----:B------:R-:W-:Y:S01]  /*15a0*/  LEA.HI R16, R27, R214, RZ, 0x3 ;  /* 0x000000d61b107211 */ /* 0x000fe200078f18ff */
[----:B------:R-:W4:Y:S01]  /*15b0*/  SHFL.IDX PT, R26, R36, RZ, 0x181f ;  /* 0x00181fff241a7589 */ /* 0x000f2200000e0000 */
[----:B------:R-:W-:-:S02]  /*15c0*/  LOP3.LUT R17, R17, 0xfffffff8, RZ, 0xc0, !PT ;  /* 0xfffffff811117812 */ /* 0x000fc400078ec0ff */
[----:B------:R-:W-:Y:S01]  /*15d0*/  LOP3.LUT R16, R16, 0xfffffff8, RZ, 0xc0, !PT ;  /* 0xfffffff810107812 */ /* 0x000fe200078ec0ff */
[----:B------:R3:W2:Y:S02]  /*15e0*/  SHFL.IDX PT, R19, R34, 0x1, 0x181f ;  /* 0x00381f0022137f89 */ /* 0x0006a400000e0000 */
[----:B------:R-:W-:Y:S02]  /*15f0*/  IMAD.WIDE R32, R17, 0x2, RZ ;  /* 0x0000000211207825 */ /* 0x000fe400078e02ff */
[----:B------:R-:W1:Y:S02]  /*1600*/  SHFL.IDX PT, R24, R36, 0x1, 0x181f ;  /* 0x00381f0024187f89 */ /* 0x000e6400000e0000 */
[----:B------:R-:W-:Y:S01]  /*1610*/  IMAD.WIDE R16, R16, 0x2, RZ ;  /* 0x0000000210107825 */ /* 0x000fe200078e02ff */
[----:B-----5:R-:W-:-:S05]  /*1620*/  IADD3 R28, P0, R25, R30, RZ ;  /* 0x0000001e191c7210 */ /* 0x020fca0007f1e0ff */
[----:B----4-:R-:W-:Y:S01]  /*1630*/  IMAD.X R29, R26, 0x1, R31, P0 ;  /* 0x000000011a1d7824 */ /* 0x010fe200000e061f */
[----:B------:R-:W-:Y:S02]  /*1640*/  ISETP.LT.OR P0, PT, R6, 0x1, P1 ;  /* 0x000000010600780c */ /* 0x000fe40000f01670 */
[----:B------:R-:W-:-:S11]  /*1650*/  ISETP.GE.AND P1, PT, R215, c[0x0][0x1d4], PT ;  /* 0x00007500d7007a0c */ /* 0x000fd60003f26270 */
[----:B------:R4:W-:Y:S01]  /*1660*/  LDGSTS.E.BYPASS.LTC128B.128 [R18+0x100], [R28.64], !P0 ;  /* 0x001000001c127fae */ /* 0x0009e2000c101d4c */
[----:B---3--:R-:W-:-:S05]  /*1670*/  IADD3 R34, P0, R25, R32, RZ ;  /* 0x0000002019227210 */ /* 0x008fca0007f1e0ff */
[----:B------:R-:W-:Y:S01]  /*1680*/  IMAD.X R35, R26, 0x1, R33, P0 ;  /* 0x000000011a237824 */ /* 0x000fe200000e0621 */
[----:B--2---:R-:W-:-:S05]  /*1690*/  IADD3 R30, P0, R30, R19, RZ ;  /* 0x000000131e1e7210 */ /* 0x004fca0007f1e0ff */
[----:B-1----:R-:W-:Y:S01]  /*16a0*/  IMAD.X R31, R31, 0x1, R24, P0 ;  /* 0x000000011f1f7824 */ /* 0x002fe200000e0618 */
[----:B------:R-:W-:-:S05]  /*16b0*/  IADD3 R36, P0, R25, R16, RZ ;  /* 0x0000001019247210 */ /* 0x000fca0007f1e0ff */
[----:B------:R-:W-:Y:S01]  /*16c0*/  IMAD.X R37, R26, 0x1, R17, P0 ;  /* 0x000000011a257824 */ /* 0x000fe200000e0611 */
[----:B------:R-:W-:-:S05]  /*16d0*/  IADD3 R26, P0, R32, R19, RZ ;  /* 0x00000013201a7210 */ /* 0x000fca0007f1e0ff */
[----:B------:R-:W-:Y:S01]  /*16e0*/  IMAD.X R27, R33, 0x1, R24, P0 ;  /* 0x00000001211b7824 */ /* 0x000fe200000e0618 */
[----:B------:R-:W-:-:S05]  /*16f0*/  IADD3 R16, P0, R16, R19, RZ ;  /* 0x0000001310107210 */ /* 0x000fca0007f1e0ff */
[----:B------:R-:W-:Y:S01]  /*1700*/  IMAD.X R17, R17, 0x1, R24, P0 ;  /* 0x0000000111117824 */ /* 0x000fe200000e0618 */
[C---:B------:R-:W-:Y:S02]  /*1710*/  ISETP.LT.OR P0, PT, R6.reuse, 0x1, P1 ;  /* 0x000000010600780c */ /* 0x040fe40000f01670 */
[----:B------:R-:W-:-:S11]  /*1720*/  ISETP.LT.OR P1, PT, R6, 0x21, P1 ;  /* 0x000000210600780c */ /* 0x000fd60000f21670 */
[----:B------:R4:W-:Y:S01]  /*1730*/  LDGSTS.E.BYPASS.LTC128B.128 [R18+0x2100], [R34.64], !P0 ;  /* 0x0210000022127fae */ /* 0x0009e2000c101d4c */
[----:B------:R-:W-:-:S04]  /*1740*/  ISETP.GE.AND P0, PT, R214, c[0x0][0x1d4], PT ;  /* 0x00007500d6007a0c */ /* 0x000fc80003f06270 */
[C---:B------:R-:W-:Y:S02]  /*1750*/  ISETP.LT.OR P2, PT, R6.reuse, 0x1, P0 ;  /* 0x000000010600780c */ /* 0x040fe40000741670 */
[----:B------:R-:W-:-:S11]  /*1760*/  ISETP.LT.OR P0, PT, R6, 0x21, P0 ;  /* 0x000000210600780c */ /* 0x000fd60000701670 */
[----:B------:R4:W-:Y:S01]  /*1770*/  LDGSTS.E.BYPASS.LTC128B.128 [R18+0x4100], [R36.64], !P2 ;  /* 0x0410000024127fae */ /* 0x0009e2000d101d4c */
[----:B------:R-:W-:-:S04]  /*1780*/  ISETP.GE.AND P2, PT, R216, c[0x0][0x1d4], PT ;  /* 0x00007500d8007a0c */ /* 0x000fc80003f46270 */
[----:B------:R-:W-:-:S13]  /*1790*/  ISETP.LT.OR P2, PT, R6, 0x21, P2 ;  /* 0x000000210600780c */ /* 0x000fda0001741670 */
[----:B------:R4:W-:Y:S04]  /*17a0*/  LDGSTS.E.BYPASS.LTC128B.128 [R18+0x1100], [R30.64], !P2 ;  /* 0x011000001e127fae */ /* 0x0009e8000d101d4c */
[----:B------:R4:W-:Y:S04]  /*17b0*/  LDGSTS.E.BYPASS.LTC128B.128 [R18+0x3100], [R26.64], !P1 ;  /* 0x031000001a127fae */ /* 0x0009e8000c901d4c */
[----:B------:R4:W-:Y:S02]  /*17c0*/  LDGSTS.E.BYPASS.LTC128B.128 [R18+0x5100], [R16.64], !P0 ;  /* 0x0510000010127fae */ /* 0x0009e4000c101d4c */
.L_x_0:
[C---:B---34-:R-:W-:Y:S01]  /*17d0*/  HMMA.16816.F32 R24, R44.reuse, R20, RZ ;  /* 0x000000142c18723c */ /* 0x058fe200000018ff */
[C---:B------:R-:W-:Y:S01]  /*17e0*/  LEA R202, R5.reuse, R206, 0x1 ;  /* 0x000000ce05ca7211 */ /* 0x040fe200078e08ff */
[----:B------:R-:W-:Y:S01]  /*17f0*/  LDSM.16.M88.4 R84, [R205+0xb900] ;  /* 0x00b90000cd54783b */ /* 0x000fe20000000200 */
[C---:B------:R-:W-:Y:S01]  /*1800*/  LEA R199, R2.reuse, R205, 0x1 ;  /* 0x000000cd02c77211 */ /* 0x040fe200078e08ff */
[----:B------:R-:W-:Y:S01]  /*1810*/  UISETP.GE.AND UP0, UPT, UR9, 0x41, UPT ;  /* 0x000000410900788c */ /* 0x000fe2000bf06270 */
[----:B------:R-:W-:Y:S01]  /*1820*/  LEA R201, R5, R204, 0x1 ;  /* 0x000000cc05c97211 */ /* 0x000fe200078e08ff */
[----:B------:R-:W-:Y:S01]  /*1830*/  LDSM.16.M88.4 R40, [R202] ;  /* 0x00000000ca28783b */ /* 0x000fe20000000200 */
[----:B------:R-:W-:Y:S01]  /*1840*/  LEA R192, R2, R203, 0x1 ;  /* 0x000000cb02c07211 */ /* 0x000fe200078e08ff */
[----:B------:R-:W-:Y:S01]  /*1850*/  HMMA.16816.F32 R20, R44, R22, RZ ;  /* 0x000000162c14723c */ /* 0x000fe200000018ff */
[----:B------:R-:W-:Y:S01]  /*1860*/  IADD3 R191, R203, 0x2000, RZ ;  /* 0x00002000cbbf7810 */ /* 0x000fe20007ffe0ff */
[----:B------:R-:W3:Y:S01]  /*1870*/  LDSM.16.M88.4 R36, [R199+0x6100] ;  /* 0x00610000c724783b */ /* 0x000ee20000000200 */
[----:B------:R-:W-:-:S02]  /*1880*/  PLOP3.LUT P0, PT, PT, PT, UP0, 0x40, 0x0 ;  /* 0x000000000000781c */ /* 0x000fc40003f0e808 */
[C---:B------:R-:W-:Y:S01]  /*1890*/  IADD3 R190, R203.reuse, 0x2800, RZ ;  /* 0x00002800cbbe7810 */ /* 0x040fe20007ffe0ff */
[----:B------:R-:W4:Y:S01]  /*18a0*/  LDSM.16.M88.4 R32, [R199+0x6900] ;  /* 0x00690000c720783b */ /* 0x000f220000000200 */
[C---:B------:R-:W-:Y:S01]  /*18b0*/  IADD3 R189, R203.reuse, 0x3000, RZ ;  /* 0x00003000cbbd7810 */ /* 0x040fe20007ffe0ff */
[C---:B--2---:R-:W-:Y:S01]  /*18c0*/  HMMA.16816.F32 R16, R44.reuse, R12, RZ ;  /* 0x0000000c2c10723c */ /* 0x044fe200000018ff */
[C---:B------:R-:W-:Y:S01]  /*18d0*/  IADD3 R188, R203.reuse, 0x3800, RZ ;  /* 0x00003800cbbc7810 */ /* 0x040fe20007ffe0ff */
[----:B------:R-:W2:Y:S01]  /*18e0*/  LDSM.16.M88.4 R28, [R199+0x7100] ;  /* 0x00710000c71c783b */ /* 0x000ea20000000200 */
[C---:B------:R-:W-:Y:S02]  /*18f0*/  IADD3 R187, R203.reuse, 0x4000, RZ ;  /* 0x00004000cbbb7810 */ /* 0x040fe40007ffe0ff */
[C---:B------:R-:W-:Y:S01]  /*1900*/  IADD3 R186, R203.reuse, 0x4800, RZ ;  /* 0x00004800cbba7810 */ /* 0x040fe20007ffe0ff */
[----:B------:R-:W-:Y:S01]  /*1910*/  LDSM.16.M88.4 R80, [R199+0x7900] ;  /* 0x00790000c750783b */ /* 0x000fe20000000200 */
[C---:B------:R-:W-:Y:S01]  /*1920*/  IADD3 R185, R203.reuse, 0x5000, RZ ;  /* 0x00005000cbb97810 */ /* 0x040fe20007ffe0ff */
[C---:B------:R-:W-:Y:S01]  /*1930*/  HMMA.16816.F32 R12, R44.reuse, R14, RZ ;  /* 0x0000000e2c0c723c */ /* 0x040fe200000018ff */
[----:B------:R-:W-:Y:S01]  /*1940*/  IADD3 R184, R203, 0x5800, RZ ;  /* 0x00005800cbb87810 */ /* 0x000fe20007ffe0ff */
[----:B------:R-:W0:Y:S06]  /*1950*/  LDGDEPBAR ;  /* 0x00000000000079af */ /* 0x000e2c0000000000 */
[C---:B-1----:R-:W-:Y:S08]  /*1960*/  HMMA.16816.F32 R76, R44.reuse, R72, RZ ;  /* 0x000000482c4c723c */ /* 0x042ff000000018ff */
[----:B------:R-:W-:Y:S08]  /*1970*/  HMMA.16816.F32 R72, R44, R74, RZ ;  /* 0x0000004a2c48723c */ /* 0x000ff000000018ff */
[C---:B------:R-:W-:Y:S08]  /*1980*/  HMMA.16816.F32 R24, R52.reuse, R64, R24 ;  /* 0x000000403418723c */ /* 0x040ff00000001818 */
[----:B------:R-:W-:Y:S01]  /*1990*/  HMMA.16816.F32 R20, R52, R66, R20 ;  /* 0x000000423414723c */ /* 0x000fe20000001814 */
[----:B------:R-:W-:Y:S07]  /*19a0*/  LDSM.16.M88.4 R64, [R192] ;  /* 0x00000000c040783b */ /* 0x000fee0000000200 */
[C---:B------:R-:W-:Y:S08]  /*19b0*/  HMMA.16816.F32 R48, R44.reuse, R68, RZ ;  /* 0x000000442c30723c */ /* 0x040ff000000018ff */
[----:B------:R-:W-:Y:S01]  /*19c0*/  HMMA.16816.F32 R44, R44, R70, RZ ;  /* 0x000000462c2c723c */ /* 0x000fe200000018ff */
[----:B------:R-:W1:Y:S07]  /*19d0*/  LDSM.16.M88.4 R68, [R201] ;  /* 0x00000000c944783b */ /* 0x000e6e0000000200 */
[C---:B------:R-:W-:Y:S08]  /*19e0*/  HMMA.16816.F32 R16, R52.reuse, R60, R16 ;  /* 0x0000003c3410723c */ /* 0x040ff00000001810 */
[C---:B------:R-:W-:Y:S01]  /*19f0*/  HMMA.16816.F32 R12, R52.reuse, R62, R12 ;  /* 0x0000003e340c723c */ /* 0x040fe2000000180c */
[----:B------:R-:W5:Y:S07]  /*1a00*/  LDSM.16.M88.4 R60, [R192+0x800] ;  /* 0x00080000c03c783b */ /* 0x000f6e0000000200 */
[C---:B------:R-:W-:Y:S08]  /*1a10*/  HMMA.16816.F32 R76, R52.reuse, R56, R76 ;  /* 0x00000038344c723c */ /* 0x040ff0000000184c */
[----:B------:R-:W-:Y:S01]  /*1a20*/  HMMA.16816.F32 R72, R52, R58, R72 ;  /* 0x0000003a3448723c */ /* 0x000fe20000001848 */
[----:B------:R-:W1:Y:S07]  /*1a30*/  LDSM.16.M88.4 R56, [R192+0x1000] ;  /* 0x00100000c038783b */ /* 0x000e6e0000000200 */
[C---:B---3--:R-:W-:Y:S08]  /*1a40*/  HMMA.16816.F32 R24, R40.reuse, R36, R24 ;  /* 0x000000242818723c */ /* 0x048ff00000001818 */
[----:B------:R-:W-:Y:S01]  /*1a50*/  HMMA.16816.F32 R20, R40, R38, R20 ;  /* 0x000000262814723c */ /* 0x000fe20000001814 */
[----:B------:R-:W-:Y:S07]  /*1a60*/  LDSM.16.M88.4 R36, [R206+0x4000] ;  /* 0x00400000ce24783b */ /* 0x000fee0000000200 */
[C---:B------:R-:W-:Y:S08]  /*1a70*/  HMMA.16816.F32 R48, R52.reuse, R8, R48 ;  /* 0x000000083430723c */ /* 0x040ff00000001830 */
[----:B------:R-:W-:Y:S01]  /*1a80*/  HMMA.16816.F32 R44, R52, R10, R44 ;  /* 0x0000000a342c723c */ /* 0x000fe2000000182c */
[----:B------:R-:W-:Y:S04]  /*1a90*/  LDSM.16.M88.4 R52, [R192+0x1800] ;  /* 0x00180000c034783b */ /* 0x000fe80000000200 */
[----:B------:R-:W-:Y:S03]  /*1aa0*/  LDSM.16.M88.4 R8, [R205+0x8900] ;  /* 0x00890000cd08783b */ /* 0x000fe60000000200 */
[C---:B----4-:R-:W-:Y:S08]  /*1ab0*/  HMMA.16816.F32 R16, R40.reuse, R32, R16 ;  /* 0x000000202810723c */ /* 0x050ff00000001810 */
[C---:B------:R-:W-:Y:S01]  /*1ac0*/  HMMA.16816.F32 R12, R40.reuse, R34, R12 ;  /* 0x00000022280c723c */ /* 0x040fe2000000180c */
[----:B------:R-:W3:Y:S07]  /*1ad0*/  LDSM.16.M88.4 R32, [R205+0x8100] ;  /* 0x00810000cd20783b */ /* 0x000eee0000000200 */
[C---:B--2---:R-:W-:Y:S08]  /*1ae0*/  HMMA.16816.F32 R76, R40.reuse, R28, R76 ;  /* 0x0000001c284c723c */ /* 0x044ff0000000184c */
[----:B------:R-:W-:Y:S01]  /*1af0*/  HMMA.16816.F32 R72, R40, R30, R72 ;  /* 0x0000001e2848723c */ /* 0x000fe20000001848 */
[----:B------:R-:W2:Y:S07]  /*1b00*/  LDSM.16.M88.4 R28, [R205+0x9100] ;  /* 0x00910000cd1c783b */ /* 0x000eae0000000200 */
[C---:B-1----:R-:W-:Y:S08]  /*1b10*/  HMMA.16816.F32 R24, R68.reuse, R64, R24 ;  /* 0x000000404418723c */ /* 0x042ff00000001818 */
[----:B------:R-:W-:Y:S01]  /*1b20*/  HMMA.16816.F32 R20, R68, R66, R20 ;  /* 0x000000424414723c */ /* 0x000fe20000001814 */
[----:B------:R-:W-:Y:S07]  /*1b30*/  LDSM.16.M88.4 R64, [R204+0x4000] ;  /* 0x00400000cc40783b */ /* 0x000fee0000000200 */
[C---:B------:R-:W-:Y:S08]  /*1b40*/  HMMA.16816.F32 R48, R40.reuse, R80, R48 ;  /* 0x000000502830723c */ /* 0x040ff00000001830 */
[----:B------:R-:W-:Y:S01]  /*1b50*/  HMMA.16816.F32 R44, R40, R82, R44 ;  /* 0x00000052282c723c */ /* 0x000fe2000000182c */
[----:B------:R-:W-:Y:S04]  /*1b60*/  LDSM.16.M88.4 R80, [R205+0x9900] ;  /* 0x00990000cd50783b */ /* 0x000fe80000000200 */
[----:B------:R-:W-:Y:S03]  /*1b70*/  LDSM.16.M88.4 R40, [R203+0x2800] ;  /* 0x00280000cb28783b */ /* 0x000fe60000000200 */
[C---:B-----5:R-:W-:Y:S08]  /*1b80*/  HMMA.16816.F32 R16, R68.reuse, R60, R16 ;  /* 0x0000003c4410723c */ /* 0x060ff00000001810 */
[C---:B------:R-:W-:Y:S01]  /*1b90*/  HMMA.16816.F32 R12, R68.reuse, R62, R12 ;  /* 0x0000003e440c723c */ /* 0x040fe2000000180c */
[----:B------:R-:W1:Y:S07]  /*1ba0*/  LDSM.16.M88.4 R60, [R203+0x2000] ;  /* 0x00200000cb3c783b */ /* 0x000e6e0000000200 */
[C---:B------:R-:W-:Y:S08]  /*1bb0*/  HMMA.16816.F32 R76, R68.reuse, R56, R76 ;  /* 0x00000038444c723c */ /* 0x040ff0000000184c */
[----:B------:R-:W-:Y:S01]  /*1bc0*/  HMMA.16816.F32 R72, R68, R58, R72 ;  /* 0x0000003a4448723c */ /* 0x000fe20000001848 */
[----:B------:R-:W4:Y:S07]  /*1bd0*/  LDSM.16.M88.4 R56, [R203+0x3000] ;  /* 0x00300000cb38783b */ /* 0x000f2e0000000200 */
[C---:B---3--:R-:W-:Y:S08]  /*1be0*/  HMMA.16816.F32 R24, R36.reuse, R32, R24 ;  /* 0x000000202418723c */ /* 0x048ff00000001818 */
[----:B------:R-:W-:Y:S01]  /*1bf0*/  HMMA.16816.F32 R20, R36, R34, R20 ;  /* 0x000000222414723c */ /* 0x000fe20000001814 */
[----:B------:R-:W-:Y:S07]  /*1c00*/  LDSM.16.M88.4 R32, [R199+0x8100] ;  /* 0x00810000c720783b */ /* 0x000fee0000000200 */
[C---:B------:R-:W-:Y:S08]  /*1c10*/  HMMA.16816.F32 R48, R68.reuse, R52, R48 ;  /* 0x000000344430723c */ /* 0x040ff00000001830 */
[----:B------:R-:W-:Y:S01]  /*1c20*/  HMMA.16816.F32 R44, R68, R54, R44 ;  /* 0x00000036442c723c */ /* 0x000fe2000000182c */
[----:B------:R-:W3:Y:S04]  /*1c30*/  LDSM.16.M88.4 R52, [R202+0x4000] ;  /* 0x00400000ca34783b */ /* 0x000ee80000000200 */
[----:B------:R-:W5:Y:S03]  /*1c40*/  LDSM.16.M88.4 R68, [R203+0x3800] ;  /* 0x00380000cb44783b */ /* 0x000f660000000200 */
[C---:B------:R-:W-:Y:S08]  /*1c50*/  HMMA.16816.F32 R16, R36.reuse, R8, R16 ;  /* 0x000000082410723c */ /* 0x040ff00000001810 */
[C---:B------:R-:W-:Y:S01]  /*1c60*/  HMMA.16816.F32 R12, R36.reuse, R10, R12 ;  /* 0x0000000a240c723c */ /* 0x040fe2000000180c */
[----:B------:R-:W3:Y:S07]  /*1c70*/  LDSM.16.M88.4 R8, [R199+0x8900] ;  /* 0x00890000c708783b */ /* 0x000eee0000000200 */
[C---:B--2---:R-:W-:Y:S08]  /*1c80*/  HMMA.16816.F32 R76, R36.reuse, R28, R76 ;  /* 0x0000001c244c723c */ /* 0x044ff0000000184c */
[----:B------:R-:W-:Y:S01]  /*1c90*/  HMMA.16816.F32 R72, R36, R30, R72 ;  /* 0x0000001e2448723c */ /* 0x000fe20000001848 */
[----:B------:R-:W-:Y:S07]  /*1ca0*/  LDSM.16.M88.4 R28, [R199+0x9100] ;  /* 0x00910000c71c783b */ /* 0x000fee0000000200 */
[C---:B-1----:R-:W-:Y:S08]  /*1cb0*/  HMMA.16816.F32 R24, R64.reuse, R60, R24 ;  /* 0x0000003c4018723c */ /* 0x042ff00000001818 */
[----:B------:R-:W-:Y:S01]  /*1cc0*/  HMMA.16816.F32 R20, R64, R62, R20 ;  /* 0x0000003e4014723c */ /* 0x000fe20000001814 */
[----:B------:R-:W-:Y:S07]  /*1cd0*/  LDSM.16.M88.4 R60, [R199+0x9900] ;  /* 0x00990000c73c783b */ /* 0x000fee0000000200 */
[C---:B------:R-:W-:Y:S08]  /*1ce0*/  HMMA.16816.F32 R48, R36.reuse, R80, R48 ;  /* 0x000000502430723c */ /* 0x040ff00000001830 */
[----:B------:R-:W-:Y:S01]  /*1cf0*/  HMMA.16816.F32 R44, R36, R82, R44 ;  /* 0x00000052242c723c */ /* 0x000fe2000000182c */
[----:B------:R-:W-:Y:S07]  /*1d00*/  LDSM.16.M88.4 R36, [R192+0x2000] ;  /* 0x00200000c024783b */ /* 0x000fee0000000200 */
[C---:B------:R-:W-:Y:S08]  /*1d10*/  HMMA.16816.F32 R16, R64.reuse, R40, R16 ;  /* 0x000000284010723c */ /* 0x040ff00000001810 */
[C---:B------:R-:W-:Y:S01]  /*1d20*/  HMMA.16816.F32 R12, R64.reuse, R42, R12 ;  /* 0x0000002a400c723c */ /* 0x040fe2000000180c */
[----:B------:R-:W1:Y:S07]  /*1d30*/  LDSM.16.M88.4 R40, [R201+0x4000] ;  /* 0x00400000c928783b */ /* 0x000e6e0000000200 */
[C---:B----4-:R-:W-:Y:S08]  /*1d40*/  HMMA.16816.F32 R76, R64.reuse, R56, R76 ;  /* 0x00000038404c723c */ /* 0x050ff0000000184c */
[----:B------:R-:W-:Y:S01]  /*1d50*/  HMMA.16816.F32 R72, R64, R58, R72 ;  /* 0x0000003a4048723c */ /* 0x000fe20000001848 */
[----:B------:R-:W2:Y:S07]  /*1d60*/  LDSM.16.M88.4 R56, [R192+0x2800] ;  /* 0x00280000c038783b */ /* 0x000eae0000000200 */
[C---:B---3--:R-:W-:Y:S08]  /*1d70*/  HMMA.16816.F32 R24, R52.reuse, R32, R24 ;  /* 0x000000203418723c */ /* 0x048ff00000001818 */
[----:B------:R-:W-:Y:S01]  /*1d80*/  HMMA.16816.F32 R20, R52, R34, R20 ;  /* 0x000000223414723c */ /* 0x000fe20000001814 */
[----:B------:R-:W-:Y:S07]  /*1d90*/  LDSM.16.M88.4 R32, [R206+0x8000] ;  /* 0x00800000ce20783b */ /* 0x000fee0000000200 */
[C---:B-----5:R-:W-:Y:S08]  /*1da0*/  HMMA.16816.F32 R48, R64.reuse, R68, R48 ;  /* 0x000000444030723c */ /* 0x060ff00000001830 */
[----:B------:R-:W-:Y:S01]  /*1db0*/  HMMA.16816.F32 R44, R64, R70, R44 ;  /* 0x00000046402c723c */ /* 0x000fe2000000182c */
[----:B------:R-:W-:Y:S04]  /*1dc0*/  LDSM.16.M88.4 R64, [R192+0x3000] ;  /* 0x00300000c040783b */ /* 0x000fe80000000200 */
[----:B------:R-:W-:Y:S03]  /*1dd0*/  LDSM.16.M88.4 R68, [R201+0x8000] ;  /* 0x00800000c944783b */ /* 0x000fe60000000200 */
[C---:B------:R-:W-:Y:S08]  /*1de0*/  HMMA.16816.F32 R16, R52.reuse, R8, R16 ;  /* 0x000000083410723c */ /* 0x040ff00000001810 */
[----:B------:R-:W-:Y:S01]  /*1df0*/  HMMA.16816.F32 R12, R52, R10, R12 ;  /* 0x0000000a340c723c */ /* 0x000fe2000000180c */
[----:B------:R-:W3:Y:S07]  /*1e00*/  LDSM.16.M88.4 R8, [R205+0xa100] ;  /* 0x00a10000cd08783b */ /* 0x000eee0000000200 */
[C---:B-1----:R-:W-:Y:S08]  /*1e10*/  HMMA.16816.F32 R24, R40.reuse, R36, R24 ;  /* 0x000000242818723c */ /* 0x042ff00000001818 */
[----:B------:R-:W-:Y:S01]  /*1e20*/  HMMA.16816.F32 R20, R40, R38, R20 ;  /* 0x000000262814723c */ /* 0x000fe20000001814 */
[----:B------:R-:W-:Y:S07]  /*1e30*/  LDSM.16.M88.4 R36, [R204+0x8000] ;  /* 0x00800000cc24783b */ /* 0x000fee0000000200 */
[C---:B------:R-:W-:Y:S08]  /*1e40*/  HMMA.16816.F32 R76, R52.reuse, R28, R76 ;  /* 0x0000001c344c723c */ /* 0x040ff0000000184c */
[C---:B------:R-:W-:Y:S01]  /*1e50*/  HMMA.16816.F32 R72, R52.reuse, R30, R72 ;  /* 0x0000001e3448723c */ /* 0x040fe20000001848 */
[----:B------:R-:W1:Y:S07]  /*1e60*/  LDSM.16.M88.4 R28, [R192+0x3800] ;  /* 0x00380000c01c783b */ /* 0x000e6e0000000200 */
[C---:B------:R-:W-:Y:S08]  /*1e70*/  HMMA.16816.F32 R48, R52.reuse, R60, R48 ;  /* 0x0000003c3430723c */ /* 0x040ff00000001830 */
[----:B------:R-:W-:Y:S01]  /*1e80*/  HMMA.16816.F32 R44, R52, R62, R44 ;  /* 0x0000003e342c723c */ /* 0x000fe2000000182c */
[----:B------:R-:W-:Y:S07]  /*1e90*/  LDSM.16.M88.4 R60, [R202+0x8000] ;  /* 0x00800000ca3c783b */ /* 0x000fee0000000200 */
[C---:B--2---:R-:W-:Y:S01]  /*1ea0*/  HMMA.16816.F32 R52, R40.reuse, R56, R16 ;  /* 0x000000382834723c */ /* 0x044fe20000001810 */
[----:B------:R-:W2:Y:S07]  /*1eb0*/  LDSM.16.M88.4 R16, [R203+0x4000] ;  /* 0x00400000cb10783b */ /* 0x000eae0000000200 */
[----:B------:R-:W-:Y:S01]  /*1ec0*/  HMMA.16816.F32 R12, R40, R58, R12 ;  /* 0x0000003a280c723c */ /* 0x000fe2000000180c */
[----:B------:R-:W4:Y:S07]  /*1ed0*/  LDSM.16.M88.4 R56, [R205+0xa900] ;  /* 0x00a90000cd38783b */ /* 0x000f2e0000000200 */
[C---:B---3--:R-:W-:Y:S08]  /*1ee0*/  HMMA.16816.F32 R24, R32.reuse, R8, R24 ;  /* 0x000000082018723c */ /* 0x048ff00000001818 */
[----:B------:R-:W-:Y:S01]  /*1ef0*/  HMMA.16816.F32 R20, R32, R10, R20 ;  /* 0x0000000a2014723c */ /* 0x000fe20000001814 */
[----:B------:R-:W3:Y:S07]  /*1f00*/  LDSM.16.M88.4 R8, [R203+0x4800] ;  /* 0x00480000cb08783b */ /* 0x000eee0000000200 */
[C---:B------:R-:W-:Y:S08]  /*1f10*/  HMMA.16816.F32 R76, R40.reuse, R64, R76 ;  /* 0x00000040284c723c */ /* 0x040ff0000000184c */
[C---:B------:R-:W-:Y:S08]  /*1f20*/  HMMA.16816.F32 R72, R40.reuse, R66, R72 ;  /* 0x000000422848723c */ /* 0x040ff00000001848 */
[----:B-1----:R-:W-:Y:S01]  /*1f30*/  HMMA.16816.F32 R64, R40, R28, R48 ;  /* 0x0000001c2840723c */ /* 0x002fe20000001830 */
[----:B------:R-:W1:Y:S07]  /*1f40*/  LDSM.16.M88.4 R48, [R199+0xa100] ;  /* 0x00a10000c730783b */ /* 0x000e6e0000000200 */
[C---:B--2---:R-:W-:Y:S08]  /*1f50*/  HMMA.16816.F32 R24, R36.reuse, R16, R24 ;  /* 0x000000102418723c */ /* 0x044ff00000001818 */
[----:B------:R-:W-:Y:S01]  /*1f60*/  HMMA.16816.F32 R20, R36, R18, R20 ;  /* 0x000000122414723c */ /* 0x000fe20000001814 */
[----:B------:R-:W2:Y:S07]  /*1f70*/  LDSM.16.M88.4 R16, [R205+0xb100] ;  /* 0x00b10000cd10783b */ /* 0x000eae0000000200 */
[C---:B----4-:R-:W-:Y:S01]  /*1f80*/  HMMA.16816.F32 R80, R32.reuse, R56, R52 ;  /* 0x000000382050723c */ /* 0x050fe20000001834 */
[----:B------:R-:W-:Y:S07]  /*1f90*/  LDSM.16.M88.4 R52, [R192+0x4000] ;  /* 0x00400000c034783b */ /* 0x000fee0000000200 */
[----:B------:R-:W-:Y:S01]  /*1fa0*/  HMMA.16816.F32 R56, R32, R58, R12 ;  /* 0x0000003a2038723c */ /* 0x000fe2000000180c */
[----:B------:R-:W4:Y:S07]  /*1fb0*/  LDSM.16.M88.4 R12, [R199+0xa900] ;  /* 0x00a90000c70c783b */ /* 0x000f2e0000000200 */
[----:B------:R-:W-:Y:S08]  /*1fc0*/  HMMA.16816.F32 R44, R40, R30, R44 ;  /* 0x0000001e282c723c */ /* 0x000ff0000000182c */
[C---:B---3--:R-:W-:Y:S08]  /*1fd0*/  HMMA.16816.F32 R80, R36.reuse, R8, R80 ;  /* 0x000000082450723c */ /* 0x048ff00000001850 */
[----:B------:R-:W-:Y:S01]  /*1fe0*/  HMMA.16816.F32 R56, R36, R10, R56 ;  /* 0x0000000a2438723c */ /* 0x000fe20000001838 */
[----:B------:R-:W-:Y:S07]  /*1ff0*/  LDSM.16.M88.4 R8, [R199+0xb100] ;  /* 0x00b10000c708783b */ /* 0x000fee0000000200 */
[C---:B-1----:R-:W-:Y:S08]  /*2000*/  HMMA.16816.F32 R24, R60.reuse, R48, R24 ;  /* 0x000000303c18723c */ /* 0x042ff00000001818 */
[----:B------:R-:W-:Y:S01]  /*2010*/  HMMA.16816.F32 R20, R60, R50, R20 ;  /* 0x000000323c14723c */ /* 0x000fe20000001814 */
[----:B------:R-:W1:Y:S07]  /*2020*/  LDSM.16.M88.4 R48, [R203+0x5000] ;  /* 0x00500000cb30783b */ /* 0x000e6e0000000200 */
[C---:B--2---:R-:W-:Y:S08]  /*2030*/  HMMA.16816.F32 R76, R32.reuse, R16, R76 ;  /* 0x00000010204c723c */ /* 0x044ff0000000184c */
[----:B------:R-:W-:Y:S01]  /*2040*/  HMMA.16816.F32 R72, R32, R18, R72 ;  /* 0x000000122048723c */ /* 0x000fe20000001848 */
[----:B------:R-:W2:Y:S07]  /*2050*/  LDSM.16.M88.4 R16, [R192+0x4800] ;  /* 0x00480000c010783b */ /* 0x000eae0000000200 */
[C---:B----4-:R-:W-:Y:S08]  /*2060*/  HMMA.16816.F32 R80, R60.reuse, R12, R80 ;  /* 0x0000000c3c50723c */ /* 0x050ff00000001850 */
[----:B------:R-:W-:Y:S01]  /*2070*/  HMMA.16816.F32 R56, R60, R14, R56 ;  /* 0x0000000e3c38723c */ /* 0x000fe20000001838 */
[----:B------:R-:W3:Y:S07]  /*2080*/  LDSM.16.M88.4 R12, [R203+0x5800] ;  /* 0x00580000cb0c783b */ /* 0x000eee0000000200 */
[C---:B------:R-:W-:Y:S08]  /*2090*/  HMMA.16816.F32 R64, R32.reuse, R84, R64 ;  /* 0x000000542040723c */ /* 0x040ff00000001840 */
[----:B------:R-:W-:Y:S08]  /*20a0*/  HMMA.16816.F32 R44, R32, R86, R44 ;  /* 0x00000056202c723c */ /* 0x000ff0000000182c */
[----:B------:R-:W-:Y:S08]  /*20b0*/  HMMA.16816.F32 R24, R68, R52, R24 ;  /* 0x000000344418723c */ /* 0x000ff00000001818 */
[----:B-1----:R-:W-:Y:S08]  /*20c0*/  HMMA.16816.F32 R76, R36, R48, R76 ;  /* 0x00000030244c723c */ /* 0x002ff0000000184c */
[----:B--2---:R-:W-:Y:S08]  /*20d0*/  HMMA.16816.F32 R80, R68, R16, R80 ;  /* 0x000000104450723c */ /* 0x004ff00000001850 */
[----:B------:R-:W-:Y:S01]  /*20e0*/  HMMA.16816.F32 R72, R36, R50, R72 ;  /* 0x000000322448723c */ /* 0x000fe20000001848 */
[----:B------:R-:W-:-:S02]  /*20f0*/  FMUL.FTZ R26, R26, c[0x0][0x320] ;  /* 0x0000c8001a1a7a20 */ /* 0x000fc40000410000 */
[----:B------:R-:W-:Y:S02]  /*2100*/  FMUL.FTZ R2, R24, c[0x0][0x320] ;  /* 0x0000c80018027a20 */ /* 0x000fe40000410000 */
[----:B------:R-:W-:Y:S01]  /*2110*/  FMUL.FTZ R6, R25, c[0x0][0x320] ;  /* 0x0000c80019067a20 */ /* 0x000fe20000410000 */
[----:B------:R1:W2:Y:S01]  /*2120*/  MUFU.TANH R28, R26 ;  /* 0x0000001a001c7308 */ /* 0x0002a20000002400 */
[----:B------:R-:W-:Y:S01]  /*2130*/  FMUL.FTZ R29, R27, c[0x0][0x320] ;  /* 0x0000c8001b1d7a20 */ /* 0x000fe20000410000 */
[----:B------:R-:W-:Y:S01]  /*2140*/  HMMA.16816.F32 R56, R68, R18, R56 ;  /* 0x000000124438723c */ /* 0x000fe20000001838 */
[----:B------:R-:W4:Y:S05]  /*2150*/  LDSM.16.M88.4 R16, [R199+0xb900] ;  /* 0x00b90000c710783b */ /* 0x000f2a0000000200 */
[----:B------:R-:W2:Y:S02]  /*2160*/  MUFU.TANH R2, R2 ;  /* 0x0000000200027308 */ /* 0x000ea40000002400 */
[----:B---3--:R-:W-:Y:S01]  /*2170*/  HMMA.16816.F32 R64, R36, R12, R64 ;  /* 0x0000000c2440723c */ /* 0x008fe20000001840 */
[----:B------:R-:W-:-:S02]  /*2180*/  FMUL.FTZ R30, R80, c[0x0][0x320] ;  /* 0x0000c800501e7a20 */ /* 0x000fc40000410000 */
[----:B------:R-:W-:Y:S01]  /*2190*/  FMUL.FTZ R31, R81, c[0x0][0x320] ;  /* 0x0000c800511f7a20 */ /* 0x000fe20000410000 */
[----:B-1----:R-:W1:Y:S03]  /*21a0*/  LDSM.16.M88.4 R24, [R192+0x5000] ;  /* 0x00500000c018783b */ /* 0x002e660000000200 */
[----:B------:R-:W-:Y:S01]  /*21b0*/  FMUL.FTZ R12, R82, c[0x0][0x320] ;  /* 0x0000c800520c7a20 */ /* 0x000fe20000410000 */
[----:B------:R-:W-:Y:S01]  /*21c0*/  HMMA.16816.F32 R44, R36, R14, R44 ;  /* 0x0000000e242c723c */ /* 0x000fe2000000182c */
[----:B------:R-:W-:Y:S01]  /*21d0*/  FMUL.FTZ R13, R83, c[0x0][0x320] ;  /* 0x0000c800530d7a20 */ /* 0x000fe20000410000 */
[----:B------:R-:W3:Y:S06]  /*21e0*/  MUFU.TANH R6, R6 ;  /* 0x0000000600067308 */ /* 0x000eec0000002400 */
[----:B------:R-:W-:Y:S01]  /*21f0*/  HMMA.16816.F32 R76, R60, R8, R76 ;  /* 0x000000083c4c723c */ /* 0x000fe2000000184c */
[----:B------:R-:W-:Y:S01]  /*2200*/  FMUL.FTZ R14, R58, c[0x0][0x320] ;  /* 0x0000c8003a0e7a20 */ /* 0x000fe20000410000 */
[----:B------:R-:W1:Y:S01]  /*2210*/  MUFU.TANH R29, R29 ;  /* 0x0000001d001d7308 */ /* 0x000e620000002400 */
[----:B------:R-:W-:-:S05]  /*2220*/  FMUL.FTZ R56, R56, c[0x0][0x320] ;  /* 0x0000c80038387a20 */ /* 0x000fca0000410000 */
[----:B------:R-:W-:Y:S01]  /*2230*/  HMMA.16816.F32 R72, R60, R10, R72 ;  /* 0x0000000a3c48723c */ /* 0x000fe20000001848 */
[----:B------:R-:W5:Y:S01]  /*2240*/  LDSM.16.M88.4 R8, [R192+0x5800] ;  /* 0x00580000c008783b */ /* 0x000f620000000200 */
[----:B------:R-:W1:Y:S01]  /*2250*/  MUFU.TANH R30, R30 ;  /* 0x0000001e001e7308 */ /* 0x000e620000002400 */
[----:B------:R-:W-:-:S05]  /*2260*/  DEPBAR.LE SB0, 0x0 ;  /* 0x000080000000791a */ /* 0x000fca0000000000 */
[----:B------:R-:W-:Y:S02]  /*2270*/  HMMA.16816.F32 R20, R68, R54, R20 ;  /* 0x000000364414723c */ /* 0x000fe40000001814 */
[----:B------:R-:W1:Y:S06]  /*2280*/  MUFU.TANH R31, R31 ;  /* 0x0000001f001f7308 */ /* 0x000e6c0000002400 */
[C---:B----4-:R-:W-:Y:S02]  /*2290*/  HMMA.16816.F32 R64, R60.reuse, R16, R64 ;  /* 0x000000103c40723c */ /* 0x050fe40000001840 */
[----:B------:R-:W4:Y:S05]  /*22a0*/  MUFU.TANH R12, R12 ;  /* 0x0000000c000c7308 */ /* 0x000f2a0000002400 */
[----:B------:R-:W-:Y:S01]  /*22b0*/  FMUL.FTZ R16, R59, c[0x0][0x320] ;  /* 0x0000c8003b107a20 */ /* 0x000fe20000410000 */
[----:B------:R-:W-:Y:S02]  /*22c0*/  HMMA.16816.F32 R44, R60, R18, R44 ;  /* 0x000000123c2c723c */ /* 0x000fe4000000182c */
[----:B------:R-:W2:Y:S06]  /*22d0*/  MUFU.TANH R13, R13 ;  /* 0x0000000d000d7308 */ /* 0x000eac0000002400 */
[----:B-1----:R-:W-:Y:S01]  /*22e0*/  HMMA.16816.F32 R76, R68, R24, R76 ;  /* 0x00000018444c723c */ /* 0x002fe2000000184c */
[----:B------:R-:W-:Y:S01]  /*22f0*/  FMUL.FTZ R20, R20, c[0x0][0x320] ;  /* 0x0000c80014147a20 */ /* 0x000fe20000410000 */
[----:B------:R1:W1:Y:S01]  /*2300*/  MUFU.TANH R25, R56 ;  /* 0x0000003800197308 */ /* 0x0002620000002400 */
[----:B------:R-:W-:-:S02]  /*2310*/  FMUL.FTZ R21, R21, c[0x0][0x320] ;  /* 0x0000c80015157a20 */ /* 0x000fc40000410000 */
[----:B------:R-:W-:Y:S02]  /*2320*/  FMUL.FTZ R22, R22, c[0x0][0x320] ;  /* 0x0000c80016167a20 */ /* 0x000fe40000410000 */
[----:B------:R-:W-:Y:S01]  /*2330*/  FMUL.FTZ R23, R23, c[0x0][0x320] ;  /* 0x0000c80017177a20 */ /* 0x000fe20000410000 */
[C---:B------:R-:W-:Y:S01]  /*2340*/  HMMA.16816.F32 R72, R68.reuse, R26, R72 ;  /* 0x0000001a4448723c */ /* 0x040fe20000001848 */
[----:B------:R-:W-:Y:S01]  /*2350*/  FMUL.FTZ R24, R57, c[0x0][0x320] ;  /* 0x0000c80039187a20 */ /* 0x000fe20000410000 */
[----:B------:R-:W1:Y:S06]  /*2360*/  MUFU.TANH R20, R20 ;  /* 0x0000001400147308 */ /* 0x000e6c0000002400 */
[C---:B-----5:R-:W-:Y:S02]  /*2370*/  HMMA.16816.F32 R64, R68.reuse, R8, R64 ;  /* 0x000000084440723c */ /* 0x060fe40000001840 */
[----:B------:R-:W1:Y:S06]  /*2380*/  MUFU.TANH R21, R21 ;  /* 0x0000001500157308 */ /* 0x000e6c0000002400 */
[----:B------:R-:W-:Y:S01]  /*2390*/  HMMA.16816.F32 R44, R68, R10, R44 ;  /* 0x0000000a442c723c */ /* 0x000fe2000000182c */
[----:B------:R-:W-:Y:S01]  /*23a0*/  FMUL.FTZ R76, R76, c[0x0][0x320] ;  /* 0x0000c8004c4c7a20 */ /* 0x000fe20000410000 */
[----:B------:R-:W1:Y:S01]  /*23b0*/  MUFU.TANH R22, R22 ;  /* 0x0000001600167308 */ /* 0x000e620000002400 */
[----:B------:R-:W-:-:S02]  /*23c0*/  FMUL.FTZ R77, R77, c[0x0][0x320] ;  /* 0x0000c8004d4d7a20 */ /* 0x000fc40000410000 */
[----:B------:R-:W-:Y:S02]  /*23d0*/  FMUL.FTZ R78, R78, c[0x0][0x320] ;  /* 0x0000c8004e4e7a20 */ /* 0x000fe40000410000 */
[----:B------:R-:W-:Y:S02]  /*23e0*/  FMUL.FTZ R79, R79, c[0x0][0x320] ;  /* 0x0000c8004f4f7a20 */ /* 0x000fe40000410000 */
[----:B------:R-:W-:Y:S01]  /*23f0*/  FMUL.FTZ R72, R72, c[0x0][0x320] ;  /* 0x0000c80048487a20 */ /* 0x000fe20000410000 */
[----:B------:R-:W1:Y:S01]  /*2400*/  MUFU.TANH R23, R23 ;  /* 0x0000001700177308 */ /* 0x000e620000002400 */
[----:B------:R-:W-:Y:S02]  /*2410*/  FMUL.FTZ R73, R73, c[0x0][0x320] ;  /* 0x0000c80049497a20 */ /* 0x000fe40000410000 */
[----:B------:R-:W-:Y:S02]  /*2420*/  FMUL.FTZ R74, R74, c[0x0][0x320] ;  /* 0x0000c8004a4a7a20 */ /* 0x000fe40000410000 */
[----:B------:R-:W-:-:S02]  /*2430*/  FMUL.FTZ R75, R75, c[0x0][0x320] ;  /* 0x0000c8004b4b7a20 */ /* 0x000fc40000410000 */
[----:B------:R-:W-:Y:S01]  /*2440*/  FMUL.FTZ R64, R64, c[0x0][0x320] ;  /* 0x0000c80040407a20 */ /* 0x000fe20000410000 */
[----:B------:R-:W1:Y:S01]  /*2450*/  MUFU.TANH R24, R24 ;  /* 0x0000001800187308 */ /* 0x000e620000002400 */
[----:B------:R-:W-:Y:S02]  /*2460*/  FMUL.FTZ R65, R65, c[0x0][0x320] ;  /* 0x0000c80041417a20 */ /* 0x000fe40000410000 */
[----:B------:R-:W-:Y:S02]  /*2470*/  FMUL.FTZ R66, R66, c[0x0][0x320] ;  /* 0x0000c80042427a20 */ /* 0x000fe40000410000 */
[----:B------:R-:W-:Y:S02]  /*2480*/  FMUL.FTZ R67, R67, c[0x0][0x320] ;  /* 0x0000c80043437a20 */ /* 0x000fe40000410000 */
[----:B------:R-:W-:Y:S01]  /*2490*/  FMUL.FTZ R44, R44, c[0x0][0x320] ;  /* 0x0000c8002c2c7a20 */ /* 0x000fe20000410000 */
[----:B------:R-:W1:Y:S01]  /*24a0*/  MUFU.TANH R14, R14 ;  /* 0x0000000e000e7308 */ /* 0x000e620000002400 */
[----:B------:R-:W-:-:S02]  /*24b0*/  FMUL.FTZ R45, R45, c[0x0][0x320] ;  /* 0x0000c8002d2d7a20 */ /* 0x000fc40000410000 */
[----:B------:R-:W-:Y:S02]  /*24c0*/  FMUL.FTZ R46, R46, c[0x0][0x320] ;  /* 0x0000c8002e2e7a20 */ /* 0x000fe40000410000 */
[----:B------:R-:W-:-:S03]  /*24d0*/  FMUL.FTZ R47, R47, c[0x0][0x320] ;  /* 0x0000c8002f2f7a20 */ /* 0x000fc60000410000 */
[----:B------:R-:W1:Y:S08]  /*24e0*/  MUFU.TANH R16, R16 ;  /* 0x0000001000107308 */ /* 0x000e700000002400 */
[----:B------:R1:W1:Y:S08]  /*24f0*/  MUFU.TANH R183, R76 ;  /* 0x0000004c00b77308 */ /* 0x0002700000002400 */
        /* <DEDUP_REMOVED lines=14> */
[----:B------:R1:W1:Y:S01]  /*25e0*/  MUFU.TANH R161, R47 ;  /* 0x0000002f00a17308 */ /* 0x0002620000002400 */
[----:B------:R-:W-:Y:S06]  /*25f0*/  BAR.SYNC.DEFER_BLOCKING 0x0 ;  /* 0x0000000000007b1d */ /* 0x000fec0000010000 */
[----:B------:R-:W-:Y:S05]  /*2600*/  @P0 BRA `(.L_x_1) ;  /* 0x0000047000000947 */ /* 0x000fea0003800000 */
[----:B--234-:R-:W-:Y:S01]  /*2610*/  ULEA UR4, UR7, UR10, 0x6 ;  /* 0x0000000a07047291 */ /* 0x01cfe2000f8e303f */
[----:B------:R-:W-:Y:S01]  /*2620*/  ISETP.NE.AND P1, PT, R207, 0x1, PT ;  /* 0x00000001cf00780c */ /* 0x000fe20003f25270 */
[----:B------:R-:W-:-:S04]  /*2630*/  IMAD.MOV.U32 R208, RZ, RZ, RZ ;  /* 0x000000ffffd07224 */ /* 0x000fc800078e00ff */
[----:B------:R-:W-:-:S05]  /*2640*/  IMAD.U32 R8, RZ, RZ, UR4 ;  /* 0x00000004ff087e24 */ /* 0x000fca000f8e00ff */
[----:B------:R-:W-:-:S05]  /*2650*/  IADD3 R209, R8, -0x80, R213 ;  /* 0xffffff8008d17810 */ /* 0x000fca0007ffe0d5 */
[----:B------:R-:W-:-:S04]  /*2660*/  @P1 IMAD.HI.U32 R9, R209, c[0x0][0x2bc], RZ ;  /* 0x0000af00d1091a27 */ /* 0x000fc800078e00ff */
[----:B------:R-:W-:Y:S01]  /*2670*/  IMAD.MOV.U32 R8, RZ, RZ, R209 ;  /* 0x000000ffff087224 */ /* 0x000fe200078e00d1 */
[----:B------:R-:W-:-:S04]  /*2680*/  @P1 SHF.R.U32.HI R8, RZ, c[0x0][0x2c0], R9 ;  /* 0x0000b000ff081a19 */ /* 0x000fc80000011609 */
[----:B------:R-:W-:-:S04]  /*2690*/  @!P3 IADD3 R18, P0, R8, UR14, RZ ;  /* 0x0000000e0812bc10 */ /* 0x000fc8000ff1e0ff */
[----:B------:R-:W-:Y:S02]  /*26a0*/  @!P3 LEA.HI.X.SX32 R9, R8, UR11, 0x1, P0 ;  /* 0x0000000b0809bc11 */ /* 0x000fe400080f0eff */
[----:B------:R-:W-:-:S04]  /*26b0*/  @!P3 LEA R10, P0, R18, c[0x0][0x2a0], 0x2 ;  /* 0x0000a800120aba11 */ /* 0x000fc800078010ff */
[----:B------:R-:W-:-:S05]  /*26c0*/  @!P3 LEA.HI.X R11, R18, c[0x0][0x2a4], R9, 0x2, P0 ;  /* 0x0000a900120bba11 */ /* 0x000fca00000f1409 */
[----:B------:R-:W2:Y:S01]  /*26d0*/  @!P3 LDG.E R208, [R10.64] ;  /* 0x0000000c0ad0b981 */ /* 0x000ea2000c1e1900 */
[----:B------:R-:W-:Y:S01]  /*26e0*/  IMAD.MOV R8, RZ, RZ, -R8 ;  /* 0x000000ffff087224 */ /* 0x000fe200078e0a08 */
[----:B------:R-:W-:Y:S01]  /*26f0*/  SHF.R.S32.HI R32, RZ, 0x1f, R215 ;  /* 0x0000001fff207819 */ /* 0x000fe200000114d7 */
[----:B------:R-:W-:Y:S01]  /*2700*/  IMAD.WIDE R34, R216, 0x2, RZ ;  /* 0x00000002d8227825 */ /* 0x000fe200078e02ff */
[----:B------:R-:W-:Y:S02]  /*2710*/  SEL R17, RZ, 0x10, P4 ;  /* 0x00000010ff117807 */ /* 0x000fe40002000000 */
[----:B------:R-:W-:Y:S01]  /*2720*/  LEA.HI R32, R32, R215, RZ, 0x3 ;  /* 0x000000d720207211 */ /* 0x000fe200078f18ff */
[----:B------:R-:W-:-:S03]  /*2730*/  IMAD R209, R8, c[0x0][0x2b8], R209 ;  /* 0x0000ae0008d17a24 */ /* 0x000fc600078e02d1 */
[----:B------:R-:W-:Y:S01]  /*2740*/  LOP3.LUT R32, R32, 0xfffffff8, RZ, 0xc0, !PT ;  /* 0xfffffff820207812 */ /* 0x000fe200078ec0ff */
[----:B------:R-:W-:Y:S01]  /*2750*/  IMAD.WIDE.U32 R18, R209, c[0x0][0x1e0], RZ ;  /* 0x00007800d1127a25 */ /* 0x000fe200078e00ff */
[----:B------:R-:W-:-:S03]  /*2760*/  SHF.R.S32.HI R8, RZ, 0x1f, R209 ;  /* 0x0000001fff087819 */ /* 0x000fc600000114d1 */
[----:B------:R-:W-:-:S04]  /*2770*/  IMAD.WIDE R32, R32, 0x2, RZ ;  /* 0x0000000220207825 */ /* 0x000fc800078e02ff */
[----:B------:R-:W-:-:S04]  /*2780*/  IMAD R8, R8, c[0x0][0x1e0], RZ ;  /* 0x0000780008087a24 */ /* 0x000fc800078e02ff */
[----:B------:R-:W-:-:S04]  /*2790*/  IMAD R9, R209, c[0x0][0x1e4], R8 ;  /* 0x00007900d1097a24 */ /* 0x000fc800078e0208 */
[----:B------:R-:W-:Y:S01]  /*27a0*/  IMAD.IADD R19, R19, 0x1, R9 ;  /* 0x0000000113137824 */ /* 0x000fe200078e0209 */
[----:B--2---:R-:W-:-:S03]  /*27b0*/  SHF.R.S32.HI R9, RZ, 0x1f, R208 ;  /* 0x0000001fff097819 */ /* 0x004fc600000114d0 */
[----:B------:R-:W-:Y:S01]  /*27c0*/  IMAD.WIDE.U32 R10, R208, c[0x0][0x1f0], R18 ;  /* 0x00007c00d00a7a25 */ /* 0x000fe200078e0012 */
[----:B------:R-:W-:-:S03]  /*27d0*/  SEL R18, RZ, 0x10, P5 ;  /* 0x00000010ff127807 */ /* 0x000fc60002800000 */
[----:B------:R-:W-:Y:S01]  /*27e0*/  IMAD R9, R9, c[0x0][0x1f0], RZ ;  /* 0x00007c0009097a24 */ /* 0x000fe200078e02ff */
[----:B------:R-:W-:Y:S02]  /*27f0*/  IADD3 R26, P0, R10, UR18, RZ ;  /* 0x000000120a1a7c10 */ /* 0x000fe4000ff1e0ff */
[----:B------:R-:W-:Y:S01]  /*2800*/  IADD3 R36, -R18, 0x10, RZ ;  /* 0x0000001012247810 */ /* 0x000fe20007ffe1ff */
[----:B------:R-:W-:Y:S01]  /*2810*/  IMAD R8, R208, c[0x0][0x1f4], R9 ;  /* 0x00007d00d0087a24 */ /* 0x000fe200078e0209 */
[----:B------:R-:W-:Y:S02]  /*2820*/  SHF.R.S32.HI R9, RZ, 0x1f, R214 ;  /* 0x0000001fff097819 */ /* 0x000fe400000114d6 */
[----:B------:R-:W-:Y:S02]  /*2830*/  LOP3.LUT R36, R36, 0xf, RZ, 0xc0, !PT ;  /* 0x0000000f24247812 */ /* 0x000fe400078ec0ff */
[----:B------:R-:W-:Y:S02]  /*2840*/  IADD3.X R11, R11, UR16, R8, P0, !PT ;  /* 0x000000100b0b7c10 */ /* 0x000fe400087fe408 */
[----:B------:R-:W-:-:S02]  /*2850*/  LEA R27, P0, R26, c[0x0][0x1c8], 0x1 ;  /* 0x000072001a1b7a11 */ /* 0x000fc400078008ff */
[----:B------:R-:W-:Y:S02]  /*2860*/  LEA.HI R8, R9, R214, RZ, 0x3 ;  /* 0x000000d609087211 */ /* 0x000fe400078f18ff */
[----:B------:R-:W-:Y:S01]  /*2870*/  LEA.HI.X R26, R26, c[0x0][0x1cc], R11, 0x1, P0 ;  /* 0x000073001a1a7a11 */ /* 0x000fe200000f0c0b */
[----:B------:R-:W-:Y:S01]  /*2880*/  SHFL.IDX PT, R19, R27, RZ, 0x181f ;  /* 0x00181fff1b137589 */ /* 0x000fe200000e0000 */
[----:B------:R-:W-:Y:S02]  /*2890*/  IADD3 R10, -R17, 0x10, RZ ;  /* 0x00000010110a7810 */ /* 0x000fe40007ffe1ff */
[----:B------:R-:W-:Y:S01]  /*28a0*/  LOP3.LUT R8, R8, 0xfffffff8, RZ, 0xc0, !PT ;  /* 0xfffffff808087812 */ /* 0x000fe200078ec0ff */
[----:B------:R-:W2:Y:S01]  /*28b0*/  SHFL.IDX PT, R11, R27, 0x1, 0x181f ;  /* 0x00381f001b0b7f89 */ /* 0x000ea200000e0000 */
[----:B------:R-:W-:Y:S02]  /*28c0*/  LOP3.LUT R10, R10, 0xf, RZ, 0xc0, !PT ;  /* 0x0000000f0a0a7812 */ /* 0x000fe400078ec0ff */
[----:B------:R-:W-:Y:S01]  /*28d0*/  IADD3 R9, -R4, 0x10, RZ ;  /* 0x0000001004097810 */ /* 0x000fe20007ffe1ff */
[----:B------:R-:W3:Y:S01]  /*28e0*/  SHFL.IDX PT, R15, R26, 0x1, 0x181f ;  /* 0x00381f001a0f7f89 */ /* 0x000ee200000e0000 */
[----:B------:R-:W-:Y:S01]  /*28f0*/  IMAD.WIDE R38, R8, 0x2, RZ ;  /* 0x0000000208267825 */ /* 0x000fe200078e02ff */
[----:B------:R-:W-:-:S02]  /*2900*/  ISETP.NE.U32.AND P2, PT, R18, RZ, PT ;  /* 0x000000ff1200720c */ /* 0x000fc40003f45070 */
[----:B------:R-:W4:Y:S01]  /*2910*/  SHFL.IDX PT, R26, R26, RZ, 0x181f ;  /* 0x00181fff1a1a7589 */ /* 0x000f2200000e0000 */
[----:B------:R-:W-:Y:S02]  /*2920*/  LOP3.LUT R8, R9, 0xf, RZ, 0xc0, !PT ;  /* 0x0000000f09087812 */ /* 0x000fe400078ec0ff */
[----:B--2---:R-:W-:-:S04]  /*2930*/  IADD3 R36, P1, P0, R36, R11, R34 ;  /* 0x0000000b24247210 */ /* 0x004fc8000783e022 */
[----:B---3--:R-:W-:Y:S02]  /*2940*/  IADD3.X R37, RZ, R15, R35, P1, P0 ;  /* 0x0000000fff257210 */ /* 0x008fe40000fe0423 */
[----:B------:R-:W-:-:S04]  /*2950*/  IADD3 R40, P1, P0, R10, R11, R32 ;  /* 0x0000000b0a287210 */ /* 0x000fc8000783e020 */
[----:B------:R-:W-:Y:S02]  /*2960*/  IADD3.X R41, RZ, R15, R33, P1, P0 ;  /* 0x0000000fff297210 */ /* 0x000fe40000fe0421 */
[----:B------:R-:W-:Y:S01]  /*2970*/  IADD3 R8, P1, P0, R8, R11, R38 ;  /* 0x0000000b08087210 */ /* 0x000fe2000783e026 */
[----:B------:R-:W-:-:S03]  /*2980*/  IMAD.SHL.U32 R11, R211, 0x2, RZ ;  /* 0x00000002d30b7824 */ /* 0x000fc600078e00ff */
[----:B------:R-:W-:Y:S02]  /*2990*/  IADD3.X R9, RZ, R15, R39, P1, P0 ;  /* 0x0000000fff097210 */ /* 0x000fe40000fe0427 */
[-C--:B------:R-:W-:Y:S02]  /*29a0*/  IADD3 R32, P0, R32, R19.reuse, RZ ;  /* 0x0000001320207210 */ /* 0x080fe40007f1e0ff */
[----:B------:R-:W-:-:S03]  /*29b0*/  IADD3 R34, P1, R34, R19, RZ ;  /* 0x0000001322227210 */ /* 0x000fc60007f3e0ff */
[--C-:B----4-:R-:W-:Y:S01]  /*29c0*/  IMAD.X R33, R33, 0x1, R26.reuse, P0 ;  /* 0x0000000121217824 */ /* 0x110fe200000e061a */
[----:B------:R-:W-:Y:S01]  /*29d0*/  IADD3 R18, P0, R38, R19, RZ ;  /* 0x0000001326127210 */ /* 0x000fe20007f1e0ff */
[----:B------:R-:W-:Y:S01]  /*29e0*/  IMAD.X R35, R35, 0x1, R26, P1 ;  /* 0x0000000123237824 */ /* 0x000fe200008e061a */
[----:B------:R-:W-:-:S03]  /*29f0*/  ISETP.NE.U32.AND P1, PT, R17, RZ, PT ;  /* 0x000000ff1100720c */ /* 0x000fc60003f25070 */
[----:B------:R-:W-:Y:S01]  /*2a00*/  IMAD.X R19, R39, 0x1, R26, P0 ;  /* 0x0000000127137824 */ /* 0x000fe200000e061a */
[----:B------:R-:W-:Y:S01]  /*2a10*/  ISETP.NE.U32.AND P0, PT, R4, RZ, PT ;  /* 0x000000ff0400720c */ /* 0x000fe20003f05070 */
[----:B------:R2:W-:Y:S04]  /*2a20*/  LDGSTS.E.BYPASS.LTC128B.128 [R11+0x6100], [R34.64], !P5 ;  /* 0x06100000220b7fae */ /* 0x0005e8000e901d4c */
[----:B------:R2:W-:Y:S04]  /*2a30*/  LDGSTS.E.BYPASS.LTC128B.128 [R11+0x8100], [R32.64], !P4 ;  /* 0x08100000200b7fae */ /* 0x0005e8000e101d4c */
[----:B------:R2:W-:Y:S04]  /*2a40*/  LDGSTS.E.BYPASS.LTC128B.128 [R11+0xa100], [R18.64], !P6 ;  /* 0x0a100000120b7fae */ /* 0x0005e8000f101d4c */
[----:B------:R2:W-:Y:S04]  /*2a50*/  LDGSTS.E.BYPASS.LTC128B.128.ZFILL [R11+0x7100], [R36.64], P2 ;  /* 0x07100000240b7fae */ /* 0x0005e80009141d4c */
[----:B------:R2:W-:Y:S04]  /*2a60*/  LDGSTS.E.BYPASS.LTC128B.128.ZFILL [R11+0x9100], [R40.64], P1 ;  /* 0x09100000280b7fae */ /* 0x0005e80008941d4c */
[----:B------:R2:W-:Y:S02]  /*2a70*/  LDGSTS.E.BYPASS.LTC128B.128.ZFILL [R11+0xb100], [R8.64], P0 ;  /* 0x0b100000080b7fae */ /* 0x0005e40008141d4c */
.L_x_1:
[----:B--234-:R-:W-:Y:S01]  /*2a80*/  SHF.R.S32.HI R218, RZ, 0x1f, R3 ;  /* 0x0000001fffda7819 */ /* 0x01cfe20000011403 */
[----:B------:R-:W-:Y:S01]  /*2a90*/  IMAD.U32 R4, RZ, RZ, UR17 ;  /* 0x00000011ff047e24 */ /* 0x000fe2000f8e00ff */
[----:B------:R-:W0:Y:S01]  /*2aa0*/  LDGDEPBAR ;  /* 0x00000000000079af */ /* 0x000e220000000000 */
[----:B------:R-:W-:Y:S01]  /*2ab0*/  IMAD.SHL.U32 R200, R0, 0x2, RZ ;  /* 0x0000000200c87824 */ /* 0x000fe200078e00ff */
[----:B------:R-:W-:-:S03]  /*2ac0*/  LEA.HI R218, R218, R3, RZ, 0x2 ;  /* 0x00000003dada7211 */ /* 0x000fc600078f10ff */
[--C-:B------:R-:W-:Y:S01]  /*2ad0*/  IMAD R197, R5, 0x2, R200.reuse ;  /* 0x0000000205c57824 */ /* 0x100fe200078e02c8 */
[----:B------:R-:W-:Y:S01]  /*2ae0*/  LOP3.LUT R8, R218, 0x7ffffffc, RZ, 0xc0, !PT ;  /* 0x7ffffffcda087812 */ /* 0x000fe200078ec0ff */
[----:B------:R-:W-:Y:S01]  /*2af0*/  LDSM.16.MT88.4 R40, [R200+0x2100] ;  /* 0x00210000c828783b */ /* 0x000fe20000004200 */
[----:B------:R-:W-:-:S03]  /*2b00*/  IMAD R198, R7, 0x2, R200 ;  /* 0x0000000207c67824 */ /* 0x000fc600078e02c8 */
[----:B------:R-:W-:Y:S01]  /*2b10*/  IMAD.IADD R3, R3, 0x1, -R8 ;  /* 0x0000000103037824 */ /* 0x000fe200078e0a08 */
[----:B-1----:R-:W-:Y:S01]  /*2b20*/  LDSM.16.MT88.4 R56, [R197+0x2100] ;  /* 0x00210000c538783b */ /* 0x002fe20000004200 */
[----:B------:R-:W-:Y:S02]  /*2b30*/  IMAD R196, R5, 0x2, R198 ;  /* 0x0000000205c47824 */ /* 0x000fe400078e02c6 */
[----:B------:R-:W-:Y:S01]  /*2b40*/  IMAD R3, R3, -0x2, R4 ;  /* 0xfffffffe03037824 */ /* 0x000fe200078e0204 */
[----:B------:R-:W-:Y:S04]  /*2b50*/  LDSM.16.MT88.4 R124, [R200+0x100] ;  /* 0x00010000c87c783b */ /* 0x000fe80000004200 */
[C---:B------:R-:W-:Y:S01]  /*2b60*/  ISETP.GT.AND P0, PT, R3.reuse, RZ, PT ;  /* 0x000000ff0300720c */ /* 0x040fe20003f04270 */
[----:B------:R-:W-:Y:S01]  /*2b70*/  LDSM.16.MT88.4 R116, [R198+0x100] ;  /* 0x00010000c674783b */ /* 0x000fe20000004200 */
[----:B------:R-:W-:-:S02]  /*2b80*/  ISETP.GT.AND P1, PT, R3, 0x1, PT ;  /* 0x000000010300780c */ /* 0x000fc40003f24270 */
[----:B------:R-:W-:Y:S01]  /*2b90*/  FSEL R28, R28, -INF , P0 ;  /* 0xff8000001c1c7808 */ /* 0x000fe20000000000 */
[----:B------:R-:W-:Y:S01]  /*2ba0*/  LDSM.16.MT88.4 R108, [R197+0x100] ;  /* 0x00010000c56c783b */ /* 0x000fe20000004200 */
[----:B------:R-:W-:Y:S02]  /*2bb0*/  FSEL R2, R2, -INF , P0 ;  /* 0xff80000002027808 */ /* 0x000fe40000000000 */
[----:B------:R-:W-:Y:S01]  /*2bc0*/  ISETP.GT.AND P0, PT, R3, 0x8, PT ;  /* 0x000000080300780c */ /* 0x000fe20003f04270 */
[----:B------:R-:W-:Y:S01]  /*2bd0*/  LDSM.16.MT88.4 R100, [R196+0x100] ;  /* 0x00010000c464783b */ /* 0x000fe20000004200 */
[----:B------:R-:W-:Y:S02]  /*2be0*/  FSEL R35, R6, -INF , P1 ;  /* 0xff80000006237808 */ /* 0x000fe40000800000 */
[----:B------:R-:W-:Y:S01]  /*2bf0*/  FSEL R33, R29, -INF , P1 ;  /* 0xff8000001d217808 */ /* 0x000fe20000800000 */
[----:B------:R-:W-:Y:S01]  /*2c00*/  LDSM.16.MT88.4 R48, [R198+0x2100] ;  /* 0x00210000c630783b */ /* 0x000fe20000004200 */
[----:B------:R-:W-:-:S02]  /*2c10*/  ISETP.GT.AND P1, PT, R3, 0x9, PT ;  /* 0x000000090300780c */ /* 0x000fc40003f24270 */
[----:B------:R-:W-:Y:S01]  /*2c20*/  FSEL R39, R20, -INF , P0 ;  /* 0xff80000014277808 */ /* 0x000fe20000000000 */
[----:B------:R-:W-:Y:S01]  /*2c30*/  LDSM.16.MT88.4 R64, [R196+0x2100] ;  /* 0x00210000c440783b */ /* 0x000fe20000004200 */
[----:B------:R-:W-:Y:S02]  /*2c40*/  FMNMX.FTZ R4, R2, R35, !PT ;  /* 0x0000002302047209 */ /* 0x000fe40007810000 */
[----:B------:R-:W-:Y:S01]  /*2c50*/  FSEL R29, R22, -INF , P0 ;  /* 0xff800000161d7808 */ /* 0x000fe20000000000 */
[----:B------:R-:W-:Y:S01]  /*2c60*/  LDSM.16.MT88.4 R72, [R200+0x4100] ;  /* 0x00410000c848783b */ /* 0x000fe20000004200 */
[----:B------:R-:W-:Y:S02]  /*2c70*/  ISETP.GT.AND P0, PT, R3, 0x10, PT ;  /* 0x000000100300780c */ /* 0x000fe40003f04270 */
[----:B------:R-:W-:Y:S01]  /*2c80*/  FSEL R37, R21, -INF , P1 ;  /* 0xff80000015257808 */ /* 0x000fe20000800000 */
[----:B------:R-:W-:Y:S01]  /*2c90*/  LDSM.16.MT88.4 R80, [R198+0x4100] ;  /* 0x00410000c650783b */ /* 0x000fe20000004200 */
[----:B------:R-:W-:-:S02]  /*2ca0*/  FMNMX.FTZ R4, R39, R4, !PT ;  /* 0x0000000427047209 */ /* 0x000fc40007810000 */
[----:B------:R-:W-:Y:S01]  /*2cb0*/  FSEL R27, R23, -INF , P1 ;  /* 0xff800000171b7808 */ /* 0x000fe20000800000 */
[----:B------:R-:W-:Y:S01]  /*2cc0*/  LDSM.16.MT88.4 R88, [R197+0x4100] ;  /* 0x00410000c558783b */ /* 0x000fe20000004200 */
[----:B------:R-:W-:Y:S02]  /*2cd0*/  ISETP.GT.AND P1, PT, R3, 0x11, PT ;  /* 0x000000110300780c */ /* 0x000fe40003f24270 */
[----:B------:R-:W-:Y:S01]  /*2ce0*/  FSEL R23, R30, -INF , P0 ;  /* 0xff8000001e177808 */ /* 0x000fe20000000000 */
[----:B------:R-:W-:Y:S01]  /*2cf0*/  LDSM.16.MT88.4 R136, [R198+0x900] ;  /* 0x00090000c688783b */ /* 0x000fe20000004200 */
[----:B------:R-:W-:Y:S02]  /*2d00*/  FMNMX.FTZ R4, R37, R4, !PT ;  /* 0x0000000425047209 */ /* 0x000fe40007810000 */
[----:B------:R-:W-:Y:S02]  /*2d10*/  FSEL R15, R12, -INF , P0 ;  /* 0xff8000000c0f7808 */ /* 0x000fe40000000000 */
[----:B------:R-:W-:-:S02]  /*2d20*/  ISETP.GT.AND P0, PT, R3, 0x18, PT ;  /* 0x000000180300780c */ /* 0x000fc40003f04270 */
[----:B------:R-:W-:Y:S02]  /*2d30*/  FSEL R21, R31, -INF , P1 ;  /* 0xff8000001f157808 */ /* 0x000fe40000800000 */
[----:B------:R-:W-:Y:S02]  /*2d40*/  FMNMX.FTZ R4, R23, R4, !PT ;  /* 0x0000000417047209 */ /* 0x000fe40007810000 */
[----:B------:R-:W-:Y:S02]  /*2d50*/  FSEL R13, R13, -INF , P1 ;  /* 0xff8000000d0d7808 */ /* 0x000fe40000800000 */
[----:B------:R-:W-:Y:S02]  /*2d60*/  ISETP.GT.AND P1, PT, R3, 0x19, PT ;  /* 0x000000190300780c */ /* 0x000fe40003f24270 */
[----:B------:R-:W-:Y:S02]  /*2d70*/  FSEL R19, R25, -INF , P0 ;  /* 0xff80000019137808 */ /* 0x000fe40000000000 */
[----:B------:R-:W-:-:S02]  /*2d80*/  FMNMX.FTZ R4, R21, R4, !PT ;  /* 0x0000000415047209 */ /* 0x000fc40007810000 */
[----:B------:R-:W-:Y:S02]  /*2d90*/  FMNMX.FTZ R6, R28, R33, !PT ;  /* 0x000000211c067209 */ /* 0x000fe40007810000 */
[----:B------:R-:W-:Y:S02]  /*2da0*/  FSEL R11, R14, -INF , P0 ;  /* 0xff8000000e0b7808 */ /* 0x000fe40000000000 */
[----:B------:R-:W-:Y:S02]  /*2db0*/  ISETP.GT.AND P0, PT, R3, 0x20, PT ;  /* 0x000000200300780c */ /* 0x000fe40003f04270 */
[----:B------:R-:W-:Y:S02]  /*2dc0*/  FSEL R17, R24, -INF , P1 ;  /* 0xff80000018117808 */ /* 0x000fe40000800000 */
[----:B------:R-:W-:Y:S02]  /*2dd0*/  FMNMX.FTZ R4, R19, R4, !PT ;  /* 0x0000000413047209 */ /* 0x000fe40007810000 */
[----:B------:R-:W-:-:S02]  /*2de0*/  FMNMX.FTZ R6, R29, R6, !PT ;  /* 0x000000061d067209 */ /* 0x000fc40007810000 */
[----:B------:R-:W-:Y:S02]  /*2df0*/  FSEL R9, R16, -INF , P1 ;  /* 0xff80000010097808 */ /* 0x000fe40000800000 */
[----:B------:R-:W-:Y:S02]  /*2e00*/  ISETP.GT.AND P1, PT, R3, 0x21, PT ;  /* 0x000000210300780c */ /* 0x000fe40003f24270 */
[----:B------:R-:W-:Y:S02]  /*2e10*/  FSEL R183, R183, -INF , P0 ;  /* 0xff800000b7b77808 */ /* 0x000fe40000000000 */
[----:B------:R-:W-:Y:S02]  /*2e20*/  FMNMX.FTZ R4, R17, R4, !PT ;  /* 0x0000000411047209 */ /* 0x000fe40007810000 */
[----:B------:R-:W-:Y:S02]  /*2e30*/  FMNMX.FTZ R6, R27, R6, !PT ;  /* 0x000000061b067209 */ /* 0x000fe40007810000 */
[----:B------:R-:W-:-:S02]  /*2e40*/  FSEL R179, R179, -INF , P0 ;  /* 0xff800000b3b37808 */ /* 0x000fc40000000000 */
[----:B------:R-:W-:Y:S02]  /*2e50*/  ISETP.GT.AND P0, PT, R3, 0x28, PT ;  /* 0x000000280300780c */ /* 0x000fe40003f04270 */
[----:B------:R-:W-:Y:S02]  /*2e60*/  FSEL R157, R157, -INF , P1 ;  /* 0xff8000009d9d7808 */ /* 0x000fe40000800000 */
[----:B------:R-:W-:Y:S02]  /*2e70*/  FMNMX.FTZ R4, R183, R4, !PT ;  /* 0x00000004b7047209 */ /* 0x000fe40007810000 */
[----:B------:R-:W-:Y:S02]  /*2e80*/  FMNMX.FTZ R6, R15, R6, !PT ;  /* 0x000000060f067209 */ /* 0x000fe40007810000 */
[----:B------:R-:W-:Y:S02]  /*2e90*/  FSEL R163, R163, -INF , P1 ;  /* 0xff800000a3a37808 */ /* 0x000fe40000800000 */
[----:B------:R-:W-:-:S02]  /*2ea0*/  ISETP.GT.AND P1, PT, R3, 0x29, PT ;  /* 0x000000290300780c */ /* 0x000fc40003f24270 */
[----:B------:R-:W-:Y:S02]  /*2eb0*/  FSEL R181, R181, -INF , P0 ;  /* 0xff800000b5b57808 */ /* 0x000fe40000000000 */
[----:B------:R-:W-:Y:S02]  /*2ec0*/  FMNMX.FTZ R4, R157, R4, !PT ;  /* 0x000000049d047209 */ /* 0x000fe40007810000 */
[----:B------:R-:W-:Y:S02]  /*2ed0*/  FMNMX.FTZ R6, R13, R6, !PT ;  /* 0x000000060d067209 */ /* 0x000fe40007810000 */
[----:B------:R-:W-:Y:S02]  /*2ee0*/  FSEL R177, R177, -INF , P0 ;  /* 0xff800000b1b17808 */ /* 0x000fe40000000000 */
[----:B------:R-:W-:Y:S02]  /*2ef0*/  ISETP.GT.AND P0, PT, R3, 0x30, PT ;  /* 0x000000300300780c */ /* 0x000fe40003f04270 */
[----:B------:R-:W-:-:S02]  /*2f00*/  FSEL R159, R159, -INF , P1 ;  /* 0xff8000009f9f7808 */ /* 0x000fc40000800000 */
[----:B------:R-:W-:Y:S02]  /*2f10*/  FMNMX.FTZ R4, R181, R4, !PT ;  /* 0x00000004b5047209 */ /* 0x000fe40007810000 */
[----:B------:R-:W-:Y:S02]  /*2f20*/  FMNMX.FTZ R6, R11, R6, !PT ;  /* 0x000000060b067209 */ /* 0x000fe40007810000 */
        /* <DEDUP_REMOVED lines=10> */
[----:B------:R-:W-:Y:S02]  /*2fd0*/  FMNMX.FTZ R4, R173, R4, !PT ;  /* 0x00000004ad047209 */ /* 0x000fe40007810000 */
[----:B------:R-:W-:Y:S02]  /*2fe0*/  FMNMX.FTZ R8, R163, R6, !PT ;  /* 0x00000006a3087209 */ /* 0x000fe40007810000 */
[----:B------:R-:W-:Y:S02]  /*2ff0*/  FMNMX.FTZ R6, R171, R4, !PT ;  /* 0x00000004ab067209 */ /* 0x000fe40007810000 */
[----:B------:R-:W-:Y:S02]  /*3000*/  FMNMX.FTZ R4, R177, R8, !PT ;  /* 0x00000008b1047209 */ /* 0x000fe40007810000 */
[----:B------:R-:W-:Y:S02]  /*3010*/  FSEL R167, R167, -INF , P0 ;  /* 0xff800000a7a77808 */ /* 0x000fe40000000000 */
[----:B------:R-:W-:-:S02]  /*3020*/  FMNMX.FTZ R4, R165, R4, !PT ;  /* 0x00000004a5047209 */ /* 0x000fc40007810000 */
[----:B------:R-:W-:Y:S02]  /*3030*/  ISETP.GT.AND P0, PT, R3, 0x39, PT ;  /* 0x000000390300780c */ /* 0x000fe40003f04270 */
[----:B------:R-:W-:Y:S02]  /*3040*/  FSEL R143, R143, -INF , P2 ;  /* 0xff8000008f8f7808 */ /* 0x000fe40001000000 */
[----:B------:R-:W-:Y:S02]  /*3050*/  FMNMX.FTZ R4, R167, R4, !PT ;  /* 0x00000004a7047209 */ /* 0x000fe40007810000 */
[----:B------:R-:W-:Y:S02]  /*3060*/  FSEL R169, R169, -INF , P0 ;  /* 0xff800000a9a97808 */ /* 0x000fe40000000000 */
[----:B------:R-:W-:Y:S02]  /*3070*/  FSEL R141, R141, -INF , P1 ;  /* 0xff8000008d8d7808 */ /* 0x000fe40000800000 */
[----:B------:R-:W-:-:S02]  /*3080*/  FMNMX.FTZ R4, R143, R4, !PT ;  /* 0x000000048f047209 */ /* 0x000fc40007810000 */
[----:B------:R-:W-:Y:S02]  /*3090*/  FMNMX.FTZ R6, R169, R6, !PT ;  /* 0x00000006a9067209 */ /* 0x000fe40007810000 */
[----:B------:R-:W-:Y:S02]  /*30a0*/  FSEL R161, R161, -INF , P0 ;  /* 0xff800000a1a17808 */ /* 0x000fe40000000000 */
[----:B------:R-:W-:Y:S01]  /*30b0*/  FMNMX.FTZ R4, R141, R4, !PT ;  /* 0x000000048d047209 */ /* 0x000fe20007810000 */
[----:B------:R-:W1:Y:S03]  /*30c0*/  SHFL.BFLY PT, R25, R6, 0x2, 0x1f ;  /* 0x0c401f0006197f89 */ /* 0x000e6600000e0000 */
[----:B------:R-:W-:-:S05]  /*30d0*/  FMNMX.FTZ R31, R161, R4, !PT ;  /* 0x00000004a11f7209 */ /* 0x000fca0007810000 */
[----:B------:R-:W2:Y:S01]  /*30e0*/  SHFL.BFLY PT, R4, R31, 0x2, 0x1f ;  /* 0x0c401f001f047f89 */ /* 0x000ea200000e0000 */
[----:B-1----:R-:W-:-:S05]  /*30f0*/  FMNMX.FTZ R25, R6, R25, !PT ;  /* 0x0000001906197209 */ /* 0x002fca0007810000 */
[----:B------:R-:W1:Y:S01]  /*3100*/  SHFL.BFLY PT, R132, R25, 0x1, 0x1f ;  /* 0x0c201f0019847f89 */ /* 0x000e6200000e0000 */
[----:B--2---:R-:W-:-:S05]  /*3110*/  FMNMX.FTZ R4, R31, R4, !PT ;  /* 0x000000041f047209 */ /* 0x004fca0007810000 */
[----:B------:R-:W2:Y:S01]  /*3120*/  SHFL.BFLY PT, R3, R4, 0x1, 0x1f ;  /* 0x0c201f0004037f89 */ /* 0x000ea200000e0000 */
[----:B-1----:R-:W-:-:S04]  /*3130*/  FMNMX.FTZ R132, R25, R132, !PT ;  /* 0x0000008419847209 */ /* 0x002fc80007810000 */
[C---:B------:R-:W-:Y:S01]  /*3140*/  FSETP.NEU.FTZ.AND P0, PT, R132.reuse, -INF , PT ;  /* 0xff8000008400780b */ /* 0x040fe20003f1d000 */
[----:B------:R-:W-:Y:S01]  /*3150*/  FMUL.FTZ R140, R132, c[0x0][0x2d0] ;  /* 0x0000b400848c7a20 */ /* 0x000fe20000410000 */
[----:B--2---:R-:W-:-:S04]  /*3160*/  FMNMX.FTZ R3, R4, R3, !PT ;  /* 0x0000000304037209 */ /* 0x004fc80007810000 */
[----:B------:R-:W-:Y:S01]  /*3170*/  FSEL R140, R140, RZ, P0 ;  /* 0x000000ff8c8c7208 */ /* 0x000fe20000000000 */
[----:B------:R-:W1:Y:S01]  /*3180*/  LDSM.16.MT88.4 R4, [R196+0x4100] ;  /* 0x00410000c404783b */ /* 0x000e620000004200 */
[C---:B------:R-:W-:Y:S01]  /*3190*/  FSETP.NEU.FTZ.AND P0, PT, R3.reuse, -INF , PT ;  /* 0xff8000000300780b */ /* 0x040fe20003f1d000 */
[----:B------:R-:W-:Y:S02]  /*31a0*/  FMUL.FTZ R158, R3, c[0x0][0x2d0] ;  /* 0x0000b400039e7a20 */ /* 0x000fe40000410000 */
[--C-:B------:R-:W-:Y:S02]  /*31b0*/  FFMA.FTZ R151, R2, c[0x0][0x2d0], -R140.reuse ;  /* 0x0000b40002977a23 */ /* 0x100fe4000001088c */
[--C-:B------:R-:W-:Y:S01]  /*31c0*/  FFMA.FTZ R150, R35, c[0x0][0x2d0], -R140.reuse ;  /* 0x0000b40023967a23 */ /* 0x100fe2000001088c */
[----:B------:R-:W-:Y:S01]  /*31d0*/  FSEL R158, R158, RZ, P0 ;  /* 0x000000ff9e9e7208 */ /* 0x000fe20000000000 */
[--C-:B------:R-:W-:Y:S01]  /*31e0*/  FFMA.FTZ R148, R39, c[0x0][0x2d0], -R140.reuse ;  /* 0x0000b40027947a23 */ /* 0x100fe2000001088c */
[----:B------:R-:W-:Y:S01]  /*31f0*/  PLOP3.LUT P0, PT, PT, PT, UP0, 0x40, 0x0 ;  /* 0x000000000000781c */ /* 0x000fe20003f0e808 */
[----:B------:R-:W-:Y:S01]  /*3200*/  FFMA.FTZ R145, R37, c[0x0][0x2d0], -R140 ;  /* 0x0000b40025917a23 */ /* 0x000fe2000001088c */
[----:B------:R-:W-:Y:S01]  /*3210*/  MUFU.EX2 R151, R151 ;  /* 0x0000009700977308 */ /* 0x000fe20000000800 */
[----:B------:R-:W-:-:S02]  /*3220*/  FFMA.FTZ R152, R28, c[0x0][0x2d0], -R158 ;  /* 0x0000b4001c987a23 */ /* 0x000fc4000001089e */
[--C-:B------:R-:W-:Y:S02]  /*3230*/  FFMA.FTZ R153, R33, c[0x0][0x2d0], -R158.reuse ;  /* 0x0000b40021997a23 */ /* 0x100fe4000001089e */
[--C-:B------:R-:W-:Y:S01]  /*3240*/  FFMA.FTZ R155, R29, c[0x0][0x2d0], -R158.reuse ;  /* 0x0000b4001d9b7a23 */ /* 0x100fe2000001089e */
[----:B------:R-:W-:Y:S01]  /*3250*/  LDSM.16.MT88.4 R32, [R197+0x900] ;  /* 0x00090000c520783b */ /* 0x000fe20000004200 */
[----:B------:R-:W-:Y:S01]  /*3260*/  FFMA.FTZ R146, R27, c[0x0][0x2d0], -R158 ;  /* 0x0000b4001b927a23 */ /* 0x000fe2000001089e */
[----:B------:R-:W2:Y:S01]  /*3270*/  MUFU.EX2 R150, R150 ;  /* 0x0000009600967308 */ /* 0x000ea20000000800 */
[--C-:B------:R-:W-:Y:S01]  /*3280*/  FFMA.FTZ R135, R19, c[0x0][0x2d0], -R140.reuse ;  /* 0x0000b40013877a23 */ /* 0x100fe2000001088c */
[----:B------:R-:W-:Y:S01]  /*3290*/  LDSM.16.MT88.4 R28, [R196+0x900] ;  /* 0x00090000c41c783b */ /* 0x000fe20000004200 */
[----:B------:R-:W-:Y:S02]  /*32a0*/  FFMA.FTZ R2, R17, c[0x0][0x2d0], -R140 ;  /* 0x0000b40011027a23 */ /* 0x000fe4000001088c */
[--C-:B------:R-:W-:Y:S01]  /*32b0*/  FFMA.FTZ R133, R11, c[0x0][0x2d0], -R158.reuse ;  /* 0x0000b4000b857a23 */ /* 0x100fe2000001089e */
[----:B------:R-:W-:Y:S01]  /*32c0*/  LDSM.16.MT88.4 R16, [R197+0x2900] ;  /* 0x00290000c510783b */ /* 0x000fe20000004200 */
[----:B------:R-:W-:Y:S01]  /*32d0*/  FFMA.FTZ R0, R9, c[0x0][0x2d0], -R158 ;  /* 0x0000b40009007a23 */ /* 0x000fe2000001089e */
[----:B------:R-:W-:Y:S01]  /*32e0*/  MUFU.EX2 R148, R148 ;  /* 0x0000009400947308 */ /* 0x000fe20000000800 */
[--C-:B------:R-:W-:Y:S01]  /*32f0*/  FFMA.FTZ R149, R23, c[0x0][0x2d0], -R140.reuse ;  /* 0x0000b40017957a23 */ /* 0x100fe2000001088c */
[----:B------:R-:W3:Y:S01]  /*3300*/  LDSM.16.MT88.4 R8, [R200+0x2900] ;  /* 0x00290000c808783b */ /* 0x000ee20000004200 */
[----:B------:R-:W-:-:S02]  /*3310*/  FFMA.FTZ R144, R21, c[0x0][0x2d0], -R140 ;  /* 0x0000b40015907a23 */ /* 0x000fc4000001088c */
[--C-:B------:R-:W-:Y:S01]  /*3320*/  FFMA.FTZ R147, R15, c[0x0][0x2d0], -R158.reuse ;  /* 0x0000b4000f937a23 */ /* 0x100fe2000001089e */
[----:B------:R-:W4:Y:S01]  /*3330*/  LDSM.16.MT88.4 R20, [R200+0x900] ;  /* 0x00090000c814783b */ /* 0x000f220000004200 */
[----:B------:R-:W-:Y:S01]  /*3340*/  FFMA.FTZ R134, R13, c[0x0][0x2d0], -R158 ;  /* 0x0000b4000d867a23 */ /* 0x000fe2000001089e */
[----:B------:R-:W5:Y:S01]  /*3350*/  MUFU.EX2 R145, R145 ;  /* 0x0000009100917308 */ /* 0x000f620000000800 */
[----:B--2---:R-:W-:Y:S01]  /*3360*/  F2FP.PACK_AB R96, R150, R151 ;  /* 0x000000979660723e */ /* 0x004fe200000000ff */
[----:B------:R-:W2:Y:S01]  /*3370*/  LDSM.16.MT88.4 R12, [R196+0x2900] ;  /* 0x00290000c40c783b */ /* 0x000ea20000004200 */
[--C-:B------:R-:W-:Y:S02]  /*3380*/  FFMA.FTZ R154, R183, c[0x0][0x2d0], -R140.reuse ;  /* 0x0000b400b79a7a23 */ /* 0x100fe4000001088c */
[--C-:B------:R-:W-:Y:S01]  /*3390*/  FFMA.FTZ R157, R157, c[0x0][0x2d0], -R140.reuse ;  /* 0x0000b4009d9d7a23 */ /* 0x100fe2000001088c */
[----:B------:R-:W-:Y:S01]  /*33a0*/  LDSM.16.MT88.4 R24, [R198+0x2900] ;  /* 0x00290000c618783b */ /* 0x000fe20000004200 */
[--C-:B------:R-:W-:Y:S01]  /*33b0*/  FFMA.FTZ R156, R181, c[0x0][0x2d0], -R140.reuse ;  /* 0x0000b400b59c7a23 */ /* 0x100fe2000001088c */
[----:B------:R-:W-:Y:S01]  /*33c0*/  MUFU.EX2 R152, R152 ;  /* 0x0000009800987308 */ /* 0x000fe20000000800 */
[----:B------:R-:W-:-:S02]  /*33d0*/  FFMA.FTZ R159, R159, c[0x0][0x2d0], -R140 ;  /* 0x0000b4009f9f7a23 */ /* 0x000fc4000001088c */
[--C-:B------:R-:W-:Y:S02]  /*33e0*/  FFMA.FTZ R160, R179, c[0x0][0x2d0], -R158.reuse ;  /* 0x0000b400b3a07a23 */ /* 0x100fe4000001089e */
[--C-:B------:R-:W-:Y:S02]  /*33f0*/  FFMA.FTZ R163, R163, c[0x0][0x2d0], -R158.reuse ;  /* 0x0000b400a3a37a23 */ /* 0x100fe4000001089e */
[--C-:B------:R-:W-:Y:S01]  /*3400*/  FFMA.FTZ R162, R177, c[0x0][0x2d0], -R158.reuse ;  /* 0x0000b400b1a27a23 */ /* 0x100fe2000001089e */
[----:B------:R-:W1:Y:S01]  /*3410*/  MUFU.EX2 R153, R153 ;  /* 0x0000009900997308 */ /* 0x000e620000000800 */
[----:B-----5:R-:W-:Y:S01]  /*3420*/  F2FP.PACK_AB R98, R145, R148 ;  /* 0x000000949162723e */ /* 0x020fe200000000ff */
[----:B------:R-:W-:Y:S02]  /*3430*/  FFMA.FTZ R165, R165, c[0x0][0x2d0], -R158 ;  /* 0x0000b400a5a57a23 */ /* 0x000fe4000001089e */
[----:B------:R-:W-:Y:S02]  /*3440*/  FFMA.FTZ R233, R169, c[0x0][0x2d0], -R140 ;  /* 0x0000b400a9e97a23 */ /* 0x000fe4000001088c */
[----:B------:R-:W-:-:S02]  /*3450*/  FFMA.FTZ R167, R167, c[0x0][0x2d0], -R158 ;  /* 0x0000b400a7a77a23 */ /* 0x000fc4000001089e */
[----:B------:R-:W-:Y:S01]  /*3460*/  MUFU.EX2 R155, R155 ;  /* 0x0000009b009b7308 */ /* 0x000fe20000000800 */
[--C-:B------:R-:W-:Y:S02]  /*3470*/  FFMA.FTZ R168, R143, c[0x0][0x2d0], -R158.reuse ;  /* 0x0000b4008fa87a23 */ /* 0x100fe4000001089e */
[----:B------:R-:W-:Y:S02]  /*3480*/  FFMA.FTZ R169, R141, c[0x0][0x2d0], -R158 ;  /* 0x0000b4008da97a23 */ /* 0x000fe4000001089e */
[--C-:B------:R-:W-:Y:S02]  /*3490*/  FFMA.FTZ R164, R175, c[0x0][0x2d0], -R140.reuse ;  /* 0x0000b400afa47a23 */ /* 0x100fe4000001088c */
[--C-:B------:R-:W-:Y:S01]  /*34a0*/  FFMA.FTZ R173, R173, c[0x0][0x2d0], -R140.reuse ;  /* 0x0000b400adad7a23 */ /* 0x100fe2000001088c */
[----:B------:R-:W5:Y:S01]  /*34b0*/  MUFU.EX2 R146, R146 ;  /* 0x0000009200927308 */ /* 0x000f620000000800 */
[----:B-1----:R-:W-:Y:S01]  /*34c0*/  F2FP.PACK_AB R97, R153, R152 ;  /* 0x000000989961723e */ /* 0x002fe200000000ff */
[----:B------:R-:W-:-:S02]  /*34d0*/  FFMA.FTZ R166, R171, c[0x0][0x2d0], -R140 ;  /* 0x0000b400aba67a23 */ /* 0x000fc4000001088c */
[----:B------:R-:W-:Y:S01]  /*34e0*/  FFMA.FTZ R158, R161, c[0x0][0x2d0], -R158 ;  /* 0x0000b400a19e7a23 */ /* 0x000fe2000001089e */
[----:B------:R-:W-:Y:S01]  /*34f0*/  LDSM.16.MT88.4 R140, [R198+0x1900] ;  /* 0x00190000c68c783b */ /* 0x000fe20000004200 */
[----:B------:R-:W-:Y:S02]  /*3500*/  FADD.FTZ R151, R151, R150 ;  /* 0x0000009697977221 */ /* 0x000fe40000010000 */
[----:B------:R-:W-:Y:S01]  /*3510*/  MUFU.EX2 R149, R149 ;  /* 0x0000009500957308 */ /* 0x000fe20000000800 */
[----:B------:R-:W-:Y:S02]  /*3520*/  FADD.FTZ R152, R152, R153 ;  /* 0x0000009998987221 */ /* 0x000fe40000010000 */
[----:B------:R-:W-:-:S04]  /*3530*/  FADD.FTZ R148, R148, R151 ;  /* 0x0000009794947221 */ /* 0x000fc80000010000 */
[----:B------:R-:W-:Y:S01]  /*3540*/  FADD.FTZ R148, R145, R148 ;  /* 0x0000009491947221 */ /* 0x000fe20000010000 */
[----:B-----5:R-:W-:Y:S01]  /*3550*/  F2FP.PACK_AB R99, R146, R155 ;  /* 0x0000009b9263723e */ /* 0x020fe200000000ff */
[----:B------:R-:W1:Y:S01]  /*3560*/  MUFU.EX2 R144, R144 ;  /* 0x0000009000907308 */ /* 0x000e620000000800 */
[----:B------:R-:W-:-:S04]  /*3570*/  FADD.FTZ R155, R155, R152 ;  /* 0x000000989b9b7221 */ /* 0x000fc80000010000 */
[----:B------:R-:W-:Y:S01]  /*3580*/  FADD.FTZ R146, R146, R155 ;  /* 0x0000009b92927221 */ /* 0x000fe20000010000 */
[C---:B------:R-:W-:Y:S02]  /*3590*/  HMMA.16816.F32 R36, R96.reuse, R40, RZ ;  /* 0x000000286024723c */ /* 0x040fe400000018ff */
[----:B------:R-:W-:Y:S06]  /*35a0*/  MUFU.EX2 R135, R135 ;  /* 0x0000008700877308 */ /* 0x000fec0000000800 */
[C---:B------:R-:W-:Y:S02]  /*35b0*/  HMMA.16816.F32 R52, R96.reuse, R56, RZ ;  /* 0x000000386034723c */ /* 0x040fe400000018ff */
[----:B------:R-:W-:Y:S06]  /*35c0*/  MUFU.EX2 R2, R2 ;  /* 0x0000000200027308 */ /* 0x000fec0000000800 */
[C---:B------:R-:W-:Y:S02]  /*35d0*/  HMMA.16816.F32 R40, R96.reuse, R42, RZ ;  /* 0x0000002a6028723c */ /* 0x040fe400000018ff */
[----:B------:R-:W-:Y:S06]  /*35e0*/  MUFU.EX2 R147, R147 ;  /* 0x0000009300937308 */ /* 0x000fec0000000800 */
[C---:B------:R-:W-:Y:S02]  /*35f0*/  HMMA.16816.F32 R56, R96.reuse, R58, RZ ;  /* 0x0000003a6038723c */ /* 0x040fe400000018ff */
[----:B------:R-:W5:Y:S06]  /*3600*/  MUFU.EX2 R134, R134 ;  /* 0x0000008600867308 */ /* 0x000f6c0000000800 */
[C---:B------:R-:W-:Y:S02]  /*3610*/  HMMA.16816.F32 R128, R96.reuse, R124, RZ ;  /* 0x0000007c6080723c */ /* 0x040fe400000018ff */
[----:B------:R-:W-:Y:S06]  /*3620*/  MUFU.EX2 R133, R133 ;  /* 0x0000008500857308 */ /* 0x000fec0000000800 */
[C---:B------:R-:W-:Y:S02]  /*3630*/  HMMA.16816.F32 R120, R96.reuse, R116, RZ ;  /* 0x000000746078723c */ /* 0x040fe400000018ff */
[----:B------:R-:W1:Y:S06]  /*3640*/  MUFU.EX2 R0, R0 ;  /* 0x0000000000007308 */ /* 0x000e6c0000000800 */
        /* <DEDUP_REMOVED lines=31> */
[----:B------:R-:W2:Y:S06]  /*3840*/  MUFU.EX2 R158, R158 ;  /* 0x0000009e009e7308 */ /* 0x000eac0000000800 */
[C---:B------:R-:W-:Y:S07]  /*3850*/  HMMA.16816.F32 R92, R96.reuse, R4, RZ ;  /* 0x00000004605c723c */ /* 0x040fee00000018ff */
[----:B-1----:R-:W-:Y:S01]  /*3860*/  F2FP.PACK_AB R4, R144, R149 ;  /* 0x000000959004723e */ /* 0x002fe200000000ff */
[----:B------:R-:W-:Y:S01]  /*3870*/  HMMA.16816.F32 R96, R96, R6, RZ ;  /* 0x000000066060723c */ /* 0x000fe200000018ff */
[----:B-----5:R-:W-:Y:S01]  /*3880*/  F2FP.PACK_AB R5, R134, R147 ;  /* 0x000000938605723e */ /* 0x020fe200000000ff */
[----:B------:R-:W-:-:S02]  /*3890*/  FADD.FTZ R149, R149, R148 ;  /* 0x0000009495957221 */ /* 0x000fc40000010000 */
[----:B------:R-:W-:Y:S02]  /*38a0*/  FADD.FTZ R147, R147, R146 ;  /* 0x0000009293937221 */ /* 0x000fe40000010000 */
[----:B------:R-:W-:Y:S01]  /*38b0*/  FADD.FTZ R144, R144, R149 ;  /* 0x0000009590907221 */ /* 0x000fe20000010000 */
[----:B------:R-:W-:Y:S01]  /*38c0*/  F2FP.PACK_AB R6, R2, R135 ;  /* 0x000000870206723e */ /* 0x000fe200000000ff */
[----:B------:R-:W-:Y:S01]  /*38d0*/  FADD.FTZ R134, R134, R147 ;  /* 0x0000009386867221 */ /* 0x000fe20000010000 */
[----:B------:R-:W-:Y:S01]  /*38e0*/  F2FP.PACK_AB R7, R0, R133 ;  /* 0x000000850007723e */ /* 0x000fe200000000ff */
[----:B------:R-:W-:Y:S02]  /*38f0*/  FADD.FTZ R135, R135, R144 ;  /* 0x0000009087877221 */ /* 0x000fe40000010000 */
[----:B------:R-:W-:Y:S02]  /*3900*/  FADD.FTZ R133, R133, R134 ;  /* 0x0000008685857221 */ /* 0x000fe40000010000 */
[----:B------:R-:W-:-:S02]  /*3910*/  FADD.FTZ R135, R2, R135 ;  /* 0x0000008702877221 */ /* 0x000fc40000010000 */
[----:B---3--:R-:W-:Y:S01]  /*3920*/  HMMA.16816.F32 R36, R4, R8, R36 ;  /* 0x000000080424723c */ /* 0x008fe20000001824 */
[----:B------:R-:W-:-:S07]  /*3930*/  FADD.FTZ R133, R0, R133 ;  /* 0x0000008500857221 */ /* 0x000fce0000010000 */
[C---:B------:R-:W-:Y:S01]  /*3940*/  HMMA.16816.F32 R40, R4.reuse, R10, R40 ;  /* 0x0000000a0428723c */ /* 0x040fe20000001828 */
[----:B------:R-:W1:Y:S07]  /*3950*/  LDSM.16.MT88.4 R8, [R198+0x4900] ;  /* 0x00490000c608783b */ /* 0x000e6e0000004200 */
[C---:B------:R-:W-:Y:S08]  /*3960*/  HMMA.16816.F32 R52, R4.reuse, R16, R52 ;  /* 0x000000100434723c */ /* 0x040ff00000001834 */
[C---:B------:R-:W-:Y:S01]  /*3970*/  HMMA.16816.F32 R56, R4.reuse, R18, R56 ;  /* 0x000000120438723c */ /* 0x040fe20000001838 */
[----:B------:R-:W3:Y:S07]  /*3980*/  LDSM.16.MT88.4 R16, [R197+0x4900] ;  /* 0x00490000c510783b */ /* 0x000eee0000004200 */
[C---:B----4-:R-:W-:Y:S08]  /*3990*/  HMMA.16816.F32 R128, R4.reuse, R20, R128 ;  /* 0x000000140480723c */ /* 0x050ff00000001880 */
[C---:B------:R-:W-:Y:S01]  /*39a0*/  HMMA.16816.F32 R124, R4.reuse, R22, R124 ;  /* 0x00000016047c723c */ /* 0x040fe2000000187c */
[----:B------:R-:W4:Y:S07]  /*39b0*/  LDSM.16.MT88.4 R20, [R200+0x4900] ;  /* 0x00490000c814783b */ /* 0x000f2e0000004200 */
[C---:B--2---:R-:W-:Y:S08]  /*39c0*/  HMMA.16816.F32 R60, R4.reuse, R12, R60 ;  /* 0x0000000c043c723c */ /* 0x044ff0000000183c */
[C---:B------:R-:W-:Y:S01]  /*39d0*/  HMMA.16816.F32 R64, R4.reuse, R14, R64 ;  /* 0x0000000e0440723c */ /* 0x040fe20000001840 */
[----:B------:R-:W2:Y:S07]  /*39e0*/  LDSM.16.MT88.4 R12, [R196+0x4900] ;  /* 0x00490000c40c783b */ /* 0x000eae0000004200 */
[C---:B-1----:R-:W-:Y:S08]  /*39f0*/  HMMA.16816.F32 R76, R4.reuse, R8, R76 ;  /* 0x00000008044c723c */ /* 0x042ff0000000184c */
[C---:B------:R-:W-:Y:S01]  /*3a00*/  HMMA.16816.F32 R80, R4.reuse, R10, R80 ;  /* 0x0000000a0450723c */ /* 0x040fe20000001850 */
[----:B------:R-:W1:Y:S07]  /*3a10*/  LDSM.16.MT88.4 R8, [R200+0x1100] ;  /* 0x00110000c808783b */ /* 0x000e6e0000004200 */
[C---:B---3--:R-:W-:Y:S08]  /*3a20*/  HMMA.16816.F32 R84, R4.reuse, R16, R84 ;  /* 0x000000100454723c */ /* 0x048ff00000001854 */
[C---:B------:R-:W-:Y:S01]  /*3a30*/  HMMA.16816.F32 R88, R4.reuse, R18, R88 ;  /* 0x000000120458723c */ /* 0x040fe20000001858 */
[----:B------:R-:W3:Y:S07]  /*3a40*/  LDSM.16.MT88.4 R16, [R198+0x1100] ;  /* 0x00110000c610783b */ /* 0x000eee0000004200 */
[C---:B------:R-:W-:Y:S08]  /*3a50*/  HMMA.16816.F32 R120, R4.reuse, R136, R120 ;  /* 0x000000880478723c */ /* 0x040ff00000001878 */
[C---:B------:R-:W-:Y:S01]  /*3a60*/  HMMA.16816.F32 R116, R4.reuse, R138, R116 ;  /* 0x0000008a0474723c */ /* 0x040fe20000001874 */
[----:B------:R-:W-:Y:S07]  /*3a70*/  LDSM.16.MT88.4 R136, [R197+0x1900] ;  /* 0x00190000c588783b */ /* 0x000fee0000004200 */
        /* <DEDUP_REMOVED lines=9> */
[C---:B----4-:R-:W-:Y:S08]  /*3b10*/  HMMA.16816.F32 R68, R4.reuse, R20, R68 ;  /* 0x000000140444723c */ /* 0x050ff00000001844 */
[C---:B------:R-:W-:Y:S01]  /*3b20*/  HMMA.16816.F32 R72, R4.reuse, R22, R72 ;  /* 0x000000160448723c */ /* 0x040fe20000001848 */
[----:B------:R-:W-:Y:S07]  /*3b30*/  LDSM.16.MT88.4 R20, [R200+0x5100] ;  /* 0x00510000c814783b */ /* 0x000fee0000004200 */
[C---:B--2---:R-:W-:Y:S08]  /*3b40*/  HMMA.16816.F32 R92, R4.reuse, R12, R92 ;  /* 0x0000000c045c723c */ /* 0x044ff0000000185c */
[----:B------:R-:W-:Y:S01]  /*3b50*/  HMMA.16816.F32 R96, R4, R14, R96 ;  /* 0x0000000e0460723c */ /* 0x000fe20000001860 */
[----:B------:R-:W2:Y:S06]  /*3b60*/  LDSM.16.MT88.4 R12, [R200+0x3100] ;  /* 0x00310000c80c783b */ /* 0x000eac0000004200 */
[----:B------:R-:W-:Y:S01]  /*3b70*/  F2FP.PACK_AB R4, R157, R154 ;  /* 0x0000009a9d04723e */ /* 0x000fe200000000ff */
[----:B------:R-:W-:Y:S01]  /*3b80*/  FADD.FTZ R154, R154, R135 ;  /* 0x000000879a9a7221 */ /* 0x000fe20000010000 */
[----:B------:R-:W-:-:S02]  /*3b90*/  F2FP.PACK_AB R6, R159, R156 ;  /* 0x0000009c9f06723e */ /* 0x000fc400000000ff */
[----:B------:R-:W-:Y:S01]  /*3ba0*/  F2FP.PACK_AB R5, R163, R160 ;  /* 0x000000a0a305723e */ /* 0x000fe200000000ff */
[----:B------:R-:W-:Y:S01]  /*3bb0*/  FADD.FTZ R160, R160, R133 ;  /* 0x00000085a0a07221 */ /* 0x000fe20000010000 */
[----:B------:R-:W-:Y:S01]  /*3bc0*/  F2FP.PACK_AB R7, R165, R162 ;  /* 0x000000a2a507723e */ /* 0x000fe200000000ff */
[----:B------:R-:W-:Y:S02]  /*3bd0*/  FADD.FTZ R157, R157, R154 ;  /* 0x0000009a9d9d7221 */ /* 0x000fe40000010000 */
[----:B------:R-:W-:Y:S02]  /*3be0*/  FADD.FTZ R163, R163, R160 ;  /* 0x000000a0a3a37221 */ /* 0x000fe40000010000 */
[----:B------:R-:W-:Y:S02]  /*3bf0*/  FADD.FTZ R156, R156, R157 ;  /* 0x0000009d9c9c7221 */ /* 0x000fe40000010000 */
[----:B-1----:R-:W-:Y:S01]  /*3c00*/  HMMA.16816.F32 R128, R4, R8, R128 ;  /* 0x000000080480723c */ /* 0x002fe20000001880 */
[----:B------:R-:W-:-:S02]  /*3c10*/  FADD.FTZ R162, R162, R163 ;  /* 0x000000a3a2a27221 */ /* 0x000fc40000010000 */
[----:B------:R-:W-:Y:S02]  /*3c20*/  FADD.FTZ R159, R159, R156 ;  /* 0x0000009c9f9f7221 */ /* 0x000fe40000010000 */
[----:B------:R-:W-:-:S03]  /*3c30*/  FADD.FTZ R162, R165, R162 ;  /* 0x000000a2a5a27221 */ /* 0x000fc60000010000 */
[C---:B------:R-:W-:Y:S01]  /*3c40*/  HMMA.16816.F32 R124, R4.reuse, R10, R124 ;  /* 0x0000000a047c723c */ /* 0x040fe2000000187c */
[----:B------:R-:W1:Y:S07]  /*3c50*/  LDSM.16.MT88.4 R8, [R197+0x3100] ;  /* 0x00310000c508783b */ /* 0x000e6e0000004200 */
[C---:B---3--:R-:W-:Y:S08]  /*3c60*/  HMMA.16816.F32 R120, R4.reuse, R16, R120 ;  /* 0x000000100478723c */ /* 0x048ff00000001878 */
[C---:B------:R-:W-:Y:S01]  /*3c70*/  HMMA.16816.F32 R116, R4.reuse, R18, R116 ;  /* 0x000000120474723c */ /* 0x040fe20000001874 */
[----:B------:R-:W3:Y:S07]  /*3c80*/  LDSM.16.MT88.4 R16, [R196+0x3100] ;  /* 0x00310000c410783b */ /* 0x000eee0000004200 */
[C---:B--2---:R-:W-:Y:S08]  /*3c90*/  HMMA.16816.F32 R36, R4.reuse, R12, R36 ;  /* 0x0000000c0424723c */ /* 0x044ff00000001824 */
[C---:B------:R-:W-:Y:S01]  /*3ca0*/  HMMA.16816.F32 R40, R4.reuse, R14, R40 ;  /* 0x0000000e0428723c */ /* 0x040fe20000001828 */
[----:B------:R-:W2:Y:S07]  /*3cb0*/  LDSM.16.MT88.4 R12, [R198+0x5100] ;  /* 0x00510000c60c783b */ /* 0x000eae0000004200 */
[C---:B------:R-:W-:Y:S08]  /*3cc0*/  HMMA.16816.F32 R68, R4.reuse, R20, R68 ;  /* 0x000000140444723c */ /* 0x040ff00000001844 */
[C---:B-1----:R-:W-:Y:S08]  /*3cd0*/  HMMA.16816.F32 R52, R4.reuse, R8, R52 ;  /* 0x000000080434723c */ /* 0x042ff00000001834 */
        /* <DEDUP_REMOVED lines=8> */
[C---:B------:R-:W-:Y:S01]  /*3d60*/  HMMA.16816.F32 R72, R4.reuse, R22, R72 ;  /* 0x000000160448723c */ /* 0x040fe20000001848 */
[----:B------:R-:W-:Y:S07]  /*3d70*/  LDSM.16.MT88.4 R20, [R196+0x3900] ;  /* 0x00390000c414783b */ /* 0x000fee0000004200 */
        /* <DEDUP_REMOVED lines=8> */
[----:B------:R-:W4:Y:S07]  /*3e00*/  LDSM.16.MT88.4 R32, [R196+0x1900] ;  /* 0x00190000c420783b */ /* 0x000f2e0000004200 */
[C---:B------:R-:W-:Y:S08]  /*3e10*/  HMMA.16816.F32 R104, R4.reuse, R28, R104 ;  /* 0x0000001c0468723c */ /* 0x040ff00000001868 */
[C---:B------:R-:W-:Y:S01]  /*3e20*/  HMMA.16816.F32 R100, R4.reuse, R30, R100 ;  /* 0x0000001e0464723c */ /* 0x040fe20000001864 */
[----:B------:R-:W5:Y:S07]  /*3e30*/  LDSM.16.MT88.4 R28, [R198+0x3900] ;  /* 0x00390000c61c783b */ /* 0x000f6e0000004200 */
[C---:B------:R-:W-:Y:S08]  /*3e40*/  HMMA.16816.F32 R44, R4.reuse, R24, R44 ;  /* 0x00000018042c723c */ /* 0x040ff0000000182c */
[----:B------:R-:W-:Y:S01]  /*3e50*/  HMMA.16816.F32 R48, R4, R26, R48 ;  /* 0x0000001a0430723c */ /* 0x000fe20000001830 */
[----:B------:R-:W3:Y:S06]  /*3e60*/  LDSM.16.MT88.4 R24, [R197+0x3900] ;  /* 0x00390000c518783b */ /* 0x000eec0000004200 */
        /* <DEDUP_REMOVED lines=9> */
[----:B--2---:R-:W-:Y:S01]  /*3f00*/  HMMA.16816.F32 R128, R4, R12, R128 ;  /* 0x0000000c0480723c */ /* 0x004fe20000001880 */
[----:B------:R-:W-:-:S02]  /*3f10*/  FADD.FTZ R169, R169, R168 ;  /* 0x000000a8a9a97221 */ /* 0x000fc40000010000 */
[----:B------:R-:W-:Y:S02]  /*3f20*/  FADD.FTZ R233, R233, R166 ;  /* 0x000000a6e9e97221 */ /* 0x000fe40000010000 */
[----:B------:R-:W-:-:S03]  /*3f30*/  FADD.FTZ R229, R158, R169 ;  /* 0x000000a99ee57221 */ /* 0x000fc60000010000 */
        /* <DEDUP_REMOVED lines=9> */
[C---:B------:R-:W-:Y:S08]  /*3fd0*/  HMMA.16816.F32 R116, R4.reuse, R142, R116 ;  /* 0x0000008e0474723c */ /* 0x040ff00000001874 */
[C---:B------:R-:W-:Y:S08]  /*3fe0*/  HMMA.16816.F32 R112, R4.reuse, R136, R112 ;  /* 0x000000880470723c */ /* 0x040ff00000001870 */
[C---:B------:R-:W-:Y:S08]  /*3ff0*/  HMMA.16816.F32 R108, R4.reuse, R138, R108 ;  /* 0x0000008a046c723c */ /* 0x040ff0000000186c */
[C---:B----4-:R-:W-:Y:S08]  /*4000*/  HMMA.16816.F32 R104, R4.reuse, R32, R104 ;  /* 0x000000200468723c */ /* 0x050ff00000001868 */
[C---:B------:R-:W-:Y:S08]  /*4010*/  HMMA.16816.F32 R100, R4.reuse, R34, R100 ;  /* 0x000000220464723c */ /* 0x040ff00000001864 */
[C---:B-----5:R-:W-:Y:S08]  /*4020*/  HMMA.16816.F32 R44, R4.reuse, R28, R44 ;  /* 0x0000001c042c723c */ /* 0x060ff0000000182c */
[C---:B------:R-:W-:Y:S08]  /*4030*/  HMMA.16816.F32 R48, R4.reuse, R30, R48 ;  /* 0x0000001e0430723c */ /* 0x040ff00000001830 */
[C---:B------:R-:W-:Y:S08]  /*4040*/  HMMA.16816.F32 R52, R4.reuse, R24, R52 ;  /* 0x000000180434723c */ /* 0x040ff00000001834 */
[C---:B------:R-:W-:Y:S08]  /*4050*/  HMMA.16816.F32 R56, R4.reuse, R26, R56 ;  /* 0x0000001a0438723c */ /* 0x040ff00000001838 */
[C---:B------:R-:W-:Y:S08]  /*4060*/  HMMA.16816.F32 R60, R4.reuse, R20, R60 ;  /* 0x00000014043c723c */ /* 0x040ff0000000183c */
[C---:B------:R-:W-:Y:S08]  /*4070*/  HMMA.16816.F32 R64, R4.reuse, R22, R64 ;  /* 0x000000160440723c */ /* 0x040ff00000001840 */
[C---:B--2---:R-:W-:Y:S08]  /*4080*/  HMMA.16816.F32 R76, R4.reuse, R12, R76 ;  /* 0x0000000c044c723c */ /* 0x044ff0000000184c */
[C---:B------:R-:W-:Y:S08]  /*4090*/  HMMA.16816.F32 R80, R4.reuse, R14, R80 ;  /* 0x0000000e0450723c */ /* 0x040ff00000001850 */
[C---:B-1----:R-:W-:Y:S08]  /*40a0*/  HMMA.16816.F32 R84, R4.reuse, R8, R84 ;  /* 0x000000080454723c */ /* 0x042ff00000001854 */
[C---:B------:R-:W-:Y:S08]  /*40b0*/  HMMA.16816.F32 R88, R4.reuse, R10, R88 ;  /* 0x0000000a0458723c */ /* 0x040ff00000001858 */
[C---:B---3--:R-:W-:Y:S08]  /*40c0*/  HMMA.16816.F32 R92, R4.reuse, R16, R92 ;  /* 0x00000010045c723c */ /* 0x048ff0000000185c */
[----:B------:R-:W-:Y:S01]  /*40d0*/  HMMA.16816.F32 R96, R4, R18, R96 ;  /* 0x000000120460723c */ /* 0x000fe20000001860 */
[----:B------:R-:W-:Y:S07]  /*40e0*/  @P0 BRA `(.L_x_2) ;  /* 0x00002f7000000947 */ /* 0x000fee0003800000 */
[----:B------:R-:W-:Y:S01]  /*40f0*/  SHF.R.S32.HI R0, RZ, 0x1f, R215 ;  /* 0x0000001fff007819 */ /* 0x000fe200000114d7 */
[----:B------:R-:W-:Y:S01]  /*4100*/  IMAD.MOV.U32 R135, RZ, RZ, R132 ;  /* 0x000000ffff877224 */ /* 0x000fe200078e0084 */
[----:B------:R-:W-:Y:S01]  /*4110*/  SHF.R.S32.HI R5, RZ, 0x1f, R214 ;  /* 0x0000001fff057819 */ /* 0x000fe200000114d6 */
[----:B------:R-:W-:Y:S01]  /*4120*/  IMAD.WIDE R230, R216, 0x2, RZ ;  /* 0x00000002d8e67825 */ /* 0x000fe200078e02ff */
[----:B------:R-:W-:Y:S01]  /*4130*/  LEA.HI R227, R0, R215, RZ, 0x3 ;  /* 0x000000d700e37211 */ /* 0x000fe200078f18ff */
[----:B------:R-:W-:Y:S01]  /*4140*/  UIADD3 UR7, UR7, -0x2, URZ ;  /* 0xfffffffe07077890 */ /* 0x000fe2000fffe03f */
[----:B------:R-:W-:Y:S01]  /*4150*/  LEA.HI R228, R5, R214, RZ, 0x3 ;  /* 0x000000d605e47211 */ /* 0x000fe200078f18ff */
[----:B------:R-:W-:Y:S01]  /*4160*/  IMAD.MOV.U32 R0, RZ, RZ, R3 ;  /* 0x000000ffff007224 */ /* 0x000fe200078e0003 */
[----:B------:R-:W-:-:S02]  /*4170*/  LOP3.LUT R227, R227, 0xfffffff8, RZ, 0xc0, !PT ;  /* 0xfffffff8e3e37812 */ /* 0x000fc400078ec0ff */
[----:B------:R-:W-:Y:S02]  /*4180*/  LOP3.LUT R228, R228, 0xfffffff8, RZ, 0xc0, !PT ;  /* 0xfffffff8e4e47812 */ /* 0x000fe400078ec0ff */
[----:B------:R-:W-:Y:S02]  /*4190*/  SHF.R.S32.HI R2, RZ, 0x1f, R227 ;  /* 0x0000001fff027819 */ /* 0x000fe400000114e3 */
[----:B------:R-:W-:Y:S02]  /*41a0*/  SHF.R.S32.HI R3, RZ, 0x1f, R228 ;  /* 0x0000001fff037819 */ /* 0x000fe400000114e4 */
[C---:B------:R-:W-:Y:S01]  /*41b0*/  SHF.L.U64.HI R225, R227.reuse, 0x1, R2 ;  /* 0x00000001e3e17819 */ /* 0x040fe20000010202 */
[----:B------:R-:W-:Y:S01]  /*41c0*/  IMAD.SHL.U32 R227, R227, 0x2, RZ ;  /* 0x00000002e3e37824 */ /* 0x000fe200078e00ff */
[----:B------:R-:W-:Y:S01]  /*41d0*/  SEL R223, RZ, 0x10, P5 ;  /* 0x00000010ffdf7807 */ /* 0x000fe20002800000 */
[----:B------:R-:W-:Y:S01]  /*41e0*/  IMAD.SHL.U32 R224, R211, 0x2, RZ ;  /* 0x00000002d3e07824 */ /* 0x000fe200078e00ff */
[----:B------:R-:W-:Y:S02]  /*41f0*/  SEL R222, RZ, 0x10, P4 ;  /* 0x00000010ffde7807 */ /* 0x000fe40002000000 */
[----:B------:R-:W-:-:S02]  /*4200*/  SEL R2, RZ, 0x10, P6 ;  /* 0x00000010ff027807 */ /* 0x000fc40003000000 */
[C---:B------:R-:W-:Y:S02]  /*4210*/  ISETP.NE.U32.AND P1, PT, R223.reuse, RZ, PT ;  /* 0x000000ffdf00720c */ /* 0x040fe40003f25070 */
[----:B------:R-:W-:Y:S02]  /*4220*/  IADD3 R221, -R223, 0x10, RZ ;  /* 0x00000010dfdd7810 */ /* 0x000fe40007ffe1ff */
[C---:B------:R-:W-:Y:S02]  /*4230*/  ISETP.NE.U32.AND P0, PT, R222.reuse, RZ, PT ;  /* 0x000000ffde00720c */ /* 0x040fe40003f05070 */
[----:B------:R-:W-:Y:S02]  /*4240*/  IADD3 R220, -R222, 0x10, RZ ;  /* 0x00000010dedc7810 */ /* 0x000fe40007ffe1ff */
[----:B------:R-:W-:Y:S02]  /*4250*/  IADD3 R219, -R2, 0x10, RZ ;  /* 0x0000001002db7810 */ /* 0x000fe40007ffe1ff */
[C---:B------:R-:W-:Y:S01]  /*4260*/  SHF.L.U64.HI R226, R228.reuse, 0x1, R3 ;  /* 0x00000001e4e27819 */ /* 0x040fe20000010203 */
[----:B------:R-:W-:Y:S01]  /*4270*/  IMAD.SHL.U32 R228, R228, 0x2, RZ ;  /* 0x00000002e4e47824 */ /* 0x000fe200078e00ff */
[----:B------:R-:W-:-:S02]  /*4280*/  P2R R3, PR, RZ, 0x2 ;  /* 0x00000002ff037803 */ /* 0x000fc40000000000 */
[----:B------:R-:W-:Y:S02]  /*4290*/  P2R R3, PR, RZ, 0x1 ;  /* 0x00000001ff037803 */ /* 0x000fe40000000000 */
[----:B------:R-:W-:Y:S02]  /*42a0*/  LOP3.LUT R221, R221, 0xf, RZ, 0xc0, !PT ;  /* 0x0000000fdddd7812 */ /* 0x000fe400078ec0ff */
[----:B------:R-:W-:Y:S02]  /*42b0*/  LOP3.LUT R220, R220, 0xf, RZ, 0xc0, !PT ;  /* 0x0000000fdcdc7812 */ /* 0x000fe400078ec0ff */
[----:B------:R-:W-:Y:S02]  /*42c0*/  LOP3.LUT R219, R219, 0xf, RZ, 0xc0, !PT ;  /* 0x0000000fdbdb7812 */ /* 0x000fe400078ec0ff */
[----:B------:R-:W-:Y:S01]  /*42d0*/  ISETP.NE.U32.AND P2, PT, R2, RZ, PT ;  /* 0x000000ff0200720c */ /* 0x000fe20003f45070 */
[----:B------:R-:W-:Y:S05]  /*42e0*/  BRA `(.L_x_3) ;  /* 0x0000034000007947 */ /* 0x000fea0003800000 */
.L_x_5:
[----:B------:R-:W-:Y:S01]  /*42f0*/  ULEA UR4, UR7, UR10, 0x6 ;  /* 0x0000000a07047291 */ /* 0x000fe2000f8e303f */
[----:B------:R-:W-:Y:S01]  /*4300*/  ISETP.NE.AND P1, PT, R207, 0x1, PT ;  /* 0x00000001cf00780c */ /* 0x000fe20003f25270 */
[----:B------:R-:W-:Y:S04]  /*4310*/  IMAD.MOV.U32 R208, RZ, RZ, RZ ;  /* 0x000000ffffd07224 */ /* 0x000fe800078e00ff */
[----:B------:R-:W-:Y:S05]  /*4320*/  IMAD.U32 R2, RZ, RZ, UR4 ;  /* 0x00000004ff027e24 */ /* 0x000fea000f8e00ff */
[----:B------:R-:W-:Y:S05]  /*4330*/  IADD3 R209, R2, -0x40, R213 ;  /* 0xffffffc002d17810 */ /* 0x000fea0007ffe0d5 */
[----:B------:R-:W-:Y:S04]  /*4340*/  @P1 IMAD.HI.U32 R3, R209, c[0x0][0x2bc], RZ ;  /* 0x0000af00d1031a27 */ /* 0x000fe800078e00ff */
[----:B------:R-:W-:Y:S01]  /*4350*/  IMAD.MOV.U32 R2, RZ, RZ, R209 ;  /* 0x000000ffff027224 */ /* 0x000fe200078e00d1 */
[----:B------:R-:W-:Y:S04]  /*4360*/  @P1 SHF.R.U32.HI R2, RZ, c[0x0][0x2c0], R3 ;  /* 0x0000b000ff021a19 */ /* 0x000fe80000011603 */
[C---:B------:R-:W-:Y:S04]  /*4370*/  @!P3 IADD3 R4, P0, R2.reuse, UR14, RZ ;  /* 0x0000000e0204bc10 */ /* 0x040fe8000ff1e0ff */
[----:B------:R-:W-:Y:S01]  /*4380*/  @!P3 LEA.HI.X.SX32 R3, R2, UR11, 0x1, P0 ;  /* 0x0000000b0203bc11 */ /* 0x000fe200080f0eff */
[----:B------:R-:W-:Y:S01]  /*4390*/  IMAD.MOV R2, RZ, RZ, -R2 ;  /* 0x000000ffff027224 */ /* 0x000fe200078e0a02 */
[----:B------:R-:W-:Y:S03]  /*43a0*/  @!P3 LEA R8, P0, R4, c[0x0][0x2a0], 0x2 ;  /* 0x0000a8000408ba11 */ /* 0x000fe600078010ff */
[----:B------:R-:W-:Y:S01]  /*43b0*/  IMAD R209, R2, c[0x0][0x2b8], R209 ;  /* 0x0000ae0002d17a24 */ /* 0x000fe200078e02d1 */
[----:B------:R-:W-:Y:S03]  /*43c0*/  @!P3 LEA.HI.X R9, R4, c[0x0][0x2a4], R3, 0x2, P0 ;  /* 0x0000a9000409ba11 */ /* 0x000fe600000f1403 */
[----:B------:R-:W-:Y:S01]  /*43d0*/  IMAD.WIDE.U32 R6, R209, c[0x0][0x1e0], RZ ;  /* 0x00007800d1067a25 */ /* 0x000fe200078e00ff */
[----:B------:R-:W-:Y:S01]  /*43e0*/  SHF.R.S32.HI R3, RZ, 0x1f, R209 ;  /* 0x0000001fff037819 */ /* 0x000fe200000114d1 */
[----:B------:R-:W2:Y:S04]  /*43f0*/  @!P3 LDG.E R208, [R8.64] ;  /* 0x0000000c08d0b981 */ /* 0x000ea8000c1e1900 */
[----:B------:R-:W-:Y:S04]  /*4400*/  IMAD R3, R3, c[0x0][0x1e0], RZ ;  /* 0x0000780003037a24 */ /* 0x000fe800078e02ff */
[----:B------:R-:W-:Y:S04]  /*4410*/  IMAD R3, R209, c[0x0][0x1e4], R3 ;  /* 0x00007900d1037a24 */ /* 0x000fe800078e0203 */
[----:B------:R-:W-:Y:S01]  /*4420*/  IMAD.IADD R7, R7, 0x1, R3 ;  /* 0x0000000107077824 */ /* 0x000fe200078e0203 */
[----:B--2---:R-:W-:Y:S03]  /*4430*/  SHF.R.S32.HI R4, RZ, 0x1f, R208 ;  /* 0x0000001fff047819 */ /* 0x004fe600000114d0 */
[----:B------:R-:W-:Y:S04]  /*4440*/  IMAD.WIDE.U32 R6, R208, c[0x0][0x1f0], R6 ;  /* 0x00007c00d0067a25 */ /* 0x000fe800078e0006 */
[----:B------:R-:W-:Y:S01]  /*4450*/  IMAD R4, R4, c[0x0][0x1f0], RZ ;  /* 0x00007c0004047a24 */ /* 0x000fe200078e02ff */
[----:B------:R-:W-:Y:S03]  /*4460*/  IADD3 R5, P0, R6, UR18, RZ ;  /* 0x0000001206057c10 */ /* 0x000fe6000ff1e0ff */
[----:B------:R-:W-:Y:S05]  /*4470*/  IMAD R4, R208, c[0x0][0x1f4], R4 ;  /* 0x00007d00d0047a24 */ /* 0x000fea00078e0204 */
[----:B------:R-:W-:Y:S02]  /*4480*/  IADD3.X R4, R7, UR16, R4, P0, !PT ;  /* 0x0000001007047c10 */ /* 0x000fe400087fe404 */
[C---:B------:R-:W-:Y:S04]  /*4490*/  LEA R3, P0, R5.reuse, c[0x0][0x1c8], 0x1 ;  /* 0x0000720005037a11 */ /* 0x040fe800078008ff */
[----:B------:R-:W-:Y:S02]  /*44a0*/  LEA.HI.X R2, R5, c[0x0][0x1cc], R4, 0x1, P0 ;  /* 0x0000730005027a11 */ /* 0x000fe400000f0c04 */
[----:B------:R-:W1:Y:S04]  /*44b0*/  SHFL.IDX PT, R5, R3, RZ, 0x181f ;  /* 0x00181fff03057589 */ /* 0x000e6800000e0000 */
[----:B------:R-:W2:Y:S01]  /*44c0*/  SHFL.IDX PT, R7, R2, RZ, 0x181f ;  /* 0x00181fff02077589 */ /* 0x000ea200000e0000 */
[C---:B-1----:R-:W-:Y:S05]  /*44d0*/  IADD3 R10, P0, R230.reuse, R5, RZ ;  /* 0x00000005e60a7210 */ /* 0x042fea0007f1e0ff */
[----:B--2---:R-:W-:Y:S01]  /*44e0*/  IMAD.X R11, R231, 0x1, R7, P0 ;  /* 0x00000001e70b7824 */ /* 0x004fe200000e0607 */
[----:B------:R-:W-:Y:S04]  /*44f0*/  IADD3 R8, P0, R5, R227, RZ ;  /* 0x000000e305087210 */ /* 0x000fe80007f1e0ff */
[----:B------:R-:W-:Y:S01]  /*4500*/  @!PT LDS RZ, [RZ] ;  /* 0x00000000fffff984 */ /* 0x000fe20000000800 */
[----:B------:R1:W-:Y:S01]  /*4510*/  LDGSTS.E.BYPASS.LTC128B.128 [R224+0x6100], [R10.64], !P5 ;  /* 0x061000000ae07fae */ /* 0x0003e2000e901d4c */
[----:B------:R-:W-:Y:S01]  /*4520*/  IMAD.X R9, R7, 0x1, R225, P0 ;  /* 0x0000000107097824 */ /* 0x000fe200000e06e1 */
[-C--:B------:R-:W-:Y:S02]  /*4530*/  IADD3 R12, P0, R5, R228.reuse, RZ ;  /* 0x000000e4050c7210 */ /* 0x080fe40007f1e0ff */
[----:B------:R-:W2:Y:S03]  /*4540*/  SHFL.IDX PT, R5, R3, 0x1, 0x181f ;  /* 0x00381f0003057f89 */ /* 0x000ea600000e0000 */
[--C-:B------:R-:W-:Y:S01]  /*4550*/  IMAD.X R13, R7, 0x1, R226.reuse, P0 ;  /* 0x00000001070d7824 */ /* 0x100fe200000e06e2 */
[----:B------:R1:W-:Y:S04]  /*4560*/  LDGSTS.E.BYPASS.LTC128B.128 [R224+0x8100], [R8.64], !P4 ;  /* 0x0810000008e07fae */ /* 0x0003e8000e101d4c */
[----:B------:R-:W3:Y:S04]  /*4570*/  SHFL.IDX PT, R7, R2, 0x1, 0x181f ;  /* 0x00381f0002077f89 */ /* 0x000ee800000e0000 */
[----:B------:R1:W-:Y:S01]  /*4580*/  LDGSTS.E.BYPASS.LTC128B.128 [R224+0xa100], [R12.64], !P6 ;  /* 0x0a1000000ce07fae */ /* 0x0003e2000f101d4c */
[----:B--2---:R-:W-:Y:S05]  /*4590*/  IADD3 R16, P0, R230, R5, RZ ;  /* 0x00000005e6107210 */ /* 0x004fea0007f1e0ff */
[----:B---3--:R-:W-:Y:S01]  /*45a0*/  IMAD.X R17, R231, 0x1, R7, P0 ;  /* 0x00000001e7117824 */ /* 0x008fe200000e0607 */
[----:B------:R-:W-:Y:S04]  /*45b0*/  IADD3 R14, P0, R5, R227, RZ ;  /* 0x000000e3050e7210 */ /* 0x000fe80007f1e0ff */
[----:B------:R1:W-:Y:S01]  /*45c0*/  LDGSTS.E.BYPASS.LTC128B.128 [R224+0x7100], [R16.64], !P5 ;  /* 0x0710000010e07fae */ /* 0x0003e2000e901d4c */
[----:B------:R-:W-:Y:S01]  /*45d0*/  IMAD.X R15, R7, 0x1, R225, P0 ;  /* 0x00000001070f7824 */ /* 0x000fe200000e06e1 */
[----:B------:R-:W-:Y:S04]  /*45e0*/  IADD3 R4, P0, R5, R228, RZ ;  /* 0x000000e405047210 */ /* 0x000fe80007f1e0ff */
[----:B------:R1:W-:Y:S01]  /*45f0*/  LDGSTS.E.BYPASS.LTC128B.128 [R224+0x9100], [R14.64], !P4 ;  /* 0x091000000ee07fae */ /* 0x0003e2000e101d4c */
[----:B------:R-:W-:Y:S05]  /*4600*/  IMAD.X R5, R7, 0x1, R226, P0 ;  /* 0x0000000107057824 */ /* 0x000fea00000e06e2 */
[----:B------:R1:W-:Y:S01]  /*4610*/  LDGSTS.E.BYPASS.LTC128B.128 [R224+0xb100], [R4.64], !P6 ;  /* 0x0b10000004e07fae */ /* 0x0003e2000f101d4c */
[----:B------:R-:W-:-:S05]  /*4620*/  BRA `(.L_x_4) ;  /* 0x000010c000007947 */ /* 0x000fca0003800000 */
.L_x_3:
[----:B------:R-:W-:Y:S04]  /*4630*/  DEPBAR.LE SB0, 0x0 ;  /* 0x000080000000791a */ /* 0x000fe80000000000 */
[----:B------:R-:W-:Y:S01]  /*4640*/  BAR.SYNC.DEFER_BLOCKING 0x0 ;  /* 0x0000000000007b1d */ /* 0x000fe20000010000 */
[----:B------:R-:W-:Y:S01]  /*4650*/  SHF.R.S32.HI R235, RZ, 0x1f, R209 ;  /* 0x0000001fffeb7819 */ /* 0x000fe200000114d1 */
[----:B------:R-:W-:Y:S01]  /*4660*/  IMAD.WIDE.U32 R132, R209, c[0x0][0x208], RZ ;  /* 0x00008200d1847a25 */ /* 0x000fe200078e00ff */
[----:B------:R-:W-:Y:S01]  /*4670*/  SHF.R.S32.HI R3, RZ, 0x1f, R208 ;  /* 0x0000001fff037819 */ /* 0x000fe200000114d0 */
[----:B------:R-:W-:Y:S02]  /*4680*/  UISETP.GE.AND UP0, UPT, UR7, 0x1, UPT ;  /* 0x000000010700788c */ /* 0x000fe4000bf06270 */
[----:B------:R-:W-:Y:S02]  /*4690*/  IMAD R235, R235, c[0x0][0x208], RZ ;  /* 0x00008200ebeb7a24 */ /* 0x000fe400078e02ff */
[----:B------:R-:W-:Y:S02]  /*46a0*/  IMAD R3, R3, c[0x0][0x218], RZ ;  /* 0x0000860003037a24 */ /* 0x000fe400078e02ff */
[----:B------:R-:W-:Y:S02]  /*46b0*/  IMAD R235, R209, c[0x0][0x20c], R235 ;  /* 0x00008300d1eb7a24 */ /* 0x000fe400078e02eb */
[C---:B------:R-:W-:Y:S03]  /*46c0*/  IMAD R3, R208.reuse, c[0x0][0x21c], R3 ;  /* 0x00008700d0037a24 */ /* 0x040fe600078e0203 */
[----:B------:R-:W-:Y:S05]  /*46d0*/  IADD3 R133, R133, R235, RZ ;  /* 0x000000eb85857210 */ /* 0x000fea0007ffe0ff */
[----:B------:R-:W-:Y:S01]  /*46e0*/  IMAD.WIDE.U32 R132, R208, c[0x0][0x218], R132 ;  /* 0x00008600d0847a25 */ /* 0x000fe200078e0084 */
[----:B------:R-:W-:Y:S04]  /*46f0*/  LDSM.16.M88.4 R136, [R206] ;  /* 0x00000000ce88783b */ /* 0x000fe80000000200 */
[----:B------:R-:W-:Y:S04]  /*4700*/  IADD3 R2, P0, R132, UR20, RZ ;  /* 0x0000001484027c10 */ /* 0x000fe8000ff1e0ff */
[----:B------:R-:W-:Y:S01]  /*4710*/  IADD3.X R3, R133, UR5, R3, P0, !PT ;  /* 0x0000000585037c10 */ /* 0x000fe200087fe403 */
[----:B------:R-:W1:Y:S01]  /*4720*/  LDSM.16.M88.4 R140, [R205+0x6100] ;  /* 0x00610000cd8c783b */ /* 0x000e620000000200 */
[C---:B------:R-:W-:Y:S04]  /*4730*/  LEA R232, P0, R2.reuse, c[0x0][0x1f8], 0x1 ;  /* 0x00007e0002e87a11 */ /* 0x040fe800078008ff */
[----:B------:R-:W-:Y:S02]  /*4740*/  LEA.HI.X R134, R2, c[0x0][0x1fc], R3, 0x1, P0 ;  /* 0x00007f0002867a11 */ /* 0x000fe400000f0c03 */
[----:B------:R-:W2:Y:S07]  /*4750*/  LDSM.16.M88.4 R144, [R205+0x6900] ;  /* 0x00690000cd90783b */ /* 0x000eae0000000200 */
[----:B------:R-:W-:Y:S07]  /*4760*/  LDSM.16.M88.4 R148, [R205+0x7100] ;  /* 0x00710000cd94783b */ /* 0x000fee0000000200 */
[----:B------:R-:W-:Y:S07]  /*4770*/  LDSM.16.M88.4 R152, [R205+0x7900] ;  /* 0x00790000cd98783b */ /* 0x000fee0000000200 */
[----:B------:R-:W-:Y:S07]  /*4780*/  LDSM.16.M88.4 R156, [R204] ;  /* 0x00000000cc9c783b */ /* 0x000fee0000000200 */
[----:B------:R-:W-:Y:S01]  /*4790*/  LDSM.16.M88.4 R160, [R203] ;  /* 0x00000000cba0783b */ /* 0x000fe20000000200 */
[C---:B-1----:R-:W-:Y:S06]  /*47a0*/  HMMA.16816.F32 R4, R136.reuse, R140, RZ ;  /* 0x0000008c8804723c */ /* 0x042fec00000018ff */
[----:B------:R-:W1:Y:S02]  /*47b0*/  SHFL.IDX PT, R2, R232, 0x1, 0x181f ;  /* 0x00381f00e8027f89 */ /* 0x000e6400000e0000 */
[C---:B------:R-:W-:Y:S05]  /*47c0*/  HMMA.16816.F32 R8, R136.reuse, R142, RZ ;  /* 0x0000008e8808723c */ /* 0x040fea00000018ff */
[----:B------:R-:W3:Y:S03]  /*47d0*/  SHFL.IDX PT, R3, R134, 0x1, 0x181f ;  /* 0x00381f0086037f89 */ /* 0x000ee600000e0000 */
[C---:B--2---:R-:W-:Y:S04]  /*47e0*/  HMMA.16816.F32 R12, R136.reuse, R144, RZ ;  /* 0x00000090880c723c */ /* 0x044fe800000018ff */
[----:B------:R-:W2:Y:S04]  /*47f0*/  SHFL.IDX PT, R243, R232, RZ, 0x181f ;  /* 0x00181fffe8f37589 */ /* 0x000ea800000e0000 */
[C---:B------:R-:W-:Y:S03]  /*4800*/  HMMA.16816.F32 R16, R136.reuse, R146, RZ ;  /* 0x000000928810723c */ /* 0x040fe600000018ff */
[----:B------:R-:W4:Y:S01]  /*4810*/  SHFL.IDX PT, R237, R134, RZ, 0x181f ;  /* 0x00181fff86ed7589 */ /* 0x000f2200000e0000 */
[-C--:B-1----:R-:W-:Y:S04]  /*4820*/  IADD3 R234, P1, P0, R221, R2.reuse, R230 ;  /* 0x00000002ddea7210 */ /* 0x082fe8000783e0e6 */
[C---:B------:R-:W-:Y:S01]  /*4830*/  HMMA.16816.F32 R20, R136.reuse, R148, RZ ;  /* 0x000000948814723c */ /* 0x040fe200000018ff */
[-C--:B---3--:R-:W-:Y:S01]  /*4840*/  IADD3.X R235, RZ, R3.reuse, R231, P1, P0 ;  /* 0x00000003ffeb7210 */ /* 0x088fe20000fe04e7 */
[----:B------:R-:W1:Y:S02]  /*4850*/  LDSM.16.M88.4 R164, [R195] ;  /* 0x00000000c3a4783b */ /* 0x000e640000000200 */
[-C--:B------:R-:W-:Y:S04]  /*4860*/  IADD3 R132, P1, P0, R220, R2.reuse, R227 ;  /* 0x00000002dc847210 */ /* 0x080fe8000783e0e3 */
[C---:B------:R-:W-:Y:S01]  /*4870*/  HMMA.16816.F32 R24, R136.reuse, R150, RZ ;  /* 0x000000968818723c */ /* 0x040fe200000018ff */
[-C--:B------:R-:W-:Y:S01]  /*4880*/  IADD3.X R133, RZ, R3.reuse, R225, P1, P0 ;  /* 0x00000003ff857210 */ /* 0x080fe20000fe04e1 */
[----:B------:R-:W3:Y:S02]  /*4890*/  LDSM.16.M88.4 R168, [R194] ;  /* 0x00000000c2a8783b */ /* 0x000ee40000000200 */
[----:B------:R-:W-:Y:S04]  /*48a0*/  IADD3 R2, P1, P0, R219, R2, R228 ;  /* 0x00000002db027210 */ /* 0x000fe8000783e0e4 */
[C---:B------:R-:W-:Y:S01]  /*48b0*/  HMMA.16816.F32 R28, R136.reuse, R152, RZ ;  /* 0x00000098881c723c */ /* 0x040fe200000018ff */
[----:B------:R-:W-:Y:S01]  /*48c0*/  IADD3.X R3, RZ, R3, R226, P1, P0 ;  /* 0x00000003ff037210 */ /* 0x000fe20000fe04e2 */
[----:B------:R-:W5:Y:S01]  /*48d0*/  LDSM.16.M88.4 R172, [R193] ;  /* 0x00000000c1ac783b */ /* 0x000f620000000200 */
[----:B------:R-:W-:Y:S02]  /*48e0*/  ISETP.NE.U32.AND P1, PT, R222, RZ, PT ;  /* 0x000000ffde00720c */ /* 0x000fe40003f25070 */
[----:B--2---:R-:W-:Y:S03]  /*48f0*/  IADD3 R240, P0, R230, R243, RZ ;  /* 0x000000f3e6f07210 */ /* 0x004fe60007f1e0ff */
[----:B------:R-:W-:Y:S01]  /*4900*/  HMMA.16816.F32 R32, R136, R154, RZ ;  /* 0x0000009a8820723c */ /* 0x000fe200000018ff */
[----:B----4-:R-:W-:Y:S03]  /*4910*/  IADD3.X R241, R231, R237, RZ, P0, !PT ;  /* 0x000000ede7f17210 */ /* 0x010fe600007fe4ff */
[----:B------:R-:W-:Y:S02]  /*4920*/  IADD3 R238, P0, R243, R227, RZ ;  /* 0x000000e3f3ee7210 */ /* 0x000fe40007f1e0ff */
[----:B------:R-:W-:Y:S01]  /*4930*/  @!PT LDS RZ, [RZ] ;  /* 0x00000000fffff984 */ /* 0x000fe20000000800 */
[----:B------:R-:W-:Y:S01]  /*4940*/  @!PT LDS RZ, [RZ] ;  /* 0x00000000fffff984 */ /* 0x000fe20000000800 */
[----:B------:R-:W-:Y:S01]  /*4950*/  @!PT LDS RZ, [RZ] ;  /* 0x00000000fffff984 */ /* 0x000fe20000000800 */
[----:B------:R2:W-:Y:S02]  /*4960*/  LDGSTS.E.BYPASS.LTC128B.128 [R224+0x100], [R240.64], !P5 ;  /* 0x00100000f0e07fae */ /* 0x0005e4000e901d4c */
[C---:B------:R-:W-:Y:S05]  /*4970*/  HMMA.16816.F32 R4, R156.reuse, R160, R4 ;  /* 0x000000a09c04723c */ /* 0x040fea0000001804 */
[----:B------:R-:W-:Y:S02]  /*4980*/  IADD3.X R239, R237, R225, RZ, P0, !PT ;  /* 0x000000e1edef7210 */ /* 0x000fe400007fe4ff */
[----:B------:R-:W-:Y:S01]  /*4990*/  IADD3 R236, P0, R243, R228, RZ ;  /* 0x000000e4f3ec7210 */ /* 0x000fe20007f1e0ff */
[C---:B------:R-:W-:Y:S02]  /*49a0*/  HMMA.16816.F32 R8, R156.reuse, R162, R8 ;  /* 0x000000a29c08723c */ /* 0x040fe40000001808 */
[----:B------:R4:W-:Y:S02]  /*49b0*/  LDGSTS.E.BYPASS.LTC128B.128 [R224+0x2100], [R238.64], !P4 ;  /* 0x02100000eee07fae */ /* 0x0009e4000e101d4c */
[----:B------:R-:W-:Y:S02]  /*49c0*/  IADD3.X R237, R237, R226, RZ, P0, !PT ;  /* 0x000000e2eded7210 */ /* 0x000fe400007fe4ff */
[----:B------:R-:W-:Y:S02]  /*49d0*/  ISETP.NE.U32.AND P0, PT, R223, RZ, PT ;  /* 0x000000ffdf00720c */ /* 0x000fe40003f05070 */
[C---:B-1----:R-:W-:Y:S01]  /*49e0*/  HMMA.16816.F32 R12, R156.reuse, R164, R12 ;  /* 0x000000a49c0c723c */ /* 0x042fe2000000180c */
[----:B------:R1:W-:Y:S07]  /*49f0*/  LDGSTS.E.BYPASS.LTC128B.128 [R224+0x4100], [R236.64], !P6 ;  /* 0x04100000ece07fae */ /* 0x0003ee000f101d4c */
[C---:B------:R-:W-:Y:S03]  /*4a00*/  HMMA.16816.F32 R16, R156.reuse, R166, R16 ;  /* 0x000000a69c10723c */ /* 0x040fe60000001810 */
[----:B------:R1:W-:Y:S01]  /*4a10*/  LDGSTS.E.BYPASS.LTC128B.128.ZFILL [R224+0x1100], [R234.64], P0 ;  /* 0x01100000eae07fae */ /* 0x0003e20008141d4c */
[----:B------:R-:W-:Y:S04]  /*4a20*/  PLOP3.LUT P0, PT, PT, PT, UP0, 0x80, 0x0 ;  /* 0x000000000000781c */ /* 0x000fe80003f0f008 */
[C---:B---3--:R-:W-:Y:S02]  /*4a30*/  HMMA.16816.F32 R20, R156.reuse, R168, R20 ;  /* 0x000000a89c14723c */ /* 0x048fe40000001814 */
[----:B------:R3:W-:Y:S06]  /*4a40*/  LDGSTS.E.BYPASS.LTC128B.128.ZFILL [R224+0x3100], [R132.64], P1 ;  /* 0x0310000084e07fae */ /* 0x0007ec0008941d4c */
[C---:B------:R-:W-:Y:S01]  /*4a50*/  HMMA.16816.F32 R24, R156.reuse, R170, R24 ;  /* 0x000000aa9c18723c */ /* 0x040fe20000001818 */
[----:B------:R1:W-:Y:S07]  /*4a60*/  LDGSTS.E.BYPASS.LTC128B.128.ZFILL [R224+0x5100], [R2.64], P2 ;  /* 0x0510000002e07fae */ /* 0x0003ee0009141d4c */
[C---:B-----5:R-:W-:Y:S01]  /*4a70*/  HMMA.16816.F32 R28, R156.reuse, R172, R28 ;  /* 0x000000ac9c1c723c */ /* 0x060fe2000000181c */
[----:B------:R-:W-:Y:S07]  /*4a80*/  LDSM.16.M88.4 R176, [R202] ;  /* 0x00000000cab0783b */ /* 0x000fee0000000200 */
[----:B------:R-:W-:Y:S01]  /*4a90*/  HMMA.16816.F32 R32, R156, R174, R32 ;  /* 0x000000ae9c20723c */ /* 0x000fe20000001820 */
[----:B------:R-:W5:Y:S07]  /*4aa0*/  LDSM.16.M88.4 R180, [R199+0x6100] ;  /* 0x00610000c7b4783b */ /* 0x000f6e0000000200 */
[----:B------:R-:W1:Y:S07]  /*4ab0*/  LDSM.16.M88.4 R136, [R199+0x6900] ;  /* 0x00690000c788783b */ /* 0x000e6e0000000200 */
[----:B------:R-:W1:Y:S07]  /*4ac0*/  LDSM.16.M88.4 R140, [R199+0x7100] ;  /* 0x00710000c78c783b */ /* 0x000e6e0000000200 */
[----:B------:R-:W0:Y:S07]  /*4ad0*/  LDGDEPBAR ;  /* 0x00000000000079af */ /* 0x000e2e0000000000 */
[----:B------:R-:W2:Y:S07]  /*4ae0*/  LDSM.16.M88.4 R144, [R199+0x7900] ;  /* 0x00790000c790783b */ /* 0x000eae0000000200 */
[----:B------:R-:W-:Y:S01]  /*4af0*/  LDSM.16.M88.4 R148, [R201] ;  /* 0x00000000c994783b */ /* 0x000fe20000000200 */
[C---:B-----5:R-:W-:Y:S06]  /*4b00*/  HMMA.16816.F32 R4, R176.reuse, R180, R4 ;  /* 0x000000b4b004723c */ /* 0x060fec0000001804 */
[----:B------:R-:W5:Y:S02]  /*4b10*/  LDSM.16.M88.4 R152, [R192] ;  /* 0x00000000c098783b */ /* 0x000f640000000200 */
[C---:B------:R-:W-:Y:S05]  /*4b20*/  HMMA.16816.F32 R8, R176.reuse, R182, R8 ;  /* 0x000000b6b008723c */ /* 0x040fea0000001808 */
[----:B------:R-:W3:Y:S03]  /*4b30*/  LDSM.16.M88.4 R156, [R192+0x800] ;  /* 0x00080000c09c783b */ /* 0x000ee60000000200 */
[C---:B-1----:R-:W-:Y:S04]  /*4b40*/  HMMA.16816.F32 R12, R176.reuse, R136, R12 ;  /* 0x00000088b00c723c */ /* 0x042fe8000000180c */
[----:B------:R-:W1:Y:S04]  /*4b50*/  LDSM.16.M88.4 R160, [R192+0x1000] ;  /* 0x00100000c0a0783b */ /* 0x000e680000000200 */
[C---:B------:R-:W-:Y:S03]  /*4b60*/  HMMA.16816.F32 R16, R176.reuse, R138, R16 ;  /* 0x0000008ab010723c */ /* 0x040fe60000001810 */
[----:B------:R-:W1:Y:S05]  /*4b70*/  LDSM.16.M88.4 R164, [R192+0x1800] ;  /* 0x00180000c0a4783b */ /* 0x000e6a0000000200 */
[C---:B------:R-:W-:Y:S02]  /*4b80*/  HMMA.16816.F32 R20, R176.reuse, R140, R20 ;  /* 0x0000008cb014723c */ /* 0x040fe40000001814 */
[----:B------:R-:W-:Y:S06]  /*4b90*/  LDSM.16.M88.4 R168, [R206+0x4000] ;  /* 0x00400000cea8783b */ /* 0x000fec0000000200 */
[C---:B------:R-:W-:Y:S01]  /*4ba0*/  HMMA.16816.F32 R24, R176.reuse, R142, R24 ;  /* 0x0000008eb018723c */ /* 0x040fe20000001818 */
[----:B------:R-:W1:Y:S07]  /*4bb0*/  LDSM.16.M88.4 R172, [R205+0x8100] ;  /* 0x00810000cdac783b */ /* 0x000e6e0000000200 */
[C---:B--2---:R-:W-:Y:S01]  /*4bc0*/  HMMA.16816.F32 R28, R176.reuse, R144, R28 ;  /* 0x00000090b01c723c */ /* 0x044fe2000000181c */
[----:B------:R-:W2:Y:S07]  /*4bd0*/  LDSM.16.M88.4 R136, [R205+0x8900] ;  /* 0x00890000cd88783b */ /* 0x000eae0000000200 */
[----:B------:R-:W-:Y:S01]  /*4be0*/  HMMA.16816.F32 R32, R176, R146, R32 ;  /* 0x00000092b020723c */ /* 0x000fe20000001820 */
[----:B------:R-:W2:Y:S07]  /*4bf0*/  LDSM.16.M88.4 R140, [R205+0x9100] ;  /* 0x00910000cd8c783b */ /* 0x000eae0000000200 */
[C---:B-----5:R-:W-:Y:S01]  /*4c00*/  HMMA.16816.F32 R4, R148.reuse, R152, R4 ;  /* 0x000000989404723c */ /* 0x060fe20000001804 */
[----:B------:R-:W5:Y:S07]  /*4c10*/  LDSM.16.M88.4 R144, [R205+0x9900] ;  /* 0x00990000cd90783b */ /* 0x000f6e0000000200 */
[C---:B------:R-:W-:Y:S01]  /*4c20*/  HMMA.16816.F32 R8, R148.reuse, R154, R8 ;  /* 0x0000009a9408723c */ /* 0x040fe20000001808 */
[----:B------:R-:W-:Y:S07]  /*4c30*/  LDSM.16.M88.4 R176, [R204+0x4000] ;  /* 0x00400000ccb0783b */ /* 0x000fee0000000200 */
[C---:B---3--:R-:W-:Y:S01]  /*4c40*/  HMMA.16816.F32 R12, R148.reuse, R156, R12 ;  /* 0x0000009c940c723c */ /* 0x048fe2000000180c */
[----:B------:R-:W3:Y:S07]  /*4c50*/  LDSM.16.M88.4 R180, [R191] ;  /* 0x00000000bfb4783b */ /* 0x000eee0000000200 */
[C---:B------:R-:W-:Y:S01]  /*4c60*/  HMMA.16816.F32 R16, R148.reuse, R158, R16 ;  /* 0x0000009e9410723c */ /* 0x040fe20000001810 */
[----:B------:R-:W-:Y:S07]  /*4c70*/  LDSM.16.M88.4 R152, [R189] ;  /* 0x00000000bd98783b */ /* 0x000fee0000000200 */
[C---:B-1----:R-:W-:Y:S01]  /*4c80*/  HMMA.16816.F32 R20, R148.reuse, R160, R20 ;  /* 0x000000a09414723c */ /* 0x042fe20000001814 */
[----:B------:R-:W-:Y:S07]  /*4c90*/  LDSM.16.M88.4 R156, [R188] ;  /* 0x00000000bc9c783b */ /* 0x000fee0000000200 */
[C---:B------:R-:W-:Y:S01]  /*4ca0*/  HMMA.16816.F32 R24, R148.reuse, R162, R24 ;  /* 0x000000a29418723c */ /* 0x040fe20000001818 */
[----:B------:R-:W-:Y:S07]  /*4cb0*/  LDSM.16.M88.4 R160, [R202+0x4000] ;  /* 0x00400000caa0783b */ /* 0x000fee0000000200 */
[C---:B------:R-:W-:Y:S08]  /*4cc0*/  HMMA.16816.F32 R28, R148.reuse, R164, R28 ;  /* 0x000000a4941c723c */ /* 0x040ff0000000181c */
[----:B------:R-:W-:Y:S01]  /*4cd0*/  HMMA.16816.F32 R32, R148, R166, R32 ;  /* 0x000000a69420723c */ /* 0x000fe20000001820 */
[----:B------:R-:W1:Y:S07]  /*4ce0*/  LDSM.16.M88.4 R148, [R190] ;  /* 0x00000000be94783b */ /* 0x000e6e0000000200 */
[C---:B------:R-:W-:Y:S01]  /*4cf0*/  HMMA.16816.F32 R4, R168.reuse, R172, R4 ;  /* 0x000000aca804723c */ /* 0x040fe20000001804 */
[----:B------:R-:W1:Y:S07]  /*4d00*/  LDSM.16.M88.4 R164, [R199+0x8100] ;  /* 0x00810000c7a4783b */ /* 0x000e6e0000000200 */
[C---:B------:R-:W-:Y:S01]  /*4d10*/  HMMA.16816.F32 R8, R168.reuse, R174, R8 ;  /* 0x000000aea808723c */ /* 0x040fe20000001808 */
[----:B------:R-:W-:Y:S07]  /*4d20*/  LDSM.16.M88.4 R172, [R192+0x2000] ;  /* 0x00200000c0ac783b */ /* 0x000fee0000000200 */
[C---:B--2---:R-:W-:Y:S08]  /*4d30*/  HMMA.16816.F32 R12, R168.reuse, R136, R12 ;  /* 0x00000088a80c723c */ /* 0x044ff0000000180c */
[C---:B------:R-:W-:Y:S01]  /*4d40*/  HMMA.16816.F32 R16, R168.reuse, R138, R16 ;  /* 0x0000008aa810723c */ /* 0x040fe20000001810 */
[----:B------:R-:W2:Y:S07]  /*4d50*/  LDSM.16.M88.4 R136, [R199+0x8900] ;  /* 0x00890000c788783b */ /* 0x000eae0000000200 */
[C---:B------:R-:W-:Y:S08]  /*4d60*/  HMMA.16816.F32 R20, R168.reuse, R140, R20 ;  /* 0x0000008ca814723c */ /* 0x040ff00000001814 */
[C---:B------:R-:W-:Y:S01]  /*4d70*/  HMMA.16816.F32 R24, R168.reuse, R142, R24 ;  /* 0x0000008ea818723c */ /* 0x040fe20000001818 */
[----:B------:R-:W2:Y:S07]  /*4d80*/  LDSM.16.M88.4 R140, [R199+0x9100] ;  /* 0x00910000c78c783b */ /* 0x000eae0000000200 */
[C---:B-----5:R-:W-:Y:S08]  /*4d90*/  HMMA.16816.F32 R28, R168.reuse, R144, R28 ;  /* 0x00000090a81c723c */ /* 0x060ff0000000181c */
[----:B------:R-:W-:Y:S01]  /*4da0*/  HMMA.16816.F32 R32, R168, R146, R32 ;  /* 0x00000092a820723c */ /* 0x000fe20000001820 */
[----:B------:R-:W5:Y:S07]  /*4db0*/  LDSM.16.M88.4 R144, [R199+0x9900] ;  /* 0x00990000c790783b */ /* 0x000f6e0000000200 */
[C---:B---3--:R-:W-:Y:S01]  /*4dc0*/  HMMA.16816.F32 R4, R176.reuse, R180, R4 ;  /* 0x000000b4b004723c */ /* 0x048fe20000001804 */
[----:B------:R-:W3:Y:S07]  /*4dd0*/  LDSM.16.M88.4 R168, [R201+0x4000] ;  /* 0x00400000c9a8783b */ /* 0x000eee0000000200 */
[C---:B------:R-:W-:Y:S01]  /*4de0*/  HMMA.16816.F32 R8, R176.reuse, R182, R8 ;  /* 0x000000b6b008723c */ /* 0x040fe20000001808 */
[----:B------:R-:W-:Y:S07]  /*4df0*/  LDSM.16.M88.4 R180, [R205+0xa100] ;  /* 0x00a10000cdb4783b */ /* 0x000fee0000000200 */
[C---:B-1----:R-:W-:Y:S08]  /*4e00*/  HMMA.16816.F32 R12, R176.reuse, R148, R12 ;  /* 0x00000094b00c723c */ /* 0x042ff0000000180c */
[C---:B------:R-:W-:Y:S01]  /*4e10*/  HMMA.16816.F32 R16, R176.reuse, R150, R16 ;  /* 0x00000096b010723c */ /* 0x040fe20000001810 */
[----:B------:R-:W1:Y:S07]  /*4e20*/  LDSM.16.M88.4 R148, [R192+0x2800] ;  /* 0x00280000c094783b */ /* 0x000e6e0000000200 */
[C---:B------:R-:W-:Y:S08]  /*4e30*/  HMMA.16816.F32 R20, R176.reuse, R152, R20 ;  /* 0x00000098b014723c */ /* 0x040ff00000001814 */
[C---:B------:R-:W-:Y:S01]  /*4e40*/  HMMA.16816.F32 R24, R176.reuse, R154, R24 ;  /* 0x0000009ab018723c */ /* 0x040fe20000001818 */
[----:B------:R-:W1:Y:S07]  /*4e50*/  LDSM.16.M88.4 R152, [R192+0x3000] ;  /* 0x00300000c098783b */ /* 0x000e6e0000000200 */
[C---:B------:R-:W-:Y:S08]  /*4e60*/  HMMA.16816.F32 R28, R176.reuse, R156, R28 ;  /* 0x0000009cb01c723c */ /* 0x040ff0000000181c */
[----:B------:R-:W-:Y:S01]  /*4e70*/  HMMA.16816.F32 R32, R176, R158, R32 ;  /* 0x0000009eb020723c */ /* 0x000fe20000001820 */
[----:B------:R-:W1:Y:S07]  /*4e80*/  LDSM.16.M88.4 R156, [R192+0x3800] ;  /* 0x00380000c09c783b */ /* 0x000e6e0000000200 */
[C---:B------:R-:W-:Y:S01]  /*4e90*/  HMMA.16816.F32 R4, R160.reuse, R164, R4 ;  /* 0x000000a4a004723c */ /* 0x040fe20000001804 */
[----:B------:R-:W1:Y:S07]  /*4ea0*/  LDSM.16.M88.4 R176, [R206+0x8000] ;  /* 0x00800000ceb0783b */ /* 0x000e6e0000000200 */
[C---:B------:R-:W-:Y:S01]  /*4eb0*/  HMMA.16816.F32 R8, R160.reuse, R166, R8 ;  /* 0x000000a6a008723c */ /* 0x040fe20000001808 */
[----:B------:R-:W-:Y:S07]  /*4ec0*/  LDSM.16.M88.4 R164, [R187] ;  /* 0x00000000bba4783b */ /* 0x000fee0000000200 */
        /* <DEDUP_REMOVED lines=15> */
[----:B------:R-:W1:Y:S07]  /*4fc0*/  LDSM.16.M88.4 R148, [R186] ;  /* 0x00000000ba94783b */ /* 0x000e6e0000000200 */
[C---:B------:R-:W-:Y:S08]  /*4fd0*/  HMMA.16816.F32 R20, R168.reuse, R152, R20 ;  /* 0x00000098a814723c */ /* 0x040ff00000001814 */
[C---:B------:R-:W-:Y:S01]  /*4fe0*/  HMMA.16816.F32 R24, R168.reuse, R154, R24 ;  /* 0x0000009aa818723c */ /* 0x040fe20000001818 */
[----:B------:R-:W1:Y:S07]  /*4ff0*/  LDSM.16.M88.4 R152, [R185] ;  /* 0x00000000b998783b */ /* 0x000e6e0000000200 */
[C---:B------:R-:W-:Y:S08]  /*5000*/  HMMA.16816.F32 R28, R168.reuse, R156, R28 ;  /* 0x0000009ca81c723c */ /* 0x040ff0000000181c */
[----:B------:R-:W-:Y:S01]  /*5010*/  HMMA.16816.F32 R32, R168, R158, R32 ;  /* 0x0000009ea820723c */ /* 0x000fe20000001820 */
[----:B------:R-:W1:Y:S07]  /*5020*/  LDSM.16.M88.4 R156, [R184] ;  /* 0x00000000b89c783b */ /* 0x000e6e0000000200 */
[----:B------:R-:W1:Y:S01]  /*5030*/  LDSM.16.M88.4 R168, [R202+0x8000] ;  /* 0x00800000caa8783b */ /* 0x000e620000000200 */
[C---:B------:R-:W-:Y:S08]  /*5040*/  HMMA.16816.F32 R4, R176.reuse, R180, R4 ;  /* 0x000000b4b004723c */ /* 0x040ff00000001804 */
[C---:B------:R-:W-:Y:S01]  /*5050*/  HMMA.16816.F32 R8, R176.reuse, R182, R8 ;  /* 0x000000b6b008723c */ /* 0x040fe20000001808 */
[----:B------:R-:W-:Y:S07]  /*5060*/  LDSM.16.M88.4 R180, [R192+0x4000] ;  /* 0x00400000c0b4783b */ /* 0x000fee0000000200 */
[C---:B--2---:R-:W-:Y:S08]  /*5070*/  HMMA.16816.F32 R12, R176.reuse, R136, R12 ;  /* 0x00000088b00c723c */ /* 0x044ff0000000180c */
[C---:B------:R-:W-:Y:S01]  /*5080*/  HMMA.16816.F32 R16, R176.reuse, R138, R16 ;  /* 0x0000008ab010723c */ /* 0x040fe20000001810 */
[----:B------:R-:W2:Y:S07]  /*5090*/  LDSM.16.M88.4 R136, [R199+0xa900] ;  /* 0x00a90000c788783b */ /* 0x000eae0000000200 */
[C---:B------:R-:W-:Y:S08]  /*50a0*/  HMMA.16816.F32 R20, R176.reuse, R140, R20 ;  /* 0x0000008cb014723c */ /* 0x040ff00000001814 */
[C---:B------:R-:W-:Y:S01]  /*50b0*/  HMMA.16816.F32 R24, R176.reuse, R142, R24 ;  /* 0x0000008eb018723c */ /* 0x040fe20000001818 */
[----:B------:R-:W1:Y:S07]  /*50c0*/  LDSM.16.M88.4 R140, [R199+0xb100] ;  /* 0x00b10000c78c783b */ /* 0x000e6e0000000200 */
[C---:B-----5:R-:W-:Y:S08]  /*50d0*/  HMMA.16816.F32 R28, R176.reuse, R144, R28 ;  /* 0x00000090b01c723c */ /* 0x060ff0000000181c */
[----:B------:R-:W-:Y:S01]  /*50e0*/  HMMA.16816.F32 R32, R176, R146, R32 ;  /* 0x00000092b020723c */ /* 0x000fe20000001820 */
[----:B------:R-:W5:Y:S07]  /*50f0*/  LDSM.16.M88.4 R144, [R199+0xb900] ;  /* 0x00b90000c790783b */ /* 0x000f6e0000000200 */
[----:B------:R-:W2:Y:S01]  /*5100*/  LDSM.16.M88.4 R176, [R201+0x8000] ;  /* 0x00800000c9b0783b */ /* 0x000ea20000000200 */
[C---:B---3--:R-:W-:Y:S08]  /*5110*/  HMMA.16816.F32 R4, R160.reuse, R164, R4 ;  /* 0x000000a4a004723c */ /* 0x048ff00000001804 */
[C---:B------:R-:W-:Y:S08]  /*5120*/  HMMA.16816.F32 R8, R160.reuse, R166, R8 ;  /* 0x000000a6a008723c */ /* 0x040ff00000001808 */
[C---:B-1----:R-:W-:Y:S08]  /*5130*/  HMMA.16816.F32 R12, R160.reuse, R148, R12 ;  /* 0x00000094a00c723c */ /* 0x042ff0000000180c */
[C---:B------:R-:W-:Y:S08]  /*5140*/  HMMA.16816.F32 R16, R160.reuse, R150, R16 ;  /* 0x00000096a010723c */ /* 0x040ff00000001810 */
[C---:B------:R-:W-:Y:S08]  /*5150*/  HMMA.16816.F32 R20, R160.reuse, R152, R20 ;  /* 0x00000098a014723c */ /* 0x040ff00000001814 */
[C---:B------:R-:W-:Y:S08]  /*5160*/  HMMA.16816.F32 R24, R160.reuse, R154, R24 ;  /* 0x0000009aa018723c */ /* 0x040ff00000001818 */
[C---:B------:R-:W-:Y:S08]  /*5170*/  HMMA.16816.F32 R28, R160.reuse, R156, R28 ;  /* 0x0000009ca01c723c */ /* 0x040ff0000000181c */
[----:B------:R-:W-:Y:S08]  /*5180*/  HMMA.16816.F32 R32, R160, R158, R32 ;  /* 0x0000009ea020723c */ /* 0x000ff00000001820 */
[C---:B------:R-:W-:Y:S08]  /*5190*/  HMMA.16816.F32 R4, R168.reuse, R172, R4 ;  /* 0x000000aca804723c */ /* 0x040ff00000001804 */
[C---:B------:R-:W-:Y:S08]  /*51a0*/  HMMA.16816.F32 R8, R168.reuse, R174, R8 ;  /* 0x000000aea808723c */ /* 0x040ff00000001808 */
[C---:B--2---:R-:W-:Y:S08]  /*51b0*/  HMMA.16816.F32 R12, R168.reuse, R136, R12 ;  /* 0x00000088a80c723c */ /* 0x044ff0000000180c */
[C---:B------:R-:W-:Y:S01]  /*51c0*/  HMMA.16816.F32 R16, R168.reuse, R138, R16 ;  /* 0x0000008aa810723c */ /* 0x040fe20000001810 */
[----:B------:R-:W1:Y:S07]  /*51d0*/  LDSM.16.M88.4 R136, [R192+0x4800] ;  /* 0x00480000c088783b */ /* 0x000e6e0000000200 */
[C---:B------:R-:W-:Y:S08]  /*51e0*/  HMMA.16816.F32 R20, R168.reuse, R140, R20 ;  /* 0x0000008ca814723c */ /* 0x040ff00000001814 */
[C---:B------:R-:W-:Y:S01]  /*51f0*/  HMMA.16816.F32 R24, R168.reuse, R142, R24 ;  /* 0x0000008ea818723c */ /* 0x040fe20000001818 */
[----:B------:R-:W2:Y:S07]  /*5200*/  LDSM.16.M88.4 R140, [R192+0x5000] ;  /* 0x00500000c08c783b */ /* 0x000eae0000000200 */
[C---:B-----5:R-:W-:Y:S08]  /*5210*/  HMMA.16816.F32 R28, R168.reuse, R144, R28 ;  /* 0x00000090a81c723c */ /* 0x060ff0000000181c */
[----:B------:R-:W-:Y:S08]  /*5220*/  HMMA.16816.F32 R32, R168, R146, R32 ;  /* 0x00000092a820723c */ /* 0x000ff00000001820 */
[C---:B------:R-:W-:Y:S08]  /*5230*/  HMMA.16816.F32 R4, R176.reuse, R180, R4 ;  /* 0x000000b4b004723c */ /* 0x040ff00000001804 */
[C---:B------:R-:W-:Y:S08]  /*5240*/  HMMA.16816.F32 R8, R176.reuse, R182, R8 ;  /* 0x000000b6b008723c */ /* 0x040ff00000001808 */
[C---:B-1----:R-:W-:Y:S08]  /*5250*/  HMMA.16816.F32 R12, R176.reuse, R136, R12 ;  /* 0x00000088b00c723c */ /* 0x042ff0000000180c */
[C---:B------:R-:W-:Y:S01]  /*5260*/  HMMA.16816.F32 R16, R176.reuse, R138, R16 ;  /* 0x0000008ab010723c */ /* 0x040fe20000001810 */
[----:B------:R-:W1:Y:S01]  /*5270*/  LDSM.16.M88.4 R136, [R192+0x5800] ;  /* 0x00580000c088783b */ /* 0x000e620000000200 */
[----:B------:R-:W-:Y:S04]  /*5280*/  DEPBAR.LE SB0, 0x0 ;  /* 0x000080000000791a */ /* 0x000fe80000000000 */
[----:B------:R-:W-:Y:S02]  /*5290*/  FMUL.FTZ R134, R4, c[0x0][0x320] ;  /* 0x0000c80004867a20 */ /* 0x000fe40000410000 */
[C---:B--2---:R-:W-:Y:S02]  /*52a0*/  HMMA.16816.F32 R20, R176.reuse, R140, R20 ;  /* 0x0000008cb014723c */ /* 0x044fe40000001814 */
[----:B------:R-:W2:Y:S01]  /*52b0*/  MUFU.TANH R174, R134 ;  /* 0x0000008600ae7308 */ /* 0x000ea20000002400 */
[----:B------:R-:W-:Y:S02]  /*52c0*/  BAR.SYNC.DEFER_BLOCKING 0x0 ;  /* 0x0000000000007b1d */ /* 0x000fe40000010000 */
[----:B------:R-:W-:Y:S02]  /*52d0*/  FMUL.FTZ R133, R7, c[0x0][0x320] ;  /* 0x0000c80007857a20 */ /* 0x000fe40000410000 */
[----:B------:R-:W-:Y:S01]  /*52e0*/  FMUL.FTZ R232, R9, c[0x0][0x320] ;  /* 0x0000c80009e87a20 */ /* 0x000fe20000410000 */
[C---:B------:R-:W-:Y:S04]  /*52f0*/  HMMA.16816.F32 R24, R176.reuse, R142, R24 ;  /* 0x0000008eb018723c */ /* 0x040fe80000001818 */
[----:B------:R3:W2:Y:S01]  /*5300*/  MUFU.TANH R165, R133 ;  /* 0x0000008500a57308 */ /* 0x0006a20000002400 */
[----:B------:R-:W-:Y:S02]  /*5310*/  FMUL.FTZ R3, R5, c[0x0][0x320] ;  /* 0x0000c80005037a20 */ /* 0x000fe40000410000 */
[----:B------:R-:W-:Y:S02]  /*5320*/  FMUL.FTZ R2, R6, c[0x0][0x320] ;  /* 0x0000c80006027a20 */ /* 0x000fe40000410000 */
[----:B------:R-:W-:Y:S03]  /*5330*/  FMUL.FTZ R132, R8, c[0x0][0x320] ;  /* 0x0000c80008847a20 */ /* 0x000fe60000410000 */
[----:B------:R-:W-:Y:S02]  /*5340*/  FMUL.FTZ R252, R14, c[0x0][0x320] ;  /* 0x0000c8000efc7a20 */ /* 0x000fe40000410000 */
[----:B------:R5:W2:Y:S01]  /*5350*/  MUFU.TANH R173, R232 ;  /* 0x000000e800ad7308 */ /* 0x000aa20000002400 */
[----:B------:R-:W-:Y:S02]  /*5360*/  FMUL.FTZ R251, R15, c[0x0][0x320] ;  /* 0x0000c8000ffb7a20 */ /* 0x000fe40000410000 */
[----:B------:R-:W-:Y:S02]  /*5370*/  FMUL.FTZ R250, R16, c[0x0][0x320] ;  /* 0x0000c80010fa7a20 */ /* 0x000fe40000410000 */
[----:B------:R-:W-:Y:S02]  /*5380*/  FMUL.FTZ R248, R17, c[0x0][0x320] ;  /* 0x0000c80011f87a20 */ /* 0x000fe40000410000 */
[----:B------:R-:W-:Y:S02]  /*5390*/  FMUL.FTZ R249, R18, c[0x0][0x320] ;  /* 0x0000c80012f97a20 */ /* 0x000fe40000410000 */
[----:B------:R-:W-:Y:S01]  /*53a0*/  FMUL.FTZ R247, R19, c[0x0][0x320] ;  /* 0x0000c80013f77a20 */ /* 0x000fe20000410000 */
[----:B------:R2:W2:Y:S01]  /*53b0*/  MUFU.TANH R170, R3 ;  /* 0x0000000300aa7308 */ /* 0x0004a20000002400 */
[C---:B-1----:R-:W-:Y:S03]  /*53c0*/  HMMA.16816.F32 R28, R176.reuse, R136, R28 ;  /* 0x00000088b01c723c */ /* 0x042fe6000000181c */
[----:B---3--:R-:W-:Y:S02]  /*53d0*/  FMUL.FTZ R133, R12, c[0x0][0x320] ;  /* 0x0000c8000c857a20 */ /* 0x008fe40000410000 */
[----:B------:R-:W-:Y:S02]  /*53e0*/  FMUL.FTZ R246, R20, c[0x0][0x320] ;  /* 0x0000c80014f67a20 */ /* 0x000fe40000410000 */
[----:B------:R-:W-:Y:S01]  /*53f0*/  FMUL.FTZ R244, R21, c[0x0][0x320] ;  /* 0x0000c80015f47a20 */ /* 0x000fe20000410000 */
[----:B------:R-:W-:Y:S01]  /*5400*/  HMMA.16816.F32 R32, R176, R138, R32 ;  /* 0x0000008ab020723c */ /* 0x000fe20000001820 */
[----:B------:R1:W3:Y:S03]  /*5410*/  MUFU.TANH R167, R2 ;  /* 0x0000000200a77308 */ /* 0x0002e60000002400 */
[----:B------:R-:W-:Y:S02]  /*5420*/  FMUL.FTZ R245, R22, c[0x0][0x320] ;  /* 0x0000c80016f57a20 */ /* 0x000fe40000410000 */
[----:B------:R-:W-:Y:S02]  /*5430*/  FMUL.FTZ R243, R23, c[0x0][0x320] ;  /* 0x0000c80017f37a20 */ /* 0x000fe40000410000 */
[----:B------:R-:W-:Y:S03]  /*5440*/  FMUL.FTZ R242, R24, c[0x0][0x320] ;  /* 0x0000c80018f27a20 */ /* 0x000fe60000410000 */
[----:B------:R3:W3:Y:S01]  /*5450*/  MUFU.TANH R169, R132 ;  /* 0x0000008400a97308 */ /* 0x0006e20000002400 */
[----:B------:R-:W-:Y:S02]  /*5460*/  FMUL.FTZ R240, R25, c[0x0][0x320] ;  /* 0x0000c80019f07a20 */ /* 0x000fe40000410000 */
[----:B------:R-:W-:Y:S02]  /*5470*/  FMUL.FTZ R241, R26, c[0x0][0x320] ;  /* 0x0000c8001af17a20 */ /* 0x000fe40000410000 */
[----:B----4-:R-:W-:Y:S02]  /*5480*/  FMUL.FTZ R239, R27, c[0x0][0x320] ;  /* 0x0000c8001bef7a20 */ /* 0x010fe40000410000 */
[----:B------:R-:W-:Y:S02]  /*5490*/  FMUL.FTZ R236, R28, c[0x0][0x320] ;  /* 0x0000c8001cec7a20 */ /* 0x000fe40000410000 */
[----:B------:R-:W-:Y:S01]  /*54a0*/  FMUL.FTZ R238, R29, c[0x0][0x320] ;  /* 0x0000c8001dee7a20 */ /* 0x000fe20000410000 */
[----:B------:R4:W4:Y:S01]  /*54b0*/  MUFU.TANH R182, R133 ;  /* 0x0000008500b67308 */ /* 0x0009220000002400 */
[----:B------:R-:W-:Y:S02]  /*54c0*/  FMUL.FTZ R237, R30, c[0x0][0x320] ;  /* 0x0000c8001eed7a20 */ /* 0x000fe40000410000 */
[----:B------:R-:W-:Y:S02]  /*54d0*/  FMUL.FTZ R235, R31, c[0x0][0x320] ;  /* 0x0000c8001feb7a20 */ /* 0x000fe40000410000 */
[----:B------:R-:W-:Y:S02]  /*54e0*/  FMUL.FTZ R234, R32, c[0x0][0x320] ;  /* 0x0000c80020ea7a20 */ /* 0x000fe40000410000 */
[----:B-----5:R-:W-:Y:S02]  /*54f0*/  FMUL.FTZ R232, R33, c[0x0][0x320] ;  /* 0x0000c80021e87a20 */ /* 0x020fe40000410000 */
[----:B------:R-:W-:Y:S01]  /*5500*/  FMUL.FTZ R134, R34, c[0x0][0x320] ;  /* 0x0000c80022867a20 */ /* 0x000fe20000410000 */
[----:B------:R-:W4:Y:S01]  /*5510*/  MUFU.TANH R252, R252 ;  /* 0x000000fc00fc7308 */ /* 0x000f220000002400 */
[----:B--2---:R-:W-:Y:S02]  /*5520*/  FMUL.FTZ R3, R10, c[0x0][0x320] ;  /* 0x0000c8000a037a20 */ /* 0x004fe40000410000 */
[----:B-1----:R-:W-:Y:S02]  /*5530*/  FMUL.FTZ R2, R11, c[0x0][0x320] ;  /* 0x0000c8000b027a20 */ /* 0x002fe40000410000 */
[----:B---3--:R-:W-:Y:S02]  /*5540*/  FMUL.FTZ R132, R13, c[0x0][0x320] ;  /* 0x0000c8000d847a20 */ /* 0x008fe40000410000 */
[----:B------:R-:W-:Y:S03]  /*5550*/  FMUL.FTZ R35, R35, c[0x0][0x320] ;  /* 0x0000c80023237a20 */ /* 0x000fe60000410000 */
[----:B------:R1:W2:Y:S10]  /*5560*/  MUFU.TANH R183, R3 ;  /* 0x0000000300b77308 */ /* 0x0002b40000002400 */
[----:B------:R1:W3:Y:S10]  /*5570*/  MUFU.TANH R181, R2 ;  /* 0x0000000200b57308 */ /* 0x0002f40000002400 */
[----:B------:R1:W1:Y:S10]  /*5580*/  MUFU.TANH R166, R132 ;  /* 0x0000008400a67308 */ /* 0x0002740000002400 */
[----:B------:R-:W1:Y:S10]  /*5590*/  MUFU.TANH R251, R251 ;  /* 0x000000fb00fb7308 */ /* 0x000e740000002400 */
        /* <DEDUP_REMOVED lines=19> */
[----:B------:R1:W1:Y:S02]  /*56d0*/  MUFU.TANH R133, R35 ;  /* 0x0000002300857308 */ /* 0x0002640000002400 */
[----:B-1234-:R-:W-:-:S05]  /*56e0*/  @P0 BRA `(.L_x_5) ;  /* 0xffffec0000000947 */ /* 0x01efca000383ffff */
.L_x_4:
[----:B------:R-:W-:Y:S01]  /*56f0*/  FMNMX.FTZ R2, R167, R0, !PT ;  /* 0x00000000a7027209 */ /* 0x000fe20007810000 */
[----:B-1----:R-:W-:Y:S01]  /*5700*/  LDSM.16.MT88.4 R12, [R200+0x100] ;  /* 0x00010000c80c783b */ /* 0x002fe20000004200 */
[----:B------:R-:W-:Y:S01]  /*5710*/  FMNMX.FTZ R3, R174, R135, !PT ;  /* 0x00000087ae037209 */ /* 0x000fe20007810000 */
[----:B------:R-:W-:Y:S01]  /*5720*/  UIADD3 UR4, UR7, -0x1, URZ ;  /* 0xffffffff07047890 */ /* 0x000fe2000fffe03f */
[----:B------:R-:W-:Y:S02]  /*5730*/  FMNMX.FTZ R2, R165, R2, !PT ;  /* 0x00000002a5027209 */ /* 0x000fe40007810000 */
[----:B------:R-:W-:Y:S02]  /*5740*/  FMNMX.FTZ R4, R170, R3, !PT ;  /* 0x00000003aa047209 */ /* 0x000fe40007810000 */
[----:B------:R-:W-:Y:S01]  /*5750*/  FMNMX.FTZ R2, R183, R2, !PT ;  /* 0x00000002b7027209 */ /* 0x000fe20007810000 */
[----:B------:R-:W-:Y:S01]  /*5760*/  LDSM.16.MT88.4 R20, [R198+0x100] ;  /* 0x00010000c614783b */ /* 0x000fe20000004200 */
[----:B------:R-:W-:Y:S02]  /*5770*/  FMNMX.FTZ R4, R169, R4, !PT ;  /* 0x00000004a9047209 */ /* 0x000fe40007810000 */
        /* <DEDUP_REMOVED lines=32> */
[----:B------:R-:W-:Y:S01]  /*5980*/  ISETP.LT.AND P0, PT, RZ, UR7, PT ;  /* 0x00000007ff007c0c */ /* 0x000fe2000bf01270 */
[----:B------:R-:W-:Y:S01]  /*5990*/  SHFL.BFLY PT, R2, R7, 0x2, 0x1f ;  /* 0x0c401f0007027f89 */ /* 0x000fe200000e0000 */
[----:B------:R-:W-:Y:S07]  /*59a0*/  UMOV UR7, UR4 ;  /* 0x0000000400077c82 */ /* 0x000fee0008000000 */
[----:B------:R-:W1:Y:S08]  /*59b0*/  SHFL.BFLY PT, R6, R5, 0x2, 0x1f ;  /* 0x0c401f0005067f89 */ /* 0x000e7000000e0000 */
[----:B------:R-:W0:Y:S01]  /*59c0*/  LDGDEPBAR ;  /* 0x00000000000079af */ /* 0x000e220000000000 */
[----:B-1----:R-:W-:Y:S02]  /*59d0*/  FMNMX.FTZ R9, R5, R6, !PT ;  /* 0x0000000605097209 */ /* 0x002fe40007810000 */
[----:B------:R-:W-:Y:S05]  /*59e0*/  FMNMX.FTZ R4, R7, R2, !PT ;  /* 0x0000000207047209 */ /* 0x000fea0007810000 */
[----:B------:R-:W1:Y:S08]  /*59f0*/  SHFL.BFLY PT, R132, R9, 0x1, 0x1f ;  /* 0x0c201f0009847f89 */ /* 0x000e7000000e0000 */
[----:B------:R-:W2:Y:S01]  /*5a00*/  SHFL.BFLY PT, R3, R4, 0x1, 0x1f ;  /* 0x0c201f0004037f89 */ /* 0x000ea200000e0000 */
[----:B-1----:R-:W-:Y:S05]  /*5a10*/  FMNMX.FTZ R132, R9, R132, !PT ;  /* 0x0000008409847209 */ /* 0x002fea0007810000 */
[C---:B------:R-:W-:Y:S02]  /*5a20*/  FMUL.FTZ R141, R132.reuse, c[0x0][0x2d0] ;  /* 0x0000b400848d7a20 */ /* 0x040fe40000410000 */
[----:B------:R-:W-:Y:S01]  /*5a30*/  FADD.FTZ R2, -R132, R135 ;  /* 0x0000008784027221 */ /* 0x000fe20000010100 */
[----:B--2---:R-:W-:Y:S01]  /*5a40*/  FMNMX.FTZ R3, R4, R3, !PT ;  /* 0x0000000304037209 */ /* 0x004fe20007810000 */
[--C-:B------:R-:W-:Y:S01]  /*5a50*/  FFMA.FTZ R175, R174, c[0x0][0x2d0], -R141.reuse ;  /* 0x0000b400aeaf7a23 */ /* 0x100fe2000001088d */
[----:B------:R-:W-:Y:S01]  /*5a60*/  MOV R135, R132 ;  /* 0x0000008400877202 */ /* 0x000fe20000000f00 */
[--C-:B------:R-:W-:Y:S02]  /*5a70*/  FFMA.FTZ R174, R170, c[0x0][0x2d0], -R141.reuse ;  /* 0x0000b400aaae7a23 */ /* 0x100fe4000001088d */
[C---:B------:R-:W-:Y:S02]  /*5a80*/  FMUL.FTZ R144, R3.reuse, c[0x0][0x2d0] ;  /* 0x0000b40003907a20 */ /* 0x040fe40000410000 */
[----:B------:R-:W-:Y:S01]  /*5a90*/  FADD.FTZ R5, -R3, R0 ;  /* 0x0000000003057221 */ /* 0x000fe20000010100 */
[----:B------:R-:W-:Y:S01]  /*5aa0*/  MUFU.EX2 R175, R175 ;  /* 0x000000af00af7308 */ /* 0x000fe20000000800 */
[--C-:B------:R-:W-:Y:S02]  /*5ab0*/  FFMA.FTZ R172, R165, c[0x0][0x2d0], -R144.reuse ;  /* 0x0000b400a5ac7a23 */ /* 0x100fe40000010890 */
[--C-:B------:R-:W-:Y:S02]  /*5ac0*/  FFMA.FTZ R168, R181, c[0x0][0x2d0], -R144.reuse ;  /* 0x0000b400b5a87a23 */ /* 0x100fe40000010890 */
[--C-:B------:R-:W-:Y:S02]  /*5ad0*/  FFMA.FTZ R171, R169, c[0x0][0x2d0], -R141.reuse ;  /* 0x0000b400a9ab7a23 */ /* 0x100fe4000001088d */
[--C-:B------:R-:W-:Y:S02]  /*5ae0*/  FFMA.FTZ R169, R183, c[0x0][0x2d0], -R144.reuse ;  /* 0x0000b400b7a97a23 */ /* 0x100fe40000010890 */
[--C-:B------:R-:W-:Y:S01]  /*5af0*/  FFMA.FTZ R170, R173, c[0x0][0x2d0], -R141.reuse ;  /* 0x0000b400adaa7a23 */ /* 0x100fe2000001088d */
[----:B------:R-:W-:Y:S01]  /*5b00*/  MUFU.EX2 R174, R174 ;  /* 0x000000ae00ae7308 */ /* 0x000fe20000000800 */
[--C-:B------:R-:W-:Y:S02]  /*5b10*/  FFMA.FTZ R173, R167, c[0x0][0x2d0], -R144.reuse ;  /* 0x0000b400a7ad7a23 */ /* 0x100fe40000010890 */
[----:B------:R-:W-:Y:S02]  /*5b20*/  FMUL.FTZ R0, R5, c[0x0][0x2d0] ;  /* 0x0000b40005007a20 */ /* 0x000fe40000410000 */
[----:B------:R-:W-:Y:S02]  /*5b30*/  FMUL.FTZ R6, R2, c[0x0][0x2d0] ;  /* 0x0000b40002067a20 */ /* 0x000fe40000410000 */
[--C-:B------:R-:W-:Y:S02]  /*5b40*/  FFMA.FTZ R177, R166, c[0x0][0x2d0], -R141.reuse ;  /* 0x0000b400a6b17a23 */ /* 0x100fe4000001088d */
[----:B------:R-:W-:Y:S01]  /*5b50*/  LDSM.16.MT88.4 R164, [R200+0x5900] ;  /* 0x00590000c8a4783b */ /* 0x000fe20000004200 */
[----:B------:R-:W1:Y:S01]  /*5b60*/  MUFU.EX2 R2, R6 ;  /* 0x0000000600027308 */ /* 0x000e620000000800 */
[--C-:B------:R-:W-:Y:S02]  /*5b70*/  FFMA.FTZ R178, R252, c[0x0][0x2d0], -R144.reuse ;  /* 0x0000b400fcb27a23 */ /* 0x100fe40000010890 */
[--C-:B------:R-:W-:Y:S02]  /*5b80*/  FFMA.FTZ R179, R251, c[0x0][0x2d0], -R144.reuse ;  /* 0x0000b400fbb37a23 */ /* 0x100fe40000010890 */
[--C-:B------:R-:W-:Y:S02]  /*5b90*/  FFMA.FTZ R183, R247, c[0x0][0x2d0], -R144.reuse ;  /* 0x0000b400f7b77a23 */ /* 0x100fe40000010890 */
[--C-:B------:R-:W-:Y:S02]  /*5ba0*/  FFMA.FTZ R243, R243, c[0x0][0x2d0], -R144.reuse ;  /* 0x0000b400f3f37a23 */ /* 0x100fe40000010890 */
[--C-:B------:R-:W-:Y:S01]  /*5bb0*/  FFMA.FTZ R239, R239, c[0x0][0x2d0], -R144.reuse ;  /* 0x0000b400efef7a23 */ /* 0x100fe20000010890 */
[----:B------:R-:W2:Y:S01]  /*5bc0*/  MUFU.EX2 R0, R0 ;  /* 0x0000000000007308 */ /* 0x000ea20000000800 */
[--C-:B------:R-:W-:Y:S02]  /*5bd0*/  FFMA.FTZ R237, R237, c[0x0][0x2d0], -R144.reuse ;  /* 0x0000b400eded7a23 */ /* 0x100fe40000010890 */
[--C-:B------:R-:W-:Y:S02]  /*5be0*/  FFMA.FTZ R134, R134, c[0x0][0x2d0], -R144.reuse ;  /* 0x0000b40086867a23 */ /* 0x100fe40000010890 */
[--C-:B------:R-:W-:Y:S02]  /*5bf0*/  FFMA.FTZ R133, R133, c[0x0][0x2d0], -R144.reuse ;  /* 0x0000b40085857a23 */ /* 0x100fe40000010890 */
[--C-:B------:R-:W-:Y:S02]  /*5c00*/  FFMA.FTZ R176, R182, c[0x0][0x2d0], -R141.reuse ;  /* 0x0000b400b6b07a23 */ /* 0x100fe4000001088d */
[--C-:B------:R-:W-:Y:S01]  /*5c10*/  FFMA.FTZ R182, R249, c[0x0][0x2d0], -R144.reuse ;  /* 0x0000b400f9b67a23 */ /* 0x100fe20000010890 */
[----:B------:R-:W-:Y:S01]  /*5c20*/  MUFU.EX2 R171, R171 ;  /* 0x000000ab00ab7308 */ /* 0x000fe20000000800 */
[--C-:B------:R-:W-:Y:S02]  /*5c30*/  FFMA.FTZ R180, R250, c[0x0][0x2d0], -R141.reuse ;  /* 0x0000b400fab47a23 */ /* 0x100fe4000001088d */
[--C-:B------:R-:W-:Y:S02]  /*5c40*/  FFMA.FTZ R181, R248, c[0x0][0x2d0], -R141.reuse ;  /* 0x0000b400f8b57a23 */ /* 0x100fe4000001088d */
[----:B-1----:R-:W-:Y:S01]  /*5c50*/  FMUL.FTZ R4, R2, R128 ;  /* 0x0000008002047220 */ /* 0x002fe20000410000 */
[----:B------:R-:W-:Y:S01]  /*5c60*/  F2FP.PACK_AB R128, R174, R175 ;  /* 0x000000afae80723e */ /* 0x000fe200000000ff */
[C---:B------:R-:W-:Y:S02]  /*5c70*/  FMUL.FTZ R5, R2.reuse, R129 ;  /* 0x0000008102057220 */ /* 0x040fe40000410000 */
[C---:B------:R-:W-:Y:S01]  /*5c80*/  FMUL.FTZ R8, R2.reuse, R124 ;  /* 0x0000007c02087220 */ /* 0x040fe20000410000 */
[----:B------:R-:W1:Y:S01]  /*5c90*/  MUFU.EX2 R170, R170 ;  /* 0x000000aa00aa7308 */ /* 0x000e620000000800 */
[C---:B------:R-:W-:Y:S02]  /*5ca0*/  FMUL.FTZ R9, R2.reuse, R125 ;  /* 0x0000007d02097220 */ /* 0x040fe40000410000 */
[----:B------:R-:W-:Y:S02]  /*5cb0*/  FMUL.FTZ R16, R2, R116 ;  /* 0x0000007402107220 */ /* 0x000fe40000410000 */
[C---:B--2---:R-:W-:Y:S02]  /*5cc0*/  FMUL.FTZ R6, R0.reuse, R130 ;  /* 0x0000008200067220 */ /* 0x044fe40000410000 */
[C---:B------:R-:W-:Y:S02]  /*5cd0*/  FMUL.FTZ R7, R0.reuse, R131 ;  /* 0x0000008300077220 */ /* 0x040fe40000410000 */
[C---:B------:R-:W-:Y:S01]  /*5ce0*/  FMUL.FTZ R10, R0.reuse, R126 ;  /* 0x0000007e000a7220 */ /* 0x040fe20000410000 */
[----:B------:R-:W-:Y:S01]  /*5cf0*/  MUFU.EX2 R173, R173 ;  /* 0x000000ad00ad7308 */ /* 0x000fe20000000800 */
[----:B------:R-:W-:Y:S02]  /*5d00*/  FMUL.FTZ R11, R0, R127 ;  /* 0x0000007f000b7220 */ /* 0x000fe40000410000 */
[----:B------:R-:W-:Y:S01]  /*5d10*/  FMUL.FTZ R17, R2, R117 ;  /* 0x0000007502117220 */ /* 0x000fe20000410000 */
[----:B------:R-:W-:Y:S01]  /*5d20*/  LDSM.16.MT88.4 R124, [R200+0x2900] ;  /* 0x00290000c87c783b */ /* 0x000fe20000004200 */
[C---:B------:R-:W-:Y:S02]  /*5d30*/  FMUL.FTZ R18, R0.reuse, R118 ;  /* 0x0000007600127220 */ /* 0x040fe40000410000 */
[----:B------:R-:W-:Y:S02]  /*5d40*/  FMUL.FTZ R19, R0, R119 ;  /* 0x0000007700137220 */ /* 0x000fe40000410000 */
[C---:B------:R-:W-:Y:S01]  /*5d50*/  FMUL.FTZ R24, R2.reuse, R108 ;  /* 0x0000006c02187220 */ /* 0x040fe20000410000 */
[----:B------:R-:W2:Y:S01]  /*5d60*/  MUFU.EX2 R172, R172 ;  /* 0x000000ac00ac7308 */ /* 0x000ea20000000800 */
[----:B------:R-:W-:Y:S01]  /*5d70*/  FMUL.FTZ R25, R2, R109 ;  /* 0x0000006d02197220 */ /* 0x000fe20000410000 */
[----:B------:R-:W-:Y:S01]  /*5d80*/  LDSM.16.MT88.4 R116, [R197+0x900] ;  /* 0x00090000c574783b */ /* 0x000fe20000004200 */
[----:B------:R-:W-:Y:S01]  /*5d90*/  FMUL.FTZ R26, R0, R110 ;  /* 0x0000006e001a7220 */ /* 0x000fe20000410000 */
[----:B-1----:R-:W-:Y:S01]  /*5da0*/  F2FP.PACK_AB R130, R170, R171 ;  /* 0x000000abaa82723e */ /* 0x002fe200000000ff */
[----:B------:R-:W-:Y:S02]  /*5db0*/  FMUL.FTZ R27, R0, R111 ;  /* 0x0000006f001b7220 */ /* 0x000fe40000410000 */
[C---:B------:R-:W-:Y:S02]  /*5dc0*/  FMUL.FTZ R32, R2.reuse, R100 ;  /* 0x0000006402207220 */ /* 0x040fe40000410000 */
[----:B------:R-:W-:Y:S01]  /*5dd0*/  FMUL.FTZ R33, R2, R101 ;  /* 0x0000006502217220 */ /* 0x000fe20000410000 */
[----:B------:R-:W-:Y:S01]  /*5de0*/  MUFU.EX2 R169, R169 ;  /* 0x000000a900a97308 */ /* 0x000fe20000000800 */
[----:B------:R-:W-:Y:S01]  /*5df0*/  LDSM.16.MT88.4 R108, [R196+0x2100] ;  /* 0x00210000c46c783b */ /* 0x000fe20000004200 */
[C---:B------:R-:W-:Y:S02]  /*5e00*/  FMUL.FTZ R34, R0.reuse, R102 ;  /* 0x0000006600227220 */ /* 0x040fe40000410000 */
[----:B------:R-:W-:Y:S02]  /*5e10*/  FMUL.FTZ R35, R0, R103 ;  /* 0x0000006700237220 */ /* 0x000fe40000410000 */
[C---:B------:R-:W-:Y:S02]  /*5e20*/  FMUL.FTZ R36, R2.reuse, R36 ;  /* 0x0000002402247220 */ /* 0x040fe40000410000 */
[----:B------:R-:W-:Y:S01]  /*5e30*/  FMUL.FTZ R37, R2, R37 ;  /* 0x0000002502257220 */ /* 0x000fe20000410000 */
[----:B------:R-:W-:Y:S01]  /*5e40*/  LDSM.16.MT88.4 R100, [R197+0x2100] ;  /* 0x00210000c564783b */ /* 0x000fe20000004200 */
[----:B------:R-:W1:Y:S01]  /*5e50*/  MUFU.EX2 R168, R168 ;  /* 0x000000a800a87308 */ /* 0x000e620000000800 */
[C---:B------:R-:W-:Y:S02]  /*5e60*/  FMUL.FTZ R38, R0.reuse, R38 ;  /* 0x0000002600267220 */ /* 0x040fe40000410000 */
[----:B------:R-:W-:Y:S01]  /*5e70*/  FMUL.FTZ R39, R0, R39 ;  /* 0x0000002700277220 */ /* 0x000fe20000410000 */
[----:B--2---:R-:W-:Y:S01]  /*5e80*/  F2FP.PACK_AB R129, R172, R173 ;  /* 0x000000adac81723e */ /* 0x004fe200000000ff */
[C---:B------:R-:W-:Y:S02]  /*5e90*/  FMUL.FTZ R40, R2.reuse, R40 ;  /* 0x0000002802287220 */ /* 0x040fe40000410000 */
[----:B------:R-:W-:Y:S02]  /*5ea0*/  FMUL.FTZ R41, R2, R41 ;  /* 0x0000002902297220 */ /* 0x000fe40000410000 */
[C---:B------:R-:W-:Y:S01]  /*5eb0*/  FMUL.FTZ R42, R0.reuse, R42 ;  /* 0x0000002a002a7220 */ /* 0x040fe20000410000 */
[----:B------:R-:W-:Y:S01]  /*5ec0*/  MUFU.EX2 R176, R176 ;  /* 0x000000b000b07308 */ /* 0x000fe20000000800 */
[----:B------:R-:W-:Y:S02]  /*5ed0*/  FMUL.FTZ R43, R0, R43 ;  /* 0x0000002b002b7220 */ /* 0x000fe40000410000 */
[C---:B------:R-:W-:Y:S02]  /*5ee0*/  FMUL.FTZ R44, R2.reuse, R44 ;  /* 0x0000002c022c7220 */ /* 0x040fe40000410000 */
[----:B------:R-:W-:Y:S02]  /*5ef0*/  FMUL.FTZ R45, R2, R45 ;  /* 0x0000002d022d7220 */ /* 0x000fe40000410000 */
[C---:B------:R-:W-:Y:S02]  /*5f00*/  FMUL.FTZ R46, R0.reuse, R46 ;  /* 0x0000002e002e7220 */ /* 0x040fe40000410000 */
[----:B------:R-:W-:Y:S01]  /*5f10*/  FMUL.FTZ R47, R0, R47 ;  /* 0x0000002f002f7220 */ /* 0x000fe20000410000 */
[----:B------:R-:W2:Y:S01]  /*5f20*/  MUFU.EX2 R177, R177 ;  /* 0x000000b100b17308 */ /* 0x000ea20000000800 */
[C---:B------:R-:W-:Y:S02]  /*5f30*/  FMUL.FTZ R48, R2.reuse, R48 ;  /* 0x0000003002307220 */ /* 0x040fe40000410000 */
[----:B------:R-:W-:Y:S01]  /*5f40*/  FMUL.FTZ R49, R2, R49 ;  /* 0x0000003102317220 */ /* 0x000fe20000410000 */
[----:B-1----:R-:W-:Y:S01]  /*5f50*/  F2FP.PACK_AB R131, R168, R169 ;  /* 0x000000a9a883723e */ /* 0x002fe200000000ff */
[C---:B------:R-:W-:Y:S02]  /*5f60*/  FMUL.FTZ R50, R0.reuse, R50 ;  /* 0x0000003200327220 */ /* 0x040fe40000410000 */
[----:B------:R-:W-:Y:S02]  /*5f70*/  FMUL.FTZ R51, R0, R51 ;  /* 0x0000003300337220 */ /* 0x000fe40000410000 */
[C---:B------:R-:W-:Y:S01]  /*5f80*/  FMUL.FTZ R52, R2.reuse, R52 ;  /* 0x0000003402347220 */ /* 0x040fe20000410000 */
[----:B------:R-:W-:Y:S01]  /*5f90*/  MUFU.EX2 R178, R178 ;  /* 0x000000b200b27308 */ /* 0x000fe20000000800 */
[C---:B------:R-:W-:Y:S05]  /*5fa0*/  HMMA.16816.F32 R4, R128.reuse, R12, R4 ;  /* 0x0000000c8004723c */ /* 0x040fea0000001804 */
[C---:B------:R-:W-:Y:S02]  /*5fb0*/  FMUL.FTZ R53, R2.reuse, R53 ;  /* 0x0000003502357220 */ /* 0x040fe40000410000 */
[C---:B------:R-:W-:Y:S01]  /*5fc0*/  FMUL.FTZ R12, R2.reuse, R120 ;  /* 0x00000078020c7220 */ /* 0x040fe20000410000 */
[C---:B------:R-:W-:Y:S01]  /*5fd0*/  HMMA.16816.F32 R8, R128.reuse, R14, R8 ;  /* 0x0000000e8008723c */ /* 0x040fe20000001808 */
[----:B------:R-:W1:Y:S03]  /*5fe0*/  MUFU.EX2 R179, R179 ;  /* 0x000000b300b37308 */ /* 0x000e660000000800 */
[----:B------:R-:W-:Y:S02]  /*5ff0*/  FMUL.FTZ R13, R2, R121 ;  /* 0x00000079020d7220 */ /* 0x000fe40000410000 */
[C---:B------:R-:W-:Y:S02]  /*6000*/  FMUL.FTZ R54, R0.reuse, R54 ;  /* 0x0000003600367220 */ /* 0x040fe40000410000 */
[C---:B------:R-:W-:Y:S03]  /*6010*/  FMUL.FTZ R14, R0.reuse, R122 ;  /* 0x0000007a000e7220 */ /* 0x040fe60000410000 */
[----:B------:R-:W-:Y:S01]  /*6020*/  MUFU.EX2 R180, R180 ;  /* 0x000000b400b47308 */ /* 0x000fe20000000800 */
[C---:B------:R-:W-:Y:S02]  /*6030*/  FMUL.FTZ R15, R0.reuse, R123 ;  /* 0x0000007b000f7220 */ /* 0x040fe40000410000 */
[----:B------:R-:W3:Y:S01]  /*6040*/  LDSM.16.MT88.4 R120, [R196+0x100] ;  /* 0x00010000c478783b */ /* 0x000ee20000004200 */
[----:B------:R-:W-:Y:S02]  /*6050*/  FMUL.FTZ R55, R0, R55 ;  /* 0x0000003700377220 */ /* 0x000fe40000410000 */
[C---:B------:R-:W-:Y:S02]  /*6060*/  FMUL.FTZ R56, R2.reuse, R56 ;  /* 0x0000003802387220 */ /* 0x040fe40000410000 */
[C---:B------:R-:W-:Y:S02]  /*6070*/  HMMA.16816.F32 R12, R128.reuse, R20, R12 ;  /* 0x00000014800c723c */ /* 0x040fe4000000180c */
[----:B------:R-:W4:Y:S01]  /*6080*/  MUFU.EX2 R181, R181 ;  /* 0x000000b500b57308 */ /* 0x000f220000000800 */
[----:B------:R-:W-:Y:S02]  /*6090*/  FMUL.FTZ R57, R2, R57 ;  /* 0x0000003902397220 */ /* 0x000fe40000410000 */
[----:B------:R-:W-:Y:S02]  /*60a0*/  FMUL.FTZ R58, R0, R58 ;  /* 0x0000003a003a7220 */ /* 0x000fe40000410000 */
[C---:B------:R-:W-:Y:S01]  /*60b0*/  FMUL.FTZ R20, R2.reuse, R112 ;  /* 0x0000007002147220 */ /* 0x040fe20000410000 */
[C---:B------:R-:W-:Y:S04]  /*60c0*/  HMMA.16816.F32 R16, R128.reuse, R22, R16 ;  /* 0x000000168010723c */ /* 0x040fe80000001810 */
[----:B------:R-:W-:Y:S01]  /*60d0*/  FMUL.FTZ R21, R2, R113 ;  /* 0x0000007102157220 */ /* 0x000fe20000410000 */
[----:B------:R-:W-:Y:S01]  /*60e0*/  MUFU.EX2 R182, R182 ;  /* 0x000000b600b67308 */ /* 0x000fe20000000800 */
[C---:B------:R-:W-:Y:S02]  /*60f0*/  FMUL.FTZ R59, R0.reuse, R59 ;  /* 0x0000003b003b7220 */ /* 0x040fe40000410000 */
[C---:B------:R-:W-:Y:S04]  /*6100*/  FMUL.FTZ R22, R0.reuse, R114 ;  /* 0x0000007200167220 */ /* 0x040fe80000410000 */
[----:B------:R-:W-:Y:S02]  /*6110*/  FMUL.FTZ R23, R0, R115 ;  /* 0x0000007300177220 */ /* 0x000fe40000410000 */
[----:B------:R-:W5:Y:S01]  /*6120*/  LDSM.16.MT88.4 R112, [R200+0x2100] ;  /* 0x00210000c870783b */ /* 0x000f620000004200 */
[C---:B------:R-:W-:Y:S01]  /*6130*/  FMUL.FTZ R60, R2.reuse, R60 ;  /* 0x0000003c023c7220 */ /* 0x040fe20000410000 */
[----:B------:R-:W1:Y:S01]  /*6140*/  MUFU.EX2 R183, R183 ;  /* 0x000000b700b77308 */ /* 0x000e620000000800 */
[----:B------:R-:W-:Y:S02]  /*6150*/  FMUL.FTZ R61, R2, R61 ;  /* 0x0000003d023d7220 */ /* 0x000fe40000410000 */
[C---:B------:R-:W-:Y:S03]  /*6160*/  HMMA.16816.F32 R20, R128.reuse, R28, R20 ;  /* 0x0000001c8014723c */ /* 0x040fe60000001814 */
[C---:B------:R-:W-:Y:S02]  /*6170*/  FMUL.FTZ R62, R0.reuse, R62 ;  /* 0x0000003e003e7220 */ /* 0x040fe40000410000 */
[----:B------:R-:W-:Y:S02]  /*6180*/  FMUL.FTZ R63, R0, R63 ;  /* 0x0000003f003f7220 */ /* 0x000fe40000410000 */
[C---:B------:R-:W-:Y:S01]  /*6190*/  FMUL.FTZ R28, R2.reuse, R104 ;  /* 0x00000068021c7220 */ /* 0x040fe20000410000 */
[C---:B------:R-:W-:Y:S01]  /*61a0*/  HMMA.16816.F32 R24, R128.reuse, R30, R24 ;  /* 0x0000001e8018723c */ /* 0x040fe20000001818 */
[----:B------:R-:W-:Y:S03]  /*61b0*/  MUFU.EX2 R243, R243 ;  /* 0x000000f300f37308 */ /* 0x000fe60000000800 */
[C---:B------:R-:W-:Y:S02]  /*61c0*/  FMUL.FTZ R29, R2.reuse, R105 ;  /* 0x00000069021d7220 */ /* 0x040fe40000410000 */
[----:B------:R-:W-:Y:S02]  /*61d0*/  FMUL.FTZ R64, R2, R64 ;  /* 0x0000004002407220 */ /* 0x000fe40000410000 */
[C---:B------:R-:W-:Y:S03]  /*61e0*/  FMUL.FTZ R30, R0.reuse, R106 ;  /* 0x0000006a001e7220 */ /* 0x040fe60000410000 */
[----:B------:R-:W-:Y:S01]  /*61f0*/  MUFU.EX2 R239, R239 ;  /* 0x000000ef00ef7308 */ /* 0x000fe20000000800 */
[----:B------:R-:W-:Y:S02]  /*6200*/  FMUL.FTZ R31, R0, R107 ;  /* 0x0000006b001f7220 */ /* 0x000fe40000410000 */
[----:B------:R-:W1:Y:S01]  /*6210*/  LDSM.16.MT88.4 R104, [R198+0x2100] ;  /* 0x00210000c668783b */ /* 0x000e620000004200 */
[----:B------:R-:W-:Y:S02]  /*6220*/  FMUL.FTZ R65, R2, R65 ;  /* 0x0000004102417220 */ /* 0x000fe40000410000 */
[C---:B------:R-:W-:Y:S02]  /*6230*/  FMUL.FTZ R66, R0.reuse, R66 ;  /* 0x0000004200427220 */ /* 0x040fe40000410000 */
[C---:B---3--:R-:W-:Y:S02]  /*6240*/  HMMA.16816.F32 R28, R128.reuse, R120, R28 ;  /* 0x00000078801c723c */ /* 0x048fe4000000181c */
[----:B------:R-:W-:Y:S01]  /*6250*/  MUFU.EX2 R237, R237 ;  /* 0x000000ed00ed7308 */ /* 0x000fe20000000800 */
[----:B------:R-:W-:Y:S02]  /*6260*/  FMUL.FTZ R67, R0, R67 ;  /* 0x0000004300437220 */ /* 0x000fe40000410000 */
[C---:B------:R-:W-:Y:S02]  /*6270*/  FMUL.FTZ R68, R2.reuse, R68 ;  /* 0x0000004402447220 */ /* 0x040fe40000410000 */
[----:B------:R-:W-:Y:S01]  /*6280*/  FMUL.FTZ R69, R2, R69 ;  /* 0x0000004502457220 */ /* 0x000fe20000410000 */
[C---:B------:R-:W-:Y:S01]  /*6290*/  HMMA.16816.F32 R32, R128.reuse, R122, R32 ;  /* 0x0000007a8020723c */ /* 0x040fe20000001820 */
[----:B------:R-:W-:Y:S03]  /*62a0*/  LDSM.16.MT88.4 R120, [R196+0x900] ;  /* 0x00090000c478783b */ /* 0x000fe60000004200 */
[C---:B------:R-:W-:Y:S01]  /*62b0*/  FMUL.FTZ R70, R0.reuse, R70 ;  /* 0x0000004600467220 */ /* 0x040fe20000410000 */
[----:B------:R-:W-:Y:S01]  /*62c0*/  MUFU.EX2 R134, R134 ;  /* 0x0000008600867308 */ /* 0x000fe20000000800 */
[----:B------:R-:W-:Y:S02]  /*62d0*/  FMUL.FTZ R71, R0, R71 ;  /* 0x0000004700477220 */ /* 0x000fe40000410000 */
[C---:B-----5:R-:W-:Y:S04]  /*62e0*/  HMMA.16816.F32 R36, R128.reuse, R112, R36 ;  /* 0x000000708024723c */ /* 0x060fe80000001824 */
[C---:B------:R-:W-:Y:S02]  /*62f0*/  FMUL.FTZ R72, R2.reuse, R72 ;  /* 0x0000004802487220 */ /* 0x040fe40000410000 */
[----:B------:R-:W-:Y:S01]  /*6300*/  FMUL.FTZ R73, R2, R73 ;  /* 0x0000004902497220 */ /* 0x000fe20000410000 */
[----:B------:R-:W-:Y:S01]  /*6310*/  MUFU.EX2 R133, R133 ;  /* 0x0000008500857308 */ /* 0x000fe20000000800 */
[C---:B------:R-:W-:Y:S01]  /*6320*/  HMMA.16816.F32 R40, R128.reuse, R114, R40 ;  /* 0x000000728028723c */ /* 0x040fe20000001828 */
[----:B------:R-:W-:Y:S03]  /*6330*/  LDSM.16.MT88.4 R112, [R200+0x900] ;  /* 0x00090000c870783b */ /* 0x000fe60000004200 */
[C---:B------:R-:W-:Y:S02]  /*6340*/  FMUL.FTZ R74, R0.reuse, R74 ;  /* 0x0000004a004a7220 */ /* 0x040fe40000410000 */
[----:B------:R-:W-:Y:S02]  /*6350*/  FMUL.FTZ R75, R0, R75 ;  /* 0x0000004b004b7220 */ /* 0x000fe40000410000 */
[C---:B------:R-:W-:Y:S01]  /*6360*/  FMUL.FTZ R76, R2.reuse, R76 ;  /* 0x0000004c024c7220 */ /* 0x040fe20000410000 */
[C---:B-1----:R-:W-:Y:S03]  /*6370*/  HMMA.16816.F32 R44, R128.reuse, R104, R44 ;  /* 0x00000068802c723c */ /* 0x042fe6000000182c */
[----:B------:R-:W-:Y:S02]  /*6380*/  FMUL.FTZ R77, R2, R77 ;  /* 0x0000004d024d7220 */ /* 0x000fe40000410000 */
[C---:B------:R-:W-:Y:S02]  /*6390*/  FMUL.FTZ R78, R0.reuse, R78 ;  /* 0x0000004e004e7220 */ /* 0x040fe40000410000 */
[----:B------:R-:W-:Y:S01]  /*63a0*/  FMUL.FTZ R79, R0, R79 ;  /* 0x0000004f004f7220 */ /* 0x000fe20000410000 */
[C---:B------:R-:W-:Y:S01]  /*63b0*/  HMMA.16816.F32 R48, R128.reuse, R106, R48 ;  /* 0x0000006a8030723c */ /* 0x040fe20000001830 */
[----:B------:R-:W1:Y:S03]  /*63c0*/  LDSM.16.MT88.4 R104, [R200+0x4100] ;  /* 0x00410000c868783b */ /* 0x000e660000004200 */
[C---:B------:R-:W-:Y:S02]  /*63d0*/  FMUL.FTZ R80, R2.reuse, R80 ;  /* 0x0000005002507220 */ /* 0x040fe40000410000 */
[----:B------:R-:W-:Y:S02]  /*63e0*/  FMUL.FTZ R81, R2, R81 ;  /* 0x0000005102517220 */ /* 0x000fe40000410000 */
[C---:B------:R-:W-:Y:S04]  /*63f0*/  HMMA.16816.F32 R52, R128.reuse, R100, R52 ;  /* 0x000000648034723c */ /* 0x040fe80000001834 */
[C---:B------:R-:W-:Y:S02]  /*6400*/  FMUL.FTZ R82, R0.reuse, R82 ;  /* 0x0000005200527220 */ /* 0x040fe40000410000 */
[----:B------:R-:W-:Y:S02]  /*6410*/  FMUL.FTZ R83, R0, R83 ;  /* 0x0000005300537220 */ /* 0x000fe40000410000 */
[C---:B------:R-:W-:Y:S01]  /*6420*/  HMMA.16816.F32 R56, R128.reuse, R102, R56 ;  /* 0x000000668038723c */ /* 0x040fe20000001838 */
[----:B------:R-:W3:Y:S03]  /*6430*/  LDSM.16.MT88.4 R100, [R198+0x4100] ;  /* 0x00410000c664783b */ /* 0x000ee60000004200 */
[C---:B------:R-:W-:Y:S02]  /*6440*/  FMUL.FTZ R84, R2.reuse, R84 ;  /* 0x0000005402547220 */ /* 0x040fe40000410000 */
[----:B------:R-:W-:Y:S02]  /*6450*/  FMUL.FTZ R85, R2, R85 ;  /* 0x0000005502557220 */ /* 0x000fe40000410000 */
[C---:B------:R-:W-:Y:S04]  /*6460*/  HMMA.16816.F32 R60, R128.reuse, R108, R60 ;  /* 0x0000006c803c723c */ /* 0x040fe8000000183c */
[C---:B------:R-:W-:Y:S02]  /*6470*/  FMUL.FTZ R86, R0.reuse, R86 ;  /* 0x0000005600567220 */ /* 0x040fe40000410000 */
[----:B------:R-:W-:Y:S02]  /*6480*/  FMUL.FTZ R87, R0, R87 ;  /* 0x0000005700577220 */ /* 0x000fe40000410000 */
[C---:B------:R-:W-:Y:S01]  /*6490*/  HMMA.16816.F32 R64, R128.reuse, R110, R64 ;  /* 0x0000006e8040723c */ /* 0x040fe20000001840 */
[----:B------:R-:W5:Y:S03]  /*64a0*/  LDSM.16.MT88.4 R108, [R197+0x4100] ;  /* 0x00410000c56c783b */ /* 0x000f660000004200 */
        /* <DEDUP_REMOVED lines=11> */
[C---:B---3--:R-:W-:Y:S04]  /*6560*/  HMMA.16816.F32 R76, R128.reuse, R100, R76 ;  /* 0x00000064804c723c */ /* 0x048fe8000000184c */
[C---:B------:R-:W-:Y:S02]  /*6570*/  FMUL.FTZ R96, R2.reuse, R96 ;  /* 0x0000006002607220 */ /* 0x040fe40000410000 */
[----:B------:R-:W-:Y:S01]  /*6580*/  FMUL.FTZ R97, R2, R97 ;  /* 0x0000006102617220 */ /* 0x000fe20000410000 */
[----:B--2---:R-:W-:Y:S01]  /*6590*/  F2FP.PACK_AB R100, R177, R176 ;  /* 0x000000b0b164723e */ /* 0x004fe200000000ff */
[C---:B------:R-:W-:Y:S04]  /*65a0*/  HMMA.16816.F32 R80, R128.reuse, R102, R80 ;  /* 0x000000668050723c */ /* 0x040fe80000001850 */
[C---:B------:R-:W-:Y:S01]  /*65b0*/  FMUL.FTZ R98, R0.reuse, R98 ;  /* 0x0000006200627220 */ /* 0x040fe20000410000 */
[----:B------:R-:W-:Y:S01]  /*65c0*/  F2FP.PACK_AB R101, R179, R178 ;  /* 0x000000b2b365723e */ /* 0x000fe200000000ff */
[----:B------:R-:W-:Y:S01]  /*65d0*/  FMUL.FTZ R99, R0, R99 ;  /* 0x0000006300637220 */ /* 0x000fe20000410000 */
[----:B----4-:R-:W-:Y:S01]  /*65e0*/  F2FP.PACK_AB R102, R181, R180 ;  /* 0x000000b4b566723e */ /* 0x010fe200000000ff */
[C---:B-----5:R-:W-:Y:S04]  /*65f0*/  HMMA.16816.F32 R84, R128.reuse, R108, R84 ;  /* 0x0000006c8054723c */ /* 0x060fe80000001854 */
[----:B------:R-:W-:Y:S01]  /*6600*/  F2FP.PACK_AB R103, R183, R182 ;  /* 0x000000b6b767723e */ /* 0x000fe200000000ff */
[--C-:B------:R-:W-:Y:S02]  /*6610*/  FFMA.FTZ R246, R246, c[0x0][0x2d0], -R141.reuse ;  /* 0x0000b400f6f67a23 */ /* 0x100fe4000001088d */
[--C-:B------:R-:W-:Y:S01]  /*6620*/  FFMA.FTZ R247, R244, c[0x0][0x2d0], -R141.reuse ;  /* 0x0000b400f4f77a23 */ /* 0x100fe2000001088d */
[C---:B------:R-:W-:Y:S01]  /*6630*/  HMMA.16816.F32 R88, R128.reuse, R110, R88 ;  /* 0x0000006e8058723c */ /* 0x040fe20000001858 */
[----:B------:R-:W2:Y:S02]  /*6640*/  LDSM.16.MT88.4 R108, [R198+0x900] ;  /* 0x00090000c66c783b */ /* 0x000ea40000004200 */
[----:B------:R-:W-:Y:S01]  /*6650*/  MUFU.EX2 R246, R246 ;  /* 0x000000f600f67308 */ /* 0x000fe20000000800 */
[--C-:B------:R-:W-:Y:S02]  /*6660*/  FFMA.FTZ R244, R245, c[0x0][0x2d0], -R144.reuse ;  /* 0x0000b400f5f47a23 */ /* 0x100fe40000010890 */
[--C-:B------:R-:W-:Y:S02]  /*6670*/  FFMA.FTZ R242, R242, c[0x0][0x2d0], -R141.reuse ;  /* 0x0000b400f2f27a23 */ /* 0x100fe4000001088d */
[--C-:B------:R-:W-:Y:S01]  /*6680*/  FFMA.FTZ R245, R240, c[0x0][0x2d0], -R141.reuse ;  /* 0x0000b400f0f57a23 */ /* 0x100fe2000001088d */
[C---:B-1----:R-:W-:Y:S03]  /*6690*/  HMMA.16816.F32 R92, R128.reuse, R104, R92 ;  /* 0x00000068805c723c */ /* 0x042fe6000000185c */
[--C-:B------:R-:W-:Y:S01]  /*66a0*/  FFMA.FTZ R240, R241, c[0x0][0x2d0], -R144.reuse ;  /* 0x0000b400f1f07a23 */ /* 0x100fe20000010890 */
[----:B------:R-:W1:Y:S01]  /*66b0*/  MUFU.EX2 R247, R247 ;  /* 0x000000f700f77308 */ /* 0x000e620000000800 */
[--C-:B------:R-:W-:Y:S02]  /*66c0*/  FFMA.FTZ R236, R236, c[0x0][0x2d0], -R141.reuse ;  /* 0x0000b400ecec7a23 */ /* 0x100fe4000001088d */
[--C-:B------:R-:W-:Y:S01]  /*66d0*/  FFMA.FTZ R241, R238, c[0x0][0x2d0], -R141.reuse ;  /* 0x0000b400eef17a23 */ /* 0x100fe2000001088d */
[----:B------:R-:W-:Y:S01]  /*66e0*/  HMMA.16816.F32 R96, R128, R106, R96 ;  /* 0x0000006a8060723c */ /* 0x000fe20000001860 */
[----:B------:R-:W3:Y:S03]  /*66f0*/  LDSM.16.MT88.4 R104, [R197+0x2900] ;  /* 0x00290000c568783b */ /* 0x000ee60000004200 */
[----:B------:R-:W-:Y:S02]  /*6700*/  FFMA.FTZ R238, R235, c[0x0][0x2d0], -R144 ;  /* 0x0000b400ebee7a23 */ /* 0x000fe40000010890 */
[--C-:B------:R-:W-:Y:S01]  /*6710*/  FFMA.FTZ R234, R234, c[0x0][0x2d0], -R141.reuse ;  /* 0x0000b400eaea7a23 */ /* 0x100fe2000001088d */
[----:B------:R-:W4:Y:S01]  /*6720*/  MUFU.EX2 R244, R244 ;  /* 0x000000f400f47308 */ /* 0x000f220000000800 */
[C---:B------:R-:W-:Y:S01]  /*6730*/  HMMA.16816.F32 R4, R100.reuse, R112, R4 ;  /* 0x000000706404723c */ /* 0x040fe20000001804 */
[----:B------:R-:W-:Y:S04]  /*6740*/  LDSM.16.MT88.4 R128, [R200+0x3100] ;  /* 0x00310000c880783b */ /* 0x000fe80000004200 */
[----:B------:R-:W-:Y:S02]  /*6750*/  FFMA.FTZ R141, R232, c[0x0][0x2d0], -R141 ;  /* 0x0000b400e88d7a23 */ /* 0x000fe4000001088d */
[----:B------:R-:W-:Y:S01]  /*6760*/  FFMA.FTZ R175, R2, R233, R175 ;  /* 0x000000e902af7223 */ /* 0x000fe200000100af */
[C---:B------:R-:W-:Y:S01]  /*6770*/  HMMA.16816.F32 R8, R100.reuse, R114, R8 ;  /* 0x000000726408723c */ /* 0x040fe20000001808 */
[----:B------:R-:W-:Y:S01]  /*6780*/  LDSM.16.MT88.4 R112, [R200+0x4900] ;  /* 0x00490000c870783b */ /* 0x000fe20000004200 */
[----:B------:R5:W-:Y:S02]  /*6790*/  MUFU.EX2 R235, R141 ;  /* 0x0000008d00eb7308 */ /* 0x000be40000000800 */
[----:B------:R-:W-:Y:S02]  /*67a0*/  FFMA.FTZ R173, R0, R229, R173 ;  /* 0x000000e500ad7223 */ /* 0x000fe400000100ad */
[----:B------:R-:W-:Y:S02]  /*67b0*/  FADD.FTZ R174, R174, R175 ;  /* 0x000000afaeae7221 */ /* 0x000fe40000010000 */
[C---:B--2---:R-:W-:Y:S01]  /*67c0*/  HMMA.16816.F32 R12, R100.reuse, R108, R12 ;  /* 0x0000006c640c723c */ /* 0x044fe2000000180c */
[----:B------:R-:W-:Y:S03]  /*67d0*/  LDSM.16.MT88.4 R144, [R196+0x1900] ;  /* 0x00190000c490783b */ /* 0x000fe60000004200 */
[----:B------:R-:W-:Y:S01]  /*67e0*/  MUFU.EX2 R242, R242 ;  /* 0x000000f200f27308 */ /* 0x000fe20000000800 */
[----:B------:R-:W-:Y:S03]  /*67f0*/  FADD.FTZ R172, R172, R173 ;  /* 0x000000adacac7221 */ /* 0x000fe60000010000 */
[C---:B------:R-:W-:Y:S01]  /*6800*/  HMMA.16816.F32 R16, R100.reuse, R110, R16 ;  /* 0x0000006e6410723c */ /* 0x040fe20000001810 */
[----:B------:R-:W2:Y:S05]  /*6810*/  LDSM.16.MT88.4 R108, [R196+0x2900] ;  /* 0x00290000c46c783b */ /* 0x000eaa0000004200 */
[----:B------:R-:W1:Y:S02]  /*6820*/  MUFU.EX2 R245, R245 ;  /* 0x000000f500f57308 */ /* 0x000e640000000800 */
[C---:B------:R-:W-:Y:S01]  /*6830*/  HMMA.16816.F32 R20, R100.reuse, R116, R20 ;  /* 0x000000746414723c */ /* 0x040fe20000001814 */
[----:B-----5:R-:W-:Y:S07]  /*6840*/  LDSM.16.MT88.4 R140, [R197+0x1900] ;  /* 0x00190000c58c783b */ /* 0x020fee0000004200 */
[C---:B------:R-:W-:Y:S01]  /*6850*/  HMMA.16816.F32 R24, R100.reuse, R118, R24 ;  /* 0x000000766418723c */ /* 0x040fe20000001818 */
[----:B------:R-:W5:Y:S01]  /*6860*/  MUFU.EX2 R240, R240 ;  /* 0x000000f000f07308 */ /* 0x000f620000000800 */
[----:B------:R-:W1:Y:S06]  /*6870*/  LDSM.16.MT88.4 R116, [R198+0x4900] ;  /* 0x00490000c674783b */ /* 0x000e6c0000004200 */
[C---:B------:R-:W-:Y:S03]  /*6880*/  HMMA.16816.F32 R28, R100.reuse, R120, R28 ;  /* 0x00000078641c723c */ /* 0x040fe6000000181c */
[----:B------:R-:W-:Y:S05]  /*6890*/  MUFU.EX2 R236, R236 ;  /* 0x000000ec00ec7308 */ /* 0x000fea0000000800 */
[C---:B------:R-:W-:Y:S01]  /*68a0*/  HMMA.16816.F32 R32, R100.reuse, R122, R32 ;  /* 0x0000007a6420723c */ /* 0x040fe20000001820 */
[----:B------:R-:W-:Y:S04]  /*68b0*/  LDSM.16.MT88.4 R120, [R197+0x1100] ;  /* 0x00110000c578783b */ /* 0x000fe80000004200 */
[----:B------:R-:W1:Y:S03]  /*68c0*/  MUFU.EX2 R241, R241 ;  /* 0x000000f100f17308 */ /* 0x000e660000000800 */
[C---:B------:R-:W-:Y:S07]  /*68d0*/  HMMA.16816.F32 R36, R100.reuse, R124, R36 ;  /* 0x0000007c6424723c */ /* 0x040fee0000001824 */
[----:B------:R-:W1:Y:S01]  /*68e0*/  MUFU.EX2 R238, R238 ;  /* 0x000000ee00ee7308 */ /* 0x000e620000000800 */
[C---:B------:R-:W-:Y:S01]  /*68f0*/  HMMA.16816.F32 R40, R100.reuse, R126, R40 ;  /* 0x0000007e6428723c */ /* 0x040fe20000001828 */
[----:B------:R-:W-:Y:S07]  /*6900*/  LDSM.16.MT88.4 R124, [R196+0x1100] ;  /* 0x00110000c47c783b */ /* 0x000fee0000004200 */
[C---:B------:R-:W-:Y:S01]  /*6910*/  HMMA.16816.F32 R44, R100.reuse, R136, R44 ;  /* 0x00000088642c723c */ /* 0x040fe2000000182c */
[----:B------:R-:W1:Y:S07]  /*6920*/  MUFU.EX2 R234, R234 ;  /* 0x000000ea00ea7308 */ /* 0x000e6e0000000800 */
[C---:B------:R-:W-:Y:S01]  /*6930*/  HMMA.16816.F32 R48, R100.reuse, R138, R48 ;  /* 0x0000008a6430723c */ /* 0x040fe20000001830 */
[----:B------:R-:W-:Y:S07]  /*6940*/  LDSM.16.MT88.4 R136, [R197+0x3100] ;  /* 0x00310000c588783b */ /* 0x000fee0000004200 */
[C---:B---3--:R-:W-:Y:S08]  /*6950*/  HMMA.16816.F32 R52, R100.reuse, R104, R52 ;  /* 0x000000686434723c */ /* 0x048ff00000001834 */
[C---:B------:R-:W-:Y:S01]  /*6960*/  HMMA.16816.F32 R56, R100.reuse, R106, R56 ;  /* 0x0000006a6438723c */ /* 0x040fe20000001838 */
[----:B------:R-:W3:Y:S07]  /*6970*/  LDSM.16.MT88.4 R104, [R197+0x4900] ;  /* 0x00490000c568783b */ /* 0x000eee0000004200 */
[C---:B--2---:R-:W-:Y:S08]  /*6980*/  HMMA.16816.F32 R60, R100.reuse, R108, R60 ;  /* 0x0000006c643c723c */ /* 0x044ff0000000183c */
[C---:B------:R-:W-:Y:S01]  /*6990*/  HMMA.16816.F32 R64, R100.reuse, R110, R64 ;  /* 0x0000006e6440723c */ /* 0x040fe20000001840 */
[----:B------:R-:W2:Y:S07]  /*69a0*/  LDSM.16.MT88.4 R108, [R196+0x4900] ;  /* 0x00490000c46c783b */ /* 0x000eae0000004200 */
[C---:B------:R-:W-:Y:S08]  /*69b0*/  HMMA.16816.F32 R68, R100.reuse, R112, R68 ;  /* 0x000000706444723c */ /* 0x040ff00000001844 */
[C---:B------:R-:W-:Y:S01]  /*69c0*/  HMMA.16816.F32 R72, R100.reuse, R114, R72 ;  /* 0x000000726448723c */ /* 0x040fe20000001848 */
[----:B------:R-:W4:Y:S07]  /*69d0*/  LDSM.16.MT88.4 R112, [R200+0x1100] ;  /* 0x00110000c870783b */ /* 0x000f2e0000004200 */
[C---:B-1----:R-:W-:Y:S08]  /*69e0*/  HMMA.16816.F32 R76, R100.reuse, R116, R76 ;  /* 0x00000074644c723c */ /* 0x042ff0000000184c */
[C---:B------:R-:W-:Y:S01]  /*69f0*/  HMMA.16816.F32 R80, R100.reuse, R118, R80 ;  /* 0x000000766450723c */ /* 0x040fe20000001850 */
[----:B------:R-:W1:Y:S07]  /*6a00*/  LDSM.16.MT88.4 R116, [R198+0x1100] ;  /* 0x00110000c674783b */ /* 0x000e6e0000004200 */
[C---:B---3--:R-:W-:Y:S08]  /*6a10*/  HMMA.16816.F32 R84, R100.reuse, R104, R84 ;  /* 0x000000686454723c */ /* 0x048ff00000001854 */
[C---:B------:R-:W-:Y:S01]  /*6a20*/  HMMA.16816.F32 R88, R100.reuse, R106, R88 ;  /* 0x0000006a6458723c */ /* 0x040fe20000001858 */
[----:B------:R-:W3:Y:S07]  /*6a30*/  LDSM.16.MT88.4 R104, [R198+0x3100] ;  /* 0x00310000c668783b */ /* 0x000eee0000004200 */
[C---:B--2---:R-:W-:Y:S08]  /*6a40*/  HMMA.16816.F32 R92, R100.reuse, R108, R92 ;  /* 0x0000006c645c723c */ /* 0x044ff0000000185c */
[----:B------:R-:W-:Y:S01]  /*6a50*/  HMMA.16816.F32 R96, R100, R110, R96 ;  /* 0x0000006e6460723c */ /* 0x000fe20000001860 */
[----:B------:R-:W2:Y:S06]  /*6a60*/  LDSM.16.MT88.4 R108, [R196+0x3100] ;  /* 0x00310000c46c783b */ /* 0x000eac0000004200 */
[----:B------:R-:W-:Y:S02]  /*6a70*/  F2FP.PACK_AB R100, R247, R246 ;  /* 0x000000f6f764723e */ /* 0x000fe400000000ff */
[----:B----4-:R-:W-:Y:S03]  /*6a80*/  F2FP.PACK_AB R101, R243, R244 ;  /* 0x000000f4f365723e */ /* 0x010fe600000000ff */
[----:B------:R-:W-:Y:S02]  /*6a90*/  F2FP.PACK_AB R102, R245, R242 ;  /* 0x000000f2f566723e */ /* 0x000fe400000000ff */
[----:B-----5:R-:W-:Y:S07]  /*6aa0*/  F2FP.PACK_AB R103, R239, R240 ;  /* 0x000000f0ef67723e */ /* 0x020fee00000000ff */
[C---:B------:R-:W-:Y:S08]  /*6ab0*/  HMMA.16816.F32 R4, R100.reuse, R112, R4 ;  /* 0x000000706404723c */ /* 0x040ff00000001804 */
[C---:B------:R-:W-:Y:S01]  /*6ac0*/  HMMA.16816.F32 R8, R100.reuse, R114, R8 ;  /* 0x000000726408723c */ /* 0x040fe20000001808 */
[----:B------:R-:W4:Y:S07]  /*6ad0*/  LDSM.16.MT88.4 R112, [R200+0x5100] ;  /* 0x00510000c870783b */ /* 0x000f2e0000004200 */
[C---:B-1----:R-:W-:Y:S08]  /*6ae0*/  HMMA.16816.F32 R12, R100.reuse, R116, R12 ;  /* 0x00000074640c723c */ /* 0x042ff0000000180c */
[C---:B------:R-:W-:Y:S01]  /*6af0*/  HMMA.16816.F32 R16, R100.reuse, R118, R16 ;  /* 0x000000766410723c */ /* 0x040fe20000001810 */
[----:B------:R-:W-:Y:S07]  /*6b00*/  LDSM.16.MT88.4 R116, [R197+0x5100] ;  /* 0x00510000c574783b */ /* 0x000fee0000004200 */
[C---:B------:R-:W-:Y:S08]  /*6b10*/  HMMA.16816.F32 R20, R100.reuse, R120, R20 ;  /* 0x000000786414723c */ /* 0x040ff00000001814 */
[C---:B------:R-:W-:Y:S08]  /*6b20*/  HMMA.16816.F32 R24, R100.reuse, R122, R24 ;  /* 0x0000007a6418723c */ /* 0x040ff00000001818 */
[C---:B------:R-:W-:Y:S08]  /*6b30*/  HMMA.16816.F32 R28, R100.reuse, R124, R28 ;  /* 0x0000007c641c723c */ /* 0x040ff0000000181c */
[C---:B------:R-:W-:Y:S01]  /*6b40*/  HMMA.16816.F32 R32, R100.reuse, R126, R32 ;  /* 0x0000007e6420723c */ /* 0x040fe20000001820 */
[----:B------:R-:W-:Y:S07]  /*6b50*/  LDSM.16.MT88.4 R124, [R200+0x1900] ;  /* 0x00190000c87c783b */ /* 0x000fee0000004200 */
[C---:B------:R-:W-:Y:S08]  /*6b60*/  HMMA.16816.F32 R36, R100.reuse, R128, R36 ;  /* 0x000000806424723c */ /* 0x040ff00000001824 */
[C---:B------:R-:W-:Y:S08]  /*6b70*/  HMMA.16816.F32 R40, R100.reuse, R130, R40 ;  /* 0x000000826428723c */ /* 0x040ff00000001828 */
[C---:B---3--:R-:W-:Y:S08]  /*6b80*/  HMMA.16816.F32 R44, R100.reuse, R104, R44 ;  /* 0x00000068642c723c */ /* 0x048ff0000000182c */
[C---:B------:R-:W-:Y:S01]  /*6b90*/  HMMA.16816.F32 R48, R100.reuse, R106, R48 ;  /* 0x0000006a6430723c */ /* 0x040fe20000001830 */
[----:B------:R-:W1:Y:S07]  /*6ba0*/  LDSM.16.MT88.4 R104, [R198+0x5100] ;  /* 0x00510000c668783b */ /* 0x000e6e0000004200 */
[C---:B------:R-:W-:Y:S07]  /*6bb0*/  HMMA.16816.F32 R52, R100.reuse, R136, R52 ;  /* 0x000000886434723c */ /* 0x040fee0000001834 */
[----:B------:R-:W-:Y:S01]  /*6bc0*/  F2FP.PACK_AB R136, R241, R236 ;  /* 0x000000ecf188723e */ /* 0x000fe200000000ff */
[C---:B------:R-:W-:Y:S04]  /*6bd0*/  HMMA.16816.F32 R56, R100.reuse, R138, R56 ;  /* 0x0000008a6438723c */ /* 0x040fe80000001838 */
[----:B------:R-:W-:Y:S03]  /*6be0*/  F2FP.PACK_AB R137, R238, R237 ;  /* 0x000000edee89723e */ /* 0x000fe600000000ff */
[----:B------:R-:W-:Y:S01]  /*6bf0*/  F2FP.PACK_AB R138, R235, R234 ;  /* 0x000000eaeb8a723e */ /* 0x000fe200000000ff */
[C---:B--2---:R-:W-:Y:S04]  /*6c00*/  HMMA.16816.F32 R60, R100.reuse, R108, R60 ;  /* 0x0000006c643c723c */ /* 0x044fe8000000183c */
[----:B------:R-:W-:Y:S04]  /*6c10*/  F2FP.PACK_AB R139, R133, R134 ;  /* 0x00000086858b723e */ /* 0x000fe800000000ff */
[C---:B------:R-:W-:Y:S01]  /*6c20*/  HMMA.16816.F32 R64, R100.reuse, R110, R64 ;  /* 0x0000006e6440723c */ /* 0x040fe20000001840 */
[----:B------:R-:W2:Y:S07]  /*6c30*/  LDSM.16.MT88.4 R108, [R196+0x5100] ;  /* 0x00510000c46c783b */ /* 0x000eae0000004200 */
[C---:B----4-:R-:W-:Y:S08]  /*6c40*/  HMMA.16816.F32 R68, R100.reuse, R112, R68 ;  /* 0x000000706444723c */ /* 0x050ff00000001844 */
[C---:B------:R-:W-:Y:S08]  /*6c50*/  HMMA.16816.F32 R72, R100.reuse, R114, R72 ;  /* 0x000000726448723c */ /* 0x040ff00000001848 */
[C---:B-1----:R-:W-:Y:S08]  /*6c60*/  HMMA.16816.F32 R76, R100.reuse, R104, R76 ;  /* 0x00000068644c723c */ /* 0x042ff0000000184c */
[C---:B------:R-:W-:Y:S01]  /*6c70*/  HMMA.16816.F32 R80, R100.reuse, R106, R80 ;  /* 0x0000006a6450723c */ /* 0x040fe20000001850 */
[----:B------:R-:W1:Y:S07]  /*6c80*/  LDSM.16.MT88.4 R104, [R198+0x1900] ;  /* 0x00190000c668783b */ /* 0x000e6e0000004200 */
[C---:B------:R-:W-:Y:S08]  /*6c90*/  HMMA.16816.F32 R84, R100.reuse, R116, R84 ;  /* 0x000000746454723c */ /* 0x040ff00000001854 */
[C---:B------:R-:W-:Y:S08]  /*6ca0*/  HMMA.16816.F32 R88, R100.reuse, R118, R88 ;  /* 0x000000766458723c */ /* 0x040ff00000001858 */
[C---:B--2---:R-:W-:Y:S08]  /*6cb0*/  HMMA.16816.F32 R92, R100.reuse, R108, R92 ;  /* 0x0000006c645c723c */ /* 0x044ff0000000185c */
[----:B------:R-:W-:Y:S08]  /*6cc0*/  HMMA.16816.F32 R96, R100, R110, R96 ;  /* 0x0000006e6460723c */ /* 0x000ff00000001860 */
[C---:B------:R-:W-:Y:S01]  /*6cd0*/  HMMA.16816.F32 R128, R136.reuse, R124, R4 ;  /* 0x0000007c8880723c */ /* 0x040fe20000001804 */
[----:B------:R-:W2:Y:S07]  /*6ce0*/  LDSM.16.MT88.4 R4, [R198+0x5900] ;  /* 0x00590000c604783b */ /* 0x000eae0000004200 */
[C---:B------:R-:W-:Y:S01]  /*6cf0*/  HMMA.16816.F32 R124, R136.reuse, R126, R8 ;  /* 0x0000007e887c723c */ /* 0x040fe20000001808 */
[----:B------:R-:W3:Y:S07]  /*6d00*/  LDSM.16.MT88.4 R8, [R197+0x5900] ;  /* 0x00590000c508783b */ /* 0x000eee0000004200 */
[C---:B-1----:R-:W-:Y:S01]  /*6d10*/  HMMA.16816.F32 R120, R136.reuse, R104, R12 ;  /* 0x000000688878723c */ /* 0x042fe2000000180c */
[----:B------:R-:W1:Y:S07]  /*6d20*/  LDSM.16.MT88.4 R12, [R196+0x5900] ;  /* 0x00590000c40c783b */ /* 0x000e6e0000004200 */
[C---:B------:R-:W-:Y:S07]  /*6d30*/  HMMA.16816.F32 R116, R136.reuse, R106, R16 ;  /* 0x0000006a8874723c */ /* 0x040fee0000001810 */
[----:B------:R-:W-:Y:S01]  /*6d40*/  FADD.FTZ R17, R171, R174 ;  /* 0x000000aeab117221 */ /* 0x000fe20000010000 */
[C---:B------:R-:W-:Y:S04]  /*6d50*/  HMMA.16816.F32 R112, R136.reuse, R140, R20 ;  /* 0x0000008c8870723c */ /* 0x040fe80000001814 */
[----:B------:R-:W-:Y:S02]  /*6d60*/  FADD.FTZ R19, R169, R172 ;  /* 0x000000aca9137221 */ /* 0x000fe40000010000 */
[----:B------:R-:W-:Y:S02]  /*6d70*/  FADD.FTZ R17, R170, R17 ;  /* 0x00000011aa117221 */ /* 0x000fe40000010000 */
        /* <DEDUP_REMOVED lines=28> */
[----:B------:R-:W-:Y:S04]  /*6f40*/  FADD.FTZ R241, R241, R236 ;  /* 0x000000ecf1f17221 */ /* 0x000fe80000010000 */
[C---:B------:R-:W-:Y:S04]  /*6f50*/  HMMA.16816.F32 R64, R136.reuse, R162, R64 ;  /* 0x000000a28840723c */ /* 0x040fe80000001840 */
[----:B------:R-:W-:Y:S04]  /*6f60*/  FADD.FTZ R234, R234, R241 ;  /* 0x000000f1eaea7221 */ /* 0x000fe80000010000 */
[C---:B------:R-:W-:Y:S04]  /*6f70*/  HMMA.16816.F32 R68, R136.reuse, R164, R68 ;  /* 0x000000a48844723c */ /* 0x040fe80000001844 */
[----:B------:R-:W-:Y:S04]  /*6f80*/  FADD.FTZ R233, R235, R234 ;  /* 0x000000eaebe97221 */ /* 0x000fe80000010000 */
[C---:B------:R-:W-:Y:S08]  /*6f90*/  HMMA.16816.F32 R72, R136.reuse, R166, R72 ;  /* 0x000000a68848723c */ /* 0x040ff00000001848 */
[C---:B--2---:R-:W-:Y:S07]  /*6fa0*/  HMMA.16816.F32 R76, R136.reuse, R4, R76 ;  /* 0x00000004884c723c */ /* 0x044fee000000184c */
[----:B------:R-:W-:Y:S01]  /*6fb0*/  FADD.FTZ R5, R237, R0 ;  /* 0x00000000ed057221 */ /* 0x000fe20000010000 */
[C---:B------:R-:W-:Y:S04]  /*6fc0*/  HMMA.16816.F32 R80, R136.reuse, R6, R80 ;  /* 0x000000068850723c */ /* 0x040fe80000001850 */
[----:B------:R-:W-:Y:S01]  /*6fd0*/  MOV R0, R3 ;  /* 0x0000000300007202 */ /* 0x000fe20000000f00 */
[----:B------:R-:W-:Y:S03]  /*6fe0*/  FADD.FTZ R5, R238, R5 ;  /* 0x00000005ee057221 */ /* 0x000fe60000010000 */
[C---:B---3--:R-:W-:Y:S04]  /*6ff0*/  HMMA.16816.F32 R84, R136.reuse, R8, R84 ;  /* 0x000000088854723c */ /* 0x048fe80000001854 */
[----:B------:R-:W-:Y:S04]  /*7000*/  FADD.FTZ R134, R134, R5 ;  /* 0x0000000586867221 */ /* 0x000fe80000010000 */
[C---:B------:R-:W-:Y:S04]  /*7010*/  HMMA.16816.F32 R88, R136.reuse, R10, R88 ;  /* 0x0000000a8858723c */ /* 0x040fe80000001858 */
[----:B------:R-:W-:Y:S04]  /*7020*/  FADD.FTZ R229, R133, R134 ;  /* 0x0000008685e57221 */ /* 0x000fe80000010000 */
[C---:B-1----:R-:W-:Y:S08]  /*7030*/  HMMA.16816.F32 R92, R136.reuse, R12, R92 ;  /* 0x0000000c885c723c */ /* 0x042ff0000000185c */
[----:B------:R-:W-:Y:S01]  /*7040*/  HMMA.16816.F32 R96, R136, R14, R96 ;  /* 0x0000000e8860723c */ /* 0x000fe20000001860 */
[----:B------:R-:W-:-:S07]  /*7050*/  @P0 BRA `(.L_x_3) ;  /* 0xffffd5d000000947 */ /* 0x000fce000383ffff */
.L_x_2:
[----:B------:R-:W1:Y:S01]  /*7060*/  SHFL.BFLY PT, R0, R229, 0x2, 0x1f ;  /* 0x0c401f00e5007f89 */ /* 0x000e6200000e0000 */
[----:B------:R-:W-:Y:S01]  /*7070*/  MOV R5, c[0x0][0x4e8] ;  /* 0x00013a0000057a02 */ /* 0x000fe20000000f00 */
[----:B------:R-:W2:Y:S01]  /*7080*/  S2UR UR7, SR_CTAID.Y ;  /* 0x00000000000779c3 */ /* 0x000ea20000002600 */
[----:B------:R-:W-:Y:S01]  /*7090*/  MOV R6, R212 ;  /* 0x000000d400067202 */ /* 0x000fe20000000f00 */
[----:B------:R-:W3:Y:S01]  /*70a0*/  SHFL.BFLY PT, R2, R233, 0x2, 0x1f ;  /* 0x0c401f00e9027f89 */ /* 0x000ee200000e0000 */
[C---:B------:R-:W-:Y:S01]  /*70b0*/  ISETP.NE.AND P4, PT, R5.reuse, 0x1, PT ;  /* 0x000000010500780c */ /* 0x040fe20003f85270 */
[----:B------:R-:W-:Y:S01]  /*70c0*/  IMAD R19, R5, c[0x0][0x388], RZ ;  /* 0x0000e20005137a24 */ /* 0x000fe200078e02ff */
[----:B------:R-:W-:Y:S01]  /*70d0*/  ULDC.64 UR4, c[0x0][0x490] ;  /* 0x0001240000047ab9 */ /* 0x000fe20000000a00 */
[----:B------:R-:W4:Y:S01]  /*70e0*/  S2R R9, SR_TID.X ;  /* 0x0000000000097919 */ /* 0x000f220000002100 */
[----:B------:R-:W-:Y:S01]  /*70f0*/  MOV R8, RZ ;  /* 0x000000ff00087202 */ /* 0x000fe20000000f00 */
[----:B------:R-:W-:Y:S01]  /*7100*/  BSSY B0, `(.L_x_6) ;  /* 0x000016a000007945 */ /* 0x000fe20003800000 */
[----:B------:R-:W-:-:S02]  /*7110*/  SHF.R.S32.HI R218, RZ, 0x2, R218 ;  /* 0x00000002ffda7819 */ /* 0x000fc400000114da */
[----:B------:R-:W-:Y:S02]  /*7120*/  SHF.L.U32 R211, R211, 0x1, RZ ;  /* 0x00000001d3d37819 */ /* 0x000fe400000006ff */
[----:B------:R-:W-:Y:S01]  /*7130*/  LEA R217, R217, R218, 0x4 ;  /* 0x000000dad9d97211 */ /* 0x000fe200078e20ff */
[----:B-1----:R-:W-:Y:S01]  /*7140*/  FADD.FTZ R7, R0, R229 ;  /* 0x000000e500077221 */ /* 0x002fe20000010000 */
[----:B--2---:R-:W-:Y:S01]  /*7150*/  USHF.R.S32.HI UR6, URZ, 0x1f, UR7 ;  /* 0x0000001f3f067899 */ /* 0x004fe20008011407 */
[----:B---3--:R-:W-:Y:S01]  /*7160*/  FADD.FTZ R11, R2, R233 ;  /* 0x000000e9020b7221 */ /* 0x008fe20000010000 */
[----:B------:R-:W-:Y:S02]  /*7170*/  UIMAD.WIDE.U32 UR10, UR7, UR4, URZ ;  /* 0x00000004070a72a5 */ /* 0x000fe4000f8e003f */
[----:B------:R-:W1:Y:S01]  /*7180*/  SHFL.BFLY PT, R2, R7, 0x1, 0x1f ;  /* 0x0c201f0007027f89 */ /* 0x000e6200000e0000 */
[----:B------:R-:W-:Y:S01]  /*7190*/  UIMAD UR8, UR6, UR4, URZ ;  /* 0x00000004060872a4 */ /* 0x000fe2000f8e023f */
[----:B----4-:R-:W-:-:S02]  /*71a0*/  SHF.R.S32.HI R10, RZ, 0x1f, R9 ;  /* 0x0000001fff0a7819 */ /* 0x010fc40000011409 */
[----:B------:R-:W2:Y:S01]  /*71b0*/  SHFL.BFLY PT, R4, R11, 0x1, 0x1f ;  /* 0x0c201f000b047f89 */ /* 0x000ea200000e0000 */
[----:B------:R-:W-:Y:S01]  /*71c0*/  UIMAD UR8, UR7, UR5, UR8 ;  /* 0x00000005070872a4 */ /* 0x000fe2000f8e0208 */
[----:B------:R-:W-:Y:S02]  /*71d0*/  LEA.HI R0, R10, R9, RZ, 0x5 ;  /* 0x000000090a007211 */ /* 0x000fe400078f28ff */
[----:B------:R-:W-:Y:S01]  /*71e0*/  ULDC.64 UR4, c[0x0][0x3e8] ;  /* 0x0000fa0000047ab9 */ /* 0x000fe20000000a00 */
[----:B------:R-:W-:Y:S01]  /*71f0*/  MOV R16, UR10 ;  /* 0x0000000a00107c02 */ /* 0x000fe20008000f00 */
[----:B------:R-:W-:Y:S01]  /*7200*/  UIADD3 UR8, UR11, UR8, URZ ;  /* 0x000000080b087290 */ /* 0x000fe2000fffe03f */
[----:B------:R-:W-:Y:S01]  /*7210*/  MOV R17, UR11 ;  /* 0x0000000b00117c02 */ /* 0x000fe20008000f00 */
[----:B------:R-:W-:-:S04]  /*7220*/  UIMAD UR6, UR6, UR4, URZ ;  /* 0x00000004060672a4 */ /* 0x000fc8000f8e023f */
[----:B------:R-:W-:Y:S01]  /*7230*/  MOV R15, UR8 ;  /* 0x00000008000f7c02 */ /* 0x000fe20008000f00 */
[----:B------:R-:W-:Y:S02]  /*7240*/  UIMAD.WIDE.U32 UR8, UR7, UR4, URZ ;  /* 0x00000004070872a5 */ /* 0x000fe4000f8e003f */
[----:B------:R-:W-:-:S04]  /*7250*/  UIMAD UR5, UR7, UR5, UR6 ;  /* 0x00000005070572a4 */ /* 0x000fc8000f8e0206 */
[----:B------:R-:W-:Y:S01]  /*7260*/  MOV R21, UR9 ;  /* 0x0000000900157c02 */ /* 0x000fe20008000f00 */
[----:B-1----:R-:W-:Y:S01]  /*7270*/  FADD.FTZ R2, R7, R2 ;  /* 0x0000000207027221 */ /* 0x002fe20000010000 */
[----:B------:R-:W-:Y:S01]  /*7280*/  LEA.HI R7, R10, R9, RZ, 0x2 ;  /* 0x000000090a077211 */ /* 0x000fe200078f10ff */
[----:B------:R-:W-:Y:S01]  /*7290*/  UIADD3 UR5, UR9, UR5, URZ ;  /* 0x0000000509057290 */ /* 0x000fe2000fffe03f */
[----:B------:R-:W-:Y:S01]  /*72a0*/  LOP3.LUT R10, R0, 0xffffffe0, RZ, 0xc0, !PT ;  /* 0xffffffe0000a7812 */ /* 0x000fe200078ec0ff */
[----:B--2---:R-:W-:Y:S01]  /*72b0*/  FADD.FTZ R4, R11, R4 ;  /* 0x000000040b047221 */ /* 0x004fe20000010000 */
[----:B------:R-:W-:Y:S01]  /*72c0*/  FSETP.NE.FTZ.AND P0, PT, R2, RZ, PT ;  /* 0x000000ff0200720b */ /* 0x000fe20003f15000 */
[----:B------:R-:W-:Y:S01]  /*72d0*/  @P4 IMAD.HI.U32 R11, R212, c[0x0][0x4ec], RZ ;  /* 0x00013b00d40b4a27 */ /* 0x000fe200078e00ff */
[----:B------:R-:W-:Y:S02]  /*72e0*/  SHF.R.S32.HI R14, RZ, 0x1f, R7 ;  /* 0x0000001fff0e7819 */ /* 0x000fe40000011407 */
[----:B------:R-:W-:-:S02]  /*72f0*/  LOP3.LUT R12, R7, 0xfffffffc, RZ, 0xc0, !PT ;  /* 0xfffffffc070c7812 */ /* 0x000fc400078ec0ff */
[----:B------:R-:W-:Y:S02]  /*7300*/  @P4 SHF.R.U32.HI R6, RZ, c[0x0][0x4f0], R11 ;  /* 0x00013c00ff064a19 */ /* 0x000fe4000001160b */
[----:B------:R-:W-:Y:S01]  /*7310*/  IADD3 R11, -R10, R9, RZ ;  /* 0x000000090a0b7210 */ /* 0x000fe20007ffe1ff */
[----:B------:R-:W-:Y:S01]  /*7320*/  IMAD.IADD R9, R9, 0x1, -R12 ;  /* 0x0000000109097824 */ /* 0x000fe200078e0a0c */
[----:B------:R-:W-:Y:S01]  /*7330*/  MOV R10, RZ ;  /* 0x000000ff000a7202 */ /* 0x000fe20000000f00 */
[----:B------:R-:W1:Y:S01]  /*7340*/  S2R R12, SR_CTAID.X ;  /* 0x00000000000c7919 */ /* 0x000e620000002500 */
[----:B------:R-:W-:Y:S02]  /*7350*/  IADD3 R13, -R6, RZ, RZ ;  /* 0x000000ff060d7210 */ /* 0x000fe40007ffe1ff */
[----:B------:R-:W-:Y:S02]  /*7360*/  LOP3.LUT P2, RZ, R11, 0x3, RZ, 0xc0, !PT ;  /* 0x000000030bff7812 */ /* 0x000fe4000784c0ff */
[----:B------:R-:W2:Y:S01]  /*7370*/  @P0 MUFU.RCP R10, R2 ;  /* 0x00000002000a0308 */ /* 0x000ea20000001000 */
[----:B------:R-:W-:Y:S01]  /*7380*/  IMAD R11, R13, c[0x0][0x4e8], R212 ;  /* 0x00013a000d0b7a24 */ /* 0x000fe200078e02d4 */
[----:B------:R-:W-:-:S02]  /*7390*/  SHF.R.S32.HI R13, RZ, 0x2, R7 ;  /* 0x00000002ff0d7819 */ /* 0x000fc40000011407 */
[----:B------:R-:W-:Y:S02]  /*73a0*/  FSETP.NE.FTZ.AND P1, PT, R4, RZ, PT ;  /* 0x000000ff0400720b */ /* 0x000fe40003f35000 */
[----:B------:R-:W-:Y:S02]  /*73b0*/  LEA.HI R7, R14, R13, RZ, 0x3 ;  /* 0x0000000d0e077211 */ /* 0x000fe400078f18ff */
[----:B------:R-:W3:Y:S01]  /*73c0*/  @P0 MUFU.LG2 R2, R2 ;  /* 0x0000000200020308 */ /* 0x000ee20000000c00 */
[----:B------:R-:W-:Y:S02]  /*73d0*/  @P0 MOV R5, 0x3f317218 ;  /* 0x3f31721800050802 */ /* 0x000fe40000000f00 */
[----:B------:R-:W-:Y:S02]  /*73e0*/  LOP3.LUT R14, R7, 0xfffffff8, RZ, 0xc0, !PT ;  /* 0xfffffff8070e7812 */ /* 0x000fe400078ec0ff */
[----:B------:R-:W-:Y:S01]  /*73f0*/  MOV R20, UR8 ;  /* 0x0000000800147c02 */ /* 0x000fe20008000f00 */
[----:B------:R-:W-:Y:S01]  /*7400*/  @P0 FMUL.FTZ R5, R5, c[0x0][0x2d0] ;  /* 0x0000b40005050a20 */ /* 0x000fe20000410000 */
[----:B------:R-:W-:Y:S01]  /*7410*/  IADD3 R7, R13, -R14, RZ ;  /* 0x8000000e0d077210 */ /* 0x000fe20007ffe0ff */
[----:B------:R-:W-:Y:S01]  /*7420*/  IMAD.MOV.U32 R13, RZ, RZ, -0x800000 ;  /* 0xff800000ff0d7424 */ /* 0x000fe200078e00ff */
[----:B------:R-:W-:Y:S01]  /*7430*/  @P1 MUFU.RCP R8, R4 ;  /* 0x0000000400081308 */ /* 0x000fe20000001000 */
[C---:B--2---:R-:W-:Y:S01]  /*7440*/  FMUL.FTZ R131, R10.reuse, R131 ;  /* 0x000000830a837220 */ /* 0x044fe20000410000 */
[----:B------:R-:W-:Y:S01]  /*7450*/  MOV R23, UR5 ;  /* 0x0000000500177c02 */ /* 0x000fe20008000f00 */
[----:B------:R-:W-:Y:S01]  /*7460*/  FMUL.FTZ R130, R10, R130 ;  /* 0x000000820a827220 */ /* 0x000fe20000410000 */
[----:B-1----:R-:W-:Y:S01]  /*7470*/  LEA R18, R12, R217, 0x7 ;  /* 0x000000d90c127211 */ /* 0x002fe200078e38ff */
[----:B------:R-:W-:Y:S01]  /*7480*/  FMUL.FTZ R127, R10, R127 ;  /* 0x0000007f0a7f7220 */ /* 0x000fe20000410000 */
[----:B------:R-:W-:Y:S01]  /*7490*/  MOV R14, R16 ;  /* 0x00000010000e7202 */ /* 0x000fe20000000f00 */
[----:B---3--:R-:W-:Y:S01]  /*74a0*/  @P0 FMUL.FTZ R2, R2, 0.69314718246459960938 ;  /* 0x3f31721802020820 */ /* 0x008fe20000410000 */
[----:B------:R-:W1:Y:S01]  /*74b0*/  @P1 MUFU.LG2 R4, R4 ;  /* 0x0000000400041308 */ /* 0x000e620000000c00 */
[C---:B------:R-:W-:Y:S01]  /*74c0*/  FMUL.FTZ R126, R10.reuse, R126 ;  /* 0x0000007e0a7e7220 */ /* 0x040fe20000410000 */
[----:B------:R-:W-:Y:S01]  /*74d0*/  @P1 MOV R17, 0x3f317218 ;  /* 0x3f31721800111802 */ /* 0x000fe20000000f00 */
[----:B------:R-:W-:Y:S01]  /*74e0*/  @P0 FFMA.FTZ R13, R5, R3, R2 ;  /* 0x00000003050d0223 */ /* 0x000fe20000010002 */
[----:B------:R-:W-:Y:S01]  /*74f0*/  SHF.L.U32 R5, R7, 0x6, RZ ;  /* 0x0000000607057819 */ /* 0x000fe200000006ff */
[----:B------:R-:W2:Y:S01]  /*7500*/  S2R R3, SR_CTAID.Z ;  /* 0x0000000000037919 */ /* 0x000ea20000002700 */
[----:B------:R-:W-:Y:S01]  /*7510*/  FMUL.FTZ R123, R10, R123 ;  /* 0x0000007b0a7b7220 */ /* 0x000fe20000410000 */
[----:B------:R-:W-:Y:S01]  /*7520*/  ISETP.GE.OR P6, PT, R18, R19, P2 ;  /* 0x000000131200720c */ /* 0x000fe200017c6670 */
[----:B------:R-:W-:Y:S01]  /*7530*/  FMUL.FTZ R122, R10, R122 ;  /* 0x0000007a0a7a7220 */ /* 0x000fe20000410000 */
[----:B------:R-:W-:Y:S01]  /*7540*/  IADD3 R18, R18, 0x8, RZ ;  /* 0x0000000812127810 */ /* 0x000fe20007ffe0ff */
[C---:B------:R-:W-:Y:S01]  /*7550*/  FMUL.FTZ R119, R10.reuse, R119 ;  /* 0x000000770a777220 */ /* 0x040fe20000410000 */
[----:B------:R-:W-:Y:S01]  /*7560*/  SHF.R.S32.HI R0, RZ, 0x5, R0 ;  /* 0x00000005ff007819 */ /* 0x000fe20000011400 */
[C---:B------:R-:W-:Y:S01]  /*7570*/  FMUL.FTZ R118, R10.reuse, R118 ;  /* 0x000000760a767220 */ /* 0x040fe20000410000 */
[----:B------:R-:W-:Y:S01]  /*7580*/  LOP3.LUT R5, R5, 0x1c0, RZ, 0xc0, !PT ;  /* 0x000001c005057812 */ /* 0x000fe200078ec0ff */
[----:B------:R-:W-:Y:S01]  /*7590*/  FMUL.FTZ R115, R10, R115 ;  /* 0x000000730a737220 */ /* 0x000fe20000410000 */
[----:B------:R-:W-:Y:S01]  /*75a0*/  MOV R16, 0xff800000 ;  /* 0xff80000000107802 */ /* 0x000fe20000000f00 */
[----:B-1----:R-:W-:Y:S01]  /*75b0*/  @P1 FMUL.FTZ R21, R4, 0.69314718246459960938 ;  /* 0x3f31721804151820 */ /* 0x002fe20000410000 */
[C---:B------:R-:W-:Y:S01]  /*75c0*/  LEA.HI R4, R9.reuse, R9, RZ, 0x1 ;  /* 0x0000000909047211 */ /* 0x040fe200078f08ff */
[----:B------:R-:W-:Y:S01]  /*75d0*/  FMUL.FTZ R114, R10, R114 ;  /* 0x000000720a727220 */ /* 0x000fe20000410000 */
[----:B------:R-:W-:Y:S01]  /*75e0*/  ISETP.GE.OR P5, PT, R18, R19, P2 ;  /* 0x000000131200720c */ /* 0x000fe200017a6670 */
[----:B------:R-:W-:Y:S01]  /*75f0*/  FMUL.FTZ R111, R10, R111 ;  /* 0x0000006f0a6f7220 */ /* 0x000fe20000410000 */
[----:B------:R-:W-:Y:S01]  /*7600*/  LOP3.LUT R4, R4, 0x1ffffffe, RZ, 0xc0, !PT ;  /* 0x1ffffffe04047812 */ /* 0x000fe200078ec0ff */
[----:B------:R-:W-:Y:S01]  /*7610*/  FMUL.FTZ R110, R10, R110 ;  /* 0x0000006e0a6e7220 */ /* 0x000fe20000410000 */
[----:B------:R-:W-:Y:S01]  /*7620*/  LEA R0, R0, R9, 0x9 ;  /* 0x0000000900007211 */ /* 0x000fe200078e48ff */
[C---:B------:R-:W-:Y:S01]  /*7630*/  FMUL.FTZ R107, R10.reuse, R107 ;  /* 0x0000006b0a6b7220 */ /* 0x040fe20000410000 */
[----:B------:R-:W-:Y:S01]  /*7640*/  IADD3 R4, R9, -R4, RZ ;  /* 0x8000000409047210 */ /* 0x000fe20007ffe0ff */
[C---:B------:R-:W-:Y:S01]  /*7650*/  FMUL.FTZ R106, R10.reuse, R106 ;  /* 0x0000006a0a6a7220 */ /* 0x040fe20000410000 */
[----:B------:R-:W-:Y:S01]  /*7660*/  LEA.HI R5, R5, R5, RZ, 0x1d ;  /* 0x0000000505057211 */ /* 0x000fe200078fe8ff */
[C---:B------:R-:W-:Y:S01]  /*7670*/  FMUL.FTZ R103, R10.reuse, R103 ;  /* 0x000000670a677220 */ /* 0x040fe20000410000 */
[----:B--2---:R-:W-:Y:S01]  /*7680*/  SHF.R.S32.HI R2, RZ, 0x1f, R3 ;  /* 0x0000001fff027819 */ /* 0x004fe20000011403 */
[----:B------:R-:W-:Y:S01]  /*7690*/  FMUL.FTZ R102, R10, R102 ;  /* 0x000000660a667220 */ /* 0x000fe20000410000 */
[----:B------:R-:W-:Y:S01]  /*76a0*/  LEA R217, R4, R217, 0x3 ;  /* 0x000000d904d97211 */ /* 0x000fe200078e18ff */
[C---:B------:R-:W-:Y:S01]  /*76b0*/  FMUL.FTZ R39, R10.reuse, R39 ;  /* 0x000000270a277220 */ /* 0x040fe20000410000 */
[----:B------:R-:W-:Y:S01]  /*76c0*/  SHF.R.S32.HI R4, RZ, 0x1f, R6 ;  /* 0x0000001fff047819 */ /* 0x000fe20000011406 */
[----:B------:R-:W-:Y:S01]  /*76d0*/  FMUL.FTZ R38, R10, R38 ;  /* 0x000000260a267220 */ /* 0x000fe20000410000 */
[----:B------:R-:W-:Y:S01]  /*76e0*/  LEA R217, R12, R217, 0x7 ;  /* 0x000000d90cd97211 */ /* 0x000fe200078e38ff */
[C---:B------:R-:W-:Y:S01]  /*76f0*/  FMUL.FTZ R43, R10.reuse, R43 ;  /* 0x0000002b0a2b7220 */ /* 0x040fe20000410000 */
[----:B------:R-:W-:Y:S01]  /*7700*/  F2FP.PACK_AB R130, R131, R130 ;  /* 0x000000828382723e */ /* 0x000fe200000000ff */
        /* <DEDUP_REMOVED lines=30> */
[----:B------:R-:W-:-:S02]  /*78f0*/  FMUL.FTZ R75, R10, R75 ;  /* 0x0000004b0a4b7220 */ /* 0x000fc40000410000 */
[C---:B------:R-:W-:Y:S01]  /*7900*/  FMUL.FTZ R74, R10.reuse, R74 ;  /* 0x0000004a0a4a7220 */ /* 0x040fe20000410000 */
[----:B------:R-:W-:Y:S01]  /*7910*/  F2FP.PACK_AB R70, R71, R70 ;  /* 0x000000464746723e */ /* 0x000fe200000000ff */
[C---:B------:R-:W-:Y:S02]  /*7920*/  FMUL.FTZ R79, R10.reuse, R79 ;  /* 0x0000004f0a4f7220 */ /* 0x040fe40000410000 */
[C---:B------:R-:W-:Y:S01]  /*7930*/  FMUL.FTZ R78, R10.reuse, R78 ;  /* 0x0000004e0a4e7220 */ /* 0x040fe20000410000 */
[----:B------:R-:W-:Y:S01]  /*7940*/  F2FP.PACK_AB R74, R75, R74 ;  /* 0x0000004a4b4a723e */ /* 0x000fe200000000ff */
[C---:B------:R-:W-:Y:S02]  /*7950*/  FMUL.FTZ R83, R10.reuse, R83 ;  /* 0x000000530a537220 */ /* 0x040fe40000410000 */
        /* <DEDUP_REMOVED lines=12> */
[----:B------:R-:W-:Y:S01]  /*7a20*/  FMUL.FTZ R10, R10, R98 ;  /* 0x000000620a0a7220 */ /* 0x000fe20000410000 */
[----:B------:R-:W-:Y:S01]  /*7a30*/  F2FP.PACK_AB R94, R95, R94 ;  /* 0x0000005e5f5e723e */ /* 0x000fe200000000ff */
[----:B------:R-:W-:Y:S02]  /*7a40*/  IMAD.MOV.U32 R22, RZ, RZ, R20 ;  /* 0x000000ffff167224 */ /* 0x000fe400078e0014 */
[----:B------:R-:W-:Y:S01]  /*7a50*/  @P1 FMUL.FTZ R17, R17, c[0x0][0x2d0] ;  /* 0x0000b40011111a20 */ /* 0x000fe20000410000 */
[----:B------:R-:W-:Y:S01]  /*7a60*/  F2FP.PACK_AB R99, R99, R10 ;  /* 0x0000000a6363723e */ /* 0x000fe200000000ff */
[----:B------:R-:W-:Y:S02]  /*7a70*/  IMAD R10, R2, c[0x0][0x3f0], RZ ;  /* 0x0000fc00020a7a24 */ /* 0x000fe400078e02ff */
[----:B------:R-:W-:-:S04]  /*7a80*/  IMAD.WIDE.U32 R22, R3, c[0x0][0x3f0], R22 ;  /* 0x0000fc0003167a25 */ /* 0x000fc800078e0016 */
[C---:B------:R-:W-:Y:S02]  /*7a90*/  IMAD R10, R3.reuse, c[0x0][0x3f4], R10 ;  /* 0x0000fd00030a7a24 */ /* 0x040fe400078e020a */
[----:B------:R-:W-:Y:S02]  /*7aa0*/  IMAD R2, R2, c[0x0][0x498], RZ ;  /* 0x0001260002027a24 */ /* 0x000fe400078e02ff */
[----:B------:R-:W-:Y:S01]  /*7ab0*/  IMAD.WIDE.U32 R14, R3, c[0x0][0x498], R14 ;  /* 0x00012600030e7a25 */ /* 0x000fe200078e000e */
[----:B------:R-:W-:-:S03]  /*7ac0*/  IADD3 R23, R23, R10, RZ ;  /* 0x0000000a17177210 */ /* 0x000fc60007ffe0ff */
[----:B------:R-:W-:Y:S02]  /*7ad0*/  IMAD R2, R3, c[0x0][0x49c], R2 ;  /* 0x0001270003027a24 */ /* 0x000fe400078e0202 */
[----:B------:R-:W-:Y:S02]  /*7ae0*/  IMAD R3, R4, c[0x0][0x3e0], RZ ;  /* 0x0000f80004037a24 */ /* 0x000fe400078e02ff */
[----:B------:R-:W-:Y:S01]  /*7af0*/  @P1 FFMA.FTZ R16, R17, R132, R21 ;  /* 0x0000008411101223 */ /* 0x000fe20000010015 */
[C---:B------:R-:W-:Y:S01]  /*7b00*/  R2P PR, R7.reuse, 0x6 ;  /* 0x0000000607007804 */ /* 0x040fe20000000000 */
[C---:B------:R-:W-:Y:S02]  /*7b10*/  IMAD R3, R6.reuse, c[0x0][0x3e4], R3 ;  /* 0x0000f90006037a24 */ /* 0x040fe400078e0203 */
[----:B------:R-:W-:Y:S01]  /*7b20*/  IMAD.WIDE.U32 R20, R6, c[0x0][0x3e0], R22 ;  /* 0x0000f80006147a25 */ /* 0x000fe200078e0016 */
[----:B------:R-:W-:-:S03]  /*7b30*/  LOP3.LUT R6, R7, 0x1, RZ, 0xc0, !PT ;  /* 0x0000000107067812 */ /* 0x000fc600078ec0ff */
[----:B------:R-:W-:Y:S01]  /*7b40*/  @P4 IMAD.HI.U32 R4, R217, c[0x0][0x4ec], RZ ;  /* 0x00013b00d9044a27 */ /* 0x000fe200078e00ff */
[----:B------:R-:W-:Y:S02]  /*7b50*/  ISETP.NE.U32.AND P3, PT, R6, 0x1, PT ;  /* 0x000000010600780c */ /* 0x000fe40003f65070 */
[----:B------:R-:W-:Y:S01]  /*7b60*/  IADD3 R21, R21, R3, RZ ;  /* 0x0000000315157210 */ /* 0x000fe20007ffe0ff */
[----:B------:R-:W-:Y:S01]  /*7b70*/  IMAD.U32 R0, R0, 0x2, R5 ;  /* 0x0000000200007824 */ /* 0x000fe200078e0005 */
[----:B------:R-:W-:Y:S01]  /*7b80*/  MOV R5, R217 ;  /* 0x000000d900057202 */ /* 0x000fe20000000f00 */
[C---:B------:R-:W-:Y:S01]  /*7b90*/  FMUL.FTZ R129, R8.reuse, R129 ;  /* 0x0000008108817220 */ /* 0x040fe20000410000 */
[----:B------:R-:W-:Y:S01]  /*7ba0*/  @P4 SHF.R.U32.HI R5, RZ, c[0x0][0x4f0], R4 ;  /* 0x00013c00ff054a19 */ /* 0x000fe20000011604 */
[----:B------:R-:W-:Y:S01]  /*7bb0*/  FMUL.FTZ R128, R8, R128 ;  /* 0x0000008008807220 */ /* 0x000fe20000410000 */
[----:B------:R-:W-:Y:S01]  /*7bc0*/  SHF.L.U32 R7, R0, 0x1, RZ ;  /* 0x0000000100077819 */ /* 0x000fe200000006ff */
[----:B------:R-:W-:Y:S01]  /*7bd0*/  BAR.SYNC.DEFER_BLOCKING 0x1, 0x100 ;  /* 0x0044000000007b1d */ /* 0x000fe20000010000 */
[----:B------:R-:W-:Y:S01]  /*7be0*/  IADD3 R6, -R5, RZ, RZ ;  /* 0x000000ff05067210 */ /* 0x000fe20007ffe1ff */
[C---:B------:R-:W-:Y:S01]  /*7bf0*/  FMUL.FTZ R125, R8.reuse, R125 ;  /* 0x0000007d087d7220 */ /* 0x040fe20000410000 */
[----:B------:R-:W-:Y:S01]  /*7c00*/  IADD3 R4, R7, 0x80, RZ ;  /* 0x0000008007047810 */ /* 0x000fe20007ffe0ff */
[----:B------:R-:W-:Y:S01]  /*7c10*/  FMUL.FTZ R124, R8, R124 ;  /* 0x0000007c087c7220 */ /* 0x000fe20000410000 */
[----:B------:R-:W-:Y:S01]  /*7c20*/  MOV R0, 0x20 ;  /* 0x0000002000007802 */ /* 0x000fe20000000f00 */
[----:B------:R-:W-:Y:S01]  /*7c30*/  IMAD R217, R6, c[0x0][0x4e8], R217 ;  /* 0x00013a0006d97a24 */ /* 0x000fe200078e02d9 */
[----:B------:R-:W-:Y:S01]  /*7c40*/  SHF.R.S32.HI R3, RZ, 0x1f, R11 ;  /* 0x0000001fff037819 */ /* 0x000fe2000001140b */
[C---:B------:R-:W-:Y:S01]  /*7c50*/  FMUL.FTZ R121, R8.reuse, R121 ;  /* 0x0000007908797220 */ /* 0x040fe20000410000 */
[----:B------:R-:W-:Y:S01]  /*7c60*/  SHF.R.S32.HI R9, RZ, 0x1f, R5 ;  /* 0x0000001fff097819 */ /* 0x000fe20000011405 */
[C---:B------:R-:W-:Y:S01]  /*7c70*/  FMUL.FTZ R120, R8.reuse, R120 ;  /* 0x0000007808787220 */ /* 0x040fe20000410000 */
[----:B------:R-:W-:Y:S01]  /*7c80*/  IADD3 R14, P0, R5, R14, RZ ;  /* 0x0000000e050e7210 */ /* 0x000fe20007f1e0ff */
[C---:B------:R-:W-:Y:S01]  /*7c90*/  FMUL.FTZ R117, R8.reuse, R117 ;  /* 0x0000007508757220 */ /* 0x040fe20000410000 */
[----:B------:R-:W-:Y:S01]  /*7ca0*/  IADD3 R17, R7, 0x70, RZ ;  /* 0x0000007007117810 */ /* 0x000fe20007ffe0ff */
[----:B------:R-:W-:Y:S01]  /*7cb0*/  FMUL.FTZ R116, R8, R116 ;  /* 0x0000007408747220 */ /* 0x000fe20000410000 */
[----:B------:R-:W-:Y:S01]  /*7cc0*/  @P3 IADD3 R17, R4, 0x10, RZ ;  /* 0x0000001004113810 */ /* 0x000fe20007ffe0ff */
[C---:B------:R-:W-:Y:S01]  /*7cd0*/  FMUL.FTZ R113, R8.reuse, R113 ;  /* 0x0000007108717220 */ /* 0x040fe20000410000 */
[----:B------:R-:W-:Y:S01]  /*7ce0*/  MOV R4, 0x40 ;  /* 0x0000004000047802 */ /* 0x000fe20000000f00 */
[----:B------:R-:W-:Y:S01]  /*7cf0*/  FMUL.FTZ R112, R8, R112 ;  /* 0x0000007008707220 */ /* 0x000fe20000410000 */
[----:B------:R-:W-:Y:S01]  /*7d00*/  SEL R0, R0, 0xffffffe0, !P1 ;  /* 0xffffffe000007807 */ /* 0x000fe20004800000 */
[C---:B------:R-:W-:Y:S01]  /*7d10*/  FMUL.FTZ R109, R8.reuse, R109 ;  /* 0x0000006d086d7220 */ /* 0x040fe20000410000 */
[----:B------:R-:W-:Y:S01]  /*7d20*/  IADD3.X R15, R9, R15, R2, P0, !PT ;  /* 0x0000000f090f7210 */ /* 0x000fe200007fe402 */
[----:B------:R-:W-:Y:S01]  /*7d30*/  IMAD R2, R3, c[0x0][0x3d8], RZ ;  /* 0x0000f60003027a24 */ /* 0x000fe200078e02ff */
[----:B------:R-:W-:Y:S01]  /*7d40*/  SHF.R.S32.HI R5, RZ, 0x1f, R217 ;  /* 0x0000001fff057819 */ /* 0x000fe200000114d9 */
[C---:B------:R-:W-:Y:S01]  /*7d50*/  FMUL.FTZ R108, R8.reuse, R108 ;  /* 0x0000006c086c7220 */ /* 0x040fe20000410000 */
[----:B------:R-:W-:Y:S01]  /*7d60*/  F2FP.PACK_AB R128, R129, R128 ;  /* 0x000000808180723e */ /* 0x000fe200000000ff */
[----:B------:R-:W-:Y:S01]  /*7d70*/  FMUL.FTZ R105, R8, R105 ;  /* 0x0000006908697220 */ /* 0x000fe20000410000 */
[----:B------:R-:W-:Y:S01]  /*7d80*/  SEL R4, R4, 0xffffffc0, !P2 ;  /* 0xffffffc004047807 */ /* 0x000fe20005000000 */
[C---:B------:R-:W-:Y:S01]  /*7d90*/  FMUL.FTZ R104, R8.reuse, R104 ;  /* 0x0000006808687220 */ /* 0x040fe20000410000 */
[----:B------:R-:W-:Y:S01]  /*7da0*/  F2FP.PACK_AB R124, R125, R124 ;  /* 0x0000007c7d7c723e */ /* 0x000fe200000000ff */
[C---:B------:R-:W-:Y:S01]  /*7db0*/  FMUL.FTZ R101, R8.reuse, R101 ;  /* 0x0000006508657220 */ /* 0x040fe20000410000 */
[----:B------:R-:W-:Y:S01]  /*7dc0*/  F2FP.PACK_AB R120, R121, R120 ;  /* 0x000000787978723e */ /* 0x000fe200000000ff */
[----:B------:R-:W-:Y:S01]  /*7dd0*/  FMUL.FTZ R100, R8, R100 ;  /* 0x0000006408647220 */ /* 0x000fe20000410000 */
[----:B------:R-:W-:Y:S01]  /*7de0*/  IADD3 R3, R7, R0, RZ ;  /* 0x0000000007037210 */ /* 0x000fe20007ffe0ff */
[----:B------:R-:W-:Y:S01]  /*7df0*/  IMAD.IADD R9, R0, 0x1, R17 ;  /* 0x0000000100097824 */ /* 0x000fe200078e0211 */
[----:B------:R-:W-:Y:S01]  /*7e00*/  F2FP.PACK_AB R116, R117, R116 ;  /* 0x000000747574723e */ /* 0x000fe200000000ff */
[C---:B------:R-:W-:Y:S01]  /*7e10*/  FMUL.FTZ R37, R8.reuse, R37 ;  /* 0x0000002508257220 */ /* 0x040fe20000410000 */
[----:B------:R-:W-:Y:S01]  /*7e20*/  F2FP.PACK_AB R112, R113, R112 ;  /* 0x000000707170723e */ /* 0x000fe200000000ff */
[C---:B------:R-:W-:Y:S01]  /*7e30*/  FMUL.FTZ R36, R8.reuse, R36 ;  /* 0x0000002408247220 */ /* 0x040fe20000410000 */
[----:B------:R-:W-:Y:S01]  /*7e40*/  F2FP.PACK_AB R108, R109, R108 ;  /* 0x0000006c6d6c723e */ /* 0x000fe200000000ff */
[----:B------:R-:W-:Y:S01]  /*7e50*/  IMAD R2, R11, c[0x0][0x3dc], R2 ;  /* 0x0000f7000b027a24 */ /* 0x000fe200078e0202 */
[----:B------:R-:W-:Y:S01]  /*7e60*/  STS [R7+0x80], R128 ;  /* 0x0000808007007388 */ /* 0x000fe20000000800 */
[----:B------:R-:W-:Y:S01]  /*7e70*/  IMAD R0, R5, c[0x0][0x488], RZ ;  /* 0x0001220005007a24 */ /* 0x000fe200078e02ff */
[----:B------:R-:W-:Y:S01]  /*7e80*/  IADD3 R5, R7, R4, RZ ;  /* 0x0000000407057210 */ /* 0x000fe20007ffe0ff */
[C---:B------:R-:W-:Y:S01]  /*7e90*/  FMUL.FTZ R41, R8.reuse, R41 ;  /* 0x0000002908297220 */ /* 0x040fe20000410000 */
[----:B------:R-:W-:Y:S01]  /*7ea0*/  STS [R7+0x480], R130 ;  /* 0x0004808207007388 */ /* 0x000fe20000000800 */
[----:B------:R-:W-:Y:S01]  /*7eb0*/  FMUL.FTZ R40, R8, R40 ;  /* 0x0000002808287220 */ /* 0x000fe20000410000 */
[----:B------:R-:W-:Y:S01]  /*7ec0*/  F2FP.PACK_AB R104, R105, R104 ;  /* 0x000000686968723e */ /* 0x000fe200000000ff */
[----:B------:R-:W-:Y:S01]  /*7ed0*/  IMAD.WIDE.U32 R10, R11, c[0x0][0x3d8], R20 ;  /* 0x0000f6000b0a7a25 */ /* 0x000fe200078e0014 */
[C---:B------:R-:W-:Y:S01]  /*7ee0*/  IADD3 R21, R4.reuse, R17, RZ ;  /* 0x0000001104157210 */ /* 0x040fe20007ffe0ff */
[----:B------:R-:W-:Y:S01]  /*7ef0*/  STS [R17], R124 ;  /* 0x0000007c11007388 */ /* 0x000fe20000000800 */
[----:B------:R-:W-:Y:S01]  /*7f00*/  IADD3 R23, R4, R3, RZ ;  /* 0x0000000304177210 */ /* 0x000fe20007ffe0ff */
[C---:B------:R-:W-:Y:S01]  /*7f10*/  FMUL.FTZ R45, R8.reuse, R45 ;  /* 0x0000002d082d7220 */ /* 0x040fe20000410000 */
[----:B------:R-:W-:Y:S01]  /*7f20*/  F2FP.PACK_AB R100, R101, R100 ;  /* 0x000000646564723e */ /* 0x000fe200000000ff */
[C---:B------:R-:W-:Y:S01]  /*7f30*/  FMUL.FTZ R44, R8.reuse, R44 ;  /* 0x0000002c082c7220 */ /* 0x040fe20000410000 */
[----:B------:R-:W-:Y:S01]  /*7f40*/  STS [R17+0x400], R126 ;  /* 0x0004007e11007388 */ /* 0x000fe20000000800 */
[C---:B------:R-:W-:Y:S01]  /*7f50*/  FMUL.FTZ R49, R8.reuse, R49 ;  /* 0x0000003108317220 */ /* 0x040fe20000410000 */
[----:B------:R-:W-:Y:S01]  /*7f60*/  IADD3 R25, R9, R4, RZ ;  /* 0x0000000409197210 */ /* 0x000fe20007ffe0ff */
[C---:B------:R-:W-:Y:S01]  /*7f70*/  FMUL.FTZ R48, R8.reuse, R48 ;  /* 0x0000003008307220 */ /* 0x040fe20000410000 */
[----:B------:R-:W-:Y:S01]  /*7f80*/  STS [R3+0x80], R120 ;  /* 0x0000807803007388 */ /* 0x000fe20000000800 */
[C---:B------:R-:W-:Y:S01]  /*7f90*/  FMUL.FTZ R53, R8.reuse, R53 ;  /* 0x0000003508357220 */ /* 0x040fe20000410000 */
[----:B------:R-:W-:Y:S01]  /*7fa0*/  F2FP.PACK_AB R36, R37, R36 ;  /* 0x000000242524723e */ /* 0x000fe200000000ff */
[C---:B------:R-:W-:Y:S01]  /*7fb0*/  FMUL.FTZ R52, R8.reuse, R52 ;  /* 0x0000003408347220 */ /* 0x040fe20000410000 */
[----:B------:R-:W-:Y:S01]  /*7fc0*/  STS [R3+0x480], R122 ;  /* 0x0004807a03007388 */ /* 0x000fe20000000800 */
[C---:B------:R-:W-:Y:S01]  /*7fd0*/  FMUL.FTZ R57, R8.reuse, R57 ;  /* 0x0000003908397220 */ /* 0x040fe20000410000 */
[----:B------:R-:W-:Y:S01]  /*7fe0*/  F2FP.PACK_AB R40, R41, R40 ;  /* 0x000000282928723e */ /* 0x000fe200000000ff */
[C---:B------:R-:W-:Y:S01]  /*7ff0*/  FMUL.FTZ R56, R8.reuse, R56 ;  /* 0x0000003808387220 */ /* 0x040fe20000410000 */
[----:B------:R-:W-:Y:S01]  /*8000*/  STS [R9], R116 ;  /* 0x0000007409007388 */ /* 0x000fe20000000800 */
[C---:B------:R-:W-:Y:S01]  /*8010*/  FMUL.FTZ R61, R8.reuse, R61 ;  /* 0x0000003d083d7220 */ /* 0x040fe20000410000 */
[----:B------:R-:W-:Y:S01]  /*8020*/  F2FP.PACK_AB R44, R45, R44 ;  /* 0x0000002c2d2c723e */ /* 0x000fe200000000ff */
        /* <DEDUP_REMOVED lines=24> */
[----:B------:R-:W-:Y:S01]  /*81b0*/  FMUL.FTZ R84, R8, R84 ;  /* 0x0000005408547220 */ /* 0x000fe20000410000 */
[----:B------:R-:W-:Y:S01]  /*81c0*/  STS [R23+0x480], R106 ;  /* 0x0004806a17007388 */ /* 0x000fe20000000800 */
[----:B------:R-:W-:Y:S01]  /*81d0*/  IMAD.WIDE.U32 R14, R217, c[0x0][0x488], R14 ;  /* 0x00012200d90e7a25 */ /* 0x000fe200078e000e */
[----:B------:R-:W-:-:S02]  /*81e0*/  F2FP.PACK_AB R72, R73, R72 ;  /* 0x000000484948723e */ /* 0x000fc400000000ff */
[----:B------:R-:W-:Y:S01]  /*81f0*/  STS [R25], R100 ;  /* 0x0000006419007388 */ /* 0x000fe20000000800 */
[----:B------:R-:W-:Y:S01]  /*8200*/  IMAD R0, R217, c[0x0][0x48c], R0 ;  /* 0x00012300d9007a24 */ /* 0x000fe200078e0200 */
        /* <DEDUP_REMOVED lines=11> */
[----:B------:R-:W-:Y:S01]  /*82c0*/  FMUL.FTZ R8, R8, R96 ;  /* 0x0000006008087220 */ /* 0x000fe20000410000 */
[----:B------:R-:W-:-:S02]  /*82d0*/  LEA R6, P0, R14, c[0x0][0x450], 0x2 ;  /* 0x000114000e067a11 */ /* 0x000fc400078010ff */
[----:B------:R-:W-:Y:S01]  /*82e0*/  STS [R17+0x4000], R40 ;  /* 0x0040002811007388 */ /* 0x000fe20000000800 */
[----:B------:R-:W-:Y:S02]  /*82f0*/  IADD3 R15, R15, R0, RZ ;  /* 0x000000000f0f7210 */ /* 0x000fe40007ffe0ff */
[----:B------:R-:W-:Y:S01]  /*8300*/  F2FP.PACK_AB R88, R89, R88 ;  /* 0x000000585958723e */ /* 0x000fe200000000ff */
[----:B------:R-:W-:Y:S01]  /*8310*/  STS [R17+0x4400], R42 ;  /* 0x0044002a11007388 */ /* 0x000fe20000000800 */
[----:B------:R-:W-:Y:S02]  /*8320*/  F2FP.PACK_AB R92, R93, R92 ;  /* 0x0000005c5d5c723e */ /* 0x000fe400000000ff */
[----:B------:R-:W-:Y:S01]  /*8330*/  F2FP.PACK_AB R8, R97, R8 ;  /* 0x000000086108723e */ /* 0x000fe200000000ff */
[----:B------:R-:W-:Y:S01]  /*8340*/  STS [R3+0x4080], R44 ;  /* 0x0040802c03007388 */ /* 0x000fe20000000800 */
[----:B------:R-:W-:Y:S02]  /*8350*/  LEA.HI.X R15, R14, c[0x0][0x454], R15, 0x2, P0 ;  /* 0x000115000e0f7a11 */ /* 0x000fe400000f140f */
[----:B------:R-:W-:Y:S01]  /*8360*/  LEA R0, P0, R10, c[0x0][0x380], 0x1 ;  /* 0x0000e0000a007a11 */ /* 0x000fe200078008ff */
[----:B------:R-:W-:Y:S04]  /*8370*/  STS [R3+0x4480], R46 ;  /* 0x0044802e03007388 */ /* 0x000fe80000000800 */
        /* <DEDUP_REMOVED lines=15> */
[----:B------:R1:W-:Y:S04]  /*8470*/  STS [R3+0x8480], R78 ;  /* 0x0084804e03007388 */ /* 0x0003e80000000800 */
[----:B------:R-:W-:Y:S04]  /*8480*/  STS [R9+0x8000], R80 ;  /* 0x0080005009007388 */ /* 0x000fe80000000800 */
[----:B------:R-:W-:Y:S04]  /*8490*/  STS [R9+0x8400], R82 ;  /* 0x0084005209007388 */ /* 0x000fe80000000800 */
[----:B------:R-:W-:Y:S04]  /*84a0*/  STS [R5+0x8080], R84 ;  /* 0x0080805405007388 */ /* 0x000fe80000000800 */
[----:B------:R-:W-:Y:S04]  /*84b0*/  STS [R5+0x8480], R86 ;  /* 0x0084805605007388 */ /* 0x000fe80000000800 */
[----:B------:R-:W-:Y:S04]  /*84c0*/  STS [R21+0x8000], R88 ;  /* 0x0080005815007388 */ /* 0x000fe80000000800 */
[----:B------:R-:W-:Y:S01]  /*84d0*/  STS [R21+0x8400], R90 ;  /* 0x0084005a15007388 */ /* 0x000fe20000000800 */
[----:B-1----:R-:W-:-:S03]  /*84e0*/  IADD3 R3, R11, R2, RZ ;  /* 0x000000020b037210 */ /* 0x002fc60007ffe0ff */
[----:B------:R-:W-:Y:S04]  /*84f0*/  STS [R23+0x8080], R92 ;  /* 0x0080805c17007388 */ /* 0x000fe80000000800 */
[----:B------:R-:W-:Y:S04]  /*8500*/  STS [R23+0x8480], R94 ;  /* 0x0084805e17007388 */ /* 0x000fe80000000800 */
[----:B------:R-:W-:Y:S04]  /*8510*/  STS [R25+0x8000], R8 ;  /* 0x0080000819007388 */ /* 0x000fe80000000800 */
[----:B------:R-:W-:Y:S04]  /*8520*/  STS [R25+0x8400], R99 ;  /* 0x0084006319007388 */ /* 0x000fe80000000800 */
[----:B------:R-:W-:Y:S04]  /*8530*/  SHFL.IDX PT, R96, R6, RZ, 0x1c1f ;  /* 0x001c1fff06607589 */ /* 0x000fe800000e0000 */
[----:B------:R-:W1:Y:S04]  /*8540*/  SHFL.IDX PT, R97, R15, RZ, 0x1c1f ;  /* 0x001c1fff0f617589 */ /* 0x000e6800000e0000 */
[----:B------:R-:W-:Y:S06]  /*8550*/  BAR.SYNC.DEFER_BLOCKING 0x1, 0x100 ;  /* 0x0044000000007b1d */ /* 0x000fec0000010000 */
[----:B------:R-:W-:Y:S04]  /*8560*/  SHFL.IDX PT, R100, R6, 0x1, 0x1c1f ;  /* 0x003c1f0006647f89 */ /* 0x000fe800000e0000 */
[----:B------:R-:W2:Y:S04]  /*8570*/  SHFL.IDX PT, R101, R15, 0x1, 0x1c1f ;  /* 0x003c1f000f657f89 */ /* 0x000ea800000e0000 */
[----:B------:R-:W3:Y:S04]  /*8580*/  SHFL.IDX PT, R56, R0, RZ, 0x181f ;  /* 0x00181fff00387589 */ /* 0x000ee800000e0000 */
[----:B-1----:R1:W-:Y:S04]  /*8590*/  @!P6 ST.E [R96.64], R16 ;  /* 0x000000106000e985 */ /* 0x0023e8000c10190c */
[----:B--2---:R2:W-:Y:S04]  /*85a0*/  @!P5 ST.E [R100.64], R13 ;  /* 0x0000000d6400d985 */ /* 0x0045e8000c10190c */
[----:B------:R2:W4:Y:S04]  /*85b0*/  LDS.128 R48, [R211+0x1080] ;  /* 0x00108000d3307984 */ /* 0x0005280000000c00 */
[----:B------:R2:W2:Y:S04]  /*85c0*/  LDS.128 R44, [R211+0x2080] ;  /* 0x00208000d32c7984 */ /* 0x0004a80000000c00 */
[----:B------:R2:W2:Y:S04]  /*85d0*/  LDS.128 R40, [R211+0x3080] ;  /* 0x00308000d3287984 */ /* 0x0004a80000000c00 */
[----:B------:R2:W2:Y:S01]  /*85e0*/  LDS.128 R36, [R211+0x5080] ;  /* 0x00508000d3247984 */ /* 0x0004a20000000c00 */
[----:B-1----:R-:W-:-:S02]  /*85f0*/  LEA.HI.X R16, R10, c[0x0][0x384], R3, 0x1, P0 ;  /* 0x0000e1000a107a11 */ /* 0x002fc400000f0c03 */
[----:B------:R-:W-:Y:S01]  /*8600*/  ISETP.GE.AND P0, PT, R210, R19, PT ;  /* 0x00000013d200720c */ /* 0x000fe20003f06270 */
[----:B------:R1:W1:Y:S04]  /*8610*/  LDS.128 R32, [R211+0x6080] ;  /* 0x00608000d3207984 */ /* 0x0002680000000c00 */
[----:B------:R1:W1:Y:S04]  /*8620*/  LDS.128 R28, [R211+0x7080] ;  /* 0x00708000d31c7984 */ /* 0x0002680000000c00 */
[----:B------:R1:W1:Y:S04]  /*8630*/  LDS.128 R24, [R211+0x9080] ;  /* 0x00908000d3187984 */ /* 0x0002680000000c00 */
[----:B------:R1:W1:Y:S04]  /*8640*/  LDS.128 R20, [R211+0xa080] ;  /* 0x00a08000d3147984 */ /* 0x0002680000000c00 */
[----:B------:R1:W1:Y:S04]  /*8650*/  LDS.128 R4, [R211+0xb080] ;  /* 0x00b08000d3047984 */ /* 0x0002680000000c00 */
[----:B------:R1:W1:Y:S01]  /*8660*/  SHFL.IDX PT, R57, R16, RZ, 0x181f ;  /* 0x00181fff10397589 */ /* 0x00026200000e0000 */
[----:B------:R-:W-:Y:S05]  /*8670*/  @P0 BRA `(.L_x_7) ;  /* 0x0000012000000947 */ /* 0x000fea0003800000 */
[----:B---3--:R-:W3:Y:S01]  /*8680*/  LDS.128 R52, [R211+0x80] ;  /* 0x00008000d3347984 */ /* 0x008ee20000000c00 */
[----:B------:R-:W-:-:S02]  /*8690*/  ISETP.GE.AND P1, PT, R215, c[0x0][0x3c8], PT ;  /* 0x0000f200d7007a0c */ /* 0x000fc40003f26270 */
[----:B------:R-:W-:Y:S01]  /*86a0*/  ISETP.GE.AND P0, PT, R214, c[0x0][0x3c8], PT ;  /* 0x0000f200d6007a0c */ /* 0x000fe20003f06270 */
[----:B--2---:R-:W2:Y:S01]  /*86b0*/  LDS.128 R12, [R211+0x4080] ;  /* 0x00408000d30c7984 */ /* 0x004ea20000000c00 */
[----:B------:R-:W-:-:S03]  /*86c0*/  ISETP.GE.AND P2, PT, R216, c[0x0][0x3c8], PT ;  /* 0x0000f200d8007a0c */ /* 0x000fc60003f46270 */
[----:B------:R-:W5:Y:S06]  /*86d0*/  LDS.128 R8, [R211+0x8080] ;  /* 0x00808000d3087984 */ /* 0x000f6c0000000c00 */
[----:B------:R-:W-:Y:S02]  /*86e0*/  @!P1 SHF.R.S32.HI R2, RZ, 0x1f, R215 ;  /* 0x0000001fff029819 */ /* 0x000fe400000114d7 */
[----:B------:R-:W-:Y:S02]  /*86f0*/  @!P0 SHF.R.S32.HI R17, RZ, 0x1f, R214 ;  /* 0x0000001fff118819 */ /* 0x000fe400000114d6 */
[----:B------:R-:W-:Y:S01]  /*8700*/  @!P1 LEA.HI R3, R2, R215, RZ, 0x3 ;  /* 0x000000d702039211 */ /* 0x000fe200078f18ff */
[----:B-1----:R-:W-:Y:S01]  /*8710*/  @!P2 IMAD.WIDE R58, R216, 0x2, R56 ;  /* 0x00000002d83aa825 */ /* 0x002fe200078e0238 */
[----:B------:R-:W-:-:S02]  /*8720*/  @!P0 LEA.HI R2, R17, R214, RZ, 0x3 ;  /* 0x000000d611028211 */ /* 0x000fc400078f18ff */
[----:B------:R-:W-:Y:S02]  /*8730*/  @!P1 LOP3.LUT R3, R3, 0xfffffff8, RZ, 0xc0, !PT ;  /* 0xfffffff803039812 */ /* 0x000fe400078ec0ff */
[----:B------:R-:W-:-:S03]  /*8740*/  @!P0 LOP3.LUT R2, R2, 0xfffffff8, RZ, 0xc0, !PT ;  /* 0xfffffff802028812 */ /* 0x000fc600078ec0ff */
[----:B------:R-:W-:-:S04]  /*8750*/  @!P1 IMAD.WIDE R60, R3, 0x2, R56 ;  /* 0x00000002033c9825 */ /* 0x000fc800078e0238 */
[----:B------:R-:W-:Y:S01]  /*8760*/  @!P0 IMAD.WIDE R2, R2, 0x2, R56 ;  /* 0x0000000202028825 */ /* 0x000fe200078e0238 */
[----:B---3--:R1:W-:Y:S04]  /*8770*/  @!P2 ST.E.128 [R58.64], R52 ;  /* 0x000000343a00a985 */ /* 0x0083e8000c101d0c */
[----:B--2---:R1:W-:Y:S04]  /*8780*/  @!P1 ST.E.128 [R60.64], R12 ;  /* 0x0000000c3c009985 */ /* 0x0043e8000c101d0c */
[----:B-----5:R1:W-:Y:S02]  /*8790*/  @!P0 ST.E.128 [R2.64], R8 ;  /* 0x0000000802008985 */ /* 0x0203e4000c101d0c */
.L_x_7:
[----:B---3--:R-:W-:Y:S05]  /*87a0*/  BSYNC B0 ;  /* 0x0000000000007941 */ /* 0x008fea0003800000 */
.L_x_6:
[----:B-1----:R-:W-:Y:S01]  /*87b0*/  IADD3 R2, R210, 0x20, RZ ;  /* 0x00000020d2027810 */ /* 0x002fe20007ffe0ff */
[----:B------:R1:W3:Y:S01]  /*87c0*/  SHFL.IDX PT, R11, R16, 0x1, 0x181f ;  /* 0x00381f00100b7f89 */ /* 0x0002e200000e0000 */
[----:B------:R-:W-:Y:S02]  /*87d0*/  BSSY B0, `(.L_x_8) ;  /* 0x0000013000007945 */ /* 0x000fe40003800000 */
[----:B------:R-:W-:Y:S01]  /*87e0*/  ISETP.GE.AND P0, PT, R2, R19, PT ;  /* 0x000000130200720c */ /* 0x000fe20003f06270 */
[----:B------:R1:W4:-:S12]  /*87f0*/  SHFL.IDX PT, R10, R0, 0x1, 0x181f ;  /* 0x00381f00000a7f89 */ /* 0x00031800000e0000 */
[----:B------:R-:W-:Y:S05]  /*8800*/  @P0 BRA `(.L_x_9) ;  /* 0x000000f000000947 */ /* 0x000fea0003800000 */
[----:B------:R-:W-:Y:S02]  /*8810*/  ISETP.GE.AND P1, PT, R215, c[0x0][0x3c8], PT ;  /* 0x0000f200d7007a0c */ /* 0x000fe40003f26270 */
[----:B------:R-:W-:Y:S02]  /*8820*/  ISETP.GE.AND P0, PT, R214, c[0x0][0x3c8], PT ;  /* 0x0000f200d6007a0c */ /* 0x000fe40003f06270 */
[----:B------:R-:W-:-:S09]  /*8830*/  ISETP.GE.AND P2, PT, R216, c[0x0][0x3c8], PT ;  /* 0x0000f200d8007a0c */ /* 0x000fd20003f46270 */
[----:B------:R-:W-:Y:S02]  /*8840*/  @!P1 SHF.R.S32.HI R2, RZ, 0x1f, R215 ;  /* 0x0000001fff029819 */ /* 0x000fe400000114d7 */
[----:B------:R-:W-:Y:S02]  /*8850*/  @!P0 SHF.R.S32.HI R9, RZ, 0x1f, R214 ;  /* 0x0000001fff098819 */ /* 0x000fe400000114d6 */
[----:B------:R-:W-:Y:S02]  /*8860*/  @!P1 LEA.HI R3, R2, R215, RZ, 0x3 ;  /* 0x000000d702039211 */ /* 0x000fe400078f18ff */
[----:B------:R-:W-:Y:S01]  /*8870*/  @!P0 LEA.HI R2, R9, R214, RZ, 0x3 ;  /* 0x000000d609028211 */ /* 0x000fe200078f18ff */
[----:B---34-:R-:W-:Y:S01]  /*8880*/  @!P2 IMAD.WIDE R8, R216, 0x2, R10 ;  /* 0x00000002d808a825 */ /* 0x018fe200078e020a */
[----:B------:R-:W-:Y:S02]  /*8890*/  @!P1 LOP3.LUT R3, R3, 0xfffffff8, RZ, 0xc0, !PT ;  /* 0xfffffff803039812 */ /* 0x000fe400078ec0ff */
[----:B------:R-:W-:-:S02]  /*88a0*/  @!P0 LOP3.LUT R2, R2, 0xfffffff8, RZ, 0xc0, !PT ;  /* 0xfffffff802028812 */ /* 0x000fc400078ec0ff */
[----:B------:R3:W-:Y:S01]  /*88b0*/  @!P2 ST.E.128 [R8.64], R48 ;  /* 0x000000300800a985 */ /* 0x0007e2000c101d0c */
[----:B--2---:R-:W-:-:S04]  /*88c0*/  @!P1 IMAD.WIDE R12, R3, 0x2, R10 ;  /* 0x00000002030c9825 */ /* 0x004fc800078e020a */
[----:B------:R-:W-:Y:S01]  /*88d0*/  @!P0 IMAD.WIDE R2, R2, 0x2, R10 ;  /* 0x0000000202028825 */ /* 0x000fe200078e020a */
[----:B------:R3:W-:Y:S04]  /*88e0*/  @!P1 ST.E.128 [R12.64], R36 ;  /* 0x000000240c009985 */ /* 0x0007e8000c101d0c */
[----:B------:R3:W-:Y:S02]  /*88f0*/  @!P0 ST.E.128 [R2.64], R24 ;  /* 0x0000001802008985 */ /* 0x0007e4000c101d0c */
.L_x_9:
[----:B------:R-:W-:Y:S05]  /*8900*/  BSYNC B0 ;  /* 0x0000000000007941 */ /* 0x000fea0003800000 */
.L_x_8:
[----:B---3--:R-:W-:Y:S01]  /*8910*/  IADD3 R2, R210, 0x40, RZ ;  /* 0x00000040d2027810 */ /* 0x008fe20007ffe0ff */
[----:B------:R3:W1:Y:S01]  /*8920*/  SHFL.IDX PT, R11, R16, 0x2, 0x181f ;  /* 0x00581f00100b7f89 */ /* 0x00066200000e0000 */
[----:B------:R-:W-:Y:S02]  /*8930*/  BSSY B0, `(.L_x_10) ;  /* 0x0000013000007945 */ /* 0x000fe40003800000 */
[----:B------:R-:W-:Y:S01]  /*8940*/  ISETP.GE.AND P0, PT, R2, R19, PT ;  /* 0x000000130200720c */ /* 0x000fe20003f06270 */
[----:B----4-:R3:W4:-:S12]  /*8950*/  SHFL.IDX PT, R10, R0, 0x2, 0x181f ;  /* 0x00581f00000a7f89 */ /* 0x01071800000e0000 */
        /* <DEDUP_REMOVED lines=8> */
[----:B-1--4-:R-:W-:Y:S01]  /*89e0*/  @!P2 IMAD.WIDE R8, R216, 0x2, R10 ;  /* 0x00000002d808a825 */ /* 0x012fe200078e020a */
[----:B------:R-:W-:Y:S02]  /*89f0*/  @!P1 LOP3.LUT R3, R3, 0xfffffff8, RZ, 0xc0, !PT ;  /* 0xfffffff803039812 */ /* 0x000fe400078ec0ff */
[----:B------:R-:W-:-:S02]  /*8a00*/  @!P0 LOP3.LUT R2, R2, 0xfffffff8, RZ, 0xc0, !PT ;  /* 0xfffffff802028812 */ /* 0x000fc400078ec0ff */
[----:B--2---:R1:W-:Y:S01]  /*8a10*/  @!P2 ST.E.128 [R8.64], R44 ;  /* 0x0000002c0800a985 */ /* 0x0043e2000c101d0c */
[----:B------:R-:W-:-:S04]  /*8a20*/  @!P1 IMAD.WIDE R12, R3, 0x2, R10 ;  /* 0x00000002030c9825 */ /* 0x000fc800078e020a */
[----:B------:R-:W-:Y:S01]  /*8a30*/  @!P0 IMAD.WIDE R2, R2, 0x2, R10 ;  /* 0x0000000202028825 */ /* 0x000fe200078e020a */
[----:B------:R1:W-:Y:S04]  /*8a40*/  @!P1 ST.E.128 [R12.64], R32 ;  /* 0x000000200c009985 */ /* 0x0003e8000c101d0c */
[----:B------:R1:W-:Y:S02]  /*8a50*/  @!P0 ST.E.128 [R2.64], R20 ;  /* 0x0000001402008985 */ /* 0x0003e4000c101d0c */
.L_x_11:
[----:B------:R-:W-:Y:S05]  /*8a60*/  BSYNC B0 ;  /* 0x0000000000007941 */ /* 0x000fea0003800000 */
.L_x_10:
[----:B------:R-:W-:Y:S01]  /*8a70*/  IADD3 R210, R210, 0x60, RZ ;  /* 0x00000060d2d27810 */ /* 0x000fe20007ffe0ff */
[----:B-1----:R1:W3:Y:S03]  /*8a80*/  SHFL.IDX PT, R3, R16, 0x3, 0x181f ;  /* 0x00781f0010037f89 */ /* 0x0022e600000e0000 */
[----:B------:R-:W-:Y:S01]  /*8a90*/  ISETP.GE.AND P0, PT, R210, R19, PT ;  /* 0x00000013d200720c */ /* 0x000fe20003f06270 */
[----:B------:R1:W4:-:S12]  /*8aa0*/  SHFL.IDX PT, R2, R0, 0x3, 0x181f ;  /* 0x00781f0000027f89 */ /* 0x00031800000e0000 */
[----:B------:R-:W-:Y:S05]  /*8ab0*/  @P0 EXIT ;  /* 0x000000000000094d */ /* 0x000fea0003800000 */
[----:B------:R-:W-:Y:S02]  /*8ac0*/  ISETP.GE.AND P0, PT, R215, c[0x0][0x3c8], PT ;  /* 0x0000f200d7007a0c */ /* 0x000fe40003f06270 */
[----:B------:R-:W-:-:S11]  /*8ad0*/  ISETP.GE.AND P1, PT, R216, c[0x0][0x3c8], PT ;  /* 0x0000f200d8007a0c */ /* 0x000fd60003f26270 */
[----:B-1-3--:R-:W-:Y:S02]  /*8ae0*/  @!P0 SHF.R.S32.HI R0, RZ, 0x1f, R215 ;  /* 0x0000001fff008819 */ /* 0x00afe400000114d7 */
[----:B----4-:R-:W-:Y:S02]  /*8af0*/  @!P1 IMAD.WIDE R216, R216, 0x2, R2 ;  /* 0x00000002d8d89825 */ /* 0x010fe400078e0202 */
[----:B------:R-:W-:-:S03]  /*8b00*/  @!P0 LEA.HI R0, R0, R215, RZ, 0x3 ;  /* 0x000000d700008211 */ /* 0x000fc600078f18ff */
[----:B--2---:R1:W-:Y:S01]  /*8b10*/  @!P1 ST.E.128 [R216.64], R40 ;  /* 0x00000028d8009985 */ /* 0x0043e2000c101d0c */
[----:B------:R-:W-:-:S05]  /*8b20*/  @!P0 LOP3.LUT R0, R0, 0xfffffff8, RZ, 0xc0, !PT ;  /* 0xfffffff800008812 */ /* 0x000fca00078ec0ff */
[----:B------:R-:W-:-:S05]  /*8b30*/  @!P0 IMAD.WIDE R8, R0, 0x2, R2 ;  /* 0x0000000200088825 */ /* 0x000fca00078e0202 */
[----:B------:R1:W-:Y:S01]  /*8b40*/  @!P0 ST.E.128 [R8.64], R28 ;  /* 0x0000001c08008985 */ /* 0x0003e2000c101d0c */
[----:B------:R-:W-:-:S13]  /*8b50*/  ISETP.GE.AND P0, PT, R214, c[0x0][0x3c8], PT ;  /* 0x0000f200d6007a0c */ /* 0x000fda0003f06270 */
[----:B------:R-:W-:Y:S05]  /*8b60*/  @P0 EXIT ;  /* 0x000000000000094d */ /* 0x000fea0003800000 */
[----:B-1----:R-:W-:-:S04]  /*8b70*/  SHF.R.S32.HI R9, RZ, 0x1f, R214 ;  /* 0x0000001fff097819 */ /* 0x002fc800000114d6 */
[----:B------:R-:W-:-:S04]  /*8b80*/  LEA.HI R9, R9, R214, RZ, 0x3 ;  /* 0x000000d609097211 */ /* 0x000fc800078f18ff */
[----:B------:R-:W-:-:S05]  /*8b90*/  LOP3.LUT R9, R9, 0xfffffff8, RZ, 0xc0, !PT ;  /* 0xfffffff809097812 */ /* 0x000fca00078ec0ff */
[----:B------:R-:W-:-:S05]  /*8ba0*/  IMAD.WIDE R2, R9, 0x2, R2 ;  /* 0x0000000209027825 */ /* 0x000fca00078e0202 */
[----:B------:R-:W-:Y:S01]  /*8bb0*/  ST.E.128 [R2.64], R4 ;  /* 0x0000000402007985 */ /* 0x000fe2000c101d0c */
[----:B------:R-:W-:Y:S05]  /*8bc0*/  EXIT ;  /* 0x000000000000794d */ /* 0x000fea0003800000 */
.L_x_12:
[----:B------:R-:W-:-:S00]  /*8bd0*/  BRA `(.L_x_12) ;  /* 0xfffffff000007947 */ /* 0x000fc0000383ffff */
[----:B------:R-:W-:-:S00]  /*8be0*/  NOP ;  /* 0x0000000000007918 */ /* 0x000fc00000000000 */
        /* <DEDUP_REMOVED lines=9> */
.L_x_1494:


//--------------------- .text._ZN7cutlass13device_kernelIN5flash19enable_sm80_to_sm89INS1_16FlashAttnFwdSm80INS1_25CollectiveMainloopFwdSm80ILi8ELi1ELb0EN4cute5tupleIJNS5_1CILi128EEENS7_ILi64EEENS7_ILi192EEEEEELi192ENS_6half_tEfNS_4arch4Sm80ELb0ELb0ELb1ELb1ELb1ELb0ELb1ELb0EEENS1_21CollectiveEpilogueFwdINS6_IJS8_SA_S9_EEENS6_IJNS7_ILi1EEESI_SI_EEESC_SE_Li256ELb1ELb1ELb0ELb0EEENS1_19SingleTileSchedulerILb1ELb0ELb1ELi128EEEEEEEEEvNT_6ParamsE --------------------------
	.section	.text._ZN7cutlass13device_kernelIN5flash19enable_sm80_to_sm89INS1_16FlashAttnFwdSm80INS1_25CollectiveMainloopFwdSm80ILi8ELi1ELb0EN4cute5tupleIJNS5_1CILi128EEENS7_ILi64EEENS7_ILi192EEEEEELi192ENS_6half_tEfNS_4arch4Sm80ELb0ELb0ELb1ELb1ELb1ELb0ELb1ELb0EEENS1_21CollectiveEpilogueFwdINS6_IJS8_SA_S9_EEENS6_IJNS7_ILi1EEESI_SI_EEESC_SE_Li256ELb1ELb1ELb0ELb0EEENS1_19SingleTileSchedulerILb1ELb0ELb1ELi128EEEEEEEEEvNT_6ParamsE,"ax",@progbits
	.sectioninfo	@"SHI_REGISTERS=255"
	.align	128
.text._ZN7cutlass13device_kernelIN5flash19enable_sm80_to_sm89INS1_16FlashAttnFwdSm80INS1_25CollectiveMainloopFwdSm80ILi8ELi1ELb0EN4cute5tupleIJNS5_1CILi128EEENS7_ILi64EEENS7_ILi192EEEEEELi192ENS_6half_tEfNS_4arch4Sm80ELb0ELb0ELb1ELb1ELb1ELb0ELb1ELb0EEENS1_21CollectiveEpilogueFwdINS6_IJS8_SA_S9_EEENS6_IJNS7_ILi1EEESI_SI_EEESC_SE_Li256ELb1ELb1ELb0ELb0EEENS1_19SingleTileSchedulerILb1ELb0ELb1ELi128EEEEEEEEEvNT_6ParamsE:
        .type           _ZN7cutlass13device_kernelIN5flash19enable_sm80_to_sm89INS1_16FlashAttnFwdSm80INS1_25CollectiveMainloopFwdSm80ILi8ELi1ELb0EN4cute5tupleIJNS5_1CILi128EEENS7_ILi64EEENS7_ILi192EEEEEELi192ENS_6half_tEfNS_4arch4Sm80ELb0ELb0ELb1ELb1ELb1ELb0ELb1ELb0EEENS1_21CollectiveEpilogueFwdINS6_IJS8_SA_S9_EEENS6_IJNS7_ILi1EEESI_SI_EEESC_SE_Li256ELb1ELb1ELb0ELb0EEENS1_19SingleTileSchedulerILb1ELb0ELb1ELi128EEEEEEEEEvNT_6ParamsE,@function
        .size           _ZN7cutlass13device_kernelIN5flash19enable_sm80_to_sm89INS1_16FlashAttnFwdSm80INS1_25CollectiveMainloopFwdSm80ILi8ELi1ELb0EN4cute5tupleIJNS5_1CILi128EEENS7_ILi64EEENS7_ILi192EEEEEELi192ENS_6half_tEfNS_4arch4Sm80ELb0ELb0ELb1ELb1ELb1ELb0ELb1ELb0EEENS1_21CollectiveEpilogueFwdINS6_IJS8_SA_S9_EEENS6_IJNS7_ILi1EEESI_SI_EEESC_SE_Li256ELb1ELb1ELb0ELb0EEENS1_19SingleTileSchedulerILb1ELb0ELb1ELi128EEEEEEEEEvNT_6ParamsE,(.L_x_1495 - _ZN7cutlass13device_kernelIN5flash19enable_sm80_to_sm89INS1_16FlashAttnFwdSm80INS1_25CollectiveMainloopFwdSm80ILi8ELi1ELb0EN4cute5tupleIJNS5_1CILi128EEENS7_ILi64EEENS7_ILi192EEEEEELi192ENS_6half_tEfNS_4arch4Sm80ELb0ELb0ELb1ELb1ELb1ELb0ELb1ELb0EEENS1_21CollectiveEpilogueFwdINS6_IJS8_SA_S9_EEENS6_IJNS7_ILi1EEESI_SI_EEESC_SE_Li256ELb1ELb1ELb0ELb0EEENS1_19SingleTileSchedulerILb1ELb0ELb1ELi128EEEEEEEEEvNT_6ParamsE)
        .other          _ZN7cutlass13device_kernelIN5flash19enable_sm80_to_sm89INS1_16FlashAttnFwdSm80INS1_25CollectiveMainloopFwdSm80ILi8ELi1ELb0EN4cute5tupleIJNS5_1CILi128EEENS7_ILi64EEENS7_ILi192EEEEEELi192ENS_6half_tEfNS_4arch4Sm80ELb0ELb0ELb1ELb1ELb1ELb0ELb1ELb0EEENS1_21CollectiveEpilogueFwdINS6_IJS8_SA_S9_EEENS6_IJNS7_ILi1EEESI_SI_EEESC_SE_Li256ELb1ELb1ELb0ELb0EEENS1_19SingleTileSchedulerILb1ELb0ELb1ELi128EEEEEEEEEvNT_6ParamsE,@"STO_CUDA_ENTRY STV_DEFAULT"
_ZN7cutlass13device_kernelIN5flash19enable_sm80_to_sm89INS1_16FlashAttnFwdSm80INS1_25CollectiveMainloopFwdSm80ILi8ELi1ELb0EN4cute5tupleIJNS5_1CILi128EEENS7_ILi64EEENS7_ILi192EEEEEELi192ENS_6half_tEfNS_4arch4Sm80ELb0ELb0ELb1ELb1ELb1ELb0ELb1ELb0EEENS1_21CollectiveEpilogueFwdINS6_IJS8_SA_S9_EEENS6_IJNS7_ILi1EEESI_SI_EEESC_SE_Li256ELb1ELb1ELb0ELb0EEENS1_19SingleTileSchedulerILb1ELb0ELb1ELi128EEEEEEEEEvNT_6ParamsE:
[----:B------:R-:W-:Y:S02]  /*0000*/  MOV R1, c[0x0][0x28] ;  /* 0x00000a0000017a02 */ /* 0x000fe40000000f00 */
[----:B------:R-:W1:Y:S01]  /*0010*/  S2R R4, SR_TID.X ;  /* 0x0000000000047919 */ /* 0x000e620000002100 */
[----:B------:R-:W2:Y:S01]  /*0020*/  S2UR UR16, SR_CTAID.Z ;  /* 0x00000000001079c3 */ /* 0x000ea20000002700 */
[----:B------:R-:W-:Y:S02]  /*0030*/  UMOV UR7, 0x4 ;  /* 0x0000000400077882 */ /* 0x000fe40000000000 */
[----:B------:R-:W-:Y:S02]  /*0040*/  ULDC.64 UR8, c[0x0][0x568] ;  /* 0x00015a0000087ab9 */ /* 0x000fe40000000a00 */
[----:B------:R-:W-:-:S03]  /*0050*/  ULDC.64 UR14, c[0x0][0x118] ;  /* 0x00004600000e7ab9 */ /* 0x000fc60000000a00 */
[----:B------:R-:W3:Y:S01]  /*0060*/  S2UR UR5, SR_CTAID.X ;  /* 0x00000000000579c3 */ /* 0x000ee20000002500 */
[----:B-1----:R-:W-:Y:S01]  /*0070*/  SHF.R.U32.HI R0, RZ, 0x5, R4 ;  /* 0x00000005ff007819 */ /* 0x002fe20000011604 */
[----:B--2---:R-:W-:-:S05]  /*0080*/  UIMAD.WIDE UR8, UR16, UR7, UR8 ;  /* 0x00000007100872a5 */ /* 0x004fca000f8e0208 */
[----:B------:R-:W1:Y:S02]  /*0090*/  SHFL.IDX PT, R0, R0, RZ, 0x1f ;  /* 0x00001fff00007589 */ /* 0x000e6400000e0000 */
[----:B-1----:R-:W-:-:S13]  /*00a0*/  ISETP.NE.AND P0, PT, R0, RZ, PT ;  /* 0x000000ff0000720c */ /* 0x002fda0003f05270 */
[----:B---3--:R-:W-:Y:S05]  /*00b0*/  @!P0 BRA `(.L_x_13) ;  /* 0x000001c000008947 */ /* 0x008fea0003800000 */
[----:B------:R-:W-:-:S04]  /*00c0*/  ISETP.NE.U32.AND P0, PT, RZ, c[0x0][0x568], PT ;  /* 0x00015a00ff007a0c */ /* 0x000fc80003f05070 */
[----:B------:R-:W-:-:S13]  /*00d0*/  ISETP.NE.AND.EX P0, PT, RZ, c[0x0][0x56c], PT, P0 ;  /* 0x00015b00ff007a0c */ /* 0x000fda0003f05300 */
[----:B------:R-:W-:Y:S05]  /*00e0*/  @!P0 BRA `(.L_x_14) ;  /* 0x0000005000008947 */ /* 0x000fea0003800000 */
[----:B------:R-:W-:Y:S02]  /*00f0*/  MOV R2, UR8 ;  /* 0x0000000800027c02 */ /* 0x000fe40008000f00 */
[----:B------:R-:W-:-:S05]  /*0100*/  MOV R3, UR9 ;  /* 0x0000000900037c02 */ /* 0x000fca0008000f00 */
[----:B------:R-:W2:Y:S02]  /*0110*/  LDG.E R2, [R2.64] ;  /* 0x0000000e02027981 */ /* 0x000ea4000c1e1900 */
[----:B--2---:R1:W2:Y:S02]  /*0120*/  R2UR UR6, R2 ;  /* 0x00000000020673c2 */ /* 0x0042a400000e0000 */
[----:B-12---:R-:W-:Y:S05]  /*0130*/  BRA `(.L_x_15) ;  /* 0x000000e000007947 */ /* 0x006fea0003800000 */
.L_x_14:
[----:B------:R-:W-:-:S04]  /*0140*/  ISETP.NE.U32.AND P0, PT, RZ, c[0x0][0x560], PT ;  /* 0x00015800ff007a0c */ /* 0x000fc80003f05070 */
[----:B------:R-:W-:-:S13]  /*0150*/  ISETP.NE.AND.EX P0, PT, RZ, c[0x0][0x564], PT, P0 ;  /* 0x00015900ff007a0c */ /* 0x000fda0003f05300 */
[----:B------:R-:W-:Y:S05]  /*0160*/  @!P0 BRA `(.L_x_16) ;  /* 0x000000a000008947 */ /* 0x000fea0003800000 */
[----:B------:R-:W-:Y:S02]  /*0170*/  ULDC.64 UR8, c[0x0][0x560] ;  /* 0x0001580000087ab9 */ /* 0x000fe40000000a00 */
[----:B------:R-:W-:-:S06]  /*0180*/  UIMAD.WIDE UR8, UR16, UR7, UR8 ;  /* 0x00000007100872a5 */ /* 0x000fcc000f8e0208 */
[----:B------:R-:W-:Y:S02]  /*0190*/  MOV R6, UR8 ;  /* 0x0000000800067c02 */ /* 0x000fe40008000f00 */
[----:B------:R-:W-:-:S05]  /*01a0*/  MOV R7, UR9 ;  /* 0x0000000900077c02 */ /* 0x000fca0008000f00 */
[----:B------:R-:W2:Y:S04]  /*01b0*/  LDG.E R2, [R6.64] ;  /* 0x0000000e06027981 */ /* 0x000ea8000c1e1900 */
[----:B------:R-:W3:Y:S01]  /*01c0*/  LDG.E R0, [R6.64+0x4] ;  /* 0x0000040e06007981 */ /* 0x000ee2000c1e1900 */
[----:B--2---:R-:W1:Y:S08]  /*01d0*/  R2UR UR4, R2 ;  /* 0x00000000020473c2 */ /* 0x004e7000000e0000 */
[----:B---3--:R-:W1:Y:S02]  /*01e0*/  R2UR UR6, R0 ;  /* 0x00000000000673c2 */ /* 0x008e6400000e0000 */
[----:B-1----:R-:W-:Y:S01]  /*01f0*/  UIADD3 UR6, -UR4, UR6, URZ ;  /* 0x0000000604067290 */ /* 0x002fe2000fffe13f */
[----:B------:R-:W-:Y:S05]  /*0200*/  BRA `(.L_x_15) ;  /* 0x0000001000007947 */ /* 0x000fea0003800000 */
.L_x_16:
[----:B------:R-:W-:Y:S02]  /*0210*/  ULDC UR6, c[0x0][0x54c] ;  /* 0x0001530000067ab9 */ /* 0x000fe40000000800 */
.L_x_15:
[----:B------:R-:W-:Y:S02]  /*0220*/  ULDC UR4, c[0x0][0x548] ;  /* 0x0001520000047ab9 */ /* 0x000fe40000000800 */
[----:B------:R-:W-:-:S02]  /*0230*/  USHF.L.U32 UR5, UR5, 0x7, URZ ;  /* 0x0000000705057899 */ /* 0x000fc4000800063f */
[----:B------:R-:W-:-:S04]  /*0240*/  UIMAD UR4, UR6, UR4, URZ ;  /* 0x00000004060472a4 */ /* 0x000fc8000f8e023f */
[----:B------:R-:W-:-:S04]  /*0250*/  UISETP.GE.AND UP0, UPT, UR5, UR4, UPT ;  /* 0x000000040500728c */ /* 0x000fc8000bf06270 */
[----:B------:R-:W-:Y:S01]  /*0260*/  USEL UR16, UR16, 0xffffffff, !UP0 ;  /* 0xffffffff10107887 */ /* 0x000fe2000c000000 */
[----:B------:R-:W-:Y:S05]  /*0270*/  BRA `(.L_x_17) ;  /* 0x000001b000007947 */ /* 0x000fea0003800000 */
.L_x_13:
        /* <DEDUP_REMOVED lines=8> */
.L_x_18:
        /* <DEDUP_REMOVED lines=13> */
.L_x_20:
[----:B------:R-:W-:Y:S02]  /*03d0*/  ULDC UR6, c[0x0][0x54c] ;  /* 0x0001530000067ab9 */ /* 0x000fe40000000800 */
.L_x_19:
[----:B------:R-:W-:Y:S02]  /*03e0*/  ULDC UR4, c[0x0][0x548] ;  /* 0x0001520000047ab9 */ /* 0x000fe40000000800 */
[----:B------:R-:W-:-:S02]  /*03f0*/  USHF.L.U32 UR5, UR5, 0x7, URZ ;  /* 0x0000000705057899 */ /* 0x000fc4000800063f */
[----:B------:R-:W-:-:S04]  /*0400*/  UIMAD UR4, UR6, UR4, URZ ;  /* 0x00000004060472a4 */ /* 0x000fc8000f8e023f */
[----:B------:R-:W-:-:S04]  /*0410*/  UISETP.GE.AND UP0, UPT, UR5, UR4, UPT ;  /* 0x000000040500728c */ /* 0x000fc8000bf06270 */
[----:B------:R-:W-:-:S06]  /*0420*/  USEL UR16, UR16, 0xffffffff, !UP0 ;  /* 0xffffffff10107887 */ /* 0x000fcc000c000000 */
.L_x_17:
[----:B------:R-:W-:-:S13]  /*0430*/  ISETP.LE.AND P0, PT, RZ, UR16, PT ;  /* 0x00000010ff007c0c */ /* 0x000fda000bf03270 */
[----:B------:R-:W-:Y:S05]  /*0440*/  @!P0 EXIT ;  /* 0x000000000000894d */ /* 0x000fea0003800000 */
[----:B------:R-:W-:Y:S02]  /*0450*/  ULDC.64 UR4, c[0x0][0x348] ;  /* 0x0000d20000047ab9 */ /* 0x000fe40000000a00 */
[----:B------:R-:W-:Y:S02]  /*0460*/  UISETP.NE.U32.AND UP1, UPT, URZ, UR4, UPT ;  /* 0x000000043f00728c */ /* 0x000fe4000bf25070 */
[----:B------:R-:W-:Y:S02]  /*0470*/  ULDC.64 UR8, c[0x0][0x348] ;  /* 0x0000d20000087ab9 */ /* 0x000fe40000000a00 */
[----:B------:R-:W-:Y:S02]  /*0480*/  UISETP.NE.AND.EX UP1, UPT, URZ, UR5, UPT, UP1 ;  /* 0x000000053f00728c */ /* 0x000fe4000bf25310 */
[----:B------:R-:W-:Y:S02]  /*0490*/  UIMAD.WIDE UR8, UR16, UR7, UR8 ;  /* 0x00000007100872a5 */ /* 0x000fe4000f8e0208 */
[----:B------:R-:W-:-:S02]  /*04a0*/  ULDC.64 UR4, c[0x0][0x370] ;  /* 0x0000dc0000047ab9 */ /* 0x000fc40000000a00 */
[----:B------:R-:W-:Y:S01]  /*04b0*/  UISETP.NE.U32.AND UP2, UPT, URZ, UR4, UPT ;  /* 0x000000043f00728c */ /* 0x000fe2000bf45070 */
[----:B------:R-:W-:Y:S01]  /*04c0*/  PLOP3.LUT P0, PT, PT, PT, UP1, 0x80, 0x0 ;  /* 0x000000000000781c */ /* 0x000fe20003f0f018 */
[----:B------:R-:W-:Y:S02]  /*04d0*/  IMAD.U32 R8, RZ, RZ, UR8 ;  /* 0x00000008ff087e24 */ /* 0x000fe4000f8e00ff */
[----:B------:R-:W-:Y:S01]  /*04e0*/  UISETP.NE.AND.EX UP2, UPT, URZ, UR5, UPT, UP2 ;  /* 0x000000053f00728c */ /* 0x000fe2000bf45320 */
[----:B------:R-:W-:Y:S02]  /*04f0*/  IMAD.U32 R9, RZ, RZ, UR9 ;  /* 0x00000009ff097e24 */ /* 0x000fe4000f8e00ff */
[----:B------:R-:W-:Y:S02]  /*0500*/  ULDC.64 UR4, c[0x0][0x360] ;  /* 0x0000d80000047ab9 */ /* 0x000fe40000000a00 */
[----:B------:R-:W-:-:S04]  /*0510*/  UISETP.NE.U32.AND UP0, UPT, URZ, UR4, UPT ;  /* 0x000000043f00728c */ /* 0x000fc8000bf05070 */
[----:B------:R-:W-:Y:S01]  /*0520*/  UISETP.NE.AND.EX UP0, UPT, URZ, UR5, UPT, UP0 ;  /* 0x000000053f00728c */ /* 0x000fe2000bf05300 */
[----:B------:R-:W-:Y:S01]  /*0530*/  PLOP3.LUT P2, PT, PT, PT, UP2, 0x80, 0x0 ;  /* 0x000000000000781c */ /* 0x000fe20003f4f028 */
[----:B------:R-:W-:Y:S01]  /*0540*/  ULDC.64 UR8, c[0x0][0x370] ;  /* 0x0000dc0000087ab9 */ /* 0x000fe20000000a00 */
[----:B------:R-:W2:Y:S01]  /*0550*/  @P0 LDG.E R2, [R8.64] ;  /* 0x0000000e08020981 */ /* 0x000ea2000c1e1900 */
[----:B------:R-:W-:Y:S01]  /*0560*/  ULDC.64 UR4, c[0x0][0x360] ;  /* 0x0000d80000047ab9 */ /* 0x000fe20000000a00 */
[----:B------:R-:W-:Y:S01]  /*0570*/  MOV R212, RZ ;  /* 0x000000ff00d47202 */ /* 0x000fe20000000f00 */
[----:B------:R-:W-:Y:S01]  /*0580*/  @UP2 UIMAD.WIDE UR8, UR16, UR7, UR8 ;  /* 0x00000007100822a5 */ /* 0x000fe2000f8e0208 */
[----:B------:R-:W-:Y:S01]  /*0590*/  PLOP3.LUT P1, PT, PT, PT, UP0, 0x80, 0x0 ;  /* 0x000000000000781c */ /* 0x000fe20003f2f008 */
[----:B------:R-:W-:-:S03]  /*05a0*/  IMAD.MOV.U32 R0, RZ, RZ, c[0x0][0x168] ;  /* 0x00005a00ff007624 */ /* 0x000fc600078e00ff */
[----:B------:R-:W-:Y:S01]  /*05b0*/  @UP0 UIMAD.WIDE UR4, UR16, UR7, UR4 ;  /* 0x00000007100402a5 */ /* 0x000fe2000f8e0204 */
[----:B------:R-:W-:Y:S01]  /*05c0*/  MOV R10, UR8 ;  /* 0x00000008000a7c02 */ /* 0x000fe20008000f00 */
[----:B------:R-:W-:-:S04]  /*05d0*/  IMAD.U32 R11, RZ, RZ, UR9 ;  /* 0x00000009ff0b7e24 */ /* 0x000fc8000f8e00ff */
[----:B------:R-:W-:Y:S01]  /*05e0*/  MOV R6, UR4 ;  /* 0x0000000400067c02 */ /* 0x000fe20008000f00 */
[----:B------:R-:W-:Y:S01]  /*05f0*/  IMAD.U32 R7, RZ, RZ, UR5 ;  /* 0x00000005ff077e24 */ /* 0x000fe2000f8e00ff */
[----:B------:R1:W5:Y:S04]  /*0600*/  @P2 LDG.E R212, [R10.64] ;  /* 0x0000000e0ad42981 */ /* 0x000368000c1e1900 */
[----:B------:R1:W5:Y:S01]  /*0610*/  @P1 LDG.E R0, [R6.64] ;  /* 0x0000000e06001981 */ /* 0x000362000c1e1900 */
[----:B------:R-:W3:Y:S01]  /*0620*/  S2UR UR9, SR_CTAID.Y ;  /* 0x00000000000979c3 */ /* 0x000ee20000002600 */
[----:B------:R-:W-:Y:S02]  /*0630*/  ULDC UR5, c[0x0][0x2ac] ;  /* 0x0000ab0000057ab9 */ /* 0x000fe40000000800 */
[----:B------:R-:W-:-:S02]  /*0640*/  ULDC UR4, c[0x0][0x1d0] ;  /* 0x0000740000047ab9 */ /* 0x000fc40000000800 */
[----:B------:R-:W-:Y:S02]  /*0650*/  UIMAD UR4, UR5, UR4, URZ ;  /* 0x00000004050472a4 */ /* 0x000fe4000f8e023f */
[----:B------:R-:W-:-:S04]  /*0660*/  UMOV UR8, URZ ;  /* 0x0000003f00087c82 */ /* 0x000fc80008000000 */
[----:B------:R-:W-:Y:S01]  /*0670*/  MOV R3, UR4 ;  /* 0x0000000400037c02 */ /* 0x000fe20008000f00 */
[----:B---3--:R-:W-:Y:S01]  /*0680*/  USHF.R.S32.HI UR6, URZ, 0x1f, UR9 ;  /* 0x0000001f3f067899 */ /* 0x008fe20008011409 */
[----:B--2---:R1:W2:Y:S02]  /*0690*/  @P0 R2UR UR8, R2 ;  /* 0x00000000020803c2 */ /* 0x0042a400000e0000 */
[----:B-12---:R-:W-:Y:S06]  /*06a0*/  @P1 BRA `(.L_x_21) ;  /* 0x0000004000001947 */ /* 0x006fec0003800000 */
[----:B------:R-:W-:Y:S05]  /*06b0*/  @!P0 BRA `(.L_x_21) ;  /* 0x0000003000008947 */ /* 0x000fea0003800000 */
[----:B-----5:R-:W2:Y:S04]  /*06c0*/  LDG.E R0, [R8.64] ;  /* 0x0000000e08007981 */ /* 0x020ea8000c1e1900 */
[----:B------:R-:W2:Y:S02]  /*06d0*/  LDG.E R5, [R8.64+0x4] ;  /* 0x0000040e08057981 */ /* 0x000ea4000c1e1900 */
[----:B--2---:R-:W-:-:S02]  /*06e0*/  IADD3 R0, -R0, R5, RZ ;  /* 0x0000000500007210 */ /* 0x004fc40007ffe1ff */
.L_x_21:
[----:B------:R-:W-:-:S04]  /*06f0*/  ISETP.NE.U32.AND P0, PT, RZ, c[0x0][0x368], PT ;  /* 0x0000da00ff007a0c */ /* 0x000fc80003f05070 */
[----:B------:R-:W-:-:S13]  /*0700*/  ISETP.NE.AND.EX P0, PT, RZ, c[0x0][0x36c], PT, P0 ;  /* 0x0000db00ff007a0c */ /* 0x000fda0003f05300 */
[----:B------:R-:W-:Y:S05]  /*0710*/  @!P0 BRA `(.L_x_22) ;  /* 0x0000006000008947 */ /* 0x000fea0003800000 */
[----:B------:R-:W-:Y:S02]  /*0720*/  ULDC.64 UR4, c[0x0][0x368] ;  /* 0x0000da0000047ab9 */ /* 0x000fe40000000a00 */
[----:B------:R-:W-:-:S06]  /*0730*/  UIMAD.WIDE UR4, UR16, UR7, UR4 ;  /* 0x00000007100472a5 */ /* 0x000fcc000f8e0204 */
[----:B------:R-:W-:Y:S02]  /*0740*/  MOV R3, UR5 ;  /* 0x0000000500037c02 */ /* 0x000fe40008000f00 */
[----:B------:R-:W-:-:S05]  /*0750*/  MOV R2, UR4 ;  /* 0x0000000400027c02 */ /* 0x000fca0008000f00 */
[----:B------:R1:W5:Y:S01]  /*0760*/  LDG.E R3, [R2.64] ;  /* 0x0000000e02037981 */ /* 0x000362000c1e1900 */
[----:B------:R-:W-:Y:S05]  /*0770*/  BRA `(.L_x_23) ;  /* 0x000000a000007947 */ /* 0x000fea0003800000 */
.L_x_22:
        /* <DEDUP_REMOVED lines=8> */
[----:B------:R-:W2:Y:S02]  /*0800*/  LDG.E R2, [R6.64+0x4] ;  /* 0x0000040e06027981 */ /* 0x000ea4000c1e1900 */
[----:B--2---:R-:W-:-:S05]  /*0810*/  IADD3 R3, -R3, R2, RZ ;  /* 0x0000000203037210 */ /* 0x004fca0007ffe1ff */
.L_x_23:
[----:B-----5:R-:W-:Y:S01]  /*0820*/  IMAD.IADD R7, R3, 0x1, -R212 ;  /* 0x0000000103077824 */ /* 0x020fe200078e0ad4 */
[----:B------:R-:W-:Y:S01]  /*0830*/  PLOP3.LUT P2, PT, PT, PT, PT, 0x80, 0x0 ;  /* 0x000000000000781c */ /* 0x000fe20003f4f070 */
[----:B------:R-:W-:Y:S01]  /*0840*/  CS2R R98, SRZ ;  /* 0x0000000000627805 */ /* 0x000fe2000001ff00 */
[----:B------:R-:W-:Y:S01]  /*0850*/  CS2R R96, SRZ ;  /* 0x0000000000607805 */ /* 0x000fe2000001ff00 */
[----:B------:R-:W-:Y:S01]  /*0860*/  CS2R R94, SRZ ;  /* 0x00000000005e7805 */ /* 0x000fe2000001ff00 */
[C---:B------:R-:W-:Y:S01]  /*0870*/  ISETP.GE.AND P0, PT, R7.reuse, 0x1, PT ;  /* 0x000000010700780c */ /* 0x040fe20003f06270 */
[----:B------:R-:W-:Y:S01]  /*0880*/  CS2R R92, SRZ ;  /* 0x00000000005c7805 */ /* 0x000fe2000001ff00 */
[----:B------:R-:W-:Y:S01]  /*0890*/  IADD3 R3, R7, 0x3f, RZ ;  /* 0x0000003f07037810 */ /* 0x000fe20007ffe0ff */
[----:B------:R-:W-:Y:S01]  /*08a0*/  CS2R R90, SRZ ;  /* 0x00000000005a7805 */ /* 0x000fe2000001ff00 */
[----:B------:R-:W-:Y:S01]  /*08b0*/  CS2R R88, SRZ ;  /* 0x0000000000587805 */ /* 0x000fe2000001ff00 */
[----:B------:R-:W-:Y:S01]  /*08c0*/  CS2R R86, SRZ ;  /* 0x0000000000567805 */ /* 0x000fe2000001ff00 */
[----:B------:R-:W-:Y:S01]  /*08d0*/  SHF.R.S32.HI R144, RZ, 0x1f, R3 ;  /* 0x0000001fff907819 */ /* 0x000fe20000011403 */
[----:B------:R-:W-:Y:S01]  /*08e0*/  CS2R R84, SRZ ;  /* 0x0000000000547805 */ /* 0x000fe2000001ff00 */
[----:B------:R-:W-:Y:S01]  /*08f0*/  CS2R R82, SRZ ;  /* 0x0000000000527805 */ /* 0x000fe2000001ff00 */
[----:B------:R-:W-:Y:S01]  /*0900*/  CS2R R80, SRZ ;  /* 0x0000000000507805 */ /* 0x000fe2000001ff00 */
[----:B------:R-:W-:Y:S01]  /*0910*/  LEA.HI R144, R144, R3, RZ, 0x6 ;  /* 0x0000000390907211 */ /* 0x000fe200078f30ff */
[----:B------:R-:W-:Y:S01]  /*0920*/  CS2R R78, SRZ ;  /* 0x00000000004e7805 */ /* 0x000fe2000001ff00 */
        /* <DEDUP_REMOVED lines=37> */
[----:B------:R-:W-:-:S02]  /*0b80*/  IMAD.MOV.U32 R8, RZ, RZ, RZ ;  /* 0x000000ffff087224 */ /* 0x000fc400078e00ff */
[----:B------:R-:W-:Y:S01]  /*0b90*/  IMAD.MOV.U32 R6, RZ, RZ, RZ ;  /* 0x000000ffff067224 */ /* 0x000fe200078e00ff */
[----:B------:R-:W-:Y:S05]  /*0ba0*/  @!P0 BRA `(.L_x_24) ;  /* 0x0000740000008947 */ /* 0x000fea0003800000 */
[----:B------:R-:W-:Y:S02]  /*0bb0*/  ULDC.64 UR4, c[0x0][0x340] ;  /* 0x0000d00000047ab9 */ /* 0x000fe40000000a00 */
[----:B------:R-:W-:-:S04]  /*0bc0*/  UISETP.NE.U32.AND UP0, UPT, URZ, UR4, UPT ;  /* 0x000000043f00728c */ /* 0x000fc8000bf05070 */
[----:B------:R-:W-:-:S03]  /*0bd0*/  UISETP.NE.AND.EX UP0, UPT, URZ, UR5, UPT, UP0 ;  /* 0x000000053f00728c */ /* 0x000fc6000bf05300 */
[----:B------:R-:W-:-:S03]  /*0be0*/  ULDC.64 UR4, c[0x0][0x340] ;  /* 0x0000d00000047ab9 */ /* 0x000fc60000000a00 */
[----:B------:R-:W-:-:S05]  /*0bf0*/  PLOP3.LUT P1, PT, PT, PT, UP0, 0x80, 0x0 ;  /* 0x000000000000781c */ /* 0x000fca0003f2f008 */
[----:B------:R-:W-:-:S06]  /*0c00*/  @UP0 UIMAD.WIDE UR4, UR16, UR7, UR4 ;  /* 0x00000007100402a5 */ /* 0x000fcc000f8e0204 */
[----:B-1----:R-:W-:Y:S02]  /*0c10*/  IMAD.U32 R2, RZ, RZ, UR4 ;  /* 0x00000004ff027e24 */ /* 0x002fe4000f8e00ff */
[----:B------:R-:W-:Y:S01]  /*0c20*/  IMAD.U32 R3, RZ, RZ, UR5 ;  /* 0x00000005ff037e24 */ /* 0x000fe2000f8e00ff */
[----:B------:R-:W1:Y:S01]  /*0c30*/  S2R R13, SR_CTAID.X ;  /* 0x00000000000d7919 */ /* 0x000e620000002500 */
[----:B------:R-:W-:Y:S01]  /*0c40*/  SHF.R.S32.HI R11, RZ, 0x1f, R4 ;  /* 0x0000001fff0b7819 */ /* 0x000fe20000011404 */
[----:B------:R-:W-:Y:S02]  /*0c50*/  USHF.R.S32.HI UR7, URZ, 0x1f, UR8 ;  /* 0x0000001f3f077899 */ /* 0x000fe40008011408 */
[----:B------:R2:W3:Y:S01]  /*0c60*/  @P1 LDG.E R5, [R2.64] ;  /* 0x0000000e02051981 */ /* 0x0004e2000c1e1900 */
[CC--:B------:R-:W-:Y:S01]  /*0c70*/  LEA.HI R20, R11.reuse, R4.reuse, RZ, 0x3 ;  /* 0x000000040b147211 */ /* 0x0c0fe200078f18ff */
[----:B------:R-:W-:Y:S01]  /*0c80*/  ULDC.64 UR4, c[0x0][0x178] ;  /* 0x00005e0000047ab9 */ /* 0x000fe20000000a00 */
[CC--:B------:R-:W-:Y:S01]  /*0c90*/  LEA.HI R92, R11.reuse, R4.reuse, RZ, 0x4 ;  /* 0x000000040b5c7211 */ /* 0x0c0fe200078f20ff */
[----:B------:R-:W-:Y:S01]  /*0ca0*/  UIMAD UR7, UR7, UR4, URZ ;  /* 0x00000004070772a4 */ /* 0x000fe2000f8e023f */
[----:B------:R-:W-:Y:S01]  /*0cb0*/  LOP3.LUT R9, R20, 0xfffffff8, RZ, 0xc0, !PT ;  /* 0xfffffff814097812 */ /* 0x000fe200078ec0ff */
[----:B------:R-:W-:Y:S01]  /*0cc0*/  UIMAD.WIDE.U32 UR10, UR8, UR4, URZ ;  /* 0x00000004080a72a5 */ /* 0x000fe2000f8e003f */
[----:B------:R-:W-:Y:S01]  /*0cd0*/  SHF.R.S32.HI R20, RZ, 0x3, R20 ;  /* 0x00000003ff147819 */ /* 0x000fe20000011414 */
[----:B------:R-:W-:Y:S01]  /*0ce0*/  UIMAD UR7, UR8, UR5, UR7 ;  /* 0x00000005080772a4 */ /* 0x000fe2000f8e0207 */
[----:B------:R-:W-:Y:S01]  /*0cf0*/  LEA.HI R18, R11, R4, RZ, 0x6 ;  /* 0x000000040b127211 */ /* 0x000fe200078f30ff */
[----:B------:R-:W-:Y:S01]  /*0d00*/  USHF.R.S32.HI UR8, URZ, 0x1f, UR16 ;  /* 0x0000001f3f087899 */ /* 0x000fe20008011410 */
[----:B------:R-:W-:Y:S01]  /*0d10*/  BSSY B0, `(.L_x_25) ;  /* 0x0000056000007945 */ /* 0x000fe20003800000 */
[----:B------:R-:W-:Y:S01]  /*0d20*/  ULDC.64 UR4, c[0x0][0x1b8] ;  /* 0x00006e0000047ab9 */ /* 0x000fe20000000a00 */
[----:B------:R-:W-:Y:S01]  /*0d30*/  SHF.R.S32.HI R144, RZ, 0x6, R144 ;  /* 0x00000006ff907819 */ /* 0x000fe20000011490 */
[----:B------:R-:W-:Y:S01]  /*0d40*/  UIADD3 UR11, UR11, UR7, URZ ;  /* 0x000000070b0b7290 */ /* 0x000fe2000fffe03f */
[----:B------:R-:W-:Y:S01]  /*0d50*/  IMAD.SHL.U32 R18, R18, 0x8, RZ ;  /* 0x0000000812127824 */ /* 0x000fe200078e00ff */
[----:B------:R-:W-:-:S02]  /*0d60*/  UIMAD UR7, UR6, UR4, URZ ;  /* 0x00000004060772a4 */ /* 0x000fc4000f8e023f */
[----:B------:R-:W-:Y:S02]  /*0d70*/  USEL UR8, UR8, URZ, !UP1 ;  /* 0x0000003f08087287 */ /* 0x000fe4000c800000 */
[----:B------:R-:W-:Y:S02]  /*0d80*/  UIMAD UR7, UR9, UR5, UR7 ;  /* 0x00000005090772a4 */ /* 0x000fe4000f8e0207 */
[----:B------:R-:W-:Y:S02]  /*0d90*/  UIMAD.WIDE.U32 UR12, UR9, UR4, UR10 ;  /* 0x00000004090c72a5 */ /* 0x000fe4000f8e000a */
[----:B------:R-:W-:Y:S01]  /*0da0*/  USEL UR10, UR16, URZ, !UP1 ;  /* 0x0000003f100a7287 */ /* 0x000fe2000c800000 */
[----:B--2---:R-:W-:Y:S01]  /*0db0*/  IMAD.MOV.U32 R3, RZ, RZ, c[0x0][0x2c4] ;  /* 0x0000b100ff037624 */ /* 0x004fe200078e00ff */
[----:B------:R-:W-:Y:S01]  /*0dc0*/  ULDC.64 UR4, c[0x0][0x1c0] ;  /* 0x0000700000047ab9 */ /* 0x000fe20000000a00 */
[----:B------:R-:W-:Y:S01]  /*0dd0*/  IMAD.IADD R2, R4, 0x1, -R9 ;  /* 0x0000000104027824 */ /* 0x000fe200078e0a09 */
[----:B------:R-:W-:-:S02]  /*0de0*/  UIMAD UR8, UR8, UR4, URZ ;  /* 0x00000004080872a4 */ /* 0x000fc4000f8e023f */
[----:B------:R-:W-:Y:S01]  /*0df0*/  ISETP.NE.AND P0, PT, R3, 0x1, PT ;  /* 0x000000010300780c */ /* 0x000fe20003f05270 */
[C-C-:B------:R-:W-:Y:S01]  /*0e00*/  IMAD R211, R2.reuse, 0x20, R20.reuse ;  /* 0x0000002002d37824 */ /* 0x140fe200078e0214 */
[----:B------:R-:W-:Y:S01]  /*0e10*/  UIADD3 UR13, UR13, UR7, URZ ;  /* 0x000000070d0d7290 */ /* 0x000fe2000fffe03f */
[----:B------:R-:W-:Y:S01]  /*0e20*/  IMAD.SHL.U32 R135, R2, 0x8, RZ ;  /* 0x0000000802877824 */ /* 0x000fe200078e00ff */
[----:B------:R-:W-:Y:S01]  /*0e30*/  UIMAD UR5, UR10, UR5, UR8 ;  /* 0x000000050a0572a4 */ /* 0x000fe2000f8e0208 */
[C---:B-1----:R-:W-:Y:S01]  /*0e40*/  IMAD R8, R13.reuse, 0x80, R211 ;  /* 0x000000800d087824 */ /* 0x042fe200078e02d3 */
[----:B------:R-:W-:Y:S01]  /*0e50*/  UIMAD.WIDE.U32 UR10, UR10, UR4, UR12 ;  /* 0x000000040a0a72a5 */ /* 0x000fe2000f8e000c */
[----:B------:R-:W-:Y:S01]  /*0e60*/  IMAD R13, R13, 0x80, R20 ;  /* 0x000000800d0d7824 */ /* 0x000fe200078e0214 */
[----:B------:R-:W-:Y:S01]  /*0e70*/  ISETP.GE.AND P5, PT, R135, c[0x0][0x198], PT ;  /* 0x0000660087007a0c */ /* 0x000fe20003fa6270 */
[----:B------:R-:W-:Y:S01]  /*0e80*/  IMAD.MOV.U32 R9, RZ, RZ, R8 ;  /* 0x000000ffff097224 */ /* 0x000fe200078e0008 */
[----:B------:R-:W-:-:S02]  /*0e90*/  UIADD3 UR5, UR11, UR5, URZ ;  /* 0x000000050b057290 */ /* 0x000fc4000fffe03f */
[----:B------:R-:W-:Y:S02]  /*0ea0*/  IMAD.U32 R15, RZ, RZ, UR11 ;  /* 0x0000000bff0f7e24 */ /* 0x000fe4000f8e00ff */
[----:B------:R-:W-:-:S04]  /*0eb0*/  @P0 IMAD.HI.U32 R3, R8, c[0x0][0x2c8], RZ ;  /* 0x0000b20008030a27 */ /* 0x000fc800078e00ff */
[----:B------:R-:W-:Y:S01]  /*0ec0*/  IMAD.U32 R14, RZ, RZ, UR10 ;  /* 0x0000000aff0e7e24 */ /* 0x000fe2000f8e00ff */
[----:B------:R-:W-:Y:S01]  /*0ed0*/  @P0 SHF.R.U32.HI R9, RZ, c[0x0][0x2cc], R3 ;  /* 0x0000b300ff090a19 */ /* 0x000fe20000011603 */
[----:B------:R-:W-:-:S03]  /*0ee0*/  IMAD.U32 R15, RZ, RZ, UR5 ;  /* 0x00000005ff0f7e24 */ /* 0x000fc6000f8e00ff */
[--C-:B------:R-:W-:Y:S01]  /*0ef0*/  SHF.R.S32.HI R6, RZ, 0x1f, R9.reuse ;  /* 0x0000001fff067819 */ /* 0x100fe20000011409 */
[----:B------:R-:W-:Y:S02]  /*0f00*/  IMAD.MOV R3, RZ, RZ, -R9 ;  /* 0x000000ffff037224 */ /* 0x000fe400078e0a09 */
[----:B------:R-:W-:-:S04]  /*0f10*/  IMAD.WIDE.U32 R16, R9, c[0x0][0x1b0], R14 ;  /* 0x00006c0009107a25 */ /* 0x000fc800078e000e */
[----:B------:R-:W-:Y:S02]  /*0f20*/  IMAD R3, R3, c[0x0][0x2c4], R8 ;  /* 0x0000b10003037a24 */ /* 0x000fe400078e0208 */
[----:B------:R-:W-:Y:S02]  /*0f30*/  IMAD R6, R6, c[0x0][0x1b0], RZ ;  /* 0x00006c0006067a24 */ /* 0x000fe400078e02ff */
[----:B------:R-:W-:Y:S01]  /*0f40*/  IMAD.SHL.U32 R14, R20, 0x40, RZ ;  /* 0x00000040140e7824 */ /* 0x000fe200078e00ff */
[----:B------:R-:W-:Y:S01]  /*0f50*/  SHF.R.S32.HI R8, RZ, 0x1f, R3 ;  /* 0x0000001fff087819 */ /* 0x000fe20000011403 */
[----:B------:R-:W-:-:S03]  /*0f60*/  IMAD R6, R9, c[0x0][0x1b4], R6 ;  /* 0x00006d0009067a24 */ /* 0x000fc600078e0206 */
[----:B------:R-:W-:Y:S01]  /*0f70*/  LOP3.LUT R14, R14, 0x1c0, RZ, 0xc0, !PT ;  /* 0x000001c00e0e7812 */ /* 0x000fe200078ec0ff */
[----:B------:R-:W-:Y:S02]  /*0f80*/  IMAD.IADD R17, R17, 0x1, R6 ;  /* 0x0000000111117824 */ /* 0x000fe400078e0206 */
[----:B------:R-:W-:Y:S01]  /*0f90*/  IMAD R6, R8, c[0x0][0x1a8], RZ ;  /* 0x00006a0008067a24 */ /* 0x000fe200078e02ff */
[----:B------:R-:W-:Y:S01]  /*0fa0*/  SHF.R.U32.HI R10, RZ, 0x3, R14 ;  /* 0x00000003ff0a7819 */ /* 0x000fe2000001160e */
[----:B------:R-:W-:Y:S01]  /*0fb0*/  IMAD.WIDE.U32 R16, R3, c[0x0][0x1a8], R16 ;  /* 0x00006a0003107a25 */ /* 0x000fe200078e0010 */
[----:B------:R-:W-:-:S03]  /*0fc0*/  LOP3.LUT R207, R14, 0x38, R135, 0xf8, !PT ;  /* 0x000000380ecf7812 */ /* 0x000fc600078ef887 */
[----:B------:R-:W-:Y:S01]  /*0fd0*/  IMAD R9, R3, c[0x0][0x1ac], R6 ;  /* 0x00006b0003097a24 */ /* 0x000fe200078e0206 */
[----:B------:R-:W-:Y:S02]  /*0fe0*/  LOP3.LUT R3, R92, 0xfffffff0, RZ, 0xc0, !PT ;  /* 0xfffffff05c037812 */ /* 0x000fe400078ec0ff */
[----:B------:R-:W-:Y:S01]  /*0ff0*/  LOP3.LUT R207, R207, R10, RZ, 0x3c, !PT ;  /* 0x0000000acfcf7212 */ /* 0x000fe200078e3cff */
[----:B------:R-:W-:Y:S01]  /*1000*/  IMAD.IADD R9, R17, 0x1, R9 ;  /* 0x0000000111097824 */ /* 0x000fe200078e0209 */
[----:B------:R-:W-:Y:S01]  /*1010*/  LEA R12, P0, R16, c[0x0][0x160], 0x1 ;  /* 0x00005800100c7a11 */ /* 0x000fe200078008ff */
[----:B------:R-:W-:Y:S01]  /*1020*/  IMAD.IADD R8, R4, 0x1, -R3 ;  /* 0x0000000104087824 */ /* 0x000fe200078e0a03 */
[----:B------:R-:W-:Y:S01]  /*1030*/  LOP3.LUT R207, R207, 0xfffffe00, R18, 0xf8, !PT ;  /* 0xfffffe00cfcf7812 */ /* 0x000fe200078ef812 */
[----:B------:R-:W-:Y:S01]  /*1040*/  IMAD R10, R0, c[0x0][0x2c4], RZ ;  /* 0x0000b100000a7a24 */ /* 0x000fe200078e02ff */
[----:B------:R-:W-:Y:S01]  /*1050*/  LEA.HI.X R9, R16, c[0x0][0x164], R9, 0x1, P0 ;  /* 0x0000590010097a11 */ /* 0x000fe200000f0c09 */
[----:B------:R-:W-:Y:S01]  /*1060*/  IMAD.MOV.U32 R0, RZ, RZ, 0x10 ;  /* 0x00000010ff007424 */ /* 0x000fe200078e00ff */
[----:B------:R-:W-:Y:S01]  /*1070*/  SHF.R.S32.HI R3, RZ, 0x1f, R8 ;  /* 0x0000001fff037819 */ /* 0x000fe20000011408 */
[----:B------:R1:W2:Y:S01]  /*1080*/  SHFL.IDX PT, R14, R12, RZ, 0x181f ;  /* 0x00181fff0c0e7589 */ /* 0x0002a200000e0000 */
[----:B------:R-:W-:-:S02]  /*1090*/  ISETP.GE.AND P0, PT, R13, R10, PT ;  /* 0x0000000a0d00720c */ /* 0x000fc40003f06270 */
[----:B------:R-:W-:Y:S01]  /*10a0*/  LEA.HI R6, R3, R8, RZ, 0x3 ;  /* 0x0000000803067211 */ /* 0x000fe200078f18ff */
[----:B------:R1:W4:Y:S01]  /*10b0*/  SHFL.IDX PT, R15, R9, RZ, 0x181f ;  /* 0x00181fff090f7589 */ /* 0x00032200000e0000 */
[----:B------:R-:W-:Y:S02]  /*10c0*/  IADD3 R16, R135, 0x80, RZ ;  /* 0x0000008087107810 */ /* 0x000fe40007ffe0ff */
[----:B------:R-:W-:Y:S02]  /*10d0*/  LOP3.LUT R3, R6, 0xfffffff8, RZ, 0xc0, !PT ;  /* 0xfffffff806037812 */ /* 0x000fe400078ec0ff */
[----:B------:R-:W-:-:S03]  /*10e0*/  ISETP.GE.AND P3, PT, R16, c[0x0][0x198], PT ;  /* 0x0000660010007a0c */ /* 0x000fc60003f66270 */
[----:B------:R-:W-:Y:S01]  /*10f0*/  IMAD.IADD R3, R8, 0x1, -R3 ;  /* 0x0000000108037824 */ /* 0x000fe200078e0a03 */
[----:B------:R-:W-:-:S04]  /*1100*/  IADD3 R8, R135, 0x40, RZ ;  /* 0x0000004087087810 */ /* 0x000fc80007ffe0ff */
[----:B------:R-:W-:Y:S01]  /*1110*/  ISETP.GE.AND P4, PT, R8, c[0x0][0x198], PT ;  /* 0x0000660008007a0c */ /* 0x000fe20003f86270 */
[----:B---3--:R3:W5:Y:S03]  /*1120*/  @P1 R2UR UR8, R5 ;  /* 0x00000000050813c2 */ /* 0x00876600000e0000 */
[----:B------:R-:W-:Y:S01]  /*1130*/  R2P PR, R3, 0x6 ;  /* 0x0000000603007804 */ /* 0x000fe20000000000 */
[----:B-----5:R-:W-:-:S04]  /*1140*/  @!UP0 UMOV UR8, UR16 ;  /* 0x0000001000088c82 */ /* 0x020fc80008000000 */
[----:B------:R-:W-:Y:S01]  /*1150*/  SEL R0, R0, 0xfffffff0, !P1 ;  /* 0xfffffff000007807 */ /* 0x000fe20004800000 */
[----:B---3--:R-:W-:-:S05]  /*1160*/  IMAD.MOV.U32 R5, RZ, RZ, 0x20 ;  /* 0x00000020ff057424 */ /* 0x008fca00078e00ff */
[----:B------:R-:W-:Y:S01]  /*1170*/  SEL R5, R5, 0xffffffe0, !P2 ;  /* 0xffffffe005057807 */ /* 0x000fe20005000000 */
[----:B------:R-:W-:Y:S05]  /*1180*/  @P0 BRA `(.L_x_26) ;  /* 0x000000e000000947 */ /* 0x000fea0003800000 */
[----:B-12-4-:R-:W-:Y:S01]  /*1190*/  SHF.R.S32.HI R19, RZ, 0x1f, R8 ;  /* 0x0000001fff137819 */ /* 0x016fe20000011408 */
[----:B------:R-:W-:Y:S01]  /*11a0*/  IMAD.SHL.U32 R18, R207, 0x2, RZ ;  /* 0x00000002cf127824 */ /* 0x000fe200078e00ff */
[----:B------:R-:W-:Y:S01]  /*11b0*/  SHF.R.S32.HI R17, RZ, 0x1f, R16 ;  /* 0x0000001fff117819 */ /* 0x000fe20000011410 */
[----:B------:R-:W-:Y:S01]  /*11c0*/  IMAD.WIDE R22, R135, 0x2, R14 ;  /* 0x0000000287167825 */ /* 0x000fe200078e020e */
[----:B------:R-:W-:Y:S02]  /*11d0*/  LEA.HI R19, R19, R8, RZ, 0x3 ;  /* 0x0000000813137211 */ /* 0x000fe400078f18ff */
[----:B------:R-:W-:Y:S02]  /*11e0*/  LEA.HI R17, R17, R16, RZ, 0x3 ;  /* 0x0000001011117211 */ /* 0x000fe400078f18ff */
[----:B------:R-:W-:Y:S01]  /*11f0*/  LOP3.LUT R19, R19, 0xfffffff8, RZ, 0xc0, !PT ;  /* 0xfffffff813137812 */ /* 0x000fe200078ec0ff */
[----:B------:R-:W-:Y:S01]  /*1200*/  @!PT LDS RZ, [RZ] ;  /* 0x00000000fffff984 */ /* 0x000fe20000000800 */
[----:B------:R1:W-:Y:S01]  /*1210*/  LDGSTS.E.BYPASS.LTC128B.128 [R18+0xc100], [R22.64], !P5 ;  /* 0x0c10000016127fae */ /* 0x0003e2000e901d4e */
[----:B------:R-:W-:-:S03]  /*1220*/  LOP3.LUT R17, R17, 0xfffffff8, RZ, 0xc0, !PT ;  /* 0xfffffff811117812 */ /* 0x000fc600078ec0ff */
[----:B------:R-:W-:-:S04]  /*1230*/  IMAD.WIDE R24, R19, 0x2, R14 ;  /* 0x0000000213187825 */ /* 0x000fc800078e020e */
[----:B------:R-:W-:Y:S01]  /*1240*/  IMAD.WIDE R14, R17, 0x2, R14 ;  /* 0x00000002110e7825 */ /* 0x000fe200078e020e */
[----:B------:R1:W-:Y:S04]  /*1250*/  LDGSTS.E.BYPASS.LTC128B.128 [R18+0x10100], [R24.64], !P4 ;  /* 0x1010000018127fae */ /* 0x0003e8000e101d4e */
[----:B------:R1:W-:Y:S02]  /*1260*/  LDGSTS.E.BYPASS.LTC128B.128 [R18+0x14100], [R14.64], !P3 ;  /* 0x141000000e127fae */ /* 0x0003e4000d901d4e */
.L_x_26:
[----:B-12-4-:R-:W-:Y:S05]  /*1270*/  BSYNC B0 ;  /* 0x0000000000007941 */ /* 0x016fea0003800000 */
.L_x_25:
[----:B------:R-:W-:Y:S01]  /*1280*/  IADD3 R15, R13, 0x20, RZ ;  /* 0x000000200d0f7810 */ /* 0x000fe20007ffe0ff */
[----:B------:R1:W2:Y:S01]  /*1290*/  SHFL.IDX PT, R19, R9, 0x1, 0x181f ;  /* 0x00381f0009137f89 */ /* 0x0002a200000e0000 */
[----:B------:R-:W-:Y:S02]  /*12a0*/  BSSY B0, `(.L_x_27) ;  /* 0x0000012000007945 */ /* 0x000fe40003800000 */
[----:B------:R-:W-:Y:S01]  /*12b0*/  ISETP.GE.AND P0, PT, R15, R10, PT ;  /* 0x0000000a0f00720c */ /* 0x000fe20003f06270 */
[----:B------:R1:W3:-:S12]  /*12c0*/  SHFL.IDX PT, R18, R12, 0x1, 0x181f ;  /* 0x00381f000c127f89 */ /* 0x0002d800000e0000 */
[----:B------:R-:W-:Y:S05]  /*12d0*/  @P0 BRA `(.L_x_28) ;  /* 0x000000e000000947 */ /* 0x000fea0003800000 */
[----:B------:R-:W-:Y:S01]  /*12e0*/  SHF.R.S32.HI R15, RZ, 0x1f, R8 ;  /* 0x0000001fff0f7819 */ /* 0x000fe20000011408 */
[----:B--23--:R-:W-:Y:S01]  /*12f0*/  IMAD.WIDE R22, R135, 0x2, R18 ;  /* 0x0000000287167825 */ /* 0x00cfe200078e0212 */
[----:B------:R-:W-:Y:S02]  /*1300*/  SHF.R.S32.HI R17, RZ, 0x1f, R16 ;  /* 0x0000001fff117819 */ /* 0x000fe40000011410 */
[----:B------:R-:W-:Y:S02]  /*1310*/  LEA.HI R15, R15, R8, RZ, 0x3 ;  /* 0x000000080f0f7211 */ /* 0x000fe400078f18ff */
[----:B------:R-:W-:Y:S01]  /*1320*/  LEA.HI R14, R17, R16, RZ, 0x3 ;  /* 0x00000010110e7211 */ /* 0x000fe200078f18ff */
[----:B------:R-:W-:Y:S01]  /*1330*/  IMAD.SHL.U32 R17, R207, 0x2, RZ ;  /* 0x00000002cf117824 */ /* 0x000fe200078e00ff */
[----:B------:R-:W-:Y:S02]  /*1340*/  LOP3.LUT R15, R15, 0xfffffff8, RZ, 0xc0, !PT ;  /* 0xfffffff80f0f7812 */ /* 0x000fe400078ec0ff */
[----:B------:R-:W-:-:S02]  /*1350*/  LOP3.LUT R14, R14, 0xfffffff8, RZ, 0xc0, !PT ;  /* 0xfffffff80e0e7812 */ /* 0x000fc400078ec0ff */
[----:B------:R-:W-:Y:S01]  /*1360*/  @!PT LDS RZ, [RZ] ;  /* 0x00000000fffff984 */ /* 0x000fe20000000800 */
[----:B------:R2:W-:Y:S01]  /*1370*/  LDGSTS.E.BYPASS.LTC128B.128 [R17+0xd100], [R22.64], !P5 ;  /* 0x0d10000016117fae */ /* 0x0005e2000e901d4e */
[----:B------:R-:W-:-:S04]  /*1380*/  IMAD.WIDE R24, R15, 0x2, R18 ;  /* 0x000000020f187825 */ /* 0x000fc800078e0212 */
[----:B------:R-:W-:Y:S01]  /*1390*/  IMAD.WIDE R14, R14, 0x2, R18 ;  /* 0x000000020e0e7825 */ /* 0x000fe200078e0212 */
[----:B------:R2:W-:Y:S04]  /*13a0*/  LDGSTS.E.BYPASS.LTC128B.128 [R17+0x11100], [R24.64], !P4 ;  /* 0x1110000018117fae */ /* 0x0005e8000e101d4e */
[----:B------:R2:W-:Y:S02]  /*13b0*/  LDGSTS.E.BYPASS.LTC128B.128 [R17+0x15100], [R14.64], !P3 ;  /* 0x151000000e117fae */ /* 0x0005e4000d901d4e */
.L_x_28:
[----:B------:R-:W-:Y:S05]  /*13c0*/  BSYNC B0 ;  /* 0x0000000000007941 */ /* 0x000fea0003800000 */
.L_x_27:
[----:B--2---:R-:W-:Y:S01]  /*13d0*/  IADD3 R15, R13, 0x40, RZ ;  /* 0x000000400d0f7810 */ /* 0x004fe20007ffe0ff */
[----:B------:R2:W4:Y:S01]  /*13e0*/  SHFL.IDX PT, R19, R9, 0x2, 0x181f ;  /* 0x00581f0009137f89 */ /* 0x00052200000e0000 */
[----:B------:R-:W-:Y:S02]  /*13f0*/  BSSY B0, `(.L_x_29) ;  /* 0x0000012000007945 */ /* 0x000fe40003800000 */
[----:B------:R-:W-:Y:S01]  /*1400*/  ISETP.GE.AND P0, PT, R15, R10, PT ;  /* 0x0000000a0f00720c */ /* 0x000fe20003f06270 */
[----:B---3--:R2:W3:-:S12]  /*1410*/  SHFL.IDX PT, R18, R12, 0x2, 0x181f ;  /* 0x00581f000c127f89 */ /* 0x0084d800000e0000 */
[----:B------:R-:W-:Y:S05]  /*1420*/  @P0 BRA `(.L_x_30) ;  /* 0x000000e000000947 */ /* 0x000fea0003800000 */
[----:B------:R-:W-:Y:S01]  /*1430*/  SHF.R.S32.HI R15, RZ, 0x1f, R8 ;  /* 0x0000001fff0f7819 */ /* 0x000fe20000011408 */
[----:B---34-:R-:W-:Y:S01]  /*1440*/  IMAD.WIDE R22, R135, 0x2, R18 ;  /* 0x0000000287167825 */ /* 0x018fe200078e0212 */
        /* <DEDUP_REMOVED lines=12> */
.L_x_30:
[----:B------:R-:W-:Y:S05]  /*1510*/  BSYNC B0 ;  /* 0x0000000000007941 */ /* 0x000fea0003800000 */
.L_x_29:
[----:B---3--:R-:W-:Y:S01]  /*1520*/  SHFL.IDX PT, R22, R12, 0x3, 0x181f ;  /* 0x00781f000c167f89 */ /* 0x008fe200000e0000 */
[----:B------:R-:W-:Y:S01]  /*1530*/  IMAD R14, R144, 0x40, R211 ;  /* 0x00000040900e7824 */ /* 0x000fe200078e02d3 */
[----:B------:R-:W-:Y:S01]  /*1540*/  IADD3 R15, R13, 0x60, RZ ;  /* 0x000000600d0f7810 */ /* 0x000fe20007ffe0ff */
[----:B------:R-:W-:Y:S01]  /*1550*/  IMAD.MOV.U32 R208, RZ, RZ, c[0x0][0x2b8] ;  /* 0x0000ae00ffd07624 */ /* 0x000fe200078e00ff */
[----:B------:R3:W5:Y:S01]  /*1560*/  SHFL.IDX PT, R23, R9, 0x3, 0x181f ;  /* 0x00781f0009177f89 */ /* 0x00076200000e0000 */
[----:B------:R-:W-:Y:S01]  /*1570*/  SHF.R.S32.HI R133, RZ, 0x1f, R16 ;  /* 0x0000001fff857819 */ /* 0x000fe20000011410 */
[----:B------:R-:W-:Y:S01]  /*1580*/  IMAD.SHL.U32 R207, R207, 0x2, RZ ;  /* 0x00000002cfcf7824 */ /* 0x000fe200078e00ff */
[----:B------:R-:W-:Y:S01]  /*1590*/  IADD3 R13, R14, -0x40, RZ ;  /* 0xffffffc00e0d7810 */ /* 0x000fe20007ffe0ff */
[----:B------:R-:W-:Y:S01]  /*15a0*/  USHF.R.S32.HI UR7, URZ, 0x1f, UR8 ;  /* 0x0000001f3f077899 */ /* 0x000fe20008011408 */
[----:B------:R-:W-:Y:S01]  /*15b0*/  ISETP.GE.AND P0, PT, R15, R10, PT ;  /* 0x0000000a0f00720c */ /* 0x000fe20003f06270 */
[----:B------:R-:W-:Y:S01]  /*15c0*/  ULDC.64 UR4, c[0x0][0x2b0] ;  /* 0x0000ac0000047ab9 */ /* 0x000fe20000000a00 */
[C---:B------:R-:W-:Y:S01]  /*15d0*/  ISETP.GE.AND P1, PT, R13.reuse, R7, PT ;  /* 0x000000070d00720c */ /* 0x040fe20003f26270 */
[----:B------:R-:W-:Y:S01]  /*15e0*/  IMAD.IADD R210, R13, 0x1, R212 ;  /* 0x000000010dd27824 */ /* 0x000fe200078e02d4 */
[----:B------:R-:W-:Y:S01]  /*15f0*/  SHF.R.S32.HI R13, RZ, 0x1f, R8 ;  /* 0x0000001fff0d7819 */ /* 0x000fe20000011408 */
[----:B------:R-:W-:Y:S01]  /*1600*/  UIMAD UR7, UR7, UR4, URZ ;  /* 0x00000004070772a4 */ /* 0x000fe2000f8e023f */
[----:B------:R-:W-:Y:S01]  /*1610*/  LEA.HI R133, R133, R16, RZ, 0x3 ;  /* 0x0000001085857211 */ /* 0x000fe200078f18ff */
[----:B------:R-:W-:Y:S01]  /*1620*/  UIMAD.WIDE.U32 UR10, UR8, UR4, URZ ;  /* 0x00000004080a72a5 */ /* 0x000fe2000f8e003f */
[----:B------:R-:W-:Y:S01]  /*1630*/  LEA.HI R134, R13, R8, RZ, 0x3 ;  /* 0x000000080d867211 */ /* 0x000fe200078f18ff */
[----:B------:R-:W-:Y:S01]  /*1640*/  UIMAD UR7, UR8, UR5, UR7 ;  /* 0x00000005080772a4 */ /* 0x000fe2000f8e0207 */
[----:B------:R-:W-:Y:S01]  /*1650*/  ISETP.NE.AND P2, PT, R208, 0x1, PT ;  /* 0x00000001d000780c */ /* 0x000fe20003f45270 */
[----:B------:R-:W-:Y:S01]  /*1660*/  IMAD.MOV.U32 R209, RZ, RZ, RZ ;  /* 0x000000ffffd17224 */ /* 0x000fe200078e00ff */
[----:B------:R-:W-:Y:S01]  /*1670*/  LOP3.LUT R134, R134, 0xfffffff8, RZ, 0xc0, !PT ;  /* 0xfffffff886867812 */ /* 0x000fe200078ec0ff */
[----:B------:R-:W-:Y:S01]  /*1680*/  UIADD3 UR7, UR11, UR7, URZ ;  /* 0x000000070b077290 */ /* 0x000fe2000fffe03f */
[----:B------:R-:W-:Y:S01]  /*1690*/  LOP3.LUT R133, R133, 0xfffffff8, RZ, 0xc0, !PT ;  /* 0xfffffff885857812 */ /* 0x000fe200078ec0ff */
[----:B------:R-:W-:Y:S01]  /*16a0*/  ULDC.64 UR4, c[0x0][0x1e8] ;  /* 0x00007a0000047ab9 */ /* 0x000fe20000000a00 */
[----:B------:R-:W-:-:S02]  /*16b0*/  ISETP.GT.OR P1, PT, R211, 0x3f, P1 ;  /* 0x0000003fd300780c */ /* 0x000fc40000f24670 */
[----:B-123--:R-:W-:Y:S01]  /*16c0*/  P2R R9, PR, RZ, 0x4 ;  /* 0x00000004ff097803 */ /* 0x00efe20000000000 */
[----:B-----5:R-:W-:-:S04]  /*16d0*/  @!P0 IMAD.WIDE R24, R135, 0x2, R22 ;  /* 0x0000000287188825 */ /* 0x020fc800078e0216 */
[--C-:B------:R-:W-:Y:S01]  /*16e0*/  @!P0 IMAD.WIDE R14, R134, 0x2, R22.reuse ;  /* 0x00000002860e8825 */ /* 0x100fe200078e0216 */
[----:B------:R-:W-:Y:S01]  /*16f0*/  @!PT LDS RZ, [RZ] ;  /* 0x00000000fffff984 */ /* 0x000fe20000000800 */
[----:B------:R1:W-:Y:S03]  /*1700*/  @!P0 LDGSTS.E.BYPASS.LTC128B.128 [R207+0xf100], [R24.64], !P5 ;  /* 0x0f10000018cf8fae */ /* 0x0003e6000e901d4e */
[----:B------:R-:W-:Y:S01]  /*1710*/  @!P0 IMAD.WIDE R22, R133, 0x2, R22 ;  /* 0x0000000285168825 */ /* 0x000fe200078e0216 */
[----:B------:R2:W-:Y:S03]  /*1720*/  @!P0 LDGSTS.E.BYPASS.LTC128B.128 [R207+0x13100], [R14.64], !P4 ;  /* 0x131000000ecf8fae */ /* 0x0005e6000e101d4e */
[----:B------:R-:W-:Y:S01]  /*1730*/  @P2 IMAD.HI.U32 R10, R210, c[0x0][0x2bc], RZ ;  /* 0x0000af00d20a2a27 */ /* 0x000fe200078e00ff */
[----:B------:R3:W-:Y:S03]  /*1740*/  @!P0 LDGSTS.E.BYPASS.LTC128B.128 [R207+0x17100], [R22.64], !P3 ;  /* 0x1710000016cf8fae */ /* 0x0007e6000d901d4e */
[----:B------:R-:W-:Y:S01]  /*1750*/  IMAD.MOV.U32 R9, RZ, RZ, R210 ;  /* 0x000000ffff097224 */ /* 0x000fe200078e00d2 */
[----:B------:R-:W0:Y:S01]  /*1760*/  LDGDEPBAR ;  /* 0x00000000000079af */ /* 0x000e220000000000 */
[----:B------:R-:W-:-:S04]  /*1770*/  @P2 SHF.R.U32.HI R9, RZ, c[0x0][0x2c0], R10 ;  /* 0x0000b000ff092a19 */ /* 0x000fc8000001160a */
[----:B------:R-:W-:-:S04]  /*1780*/  @!P1 IADD3 R13, P2, R9, UR10, RZ ;  /* 0x0000000a090d9c10 */ /* 0x000fc8000ff5e0ff */
[----:B------:R-:W-:Y:S02]  /*1790*/  @!P1 LEA.HI.X.SX32 R10, R9, UR7, 0x1, P2 ;  /* 0x00000007090a9c11 */ /* 0x000fe400090f0eff */
[----:B------:R-:W-:-:S04]  /*17a0*/  @!P1 LEA R18, P2, R13, c[0x0][0x2a0], 0x2 ;  /* 0x0000a8000d129a11 */ /* 0x000fc800078410ff */
[----:B----4-:R-:W-:Y:S01]  /*17b0*/  @!P1 LEA.HI.X R19, R13, c[0x0][0x2a4], R10, 0x2, P2 ;  /* 0x0000a9000d139a11 */ /* 0x010fe200010f140a */
[----:B------:R-:W-:Y:S06]  /*17c0*/  BAR.SYNC.DEFER_BLOCKING 0x0 ;  /* 0x0000000000007b1d */ /* 0x000fec0000010000 */
[----:B------:R4:W5:Y:S01]  /*17d0*/  @!P1 LDG.E R209, [R18.64] ;  /* 0x0000000e12d19981 */ /* 0x000962000c1e1900 */
[----:B------:R-:W-:Y:S01]  /*17e0*/  IMAD.MOV R9, RZ, RZ, -R9 ;  /* 0x000000ffff097224 */ /* 0x000fe200078e0a09 */
[----:B------:R-:W-:Y:S01]  /*17f0*/  UIMAD UR8, UR6, UR4, URZ ;  /* 0x00000004060872a4 */ /* 0x000fe2000f8e023f */
[----:B------:R-:W-:Y:S01]  /*1800*/  IMAD.SHL.U32 R12, R2, 0x40, RZ ;  /* 0x00000040020c7824 */ /* 0x000fe200078e00ff */
[----:B------:R-:W-:Y:S01]  /*1810*/  UIMAD.WIDE.U32 UR12, UR9, UR4, URZ ;  /* 0x00000004090c72a5 */ /* 0x000fe2000f8e003f */
[----:B------:R-:W-:Y:S01]  /*1820*/  IMAD R210, R9, c[0x0][0x2b8], R210 ;  /* 0x0000ae0009d27a24 */ /* 0x000fe200078e02d2 */
[----:B------:R-:W-:Y:S01]  /*1830*/  UIMAD UR8, UR9, UR5, UR8 ;  /* 0x00000005090872a4 */ /* 0x000fe2000f8e0208 */
[----:B------:R-:W-:Y:S01]  /*1840*/  SHF.R.S32.HI R17, RZ, 0x4, R92 ;  /* 0x00000004ff117819 */ /* 0x000fe2000001145c */
[----:B------:R-:W-:Y:S01]  /*1850*/  IMAD.SHL.U32 R205, R20, 0x8, RZ ;  /* 0x0000000814cd7824 */ /* 0x000fe200078e00ff */
[----:B------:R-:W-:Y:S01]  /*1860*/  LOP3.LUT R12, R12, 0x1c0, RZ, 0xc0, !PT ;  /* 0x000001c00c0c7812 */ /* 0x000fe200078ec0ff */
[----:B-1----:R-:W-:Y:S01]  /*1870*/  IMAD.WIDE.U32 R24, R210, c[0x0][0x1e0], RZ ;  /* 0x00007800d2187a25 */ /* 0x002fe200078e00ff */
[----:B------:R-:W-:Y:S01]  /*1880*/  SHF.R.S32.HI R13, RZ, 0x1f, R210 ;  /* 0x0000001fff0d7819 */ /* 0x000fe200000114d2 */
[----:B------:R-:W-:Y:S01]  /*1890*/  UIADD3 UR8, UR13, UR8, URZ ;  /* 0x000000080d087290 */ /* 0x000fe2000fffe03f */
[----:B------:R-:W-:Y:S01]  /*18a0*/  LEA.HI R92, R92, R17, RZ, 0x1 ;  /* 0x000000115c5c7211 */ /* 0x000fe200078f08ff */
[----:B------:R-:W-:Y:S01]  /*18b0*/  ULDC.64 UR4, c[0x0][0x210] ;  /* 0x0000840000047ab9 */ /* 0x000fe20000000a00 */
[----:B------:R-:W-:Y:S01]  /*18c0*/  LOP3.LUT R205, R12, 0x8, R205, 0xf8, !PT ;  /* 0x000000080ccd7812 */ /* 0x000fe200078ef8cd */
[C---:B------:R-:W-:Y:S01]  /*18d0*/  IMAD R9, R13.reuse, c[0x0][0x1e0], RZ ;  /* 0x000078000d097a24 */ /* 0x040fe200078e02ff */
[----:B------:R-:W-:Y:S01]  /*18e0*/  UIMAD UR6, UR6, UR4, URZ ;  /* 0x00000004060672a4 */ /* 0x000fe2000f8e023f */
[----:B------:R-:W-:Y:S01]  /*18f0*/  IMAD R13, R13, c[0x0][0x208], RZ ;  /* 0x000082000d0d7a24 */ /* 0x000fe200078e02ff */
[----:B------:R-:W-:Y:S01]  /*1900*/  SHF.R.U32.HI R12, RZ, 0x3, R12 ;  /* 0x00000003ff0c7819 */ /* 0x000fe2000001160c */
[----:B--2---:R-:W-:Y:S01]  /*1910*/  IMAD R14, R210, c[0x0][0x1e4], R9 ;  /* 0x00007900d20e7a24 */ /* 0x004fe200078e0209 */
[----:B------:R-:W-:Y:S01]  /*1920*/  LOP3.LUT R92, R92, 0xfffffffe, RZ, 0xc0, !PT ;  /* 0xfffffffe5c5c7812 */ /* 0x000fe200078ec0ff */
[C---:B------:R-:W-:Y:S01]  /*1930*/  IMAD R13, R210.reuse, c[0x0][0x20c], R13 ;  /* 0x00008300d20d7a24 */ /* 0x040fe200078e020d */
[----:B------:R-:W-:Y:S01]  /*1940*/  UIMAD.WIDE.U32 UR18, UR9, UR4, URZ ;  /* 0x00000004091272a5 */ /* 0x000fe2000f8e003f */
[----:B------:R-:W-:Y:S01]  /*1950*/  IMAD.IADD R15, R25, 0x1, R14 ;  /* 0x00000001190f7824 */ /* 0x000fe200078e020e */
[----:B------:R-:W-:Y:S01]  /*1960*/  UIMAD UR5, UR9, UR5, UR6 ;  /* 0x00000005090572a4 */ /* 0x000fe2000f8e0206 */
[----:B------:R-:W-:Y:S01]  /*1970*/  IMAD.MOV.U32 R14, RZ, RZ, R24 ;  /* 0x000000ffff0e7224 */ /* 0x000fe200078e0018 */
[----:B------:R-:W-:Y:S01]  /*1980*/  IADD3 R92, R17, -R92, RZ ;  /* 0x8000005c115c7210 */ /* 0x000fe20007ffe0ff */
[----:B------:R-:W-:Y:S01]  /*1990*/  IMAD.WIDE.U32 R24, R210, c[0x0][0x208], RZ ;  /* 0x00008200d2187a25 */ /* 0x000fe200078e00ff */
[----:B------:R-:W-:Y:S01]  /*19a0*/  LOP3.LUT R205, R205, R12, RZ, 0x3c, !PT ;  /* 0x0000000ccdcd7212 */ /* 0x000fe200078e3cff */
[----:B------:R-:W-:Y:S01]  /*19b0*/  UIADD3 UR5, UR19, UR5, URZ ;  /* 0x0000000513057290 */ /* 0x000fe2000fffe03f */
[----:B------:R-:W-:Y:S01]  /*19c0*/  ISETP.GE.AND P6, PT, R135, c[0x0][0x1d4], PT ;  /* 0x0000750087007a0c */ /* 0x000fe20003fc6270 */
[----:B------:R-:W-:Y:S01]  /*19d0*/  IMAD.IADD R25, R25, 0x1, R13 ;  /* 0x0000000119197824 */ /* 0x000fe200078e020d */
[----:B------:R-:W-:Y:S01]  /*19e0*/  ISETP.GE.AND P5, PT, R8, c[0x0][0x1d4], PT ;  /* 0x0000750008007a0c */ /* 0x000fe20003fa6270 */
[----:B----4-:R-:W-:Y:S01]  /*19f0*/  IMAD.SHL.U32 R19, R3, 0x40, RZ ;  /* 0x0000004003137824 */ /* 0x010fe200078e00ff */
[----:B------:R-:W-:Y:S01]  /*1a00*/  ISETP.GE.AND P4, PT, R16, c[0x0][0x1d4], PT ;  /* 0x0000750010007a0c */ /* 0x000fe20003f86270 */
[----:B------:R-:W-:Y:S01]  /*1a10*/  IMAD R205, R92, 0x200, R205 ;  /* 0x000002005ccd7824 */ /* 0x000fe200078e02cd */
[----:B------:R-:W-:Y:S01]  /*1a20*/  LOP3.LUT P2, RZ, R2, 0x2, RZ, 0xc0, !PT ;  /* 0x0000000202ff7812 */ /* 0x000fe2000784c0ff */
[----:B------:R-:W-:Y:S01]  /*1a30*/  IMAD.SHL.U32 R92, R92, 0x8, RZ ;  /* 0x000000085c5c7824 */ /* 0x000fe200078e00ff */
[----:B------:R-:W-:Y:S01]  /*1a40*/  LOP3.LUT R19, R19, 0x1c0, RZ, 0xc0, !PT ;  /* 0x000001c013137812 */ /* 0x000fe200078ec0ff */
[----:B------:R-:W-:Y:S01]  /*1a50*/  IMAD.SHL.U32 R205, R205, 0x2, RZ ;  /* 0x00000002cdcd7824 */ /* 0x000fe200078e00ff */
[----:B------:R-:W-:-:S02]  /*1a60*/  SHF.L.U32 R93, R6, 0x6, RZ ;  /* 0x00000006065d7819 */ /* 0x000fc400000006ff */
[----:B------:R-:W-:Y:S02]  /*1a70*/  LOP3.LUT R92, R19, 0x8, R92, 0xf8, !PT ;  /* 0x00000008135c7812 */ /* 0x000fe400078ef85c */
[----:B------:R-:W-:Y:S02]  /*1a80*/  IADD3 R204, R205, 0x6120, RZ ;  /* 0x00006120cdcc7810 */ /* 0x000fe40007ffe0ff */
[----:B------:R-:W-:Y:S02]  /*1a90*/  SHF.R.U32.HI R19, RZ, 0x3, R19 ;  /* 0x00000003ff137819 */ /* 0x000fe40000011613 */
[----:B------:R-:W-:Y:S02]  /*1aa0*/  LEA.HI R6, R11, R4, RZ, 0x5 ;  /* 0x000000040b067211 */ /* 0x000fe400078f28ff */
[----:B------:R-:W-:Y:S02]  /*1ab0*/  LOP3.LUT R92, R92, R19, RZ, 0x3c, !PT ;  /* 0x000000135c5c7212 */ /* 0x000fe400078e3cff */
[----:B------:R-:W-:Y:S01]  /*1ac0*/  LOP3.LUT R93, R93, 0xfffffe00, RZ, 0xc0, !PT ;  /* 0xfffffe005d5d7812 */ /* 0x000fe200078ec0ff */
[----:B------:R-:W-:Y:S01]  /*1ad0*/  IMAD.SHL.U32 R206, R6, 0x20, RZ ;  /* 0x0000002006ce7824 */ /* 0x000fe200078e00ff */
[----:B------:R-:W-:-:S02]  /*1ae0*/  ISETP.GE.AND P3, PT, R135, c[0x0][0x1d4], PT ;  /* 0x0000750087007a0c */ /* 0x000fc40003f66270 */
[-C--:B------:R-:W-:Y:S02]  /*1af0*/  LOP3.LUT R203, R92, R93.reuse, RZ, 0xfc, !PT ;  /* 0x0000005d5ccb7212 */ /* 0x080fe400078efcff */
[----:B------:R-:W-:Y:S02]  /*1b00*/  LOP3.LUT R206, R206, 0x7ffffc00, RZ, 0xc0, !PT ;  /* 0x7ffffc00cece7812 */ /* 0x000fe400078ec0ff */
[----:B------:R-:W-:Y:S02]  /*1b10*/  SHF.R.S32.HI R146, RZ, 0x1f, R135 ;  /* 0x0000001fff927819 */ /* 0x000fe40000011487 */
[----:B------:R-:W-:Y:S02]  /*1b20*/  IADD3 R206, R92, R93, R206 ;  /* 0x0000005d5cce7210 */ /* 0x000fe40007ffe0ce */
[----:B------:R-:W-:Y:S02]  /*1b30*/  IADD3 R213, R207, 0x100, RZ ;  /* 0x00000100cfd57810 */ /* 0x000fe40007ffe0ff */
[----:B------:R-:W-:Y:S01]  /*1b40*/  SHF.R.S32.HI R145, RZ, 0x1f, R134 ;  /* 0x0000001fff917819 */ /* 0x000fe20000011486 */
[----:B------:R-:W-:-:S04]  /*1b50*/  IMAD.SHL.U32 R206, R206, 0x2, RZ ;  /* 0x00000002cece7824 */ /* 0x000fc800078e00ff */
[--C-:B------:R-:W-:Y:S02]  /*1b60*/  IMAD R202, R0, 0x2, R206.reuse ;  /* 0x0000000200ca7824 */ /* 0x100fe400078e02ce */
[C---:B------:R-:W-:Y:S02]  /*1b70*/  IMAD R201, R5.reuse, 0x2, R206 ;  /* 0x0000000205c97824 */ /* 0x040fe400078e02ce */
[----:B------:R-:W-:Y:S01]  /*1b80*/  IMAD R199, R5, 0x2, R202 ;  /* 0x0000000205c77824 */ /* 0x000fe200078e02ca */
[----:B-----5:R-:W-:Y:S01]  /*1b90*/  SHF.R.S32.HI R10, RZ, 0x1f, R209 ;  /* 0x0000001fff0a7819 */ /* 0x020fe200000114d1 */
[----:B------:R-:W-:-:S04]  /*1ba0*/  IMAD.WIDE.U32 R14, R209, c[0x0][0x1f0], R14 ;  /* 0x00007c00d10e7a25 */ /* 0x000fc800078e000e */
[----:B------:R-:W-:Y:S01]  /*1bb0*/  IMAD R18, R10, c[0x0][0x1f0], RZ ;  /* 0x00007c000a127a24 */ /* 0x000fe200078e02ff */
[----:B------:R-:W-:Y:S01]  /*1bc0*/  IADD3 R21, P0, R14, UR12, RZ ;  /* 0x0000000c0e157c10 */ /* 0x000fe2000ff1e0ff */
[----:B------:R-:W-:Y:S02]  /*1bd0*/  IMAD R10, R10, c[0x0][0x218], RZ ;  /* 0x000086000a0a7a24 */ /* 0x000fe400078e02ff */
[C---:B------:R-:W-:Y:S01]  /*1be0*/  IMAD R9, R209.reuse, c[0x0][0x1f4], R18 ;  /* 0x00007d00d1097a24 */ /* 0x040fe200078e0212 */
[----:B------:R-:W-:Y:S01]  /*1bf0*/  LEA R18, R144, 0xffffffc0, 0x6 ;  /* 0xffffffc090127811 */ /* 0x000fe200078e30ff */
[----:B------:R-:W-:-:S03]  /*1c00*/  IMAD.WIDE.U32 R24, R209, c[0x0][0x218], R24 ;  /* 0x00008600d1187a25 */ /* 0x000fc600078e0018 */
[----:B------:R-:W-:Y:S01]  /*1c10*/  IADD3.X R14, R15, UR8, R9, P0, !PT ;  /* 0x000000080f0e7c10 */ /* 0x000fe200087fe409 */
[----:B------:R-:W-:Y:S01]  /*1c20*/  IMAD.IADD R3, R7, 0x1, -R18 ;  /* 0x0000000107037824 */ /* 0x000fe200078e0a12 */
[----:B---3--:R-:W-:Y:S01]  /*1c30*/  LEA R22, P0, R21, c[0x0][0x1c8], 0x1 ;  /* 0x0000720015167a11 */ /* 0x008fe200078008ff */
[----:B------:R-:W-:Y:S01]  /*1c40*/  IMAD R17, R209, c[0x0][0x21c], R10 ;  /* 0x00008700d1117a24 */ /* 0x000fe200078e020a */
[----:B------:R-:W-:Y:S01]  /*1c50*/  IADD3 R9, R205, 0x6100, RZ ;  /* 0x00006100cd097810 */ /* 0x000fe20007ffe0ff */
[----:B------:R-:W-:Y:S01]  /*1c60*/  IMAD.IADD R20, R3, 0x1, -R20 ;  /* 0x0000000103147824 */ /* 0x000fe200078e0a14 */
[----:B------:R-:W-:Y:S01]  /*1c70*/  LEA.HI.X R21, R21, c[0x0][0x1cc], R14, 0x1, P0 ;  /* 0x0000730015157a11 */ /* 0x000fe200000f0c0e */
[----:B------:R-:W-:Y:S01]  /*1c80*/  SHFL.IDX PT, R12, R22, 0x1, 0x181f ;  /* 0x00381f00160c7f89 */ /* 0x000fe200000e0000 */
[----:B------:R-:W-:Y:S02]  /*1c90*/  IADD3 R10, P0, R24, UR18, RZ ;  /* 0x00000012180a7c10 */ /* 0x000fe4000ff1e0ff */
[----:B------:R-:W-:Y:S01]  /*1ca0*/  ISETP.GE.AND P1, PT, R20, 0x1, PT ;  /* 0x000000011400780c */ /* 0x000fe20003f26270 */
[----:B------:R-:W-:Y:S01]  /*1cb0*/  SHFL.IDX PT, R14, R22, RZ, 0x181f ;  /* 0x00181fff160e7589 */ /* 0x000fe200000e0000 */
[----:B------:R-:W-:-:S02]  /*1cc0*/  IADD3.X R17, R25, UR5, R17, P0, !PT ;  /* 0x0000000519117c10 */ /* 0x000fc400087fe411 */
[C---:B------:R-:W-:Y:S01]  /*1cd0*/  LEA R18, P0, R10.reuse, c[0x0][0x1f8], 0x1 ;  /* 0x00007e000a127a11 */ /* 0x040fe200078008ff */
[----:B------:R-:W1:Y:S01]  /*1ce0*/  SHFL.IDX PT, R15, R21, RZ, 0x181f ;  /* 0x00181fff150f7589 */ /* 0x000e6200000e0000 */
[----:B------:R-:W-:Y:S02]  /*1cf0*/  @P2 IADD3 R204, R9, -0x20, RZ ;  /* 0xffffffe009cc2810 */ /* 0x000fe40007ffe0ff */
[----:B------:R-:W-:Y:S01]  /*1d00*/  LEA.HI.X R17, R10, c[0x0][0x1fc], R17, 0x1, P0 ;  /* 0x00007f000a117a11 */ /* 0x000fe200000f0c11 */
[----:B------:R-:W2:Y:S01]  /*1d10*/  SHFL.IDX PT, R13, R21, 0x1, 0x181f ;  /* 0x00381f00150d7f89 */ /* 0x000ea200000e0000 */
[----:B------:R-:W-:Y:S02]  /*1d20*/  ISETP.GT.AND P0, PT, R20, 0x20, PT ;  /* 0x000000201400780c */ /* 0x000fe40003f04270 */
[C---:B------:R-:W-:Y:S01]  /*1d30*/  IADD3 R195, R204.reuse, 0x800, RZ ;  /* 0x00000800ccc37810 */ /* 0x040fe20007ffe0ff */
[----:B------:R-:W3:Y:S01]  /*1d40*/  SHFL.IDX PT, R36, R18, RZ, 0x181f ;  /* 0x00181fff12247589 */ /* 0x000ee200000e0000 */
[----:B------:R-:W-:-:S02]  /*1d50*/  IADD3 R194, R204, 0x1000, RZ ;  /* 0x00001000ccc27810 */ /* 0x000fc40007ffe0ff */
[C---:B------:R-:W-:Y:S01]  /*1d60*/  IADD3 R193, R204.reuse, 0x1800, RZ ;  /* 0x00001800ccc17810 */ /* 0x040fe20007ffe0ff */
[----:B------:R-:W4:Y:S01]  /*1d70*/  SHFL.IDX PT, R10, R17, RZ, 0x181f ;  /* 0x00181fff110a7589 */ /* 0x000f2200000e0000 */
[C---:B------:R-:W-:Y:S02]  /*1d80*/  IADD3 R191, R204.reuse, 0x2000, RZ ;  /* 0x00002000ccbf7810 */ /* 0x040fe40007ffe0ff */
[C---:B------:R-:W-:Y:S01]  /*1d90*/  IADD3 R190, R204.reuse, 0x2800, RZ ;  /* 0x00002800ccbe7810 */ /* 0x040fe20007ffe0ff */
[----:B------:R5:W3:Y:S01]  /*1da0*/  SHFL.IDX PT, R56, R18, 0x1, 0x181f ;  /* 0x00381f0012387f89 */ /* 0x000ae200000e0000 */
[C---:B------:R-:W-:Y:S02]  /*1db0*/  IADD3 R189, R204.reuse, 0x3000, RZ ;  /* 0x00003000ccbd7810 */ /* 0x040fe40007ffe0ff */
[C---:B------:R-:W-:Y:S01]  /*1dc0*/  IADD3 R188, R204.reuse, 0x3800, RZ ;  /* 0x00003800ccbc7810 */ /* 0x040fe20007ffe0ff */
[----:B------:R-:W3:Y:S01]  /*1dd0*/  SHFL.IDX PT, R9, R17, 0x1, 0x181f ;  /* 0x00381f0011097f89 */ /* 0x000ee200000e0000 */
[----:B------:R-:W-:-:S02]  /*1de0*/  IADD3 R187, R204, 0x4000, RZ ;  /* 0x00004000ccbb7810 */ /* 0x000fc40007ffe0ff */
[C---:B------:R-:W-:Y:S01]  /*1df0*/  IADD3 R186, R204.reuse, 0x4800, RZ ;  /* 0x00004800ccba7810 */ /* 0x040fe20007ffe0ff */
[--C-:B-1----:R-:W-:Y:S01]  /*1e00*/  @P1 IMAD.WIDE R24, R135, 0x2, R14.reuse ;  /* 0x0000000287181825 */ /* 0x102fe200078e020e */
[C---:B------:R-:W-:Y:S02]  /*1e10*/  IADD3 R185, R204.reuse, 0x5000, RZ ;  /* 0x00005000ccb97810 */ /* 0x040fe40007ffe0ff */
[----:B------:R-:W-:Y:S01]  /*1e20*/  IADD3 R184, R204, 0x5800, RZ ;  /* 0x00005800ccb87810 */ /* 0x000fe20007ffe0ff */
[C-C-:B------:R-:W-:Y:S01]  /*1e30*/  @P1 IMAD.WIDE R22, R134.reuse, 0x2, R14.reuse ;  /* 0x0000000286161825 */ /* 0x140fe200078e020e */
[----:B------:R1:W-:Y:S03]  /*1e40*/  @P1 LDGSTS.E.BYPASS.LTC128B.128 [R207+0x6100], [R24.64], !P6 ;  /* 0x0610000018cf1fae */ /* 0x0003e6000f101d4e */
[----:B------:R-:W-:Y:S01]  /*1e50*/  @P1 IMAD.WIDE R28, R133, 0x2, R14 ;  /* 0x00000002851c1825 */ /* 0x000fe200078e020e */
[----:B------:R1:W-:Y:S03]  /*1e60*/  @P1 LDGSTS.E.BYPASS.LTC128B.128 [R207+0x8100], [R22.64], !P5 ;  /* 0x0810000016cf1fae */ /* 0x0003e6000e901d4e */
[--C-:B--2---:R-:W-:Y:S01]  /*1e70*/  @P0 IMAD.WIDE R26, R135, 0x2, R12.reuse ;  /* 0x00000002871a0825 */ /* 0x104fe200078e020c */
[----:B------:R2:W-:Y:S03]  /*1e80*/  @P1 LDGSTS.E.BYPASS.LTC128B.128 [R207+0xa100], [R28.64], !P4 ;  /* 0x0a1000001ccf1fae */ /* 0x0005e6000e101d4e */
[C-C-:B------:R-:W-:Y:S01]  /*1e90*/  @P0 IMAD.WIDE R30, R134.reuse, 0x2, R12.reuse ;  /* 0x00000002861e0825 */ /* 0x140fe200078e020c */
[----:B------:R2:W-:Y:S03]  /*1ea0*/  @P0 LDGSTS.E.BYPASS.LTC128B.128 [R207+0x7100], [R26.64], !P6 ;  /* 0x071000001acf0fae */ /* 0x0005e6000f101d4e */
[----:B------:R-:W-:Y:S01]  /*1eb0*/  @P0 IMAD.WIDE R12, R133, 0x2, R12 ;  /* 0x00000002850c0825 */ /* 0x000fe200078e020c */
[----:B------:R2:W-:Y:S03]  /*1ec0*/  @P0 LDGSTS.E.BYPASS.LTC128B.128 [R207+0x9100], [R30.64], !P5 ;  /* 0x091000001ecf0fae */ /* 0x0005e6000e901d4e */
[----:B-----5:R-:W-:Y:S01]  /*1ed0*/  IMAD.WIDE R18, R135, 0x2, RZ ;  /* 0x0000000287127825 */ /* 0x020fe200078e02ff */
[----:B------:R5:W-:Y:S03]  /*1ee0*/  @P0 LDGSTS.E.BYPASS.LTC128B.128 [R207+0xb100], [R12.64], !P4 ;  /* 0x0b1000000ccf0fae */ /* 0x000be6000e101d4e */
[----:B------:R-:W-:Y:S01]  /*1ef0*/  IMAD.WIDE R14, R134, 0x2, RZ ;  /* 0x00000002860e7825 */ /* 0x000fe200078e02ff */
[----:B------:R-:W0:Y:S01]  /*1f00*/  LDGDEPBAR ;  /* 0x00000000000079af */ /* 0x000e220000000000 */
[----:B---3--:R-:W-:-:S03]  /*1f10*/  IADD3 R40, P0, R36, R18, RZ ;  /* 0x0000001224287210 */ /* 0x008fc60007f1e0ff */
[----:B------:R-:W-:Y:S02]  /*1f20*/  IADD3 R38, P2, R36, R14, RZ ;  /* 0x0000000e24267210 */ /* 0x000fe40007f5e0ff */
[----:B----4-:R-:W-:Y:S01]  /*1f30*/  IMAD.X R41, R10, 0x1, R19, P0 ;  /* 0x000000010a297824 */ /* 0x010fe200000e0613 */
[-C--:B------:R-:W-:Y:S02]  /*1f40*/  IADD3 R58, P0, R14, R56.reuse, RZ ;  /* 0x000000380e3a7210 */ /* 0x080fe40007f1e0ff */
[----:B-1----:R-:W-:Y:S01]  /*1f50*/  IADD3 R22, P1, R18, R56, RZ ;  /* 0x0000003812167210 */ /* 0x002fe20007f3e0ff */
[----:B------:R-:W-:Y:S01]  /*1f60*/  IMAD.X R39, R10, 0x1, R15, P2 ;  /* 0x000000010a277824 */ /* 0x000fe200010e060f */
[----:B------:R-:W-:Y:S01]  /*1f70*/  ISETP.GE.AND P2, PT, R8, c[0x0][0x1d4], PT ;  /* 0x0000750008007a0c */ /* 0x000fe20003f46270 */
[--C-:B------:R-:W-:Y:S02]  /*1f80*/  IMAD.X R59, R15, 0x1, R9.reuse, P0 ;  /* 0x000000010f3b7824 */ /* 0x100fe400000e0609 */
[----:B------:R-:W-:-:S02]  /*1f90*/  IMAD.X R23, R19, 0x1, R9, P1 ;  /* 0x0000000113177824 */ /* 0x000fc400008e0609 */
[----:B-----5:R-:W-:Y:S01]  /*1fa0*/  IMAD.WIDE R12, R133, 0x2, RZ ;  /* 0x00000002850c7825 */ /* 0x020fe200078e02ff */
[----:B------:R-:W-:-:S04]  /*1fb0*/  DEPBAR.LE SB0, 0x1 ;  /* 0x000080400000791a */ /* 0x000fc80000000000 */
[----:B------:R-:W-:-:S04]  /*1fc0*/  DEPBAR.LE SB0, 0x0 ;  /* 0x000080000000791a */ /* 0x000fc80000000000 */
[----:B------:R-:W-:Y:S01]  /*1fd0*/  BAR.SYNC.DEFER_BLOCKING 0x0 ;  /* 0x0000000000007b1d */ /* 0x000fe20000010000 */
[----:B------:R-:W-:Y:S02]  /*1fe0*/  IADD3 R56, P0, R12, R56, RZ ;  /* 0x000000380c387210 */ /* 0x000fe40007f1e0ff */
[----:B------:R-:W-:Y:S02]  /*1ff0*/  IADD3 R36, P1, R36, R12, RZ ;  /* 0x0000000c24247210 */ /* 0x000fe40007f3e0ff */
[----:B------:R-:W-:Y:S02]  /*2000*/  IADD3.X R57, R13, R9, RZ, P0, !PT ;  /* 0x000000090d397210 */ /* 0x000fe400007fe4ff */
[----:B------:R-:W-:Y:S01]  /*2010*/  ISETP.LT.OR P0, PT, R20, 0x1, P3 ;  /* 0x000000011400780c */ /* 0x000fe20001f01670 */
[----:B------:R-:W-:Y:S01]  /*2020*/  IMAD.X R37, R10, 0x1, R13, P1 ;  /* 0x000000010a257824 */ /* 0x000fe200008e060d */
[C---:B------:R-:W-:Y:S01]  /*2030*/  ISETP.LT.OR P3, PT, R20.reuse, 0x21, P3 ;  /* 0x000000211400780c */ /* 0x040fe20001f61670 */
[----:B--2---:R-:W-:Y:S04]  /*2040*/  LDSM.16.M88.4 R24, [R206+0xc100] ;  /* 0x00c10000ce18783b */ /* 0x004fe80000000200 */
[----:B------:R-:W-:Y:S04]  /*2050*/  LDSM.16.M88.4 R52, [R202+0xc100] ;  /* 0x00c10000ca34783b */ /* 0x000fe80000000200 */
[----:B------:R-:W-:Y:S04]  /*2060*/  LDSM.16.M88.4 R28, [R205+0x6100] ;  /* 0x00610000cd1c783b */ /* 0x000fe80000000200 */
[----:B------:R-:W1:Y:S04]  /*2070*/  LDSM.16.M88.4 R44, [R205+0x6900] ;  /* 0x00690000cd2c783b */ /* 0x000e680000000200 */
[----:B------:R-:W-:Y:S04]  /*2080*/  LDSM.16.M88.4 R72, [R205+0x7100] ;  /* 0x00710000cd48783b */ /* 0x000fe80000000200 */
[----:B------:R-:W-:Y:S04]  /*2090*/  LDSM.16.M88.4 R32, [R205+0x7900] ;  /* 0x00790000cd20783b */ /* 0x000fe80000000200 */
[----:B------:R-:W2:Y:S04]  /*20a0*/  LDSM.16.M88.4 R12, [R204] ;  /* 0x00000000cc0c783b */ /* 0x000ea80000000200 */
[----:B------:R-:W3:Y:S04]  /*20b0*/  LDSM.16.M88.4 R8, [R204+0x800] ;  /* 0x00080000cc08783b */ /* 0x000ee80000000200 */
[----:B------:R-:W-:Y:S04]  /*20c0*/  LDSM.16.M88.4 R80, [R204+0x1000] ;  /* 0x00100000cc50783b */ /* 0x000fe80000000200 */
[----:B------:R-:W-:Y:S04]  /*20d0*/  LDSM.16.M88.4 R76, [R204+0x1800] ;  /* 0x00180000cc4c783b */ /* 0x000fe80000000200 */
[----:B------:R-:W-:Y:S01]  /*20e0*/  @!PT LDS RZ, [RZ] ;  /* 0x00000000fffff984 */ /* 0x000fe20000000800 */
[----:B------:R-:W-:Y:S01]  /*20f0*/  @!PT LDS RZ, [RZ] ;  /* 0x00000000fffff984 */ /* 0x000fe20000000800 */
[----:B------:R-:W-:Y:S01]  /*2100*/  @!PT LDS RZ, [RZ] ;  /* 0x00000000fffff984 */ /* 0x000fe20000000800 */
[----:B------:R4:W-:Y:S01]  /*2110*/  LDGSTS.E.BYPASS.LTC128B.128 [R207+0x100], [R40.64], !P0 ;  /* 0x0010000028cf7fae */ /* 0x0009e2000c101d4e */
[----:B------:R-:W-:-:S02]  /*2120*/  ISETP.LT.OR P0, PT, R20, 0x1, P2 ;  /* 0x000000011400780c */ /* 0x000fc40001701670 */
[----:B------:R-:W-:Y:S01]  /*2130*/  ISETP.LT.OR P2, PT, R20, 0x21, P2 ;  /* 0x000000211400780c */ /* 0x000fe20001741670 */
[----:B-1----:R-:W-:Y:S10]  /*2140*/  HMMA.16816.F32 R48, R24, R44, RZ ;  /* 0x0000002c1830723c */ /* 0x002ff400000018ff */
[----:B------:R1:W-:Y:S01]  /*2150*/  LDGSTS.E.BYPASS.LTC128B.128 [R207+0x2100], [R38.64], !P0 ;  /* 0x0210000026cf7fae */ /* 0x0003e2000c101d4e */
[----:B------:R-:W-:-:S04]  /*2160*/  ISETP.GE.AND P0, PT, R16, c[0x0][0x1d4], PT ;  /* 0x0000750010007a0c */ /* 0x000fc80003f06270 */
[C---:B------:R-:W-:Y:S01]  /*2170*/  ISETP.LT.OR P1, PT, R20.reuse, 0x1, P0 ;  /* 0x000000011400780c */ /* 0x040fe20000721670 */
[C---:B------:R-:W-:Y:S08]  /*2180*/  HMMA.16816.F32 R16, R24.reuse, R28, RZ ;  /* 0x0000001c1810723c */ /* 0x040ff000000018ff */
[----:B------:R-:W-:Y:S04]  /*2190*/  HMMA.16816.F32 R28, R24, R30, RZ ;  /* 0x0000001e181c723c */ /* 0x000fe800000018ff */
[----:B------:R1:W-:Y:S01]  /*21a0*/  LDGSTS.E.BYPASS.LTC128B.128 [R207+0x4100], [R36.64], !P1 ;  /* 0x0410000024cf7fae */ /* 0x0003e2000c901d4e */
[----:B------:R-:W-:-:S02]  /*21b0*/  ISETP.LT.OR P1, PT, R20, 0x21, P0 ;  /* 0x000000211400780c */ /* 0x000fc40000721670 */
[----:B------:R-:W-:Y:S01]  /*21c0*/  LOP3.LUT P0, RZ, R2, 0x4, RZ, 0xc0, !PT ;  /* 0x0000000402ff7812 */ /* 0x000fe2000780c0ff */
[----:B------:R-:W-:Y:S01]  /*21d0*/  IMAD.MOV.U32 R2, RZ, RZ, 0x40 ;  /* 0x00000040ff027424 */ /* 0x000fe200078e00ff */
[----:B------:R5:W-:Y:S01]  /*21e0*/  LDGSTS.E.BYPASS.LTC128B.128 [R207+0x1100], [R22.64], !P3 ;  /* 0x0110000016cf7fae */ /* 0x000be2000d901d4e */
[----:B------:R-:W-:Y:S01]  /*21f0*/  HMMA.16816.F32 R44, R24, R46, RZ ;  /* 0x0000002e182c723c */ /* 0x000fe200000018ff */
[----:B------:R-:W-:Y:S02]  /*2200*/  ISETP.GT.AND P3, PT, R211, 0x3f, PT ;  /* 0x0000003fd300780c */ /* 0x000fe40003f64270 */
[----:B------:R-:W-:Y:S01]  /*2210*/  SEL R2, R2, 0xffffffc0, !P0 ;  /* 0xffffffc002027807 */ /* 0x000fe20004000000 */
[----:B------:R3:W-:Y:S01]  /*2220*/  LDGSTS.E.BYPASS.LTC128B.128 [R207+0x3100], [R58.64], !P2 ;  /* 0x031000003acf7fae */ /* 0x0007e2000d101d4e */
[----:B------:R-:W-:-:S03]  /*2230*/  ISETP.GE.AND P2, PT, R7, 0x41, PT ;  /* 0x000000410700780c */ /* 0x000fc60003f46270 */
[----:B------:R-:W-:Y:S01]  /*2240*/  IMAD.IADD R200, R205, 0x1, R2 ;  /* 0x00000001cdc87824 */ /* 0x000fe200078e0202 */
[----:B------:R3:W-:Y:S01]  /*2250*/  LDGSTS.E.BYPASS.LTC128B.128 [R207+0x5100], [R56.64], !P1 ;  /* 0x0510000038cf7fae */ /* 0x0007e2000c901d4e */
[----:B--2---:R-:W-:Y:S01]  /*2260*/  HMMA.16816.F32 R16, R52, R12, R16 ;  /* 0x0000000c3410723c */ /* 0x004fe20000001810 */
[----:B------:R-:W-:Y:S01]  /*2270*/  IMAD.IADD R192, R2, 0x1, R204 ;  /* 0x0000000102c07824 */ /* 0x000fe200078e02cc */
[----:B------:R-:W-:Y:S01]  /*2280*/  SHF.R.S32.HI R2, RZ, 0x1f, R133 ;  /* 0x0000001fff027819 */ /* 0x000fe20000011485 */
[----:B------:R-:W-:Y:S04]  /*2290*/  LDSM.16.M88.4 R64, [R201+0xc100] ;  /* 0x00c10000c940783b */ /* 0x000fe80000000200 */
[----:B------:R-:W-:Y:S01]  /*22a0*/  LDSM.16.M88.4 R60, [R200+0x7100] ;  /* 0x00710000c83c783b */ /* 0x000fe20000000200 */
[C---:B----4-:R-:W-:Y:S03]  /*22b0*/  HMMA.16816.F32 R40, R24.reuse, R72, RZ ;  /* 0x000000481828723c */ /* 0x050fe600000018ff */
[----:B-1----:R-:W1:Y:S04]  /*22c0*/  LDSM.16.M88.4 R36, [R200+0x6100] ;  /* 0x00610000c824783b */ /* 0x002e680000000200 */
[----:B------:R-:W-:Y:S01]  /*22d0*/  LDSM.16.M88.4 R84, [R192+0x1000] ;  /* 0x00100000c054783b */ /* 0x000fe20000000200 */
[C---:B------:R-:W-:Y:S03]  /*22e0*/  HMMA.16816.F32 R72, R24.reuse, R74, RZ ;  /* 0x0000004a1848723c */ /* 0x040fe600000018ff */
[----:B-----5:R-:W2:Y:S04]  /*22f0*/  LDSM.16.M88.4 R20, [R200+0x6900] ;  /* 0x00690000c814783b */ /* 0x020ea80000000200 */
[----:B------:R-:W-:Y:S01]  /*2300*/  LDSM.16.M88.4 R88, [R204+0x4000] ;  /* 0x00400000cc58783b */ /* 0x000fe20000000200 */
[C---:B------:R-:W-:Y:S03]  /*2310*/  HMMA.16816.F32 R68, R24.reuse, R32, RZ ;  /* 0x000000201844723c */ /* 0x040fe600000018ff */
[----:B---3--:R-:W-:Y:S04]  /*2320*/  LDSM.16.M88.4 R56, [R199+0xc100] ;  /* 0x00c10000c738783b */ /* 0x008fe80000000200 */
[----:B------:R-:W0:Y:S01]  /*2330*/  LDGDEPBAR ;  /* 0x00000000000079af */ /* 0x000e220000000000 */
[----:B------:R-:W-:Y:S03]  /*2340*/  HMMA.16816.F32 R24, R24, R34, RZ ;  /* 0x000000221818723c */ /* 0x000fe600000018ff */
[----:B------:R-:W-:Y:S05]  /*2350*/  LDSM.16.M88.4 R32, [R200+0x7900] ;  /* 0x00790000c820783b */ /* 0x000fea0000000200 */
[C---:B------:R-:W-:Y:S01]  /*2360*/  HMMA.16816.F32 R28, R52.reuse, R14, R28 ;  /* 0x0000000e341c723c */ /* 0x040fe2000000181c */
[----:B------:R-:W3:Y:S07]  /*2370*/  LDSM.16.M88.4 R12, [R192] ;  /* 0x00000000c00c783b */ /* 0x000eee0000000200 */
[C---:B------:R-:W-:Y:S08]  /*2380*/  HMMA.16816.F32 R48, R52.reuse, R8, R48 ;  /* 0x000000083430723c */ /* 0x040ff00000001830 */
[----:B------:R-:W-:Y:S01]  /*2390*/  HMMA.16816.F32 R44, R52, R10, R44 ;  /* 0x0000000a342c723c */ /* 0x000fe2000000182c */
[----:B------:R-:W4:Y:S07]  /*23a0*/  LDSM.16.M88.4 R8, [R192+0x800] ;  /* 0x00080000c008783b */ /* 0x000f2e0000000200 */
[----:B-1----:R-:W-:Y:S08]  /*23b0*/  HMMA.16816.F32 R16, R64, R36, R16 ;  /* 0x000000244010723c */ /* 0x002ff00000001810 */
[C---:B------:R-:W-:Y:S08]  /*23c0*/  HMMA.16816.F32 R40, R52.reuse, R80, R40 ;  /* 0x000000503428723c */ /* 0x040ff00000001828 */
[C---:B------:R-:W-:Y:S01]  /*23d0*/  HMMA.16816.F32 R72, R52.reuse, R82, R72 ;  /* 0x000000523448723c */ /* 0x040fe20000001848 */
[----:B------:R-:W-:Y:S07]  /*23e0*/  LDSM.16.M88.4 R80, [R192+0x1800] ;  /* 0x00180000c050783b */ /* 0x000fee0000000200 */
[C---:B------:R-:W-:Y:S08]  /*23f0*/  HMMA.16816.F32 R68, R52.reuse, R76, R68 ;  /* 0x0000004c3444723c */ /* 0x040ff00000001844 */
[----:B------:R-:W-:Y:S01]  /*2400*/  HMMA.16816.F32 R24, R52, R78, R24 ;  /* 0x0000004e3418723c */ /* 0x000fe20000001818 */
[----:B------:R-:W-:Y:S04]  /*2410*/  LDSM.16.M88.4 R52, [R205+0x8100] ;  /* 0x00810000cd34783b */ /* 0x000fe80000000200 */
[----:B------:R-:W-:Y:S03]  /*2420*/  LDSM.16.M88.4 R76, [R205+0x9100] ;  /* 0x00910000cd4c783b */ /* 0x000fe60000000200 */
[C---:B------:R-:W-:Y:S01]  /*2430*/  HMMA.16816.F32 R28, R64.reuse, R38, R28 ;  /* 0x00000026401c723c */ /* 0x040fe2000000181c */
[----:B------:R-:W1:Y:S07]  /*2440*/  LDSM.16.M88.4 R36, [R206+0x10100] ;  /* 0x01010000ce24783b */ /* 0x000e6e0000000200 */
[C---:B--2---:R-:W-:Y:S08]  /*2450*/  HMMA.16816.F32 R48, R64.reuse, R20, R48 ;  /* 0x000000144030723c */ /* 0x044ff00000001830 */
[----:B------:R-:W-:Y:S01]  /*2460*/  HMMA.16816.F32 R44, R64, R22, R44 ;  /* 0x00000016402c723c */ /* 0x000fe2000000182c */
[----:B------:R-:W2:Y:S07]  /*2470*/  LDSM.16.M88.4 R20, [R205+0x8900] ;  /* 0x00890000cd14783b */ /* 0x000eae0000000200 */
[----:B---3--:R-:W-:Y:S08]  /*2480*/  HMMA.16816.F32 R16, R56, R12, R16 ;  /* 0x0000000c3810723c */ /* 0x008ff00000001810 */
        /* <DEDUP_REMOVED lines=8> */
[----:B------:R-:W3:Y:S07]  /*2510*/  LDSM.16.M88.4 R12, [R202+0x10100] ;  /* 0x01010000ca0c783b */ /* 0x000eee0000000200 */
[C---:B----4-:R-:W-:Y:S08]  /*2520*/  HMMA.16816.F32 R48, R56.reuse, R8, R48 ;  /* 0x000000083830723c */ /* 0x050ff00000001830 */
        /* <DEDUP_REMOVED lines=11> */
[----:B------:R-:W-:Y:S07]  /*25e0*/  LDSM.16.M88.4 R52, [R200+0x8100] ;  /* 0x00810000c834783b */ /* 0x000fee0000000200 */
[C---:B--2---:R-:W-:Y:S08]  /*25f0*/  HMMA.16816.F32 R48, R36.reuse, R20, R48 ;  /* 0x000000142430723c */ /* 0x044ff00000001830 */
[----:B------:R-:W-:Y:S01]  /*2600*/  HMMA.16816.F32 R44, R36, R22, R44 ;  /* 0x00000016242c723c */ /* 0x000fe2000000182c */
[----:B------:R-:W1:Y:S07]  /*2610*/  LDSM.16.M88.4 R20, [R201+0x10100] ;  /* 0x01010000c914783b */ /* 0x000e6e0000000200 */
        /* <DEDUP_REMOVED lines=9> */
[----:B------:R-:W2:Y:S07]  /*26b0*/  LDSM.16.M88.4 R32, [R192+0x2000] ;  /* 0x00200000c020783b */ /* 0x000eae0000000200 */
[C---:B----4-:R-:W-:Y:S08]  /*26c0*/  HMMA.16816.F32 R48, R12.reuse, R8, R48 ;  /* 0x000000080c30723c */ /* 0x050ff00000001830 */
[----:B------:R-:W-:Y:S01]  /*26d0*/  HMMA.16816.F32 R44, R12, R10, R44 ;  /* 0x0000000a0c2c723c */ /* 0x000fe2000000182c */
[----:B------:R-:W3:Y:S07]  /*26e0*/  LDSM.16.M88.4 R8, [R200+0x9100] ;  /* 0x00910000c808783b */ /* 0x000eee0000000200 */
[----:B-1----:R-:W-:Y:S08]  /*26f0*/  HMMA.16816.F32 R16, R20, R52, R16 ;  /* 0x000000341410723c */ /* 0x002ff00000001810 */
[C---:B------:R-:W-:Y:S08]  /*2700*/  HMMA.16816.F32 R40, R12.reuse, R24, R40 ;  /* 0x000000180c28723c */ /* 0x040ff00000001828 */
[C---:B------:R-:W-:Y:S01]  /*2710*/  HMMA.16816.F32 R72, R12.reuse, R26, R72 ;  /* 0x0000001a0c48723c */ /* 0x040fe20000001848 */
[----:B------:R-:W-:Y:S07]  /*2720*/  LDSM.16.M88.4 R24, [R200+0x9900] ;  /* 0x00990000c818783b */ /* 0x000fee0000000200 */
[C---:B------:R-:W-:Y:S08]  /*2730*/  HMMA.16816.F32 R68, R12.reuse, R56, R68 ;  /* 0x000000380c44723c */ /* 0x040ff00000001844 */
[----:B------:R-:W-:Y:S01]  /*2740*/  HMMA.16816.F32 R64, R12, R58, R64 ;  /* 0x0000003a0c40723c */ /* 0x000fe20000001840 */
[----:B------:R-:W1:Y:S04]  /*2750*/  LDSM.16.M88.4 R12, [R205+0xa100] ;  /* 0x00a10000cd0c783b */ /* 0x000e680000000200 */
[----:B------:R-:W-:Y:S03]  /*2760*/  LDSM.16.M88.4 R56, [R205+0xa900] ;  /* 0x00a90000cd38783b */ /* 0x000fe60000000200 */
[----:B--2---:R-:W-:Y:S08]  /*2770*/  HMMA.16816.F32 R16, R80, R32, R16 ;  /* 0x000000205010723c */ /* 0x004ff00000001810 */
[C---:B------:R-:W-:Y:S01]  /*2780*/  HMMA.16816.F32 R28, R20.reuse, R54, R28 ;  /* 0x00000036141c723c */ /* 0x040fe2000000181c */
[----:B------:R-:W-:Y:S07]  /*2790*/  LDSM.16.M88.4 R52, [R205+0xb100] ;  /* 0x00b10000cd34783b */ /* 0x000fee0000000200 */
[C---:B------:R-:W-:Y:S08]  /*27a0*/  HMMA.16816.F32 R48, R20.reuse, R36, R48 ;  /* 0x000000241430723c */ /* 0x040ff00000001830 */
[C---:B------:R-:W-:Y:S01]  /*27b0*/  HMMA.16816.F32 R44, R20.reuse, R38, R44 ;  /* 0x00000026142c723c */ /* 0x040fe2000000182c */
[----:B------:R-:W2:Y:S07]  /*27c0*/  LDSM.16.M88.4 R36, [R202+0x14100] ;  /* 0x01410000ca24783b */ /* 0x000eae0000000200 */
[C---:B---3--:R-:W-:Y:S08]  /*27d0*/  HMMA.16816.F32 R40, R20.reuse, R8, R40 ;  /* 0x000000081428723c */ /* 0x048ff00000001828 */
[----:B------:R-:W-:Y:S01]  /*27e0*/  HMMA.16816.F32 R72, R20, R10, R72 ;  /* 0x0000000a1448723c */ /* 0x000fe20000001848 */
[----:B------:R-:W3:Y:S07]  /*27f0*/  LDSM.16.M88.4 R8, [R192+0x2800] ;  /* 0x00280000c008783b */ /* 0x000eee0000000200 */
[----:B-1----:R-:W-:Y:S08]  /*2800*/  HMMA.16816.F32 R16, R60, R12, R16 ;  /* 0x0000000c3c10723c */ /* 0x002ff00000001810 */
[----:B------:R-:W-:Y:S08]  /*2810*/  HMMA.16816.F32 R68, R20, R24, R68 ;  /* 0x000000181444723c */ /* 0x000ff00000001844 */
[----:B------:R-:W-:Y:S01]  /*2820*/  HMMA.16816.F32 R28, R80, R34, R28 ;  /* 0x00000022501c723c */ /* 0x000fe2000000181c */
[----:B------:R-:W-:Y:S07]  /*2830*/  LDSM.16.M88.4 R32, [R204+0x4800] ;  /* 0x00480000cc20783b */ /* 0x000fee0000000200 */
[----:B------:R-:W-:Y:S01]  /*2840*/  HMMA.16816.F32 R64, R20, R26, R64 ;  /* 0x0000001a1440723c */ /* 0x000fe20000001840 */
[----:B------:R-:W-:Y:S04]  /*2850*/  LDSM.16.M88.4 R24, [R201+0x14100] ;  /* 0x01410000c918783b */ /* 0x000fe80000000200 */
[----:B------:R-:W1:Y:S03]  /*2860*/  LDSM.16.M88.4 R20, [R200+0xa100] ;  /* 0x00a10000c814783b */ /* 0x000e660000000200 */
[----:B--2---:R-:W-:Y:S08]  /*2870*/  HMMA.16816.F32 R16, R36, R88, R16 ;  /* 0x000000582410723c */ /* 0x004ff00000001810 */
[C---:B---3--:R-:W-:Y:S08]  /*2880*/  HMMA.16816.F32 R48, R80.reuse, R8, R48 ;  /* 0x000000085030723c */ /* 0x048ff00000001830 */
[----:B------:R-:W-:Y:S01]  /*2890*/  HMMA.16816.F32 R44, R80, R10, R44 ;  /* 0x0000000a502c723c */ /* 0x000fe2000000182c */
[----:B------:R-:W-:Y:S07]  /*28a0*/  LDSM.16.M88.4 R8, [R192+0x4000] ;  /* 0x00400000c008783b */ /* 0x000fee0000000200 */
[----:B------:R-:W-:Y:S01]  /*28b0*/  HMMA.16816.F32 R28, R60, R14, R28 ;  /* 0x0000000e3c1c723c */ /* 0x000fe2000000181c */
[----:B------:R-:W2:Y:S07]  /*28c0*/  LDSM.16.M88.4 R12, [R199+0x14100] ;  /* 0x01410000c70c783b */ /* 0x000eae0000000200 */
[----:B------:R-:W-:Y:S08]  /*28d0*/  HMMA.16816.F32 R40, R80, R84, R40 ;  /* 0x000000545028723c */ /* 0x000ff00000001828 */
[----:B-1----:R-:W-:Y:S08]  /*28e0*/  HMMA.16816.F32 R16, R24, R20, R16 ;  /* 0x000000141810723c */ /* 0x002ff00000001810 */
[C---:B------:R-:W-:Y:S08]  /*28f0*/  HMMA.16816.F32 R48, R60.reuse, R56, R48 ;  /* 0x000000383c30723c */ /* 0x040ff00000001830 */
[----:B------:R-:W-:Y:S01]  /*2900*/  HMMA.16816.F32 R44, R60, R58, R44 ;  /* 0x0000003a3c2c723c */ /* 0x000fe2000000182c */
[----:B------:R-:W1:Y:S07]  /*2910*/  LDSM.16.M88.4 R56, [R204+0x5000] ;  /* 0x00500000cc38783b */ /* 0x000e6e0000000200 */
[----:B------:R-:W-:Y:S01]  /*2920*/  HMMA.16816.F32 R28, R36, R90, R28 ;  /* 0x0000005a241c723c */ /* 0x000fe2000000181c */
[----:B------:R-:W3:Y:S07]  /*2930*/  LDSM.16.M88.4 R88, [R200+0xa900] ;  /* 0x00a90000c858783b */ /* 0x000eee0000000200 */
[----:B--2---:R-:W-:Y:S08]  /*2940*/  HMMA.16816.F32 R16, R12, R8, R16 ;  /* 0x000000080c10723c */ /* 0x004ff00000001810 */
[----:B------:R-:W-:Y:S08]  /*2950*/  HMMA.16816.F32 R40, R60, R52, R40 ;  /* 0x000000343c28723c */ /* 0x000ff00000001828 */
[----:B------:R-:W-:Y:S08]  /*2960*/  HMMA.16816.F32 R72, R80, R86, R72 ;  /* 0x000000565048723c */ /* 0x000ff00000001848 */
[----:B------:R-:W-:Y:S01]  /*2970*/  HMMA.16816.F32 R48, R36, R32, R48 ;  /* 0x000000202430723c */ /* 0x000fe20000001830 */
[----:B------:R-:W-:-:S07]  /*2980*/  FMUL.FTZ R16, R16, c[0x0][0x320] ;  /* 0x0000c80010107a20 */ /* 0x000fce0000410000 */
[----:B------:R-:W-:Y:S01]  /*2990*/  HMMA.16816.F32 R44, R36, R34, R44 ;  /* 0x00000022242c723c */ /* 0x000fe2000000182c */
[----:B------:R-:W2:Y:S07]  /*29a0*/  LDSM.16.M88.4 R32, [R205+0xb900] ;  /* 0x00b90000cd20783b */ /* 0x000eae0000000200 */
[----:B------:R-:W-:Y:S01]  /*29b0*/  HMMA.16816.F32 R28, R24, R22, R28 ;  /* 0x00000016181c723c */ /* 0x000fe2000000181c */
[----:B------:R-:W4:Y:S07]  /*29c0*/  LDSM.16.M88.4 R20, [R192+0x4800] ;  /* 0x00480000c014783b */ /* 0x000f2e0000000200 */
[C---:B------:R-:W-:Y:S01]  /*29d0*/  HMMA.16816.F32 R68, R80.reuse, R76, R68 ;  /* 0x0000004c5044723c */ /* 0x040fe20000001844 */
[----:B------:R5:W2:Y:S06]  /*29e0*/  MUFU.TANH R76, R16 ;  /* 0x00000010004c7308 */ /* 0x000aac0000002400 */
[----:B------:R-:W-:Y:S01]  /*29f0*/  FMUL.FTZ R77, R19, c[0x0][0x320] ;  /* 0x0000c800134d7a20 */ /* 0x000fe20000410000 */
[----:B------:R-:W-:Y:S05]  /*2a00*/  HMMA.16816.F32 R64, R80, R78, R64 ;  /* 0x0000004e5040723c */ /* 0x000fea0000001840 */
[----:B------:R-:W2:Y:S03]  /*2a10*/  MUFU.TANH R77, R77 ;  /* 0x0000004d004d7308 */ /* 0x000ea60000002400 */
[----:B-1----:R-:W-:Y:S07]  /*2a20*/  HMMA.16816.F32 R40, R36, R56, R40 ;  /* 0x000000382428723c */ /* 0x002fee0000001828 */
[----:B------:R-:W-:Y:S01]  /*2a30*/  FMUL.FTZ R56, R17, c[0x0][0x320] ;  /* 0x0000c80011387a20 */ /* 0x000fe20000410000 */
[----:B------:R-:W-:Y:S01]  /*2a40*/  HMMA.16816.F32 R72, R60, R54, R72 ;  /* 0x000000363c48723c */ /* 0x000fe20000001848 */
[----:B------:R-:W-:Y:S01]  /*2a50*/  FMUL.FTZ R57, R18, c[0x0][0x320] ;  /* 0x0000c80012397a20 */ /* 0x000fe20000410000 */
[----:B------:R-:W-:Y:S03]  /*2a60*/  LDSM.16.M88.4 R52, [R192+0x5000] ;  /* 0x00500000c034783b */ /* 0x000fe60000000200 */
[----:B------:R-:W1:Y:S01]  /*2a70*/  MUFU.TANH R56, R56 ;  /* 0x0000003800387308 */ /* 0x000e620000002400 */
[----:B-----5:R-:W5:Y:S02]  /*2a80*/  LDSM.16.M88.4 R16, [R204+0x5800] ;  /* 0x00580000cc10783b */ /* 0x020f640000000200 */
[C---:B---3--:R-:W-:Y:S05]  /*2a90*/  HMMA.16816.F32 R48, R24.reuse, R88, R48 ;  /* 0x000000581830723c */ /* 0x048fea0000001830 */
[----:B------:R-:W3:Y:S03]  /*2aa0*/  MUFU.TANH R57, R57 ;  /* 0x0000003900397308 */ /* 0x000ee60000002400 */
[----:B------:R-:W-:Y:S08]  /*2ab0*/  HMMA.16816.F32 R44, R24, R90, R44 ;  /* 0x0000005a182c723c */ /* 0x000ff0000000182c */
[----:B------:R-:W-:Y:S01]  /*2ac0*/  HMMA.16816.F32 R28, R12, R10, R28 ;  /* 0x0000000a0c1c723c */ /* 0x000fe2000000181c */
[----:B------:R-:W1:Y:S07]  /*2ad0*/  LDSM.16.M88.4 R8, [R200+0xb100] ;  /* 0x00b10000c808783b */ /* 0x000e6e0000000200 */
[C---:B--2---:R-:W-:Y:S08]  /*2ae0*/  HMMA.16816.F32 R68, R60.reuse, R32, R68 ;  /* 0x000000203c44723c */ /* 0x044ff00000001844 */
[----:B------:R-:W-:Y:S08]  /*2af0*/  HMMA.16816.F32 R64, R60, R34, R64 ;  /* 0x000000223c40723c */ /* 0x000ff00000001840 */
[----:B----4-:R-:W-:Y:S01]  /*2b00*/  HMMA.16816.F32 R48, R12, R20, R48 ;  /* 0x000000140c30723c */ /* 0x010fe20000001830 */
[----:B------:R-:W-:-:S02]  /*2b10*/  FMUL.FTZ R28, R28, c[0x0][0x320] ;  /* 0x0000c8001c1c7a20 */ /* 0x000fc40000410000 */
[----:B------:R-:W-:Y:S02]  /*2b20*/  FMUL.FTZ R29, R29, c[0x0][0x320] ;  /* 0x0000c8001d1d7a20 */ /* 0x000fe40000410000 */
[----:B------:R-:W-:Y:S02]  /*2b30*/  FMUL.FTZ R30, R30, c[0x0][0x320] ;  /* 0x0000c8001e1e7a20 */ /* 0x000fe40000410000 */
[----:B------:R-:W-:Y:S01]  /*2b40*/  FMUL.FTZ R31, R31, c[0x0][0x320] ;  /* 0x0000c8001f1f7a20 */ /* 0x000fe20000410000 */
[----:B------:R-:W-:Y:S01]  /*2b50*/  HMMA.16816.F32 R72, R36, R58, R72 ;  /* 0x0000003a2448723c */ /* 0x000fe20000001848 */
[----:B------:R-:W2:Y:S07]  /*2b60*/  MUFU.TANH R28, R28 ;  /* 0x0000001c001c7308 */ /* 0x000eae0000002400 */
[----:B------:R-:W-:Y:S01]  /*2b70*/  HMMA.16816.F32 R44, R12, R22, R44 ;  /* 0x000000160c2c723c */ /* 0x000fe2000000182c */
[----:B------:R-:W4:Y:S01]  /*2b80*/  LDSM.16.M88.4 R20, [R200+0xb900] ;  /* 0x00b90000c814783b */ /* 0x000f220000000200 */
[----:B------:R-:W1:Y:S06]  /*2b90*/  MUFU.TANH R29, R29 ;  /* 0x0000001d001d7308 */ /* 0x000e6c0000002400 */
[----:B-----5:R-:W-:Y:S01]  /*2ba0*/  HMMA.16816.F32 R68, R36, R16, R68 ;  /* 0x000000102444723c */ /* 0x020fe20000001844 */
[----:B------:R-:W-:Y:S01]  /*2bb0*/  FMUL.FTZ R32, R48, c[0x0][0x320] ;  /* 0x0000c80030207a20 */ /* 0x000fe20000410000 */
[----:B------:R-:W2:Y:S01]  /*2bc0*/  MUFU.TANH R30, R30 ;  /* 0x0000001e001e7308 */ /* 0x000ea20000002400 */
[----:B------:R-:W-:-:S04]  /*2bd0*/  FMUL.FTZ R33, R49, c[0x0][0x320] ;  /* 0x0000c80031217a20 */ /* 0x000fc80000410000 */
[----:B------:R-:W-:Y:S01]  /*2be0*/  FMUL.FTZ R16, R50, c[0x0][0x320] ;  /* 0x0000c80032107a20 */ /* 0x000fe20000410000 */
[----:B------:R-:W-:Y:S01]  /*2bf0*/  HMMA.16816.F32 R64, R36, R18, R64 ;  /* 0x000000122440723c */ /* 0x000fe20000001840 */
[----:B------:R-:W-:Y:S01]  /*2c00*/  FMUL.FTZ R17, R51, c[0x0][0x320] ;  /* 0x0000c80033117a20 */ /* 0x000fe20000410000 */
[----:B------:R-:W2:Y:S06]  /*2c10*/  MUFU.TANH R31, R31 ;  /* 0x0000001f001f7308 */ /* 0x000eac0000002400 */
[----:B-1----:R-:W-:Y:S01]  /*2c20*/  HMMA.16816.F32 R40, R24, R8, R40 ;  /* 0x000000081828723c */ /* 0x002fe20000001828 */
[----:B------:R-:W-:Y:S01]  /*2c30*/  FMUL.FTZ R35, R44, c[0x0][0x320] ;  /* 0x0000c8002c237a20 */ /* 0x000fe20000410000 */
[----:B------:R-:W1:Y:S01]  /*2c40*/  MUFU.TANH R32, R32 ;  /* 0x0000002000207308 */ /* 0x000e620000002400 */
[----:B------:R-:W-:-:S02]  /*2c50*/  FMUL.FTZ R34, R45, c[0x0][0x320] ;  /* 0x0000c8002d227a20 */ /* 0x000fc40000410000 */
[----:B------:R-:W-:Y:S02]  /*2c60*/  FMUL.FTZ R18, R46, c[0x0][0x320] ;  /* 0x0000c8002e127a20 */ /* 0x000fe40000410000 */
[----:B------:R-:W-:Y:S01]  /*2c70*/  FMUL.FTZ R19, R47, c[0x0][0x320] ;  /* 0x0000c8002f137a20 */ /* 0x000fe20000410000 */
[----:B------:R-:W-:Y:S01]  /*2c80*/  HMMA.16816.F32 R72, R24, R10, R72 ;  /* 0x0000000a1848723c */ /* 0x000fe20000001848 */
[----:B------:R-:W5:Y:S01]  /*2c90*/  LDSM.16.M88.4 R8, [R192+0x5800] ;  /* 0x00580000c008783b */ /* 0x000f620000000200 */
[----:B------:R-:W1:Y:S01]  /*2ca0*/  MUFU.TANH R33, R33 ;  /* 0x0000002100217308 */ /* 0x000e620000002400 */
[----:B------:R-:W-:-:S05]  /*2cb0*/  DEPBAR.LE SB0, 0x0 ;  /* 0x000080000000791a */ /* 0x000fca0000000000 */
[C---:B----4-:R-:W-:Y:S02]  /*2cc0*/  HMMA.16816.F32 R68, R24.reuse, R20, R68 ;  /* 0x000000141844723c */ /* 0x050fe40000001844 */
[----:B------:R-:W4:Y:S06]  /*2cd0*/  MUFU.TANH R16, R16 ;  /* 0x0000001000107308 */ /* 0x000f2c0000002400 */
[----:B------:R-:W-:Y:S02]  /*2ce0*/  HMMA.16816.F32 R64, R24, R22, R64 ;  /* 0x000000161840723c */ /* 0x000fe40000001840 */
[----:B------:R-:W1:Y:S06]  /*2cf0*/  MUFU.TANH R17, R17 ;  /* 0x0000001100117308 */ /* 0x000e6c0000002400 */
[C---:B------:R-:W-:Y:S02]  /*2d00*/  HMMA.16816.F32 R40, R12.reuse, R52, R40 ;  /* 0x000000340c28723c */ /* 0x040fe40000001828 */
[----:B------:R-:W1:Y:S06]  /*2d10*/  MUFU.TANH R35, R35 ;  /* 0x0000002300237308 */ /* 0x000e6c0000002400 */
[C---:B------:R-:W-:Y:S02]  /*2d20*/  HMMA.16816.F32 R72, R12.reuse, R54, R72 ;  /* 0x000000360c48723c */ /* 0x040fe40000001848 */
        /* <DEDUP_REMOVED lines=10> */
[----:B------:R1:W1:Y:S01]  /*2dd0*/  MUFU.TANH R171, R40 ;  /* 0x0000002800ab7308 */ /* 0x0002620000002400 */
[----:B------:R-:W-:Y:S02]  /*2de0*/  FMUL.FTZ R73, R73, c[0x0][0x320] ;  /* 0x0000c80049497a20 */ /* 0x000fe40000410000 */
[----:B------:R-:W-:Y:S02]  /*2df0*/  FMUL.FTZ R74, R74, c[0x0][0x320] ;  /* 0x0000c8004a4a7a20 */ /* 0x000fe40000410000 */
[----:B------:R-:W-:-:S02]  /*2e00*/  FMUL.FTZ R75, R75, c[0x0][0x320] ;  /* 0x0000c8004b4b7a20 */ /* 0x000fc40000410000 */
[----:B------:R-:W-:Y:S01]  /*2e10*/  FMUL.FTZ R68, R68, c[0x0][0x320] ;  /* 0x0000c80044447a20 */ /* 0x000fe20000410000 */
[----:B------:R1:W1:Y:S01]  /*2e20*/  MUFU.TANH R165, R41 ;  /* 0x0000002900a57308 */ /* 0x0002620000002400 */
[----:B------:R-:W-:Y:S02]  /*2e30*/  FMUL.FTZ R69, R69, c[0x0][0x320] ;  /* 0x0000c80045457a20 */ /* 0x000fe40000410000 */
[----:B------:R-:W-:Y:S02]  /*2e40*/  FMUL.FTZ R70, R70, c[0x0][0x320] ;  /* 0x0000c80046467a20 */ /* 0x000fe40000410000 */
[----:B------:R-:W-:Y:S02]  /*2e50*/  FMUL.FTZ R71, R71, c[0x0][0x320] ;  /* 0x0000c80047477a20 */ /* 0x000fe40000410000 */
[----:B------:R-:W-:Y:S01]  /*2e60*/  FMUL.FTZ R64, R64, c[0x0][0x320] ;  /* 0x0000c80040407a20 */ /* 0x000fe20000410000 */
[----:B------:R1:W1:Y:S01]  /*2e70*/  MUFU.TANH R168, R42 ;  /* 0x0000002a00a87308 */ /* 0x0002620000002400 */
[----:B------:R-:W-:-:S02]  /*2e80*/  FMUL.FTZ R65, R65, c[0x0][0x320] ;  /* 0x0000c80041417a20 */ /* 0x000fc40000410000 */
[----:B------:R-:W-:Y:S02]  /*2e90*/  FMUL.FTZ R66, R66, c[0x0][0x320] ;  /* 0x0000c80042427a20 */ /* 0x000fe40000410000 */
[----:B------:R-:W-:-:S03]  /*2ea0*/  FMUL.FTZ R67, R67, c[0x0][0x320] ;  /* 0x0000c80043437a20 */ /* 0x000fc60000410000 */
        /* <DEDUP_REMOVED lines=14> */
[----:B------:R-:W-:Y:S05]  /*2f90*/  @!P2 BRA `(.L_x_31) ;  /* 0x000004300000a947 */ /* 0x000fea0003800000 */
[----:B--234-:R-:W-:Y:S01]  /*2fa0*/  ISETP.NE.AND P0, PT, R208, 0x1, PT ;  /* 0x00000001d000780c */ /* 0x01cfe20003f05270 */
[----:B------:R-:W-:-:S02]  /*2fb0*/  IMAD R210, R144, 0x40, R212 ;  /* 0x0000004090d27824 */ /* 0x000fc400078e02d4 */
[----:B------:R-:W-:-:S03]  /*2fc0*/  IMAD.MOV.U32 R209, RZ, RZ, RZ ;  /* 0x000000ffffd17224 */ /* 0x000fc600078e00ff */
[----:B------:R-:W-:-:S05]  /*2fd0*/  IADD3 R210, R210, -0x80, R211 ;  /* 0xffffff80d2d27810 */ /* 0x000fca0007ffe0d3 */
[----:B------:R-:W-:Y:S02]  /*2fe0*/  IMAD.MOV.U32 R7, RZ, RZ, R210 ;  /* 0x000000ffff077224 */ /* 0x000fe400078e00d2 */
[----:B------:R-:W-:-:S05]  /*2ff0*/  @P0 IMAD.HI.U32 R8, R210, c[0x0][0x2bc], RZ ;  /* 0x0000af00d2080a27 */ /* 0x000fca00078e00ff */
[----:B------:R-:W-:-:S04]  /*3000*/  @P0 SHF.R.U32.HI R7, RZ, c[0x0][0x2c0], R8 ;  /* 0x0000b000ff070a19 */ /* 0x000fc80000011608 */
[----:B------:R-:W-:-:S04]  /*3010*/  @!P3 IADD3 R10, P0, R7, UR10, RZ ;  /* 0x0000000a070abc10 */ /* 0x000fc8000ff1e0ff */
[----:B------:R-:W-:Y:S02]  /*3020*/  @!P3 LEA.HI.X.SX32 R9, R7, UR7, 0x1, P0 ;  /* 0x000000070709bc11 */ /* 0x000fe400080f0eff */
[----:B------:R-:W-:-:S04]  /*3030*/  @!P3 LEA R8, P0, R10, c[0x0][0x2a0], 0x2 ;  /* 0x0000a8000a08ba11 */ /* 0x000fc800078010ff */
[----:B------:R-:W-:-:S05]  /*3040*/  @!P3 LEA.HI.X R9, R10, c[0x0][0x2a4], R9, 0x2, P0 ;  /* 0x0000a9000a09ba11 */ /* 0x000fca00000f1409 */
[----:B------:R-:W2:Y:S01]  /*3050*/  @!P3 LDG.E R209, [R8.64] ;  /* 0x0000000e08d1b981 */ /* 0x000ea2000c1e1900 */
[----:B------:R-:W-:Y:S01]  /*3060*/  IMAD.MOV R7, RZ, RZ, -R7 ;  /* 0x000000ffff077224 */ /* 0x000fe200078e0a07 */
[----:B------:R-:W-:Y:S02]  /*3070*/  SEL R24, RZ, 0x10, P4 ;  /* 0x00000010ff187807 */ /* 0x000fe40002000000 */
[----:B------:R-:W-:Y:S01]  /*3080*/  SHF.L.U64.HI R14, R135, 0x1, R146 ;  /* 0x00000001870e7819 */ /* 0x000fe20000010292 */
[----:B------:R-:W-:Y:S01]  /*3090*/  IMAD R210, R7, c[0x0][0x2b8], R210 ;  /* 0x0000ae0007d27a24 */ /* 0x000fe200078e02d2 */
[----:B------:R-:W-:Y:S02]  /*30a0*/  IADD3 R22, -R24, 0x10, RZ ;  /* 0x0000001018167810 */ /* 0x000fe40007ffe1ff */
[----:B------:R-:W-:Y:S01]  /*30b0*/  SHF.L.U64.HI R11, R134, 0x1, R145 ;  /* 0x00000001860b7819 */ /* 0x000fe20000010291 */
[----:B------:R-:W-:Y:S01]  /*30c0*/  IMAD.WIDE.U32 R12, R210, c[0x0][0x1e0], RZ ;  /* 0x00007800d20c7a25 */ /* 0x000fe200078e00ff */
[----:B------:R-:W-:-:S02]  /*30d0*/  SHF.R.S32.HI R7, RZ, 0x1f, R210 ;  /* 0x0000001fff077819 */ /* 0x000fc400000114d2 */
[----:B------:R-:W-:-:S03]  /*30e0*/  LOP3.LUT R22, R22, 0xf, RZ, 0xc0, !PT ;  /* 0x0000000f16167812 */ /* 0x000fc600078ec0ff */
[----:B------:R-:W-:-:S04]  /*30f0*/  IMAD R7, R7, c[0x0][0x1e0], RZ ;  /* 0x0000780007077a24 */ /* 0x000fc800078e02ff */
[----:B------:R-:W-:-:S04]  /*3100*/  IMAD R7, R210, c[0x0][0x1e4], R7 ;  /* 0x00007900d2077a24 */ /* 0x000fc800078e0207 */
[----:B------:R-:W-:Y:S01]  /*3110*/  IMAD.IADD R13, R13, 0x1, R7 ;  /* 0x000000010d0d7824 */ /* 0x000fe200078e0207 */
[----:B--2---:R-:W-:-:S03]  /*3120*/  SHF.R.S32.HI R10, RZ, 0x1f, R209 ;  /* 0x0000001fff0a7819 */ /* 0x004fc600000114d1 */
[----:B------:R-:W-:Y:S01]  /*3130*/  IMAD.WIDE.U32 R8, R209, c[0x0][0x1f0], R12 ;  /* 0x00007c00d1087a25 */ /* 0x000fe200078e000c */
[----:B------:R-:W-:-:S03]  /*3140*/  SEL R12, RZ, 0x10, P6 ;  /* 0x00000010ff0c7807 */ /* 0x000fc60003000000 */
[----:B------:R-:W-:Y:S01]  /*3150*/  IMAD R10, R10, c[0x0][0x1f0], RZ ;  /* 0x00007c000a0a7a24 */ /* 0x000fe200078e02ff */
[----:B------:R-:W-:Y:S01]  /*3160*/  IADD3 R15, P0, R8, UR12, RZ ;  /* 0x0000000c080f7c10 */ /* 0x000fe2000ff1e0ff */
[----:B------:R-:W-:Y:S01]  /*3170*/  IMAD.SHL.U32 R13, R135, 0x2, RZ ;  /* 0x00000002870d7824 */ /* 0x000fe200078e00ff */
[----:B------:R-:W-:Y:S01]  /*3180*/  IADD3 R36, -R12, 0x10, RZ ;  /* 0x000000100c247810 */ /* 0x000fe20007ffe1ff */
[----:B------:R-:W-:Y:S02]  /*3190*/  IMAD R7, R209, c[0x0][0x1f4], R10 ;  /* 0x00007d00d1077a24 */ /* 0x000fe400078e020a */
[----:B------:R-:W-:Y:S01]  /*31a0*/  IMAD.SHL.U32 R10, R134, 0x2, RZ ;  /* 0x00000002860a7824 */ /* 0x000fe200078e00ff */
[----:B------:R-:W-:Y:S02]  /*31b0*/  LOP3.LUT R36, R36, 0xf, RZ, 0xc0, !PT ;  /* 0x0000000f24247812 */ /* 0x000fe400078ec0ff */
[----:B------:R-:W-:Y:S01]  /*31c0*/  IADD3.X R8, R9, UR8, R7, P0, !PT ;  /* 0x0000000809087c10 */ /* 0x000fe200087fe407 */
[----:B------:R-:W-:Y:S01]  /*31d0*/  IMAD.SHL.U32 R7, R133, 0x2, RZ ;  /* 0x0000000285077824 */ /* 0x000fe200078e00ff */
[----:B------:R-:W-:-:S02]  /*31e0*/  LEA R20, P0, R15, c[0x0][0x1c8], 0x1 ;  /* 0x000072000f147a11 */ /* 0x000fc400078008ff */
[----:B------:R-:W-:Y:S02]  /*31f0*/  SEL R9, RZ, 0x10, P5 ;  /* 0x00000010ff097807 */ /* 0x000fe40002800000 */
[----:B------:R-:W-:Y:S01]  /*3200*/  LEA.HI.X R15, R15, c[0x0][0x1cc], R8, 0x1, P0 ;  /* 0x000073000f0f7a11 */ /* 0x000fe200000f0c08 */
[----:B------:R-:W2:Y:S01]  /*3210*/  SHFL.IDX PT, R21, R20, 0x1, 0x181f ;  /* 0x00381f0014157f89 */ /* 0x000ea200000e0000 */
[----:B------:R-:W-:Y:S02]  /*3220*/  IADD3 R26, -R9, 0x10, RZ ;  /* 0x00000010091a7810 */ /* 0x000fe40007ffe1ff */
[----:B------:R-:W-:Y:S01]  /*3230*/  SHF.L.U64.HI R8, R133, 0x1, R2 ;  /* 0x0000000185087819 */ /* 0x000fe20000010202 */
[----:B------:R-:W3:Y:S01]  /*3240*/  SHFL.IDX PT, R23, R15, 0x1, 0x181f ;  /* 0x00381f000f177f89 */ /* 0x000ee200000e0000 */
[----:B------:R-:W-:-:S03]  /*3250*/  LOP3.LUT R26, R26, 0xf, RZ, 0xc0, !PT ;  /* 0x0000000f1a1a7812 */ /* 0x000fc600078ec0ff */
[----:B------:R-:W4:Y:S04]  /*3260*/  SHFL.IDX PT, R20, R20, RZ, 0x181f ;  /* 0x00181fff14147589 */ /* 0x000f2800000e0000 */
[----:B------:R-:W5:Y:S01]  /*3270*/  SHFL.IDX PT, R15, R15, RZ, 0x181f ;  /* 0x00181fff0f0f7589 */ /* 0x000f6200000e0000 */
[----:B--2---:R-:W-:-:S04]  /*3280*/  IADD3 R36, P1, P0, R36, R21, R13 ;  /* 0x0000001524247210 */ /* 0x004fc8000783e00d */
[----:B---3--:R-:W-:Y:S02]  /*3290*/  IADD3.X R37, RZ, R23, R14, P1, P0 ;  /* 0x00000017ff257210 */ /* 0x008fe40000fe040e */
[----:B------:R-:W-:-:S04]  /*32a0*/  IADD3 R26, P1, P0, R26, R21, R10 ;  /* 0x000000151a1a7210 */ /* 0x000fc8000783e00a */
[----:B------:R-:W-:Y:S02]  /*32b0*/  IADD3.X R27, RZ, R23, R11, P1, P0 ;  /* 0x00000017ff1b7210 */ /* 0x000fe40000fe040b */
[----:B------:R-:W-:-:S04]  /*32c0*/  IADD3 R22, P1, P0, R22, R21, R7 ;  /* 0x0000001516167210 */ /* 0x000fc8000783e007 */
[----:B------:R-:W-:Y:S02]  /*32d0*/  IADD3.X R23, RZ, R23, R8, P1, P0 ;  /* 0x00000017ff177210 */ /* 0x000fe40000fe0408 */
[----:B----4-:R-:W-:-:S05]  /*32e0*/  IADD3 R38, P0, R20, R13, RZ ;  /* 0x0000000d14267210 */ /* 0x010fca0007f1e0ff */
[----:B-----5:R-:W-:Y:S01]  /*32f0*/  IMAD.X R39, R15, 0x1, R14, P0 ;  /* 0x000000010f277824 */ /* 0x020fe200000e060e */
[----:B------:R-:W-:-:S04]  /*3300*/  IADD3 R10, P0, R20, R10, RZ ;  /* 0x0000000a140a7210 */ /* 0x000fc80007f1e0ff */
[----:B------:R2:W-:Y:S01]  /*3310*/  LDGSTS.E.BYPASS.LTC128B.128 [R207+0x6100], [R38.64], !P6 ;  /* 0x0610000026cf7fae */ /* 0x0005e2000f101d4e */
[----:B------:R-:W-:Y:S01]  /*3320*/  IMAD.X R11, R15, 0x1, R11, P0 ;  /* 0x000000010f0b7824 */ /* 0x000fe200000e060b */
[----:B-1----:R-:W-:-:S04]  /*3330*/  IADD3 R40, P0, R20, R7, RZ ;  /* 0x0000000714287210 */ /* 0x002fc80007f1e0ff */
[----:B------:R2:W-:Y:S01]  /*3340*/  LDGSTS.E.BYPASS.LTC128B.128 [R207+0x8100], [R10.64], !P5 ;  /* 0x081000000acf7fae */ /* 0x0005e2000e901d4e */
[----:B------:R-:W-:Y:S01]  /*3350*/  IMAD.X R41, R15, 0x1, R8, P0 ;  /* 0x000000010f297824 */ /* 0x000fe200000e0608 */
[----:B------:R-:W-:-:S04]  /*3360*/  ISETP.NE.U32.AND P0, PT, R12, RZ, PT ;  /* 0x000000ff0c00720c */ /* 0x000fc80003f05070 */
[----:B------:R2:W-:Y:S09]  /*3370*/  LDGSTS.E.BYPASS.LTC128B.128 [R207+0xa100], [R40.64], !P4 ;  /* 0x0a10000028cf7fae */ /* 0x0005f2000e101d4e */
[----:B------:R2:W-:Y:S01]  /*3380*/  LDGSTS.E.BYPASS.LTC128B.128.ZFILL [R207+0x7100], [R36.64], P0 ;  /* 0x0710000024cf7fae */ /* 0x0005e20008141d4e */
[----:B------:R-:W-:-:S13]  /*3390*/  ISETP.NE.U32.AND P0, PT, R9, RZ, PT ;  /* 0x000000ff0900720c */ /* 0x000fda0003f05070 */
[----:B------:R2:W-:Y:S01]  /*33a0*/  LDGSTS.E.BYPASS.LTC128B.128.ZFILL [R207+0x9100], [R26.64], P0 ;  /* 0x091000001acf7fae */ /* 0x0005e20008141d4e */
[----:B------:R-:W-:-:S13]  /*33b0*/  ISETP.NE.U32.AND P0, PT, R24, RZ, PT ;  /* 0x000000ff1800720c */ /* 0x000fda0003f05070 */
[----:B------:R2:W-:Y:S02]  /*33c0*/  LDGSTS.E.BYPASS.LTC128B.128.ZFILL [R207+0xb100], [R22.64], P0 ;  /* 0x0b10000016cf7fae */ /* 0x0005e40008141d4e */
.L_x_31:
[----:B--234-:R-:W-:Y:S01]  /*33d0*/  LOP3.LUT R7, R6, 0xffffffe0, RZ, 0xc0, !PT ;  /* 0xffffffe006077812 */ /* 0x01cfe200078ec0ff */
[----:B------:R-:W-:Y:S01]  /*33e0*/  IMAD.SHL.U32 R203, R203, 0x2, RZ ;  /* 0x00000002cbcb7824 */ /* 0x000fe200078e00ff */
[----:B------:R-:W0:Y:S03]  /*33f0*/  LDGDEPBAR ;  /* 0x00000000000079af */ /* 0x000e260000000000 */
[----:B------:R-:W-:Y:S01]  /*3400*/  IMAD.IADD R7, R4, 0x1, -R7 ;  /* 0x0000000104077824 */ /* 0x000fe200078e0a07 */
[----:B-1----:R-:W-:Y:S01]  /*3410*/  LDSM.16.MT88.4 R40, [R203+0x2100] ;  /* 0x00210000cb28783b */ /* 0x002fe20000004200 */
[C-C-:B------:R-:W-:Y:S02]  /*3420*/  IMAD R197, R5.reuse, 0x2, R203.reuse ;  /* 0x0000000205c57824 */ /* 0x140fe400078e02cb */
[----:B------:R-:W-:Y:S01]  /*3430*/  IMAD R198, R0, 0x2, R203 ;  /* 0x0000000200c67824 */ /* 0x000fe200078e02cb */
[----:B------:R-:W-:Y:S01]  /*3440*/  SHF.R.S32.HI R4, RZ, 0x1f, R7 ;  /* 0x0000001fff047819 */ /* 0x000fe20000011407 */
[----:B------:R-:W-:Y:S02]  /*3450*/  LDSM.16.MT88.4 R124, [R203+0x100] ;  /* 0x00010000cb7c783b */ /* 0x000fe40000004200 */
[----:B------:R-:W-:Y:S01]  /*3460*/  IMAD R196, R5, 0x2, R198 ;  /* 0x0000000205c47824 */ /* 0x000fe200078e02c6 */
[----:B------:R-:W-:Y:S01]  /*3470*/  LEA.HI R4, R4, R7, RZ, 0x2 ;  /* 0x0000000704047211 */ /* 0x000fe200078f10ff */
[----:B------:R-:W-:Y:S03]  /*3480*/  LDSM.16.MT88.4 R116, [R198+0x100] ;  /* 0x00010000c674783b */ /* 0x000fe60000004200 */
[----:B------:R-:W-:Y:S01]  /*3490*/  LOP3.LUT R4, R4, 0x7ffffffc, RZ, 0xc0, !PT ;  /* 0x7ffffffc04047812 */ /* 0x000fe200078ec0ff */
[----:B------:R-:W-:Y:S04]  /*34a0*/  LDSM.16.MT88.4 R108, [R197+0x100] ;  /* 0x00010000c56c783b */ /* 0x000fe80000004200 */
[----:B------:R-:W-:Y:S01]  /*34b0*/  IMAD.IADD R4, R7, 0x1, -R4 ;  /* 0x0000000107047824 */ /* 0x000fe200078e0a04 */
[----:B------:R-:W-:Y:S03]  /*34c0*/  LDSM.16.MT88.4 R100, [R196+0x100] ;  /* 0x00010000c464783b */ /* 0x000fe60000004200 */
[----:B------:R-:W-:Y:S01]  /*34d0*/  IMAD R3, R4, -0x2, R3 ;  /* 0xfffffffe04037824 */ /* 0x000fe200078e0203 */
[----:B------:R-:W-:Y:S04]  /*34e0*/  LDSM.16.MT88.4 R48, [R198+0x2100] ;  /* 0x00210000c630783b */ /* 0x000fe80000004200 */
[----:B------:R-:W-:Y:S01]  /*34f0*/  ISETP.GT.AND P0, PT, R3, RZ, PT ;  /* 0x000000ff0300720c */ /* 0x000fe20003f04270 */
[----:B------:R-:W-:Y:S03]  /*3500*/  LDSM.16.MT88.4 R64, [R196+0x2100] ;  /* 0x00210000c440783b */ /* 0x000fe60000004200 */
[----:B------:R-:W-:Y:S01]  /*3510*/  FSEL R57, R57, -INF , P0 ;  /* 0xff80000039397808 */ /* 0x000fe20000000000 */
[----:B------:R-:W-:Y:S01]  /*3520*/  LDSM.16.MT88.4 R72, [R203+0x4100] ;  /* 0x00410000cb48783b */ /* 0x000fe20000004200 */
[----:B------:R-:W-:-:S02]  /*3530*/  FSEL R76, R76, -INF , P0 ;  /* 0xff8000004c4c7808 */ /* 0x000fc40000000000 */
[----:B------:R-:W-:Y:S01]  /*3540*/  ISETP.GT.AND P0, PT, R3, 0x1, PT ;  /* 0x000000010300780c */ /* 0x000fe20003f04270 */
[----:B------:R-:W-:Y:S03]  /*3550*/  LDSM.16.MT88.4 R80, [R198+0x4100] ;  /* 0x00410000c650783b */ /* 0x000fe60000004200 */
[----:B------:R-:W-:Y:S01]  /*3560*/  FSEL R6, R77, -INF , P0 ;  /* 0xff8000004d067808 */ /* 0x000fe20000000000 */
[----:B------:R-:W-:Y:S01]  /*3570*/  LDSM.16.MT88.4 R88, [R197+0x4100] ;  /* 0x00410000c558783b */ /* 0x000fe20000004200 */
[----:B------:R-:W-:Y:S02]  /*3580*/  FSEL R15, R56, -INF , P0 ;  /* 0xff800000380f7808 */ /* 0x000fe40000000000 */
[----:B------:R-:W-:Y:S01]  /*3590*/  ISETP.GT.AND P0, PT, R3, 0x8, PT ;  /* 0x000000080300780c */ /* 0x000fe20003f04270 */
[----:B------:R-:W-:Y:S03]  /*35a0*/  LDSM.16.MT88.4 R136, [R198+0x900] ;  /* 0x00090000c688783b */ /* 0x000fe60000004200 */
[----:B------:R-:W-:Y:S01]  /*35b0*/  FSEL R30, R30, -INF , P0 ;  /* 0xff8000001e1e7808 */ /* 0x000fe20000000000 */
[----:B------:R-:W-:Y:S01]  /*35c0*/  LDSM.16.MT88.4 R24, [R198+0x2900] ;  /* 0x00290000c618783b */ /* 0x000fe20000004200 */
[----:B------:R-:W-:-:S02]  /*35d0*/  FSEL R21, R28, -INF , P0 ;  /* 0xff8000001c157808 */ /* 0x000fc40000000000 */
[----:B------:R-:W-:-:S04]  /*35e0*/  ISETP.GT.AND P0, PT, R3, 0x9, PT ;  /* 0x000000090300780c */ /* 0x000fc80003f04270 */
[----:B------:R-:W-:Y:S02]  /*35f0*/  FSEL R4, R31, -INF , P0 ;  /* 0xff8000001f047808 */ /* 0x000fe40000000000 */
[----:B------:R-:W-:Y:S02]  /*3600*/  FSEL R29, R29, -INF , P0 ;  /* 0xff8000001d1d7808 */ /* 0x000fe40000000000 */
[----:B------:R-:W-:-:S04]  /*3610*/  ISETP.GT.AND P0, PT, R3, 0x10, PT ;  /* 0x000000100300780c */ /* 0x000fc80003f04270 */
[----:B------:R-:W-:Y:S02]  /*3620*/  FSEL R14, R16, -INF , P0 ;  /* 0xff800000100e7808 */ /* 0x000fe40000000000 */
[----:B------:R-:W-:Y:S02]  /*3630*/  FSEL R13, R32, -INF , P0 ;  /* 0xff800000200d7808 */ /* 0x000fe40000000000 */
[----:B------:R-:W-:Y:S02]  /*3640*/  ISETP.GT.AND P0, PT, R3, 0x11, PT ;  /* 0x000000110300780c */ /* 0x000fe40003f04270 */
[----:B------:R-:W-:Y:S02]  /*3650*/  FMNMX.FTZ R16, R76, R15, !PT ;  /* 0x0000000f4c107209 */ /* 0x000fe40007810000 */
[----:B------:R-:W-:Y:S02]  /*3660*/  FSEL R12, R17, -INF , P0 ;  /* 0xff800000110c7808 */ /* 0x000fe40000000000 */
[----:B------:R-:W-:-:S02]  /*3670*/  FSEL R11, R33, -INF , P0 ;  /* 0xff800000210b7808 */ /* 0x000fc40000000000 */
[----:B------:R-:W-:Y:S02]  /*3680*/  ISETP.GT.AND P0, PT, R3, 0x18, PT ;  /* 0x000000180300780c */ /* 0x000fe40003f04270 */
[----:B------:R-:W-:Y:S02]  /*3690*/  FMNMX.FTZ R16, R21, R16, !PT ;  /* 0x0000001015107209 */ /* 0x000fe40007810000 */
[----:B------:R-:W-:Y:S02]  /*36a0*/  FSEL R10, R18, -INF , P0 ;  /* 0xff800000120a7808 */ /* 0x000fe40000000000 */
[----:B------:R-:W-:Y:S02]  /*36b0*/  FSEL R9, R35, -INF , P0 ;  /* 0xff80000023097808 */ /* 0x000fe40000000000 */
[----:B------:R-:W-:Y:S02]  /*36c0*/  ISETP.GT.AND P0, PT, R3, 0x19, PT ;  /* 0x000000190300780c */ /* 0x000fe40003f04270 */
[----:B------:R-:W-:-:S02]  /*36d0*/  FMNMX.FTZ R17, R57, R6, !PT ;  /* 0x0000000639117209 */ /* 0x000fc40007810000 */
[----:B------:R-:W-:Y:S02]  /*36e0*/  FSEL R8, R19, -INF , P0 ;  /* 0xff80000013087808 */ /* 0x000fe40000000000 */
[----:B------:R-:W-:Y:S02]  /*36f0*/  FSEL R7, R34, -INF , P0 ;  /* 0xff80000022077808 */ /* 0x000fe40000000000 */
[----:B------:R-:W-:Y:S01]  /*3700*/  ISETP.GT.AND P0, PT, R3, 0x20, PT ;  /* 0x000000200300780c */ /* 0x000fe20003f04270 */
[----:B------:R-:W-:Y:S01]  /*3710*/  LDSM.16.MT88.4 R32, [R197+0x900] ;  /* 0x00090000c520783b */ /* 0x000fe20000004200 */
        /* <DEDUP_REMOVED lines=9> */
[----:B------:R-:W-:Y:S02]  /*37b0*/  FMNMX.FTZ R17, R4, R17, !PT ;  /* 0x0000001104117209 */ /* 0x000fe40007810000 */
[----:B------:R-:W-:Y:S02]  /*37c0*/  FSEL R170, R170, -INF , P0 ;  /* 0xff800000aaaa7808 */ /* 0x000fe40000000000 */
[----:B------:R-:W-:Y:S02]  /*37d0*/  FSEL R163, R163, -INF , P0 ;  /* 0xff800000a3a37808 */ /* 0x000fe40000000000 */
[----:B------:R-:W-:Y:S02]  /*37e0*/  ISETP.GT.AND P0, PT, R3, 0x29, PT ;  /* 0x000000290300780c */ /* 0x000fe40003f04270 */
[----:B------:R-:W-:Y:S02]  /*37f0*/  FMNMX.FTZ R16, R11, R16, !PT ;  /* 0x000000100b107209 */ /* 0x000fe40007810000 */
[----:B------:R-:W-:-:S02]  /*3800*/  FMNMX.FTZ R17, R14, R17, !PT ;  /* 0x000000110e117209 */ /* 0x000fc40007810000 */
[----:B------:R-:W-:Y:S02]  /*3810*/  FSEL R176, R176, -INF , P0 ;  /* 0xff800000b0b07808 */ /* 0x000fe40000000000 */
[----:B------:R-:W-:Y:S02]  /*3820*/  FMNMX.FTZ R16, R9, R16, !PT ;  /* 0x0000001009107209 */ /* 0x000fe40007810000 */
[----:B------:R-:W-:Y:S02]  /*3830*/  FSEL R169, R169, -INF , P0 ;  /* 0xff800000a9a97808 */ /* 0x000fe40000000000 */
[----:B------:R-:W-:Y:S02]  /*3840*/  ISETP.GT.AND P0, PT, R3, 0x30, PT ;  /* 0x000000300300780c */ /* 0x000fe40003f04270 */
[----:B------:R-:W-:Y:S02]  /*3850*/  FMNMX.FTZ R17, R12, R17, !PT ;  /* 0x000000110c117209 */ /* 0x000fe40007810000 */
[----:B------:R-:W-:-:S02]  /*3860*/  FMNMX.FTZ R16, R7, R16, !PT ;  /* 0x0000001007107209 */ /* 0x000fc40007810000 */
[----:B------:R-:W-:Y:S02]  /*3870*/  FSEL R172, R172, -INF , P0 ;  /* 0xff800000acac7808 */ /* 0x000fe40000000000 */
[----:B------:R-:W-:Y:S02]  /*3880*/  FSEL R175, R175, -INF , P0 ;  /* 0xff800000afaf7808 */ /* 0x000fe40000000000 */
[----:B------:R-:W-:Y:S02]  /*3890*/  FMNMX.FTZ R17, R10, R17, !PT ;  /* 0x000000110a117209 */ /* 0x000fe40007810000 */
[----:B------:R-:W-:Y:S02]  /*38a0*/  ISETP.GT.AND P0, PT, R3, 0x31, PT ;  /* 0x000000310300780c */ /* 0x000fe40003f04270 */
[----:B------:R-:W-:Y:S02]  /*38b0*/  FMNMX.FTZ R16, R171, R16, !PT ;  /* 0x00000010ab107209 */ /* 0x000fe40007810000 */
[----:B------:R-:W-:-:S02]  /*38c0*/  FMNMX.FTZ R17, R8, R17, !PT ;  /* 0x0000001108117209 */ /* 0x000fc40007810000 */
[----:B------:R-:W-:Y:S02]  /*38d0*/  FSEL R142, R142, -INF , P0 ;  /* 0xff8000008e8e7808 */ /* 0x000fe40000000000 */
[----:B------:R-:W-:Y:S02]  /*38e0*/  FSEL R173, R173, -INF , P0 ;  /* 0xff800000adad7808 */ /* 0x000fe40000000000 */
[----:B------:R-:W-:Y:S02]  /*38f0*/  ISETP.GT.AND P0, PT, R3, 0x38, PT ;  /* 0x000000380300780c */ /* 0x000fe40003f04270 */
[----:B------:R-:W-:Y:S02]  /*3900*/  FMNMX.FTZ R16, R165, R16, !PT ;  /* 0x00000010a5107209 */ /* 0x000fe40007810000 */
[----:B------:R-:W-:Y:S02]  /*3910*/  FMNMX.FTZ R17, R168, R17, !PT ;  /* 0x00000011a8117209 */ /* 0x000fe40007810000 */
[----:B------:R-:W-:-:S02]  /*3920*/  FSEL R140, R140, -INF , P0 ;  /* 0xff8000008c8c7808 */ /* 0x000fc40000000000 */
[----:B------:R-:W-:Y:S02]  /*3930*/  FSEL R143, R143, -INF , P0 ;  /* 0xff8000008f8f7808 */ /* 0x000fe40000000000 */
[----:B------:R-:W-:Y:S02]  /*3940*/  FMNMX.FTZ R16, R163, R16, !PT ;  /* 0x00000010a3107209 */ /* 0x000fe40007810000 */
[----:B------:R-:W-:Y:S02]  /*3950*/  ISETP.GT.AND P0, PT, R3, 0x39, PT ;  /* 0x000000390300780c */ /* 0x000fe40003f04270 */
[----:B------:R-:W-:Y:S02]  /*3960*/  FMNMX.FTZ R3, R178, R17, !PT ;  /* 0x00000011b2037209 */ /* 0x000fe40007810000 */
[----:B------:R-:W-:Y:S02]  /*3970*/  FMNMX.FTZ R16, R169, R16, !PT ;  /* 0x00000010a9107209 */ /* 0x000fe40007810000 */
[----:B------:R-:W-:-:S02]  /*3980*/  FMNMX.FTZ R3, R170, R3, !PT ;  /* 0x00000003aa037209 */ /* 0x000fc40007810000 */
[----:B------:R-:W-:Y:S02]  /*3990*/  FMNMX.FTZ R16, R175, R16, !PT ;  /* 0x00000010af107209 */ /* 0x000fe40007810000 */
[----:B------:R-:W-:Y:S02]  /*39a0*/  FMNMX.FTZ R3, R176, R3, !PT ;  /* 0x00000003b0037209 */ /* 0x000fe40007810000 */
[----:B------:R-:W-:Y:S02]  /*39b0*/  FMNMX.FTZ R16, R173, R16, !PT ;  /* 0x00000010ad107209 */ /* 0x000fe40007810000 */
[----:B------:R-:W-:Y:S02]  /*39c0*/  FMNMX.FTZ R3, R172, R3, !PT ;  /* 0x00000003ac037209 */ /* 0x000fe40007810000 */
[----:B------:R-:W-:Y:S02]  /*39d0*/  FSEL R141, R141, -INF , P0 ;  /* 0xff8000008d8d7808 */ /* 0x000fe40000000000 */
[----:B------:R-:W-:-:S02]  /*39e0*/  FMNMX.FTZ R16, R143, R16, !PT ;  /* 0x000000108f107209 */ /* 0x000fc40007810000 */
[----:B------:R-:W-:Y:S02]  /*39f0*/  FMNMX.FTZ R3, R142, R3, !PT ;  /* 0x000000038e037209 */ /* 0x000fe40007810000 */
        /* <DEDUP_REMOVED lines=15> */
[----:B------:R-:W-:Y:S01]  /*3af0*/  LDSM.16.MT88.4 R16, [R197+0x2900] ;  /* 0x00290000c510783b */ /* 0x000fe20000004200 */
[C---:B------:R-:W-:Y:S01]  /*3b00*/  FSETP.NEU.FTZ.AND P0, PT, R3.reuse, -INF , PT ;  /* 0xff8000000300780b */ /* 0x040fe20003f1d000 */
[----:B------:R-:W-:Y:S02]  /*3b10*/  FMUL.FTZ R167, R3, c[0x0][0x2d0] ;  /* 0x0000b40003a77a20 */ /* 0x000fe40000410000 */
[--C-:B------:R-:W-:Y:S02]  /*3b20*/  FFMA.FTZ R158, R76, c[0x0][0x2d0], -R174.reuse ;  /* 0x0000b4004c9e7a23 */ /* 0x100fe400000108ae */
[--C-:B------:R-:W-:Y:S01]  /*3b30*/  FFMA.FTZ R157, R15, c[0x0][0x2d0], -R174.reuse ;  /* 0x0000b4000f9d7a23 */ /* 0x100fe200000108ae */
[----:B------:R-:W-:Y:S01]  /*3b40*/  FSEL R167, R167, RZ, P0 ;  /* 0x000000ffa7a77208 */ /* 0x000fe20000000000 */
[--C-:B------:R-:W-:Y:S02]  /*3b50*/  FFMA.FTZ R155, R21, c[0x0][0x2d0], -R174.reuse ;  /* 0x0000b400159b7a23 */ /* 0x100fe400000108ae */
[----:B------:R-:W-:Y:S01]  /*3b60*/  FFMA.FTZ R152, R29, c[0x0][0x2d0], -R174 ;  /* 0x0000b4001d987a23 */ /* 0x000fe200000108ae */
[----:B------:R-:W-:Y:S01]  /*3b70*/  MUFU.EX2 R158, R158 ;  /* 0x0000009e009e7308 */ /* 0x000fe20000000800 */
[--C-:B------:R-:W-:Y:S01]  /*3b80*/  FFMA.FTZ R159, R57, c[0x0][0x2d0], -R167.reuse ;  /* 0x0000b400399f7a23 */ /* 0x100fe200000108a7 */
[----:B------:R-:W-:Y:S01]  /*3b90*/  LDSM.16.MT88.4 R20, [R203+0x900] ;  /* 0x00090000cb14783b */ /* 0x000fe20000004200 */
[----:B------:R-:W-:-:S02]  /*3ba0*/  FFMA.FTZ R160, R6, c[0x0][0x2d0], -R167 ;  /* 0x0000b40006a07a23 */ /* 0x000fc400000108a7 */
[--C-:B------:R-:W-:Y:S01]  /*3bb0*/  FFMA.FTZ R161, R30, c[0x0][0x2d0], -R167.reuse ;  /* 0x0000b4001ea17a23 */ /* 0x100fe200000108a7 */
[----:B------:R-:W1:Y:S01]  /*3bc0*/  LDSM.16.MT88.4 R56, [R197+0x2100] ;  /* 0x00210000c538783b */ /* 0x000e620000004200 */
[--C-:B------:R-:W-:Y:S01]  /*3bd0*/  FFMA.FTZ R154, R4, c[0x0][0x2d0], -R167.reuse ;  /* 0x0000b400049a7a23 */ /* 0x100fe200000108a7 */
[----:B------:R-:W2:Y:S01]  /*3be0*/  MUFU.EX2 R157, R157 ;  /* 0x0000009d009d7308 */ /* 0x000ea20000000800 */
[--C-:B------:R-:W-:Y:S01]  /*3bf0*/  FFMA.FTZ R147, R7, c[0x0][0x2d0], -R174.reuse ;  /* 0x0000b40007937a23 */ /* 0x100fe200000108ae */
[----:B------:R-:W-:Y:S01]  /*3c00*/  LDSM.16.MT88.4 R28, [R196+0x900] ;  /* 0x00090000c41c783b */ /* 0x000fe20000004200 */
[--C-:B------:R-:W-:Y:S02]  /*3c10*/  FFMA.FTZ R151, R11, c[0x0][0x2d0], -R174.reuse ;  /* 0x0000b4000b977a23 */ /* 0x100fe400000108ae */
[----:B------:R-:W-:Y:S01]  /*3c20*/  FFMA.FTZ R150, R9, c[0x0][0x2d0], -R174 ;  /* 0x0000b40009967a23 */ /* 0x000fe200000108ae */
[----:B------:R-:W3:Y:S01]  /*3c30*/  LDSM.16.MT88.4 R4, [R196+0x4100] ;  /* 0x00410000c404783b */ /* 0x000ee20000004200 */
[--C-:B------:R-:W-:Y:S01]  /*3c40*/  FFMA.FTZ R149, R10, c[0x0][0x2d0], -R167.reuse ;  /* 0x0000b4000a957a23 */ /* 0x100fe200000108a7 */
[----:B------:R-:W-:Y:S01]  /*3c50*/  MUFU.EX2 R155, R155 ;  /* 0x0000009b009b7308 */ /* 0x000fe20000000800 */
[----:B------:R-:W-:-:S02]  /*3c60*/  FFMA.FTZ R0, R8, c[0x0][0x2d0], -R167 ;  /* 0x0000b40008007a23 */ /* 0x000fc400000108a7 */
[----:B------:R-:W4:Y:S01]  /*3c70*/  LDSM.16.MT88.4 R8, [R203+0x2900] ;  /* 0x00290000cb08783b */ /* 0x000f220000004200 */
[--C-:B------:R-:W-:Y:S02]  /*3c80*/  FFMA.FTZ R156, R13, c[0x0][0x2d0], -R174.reuse ;  /* 0x0000b4000d9c7a23 */ /* 0x100fe400000108ae */
[--C-:B------:R-:W-:Y:S02]  /*3c90*/  FFMA.FTZ R153, R14, c[0x0][0x2d0], -R167.reuse ;  /* 0x0000b4000e997a23 */ /* 0x100fe400000108a7 */
[----:B------:R-:W5:Y:S01]  /*3ca0*/  MUFU.EX2 R152, R152 ;  /* 0x0000009800987308 */ /* 0x000f620000000800 */
[----:B--2---:R-:W-:Y:S01]  /*3cb0*/  F2FP.PACK_AB R96, R157, R158 ;  /* 0x0000009e9d60723e */ /* 0x004fe200000000ff */
[----:B------:R-:W-:Y:S02]  /*3cc0*/  FFMA.FTZ R148, R12, c[0x0][0x2d0], -R167 ;  /* 0x0000b4000c947a23 */ /* 0x000fe400000108a7 */
[----:B------:R-:W2:Y:S01]  /*3cd0*/  LDSM.16.MT88.4 R12, [R196+0x2900] ;  /* 0x00290000c40c783b */ /* 0x000ea20000004200 */
[----:B------:R-:W-:-:S02]  /*3ce0*/  FFMA.FTZ R162, R171, c[0x0][0x2d0], -R174 ;  /* 0x0000b400aba27a23 */ /* 0x000fc400000108ae */
[--C-:B------:R-:W-:Y:S01]  /*3cf0*/  FFMA.FTZ R164, R169, c[0x0][0x2d0], -R174.reuse ;  /* 0x0000b400a9a47a23 */ /* 0x100fe200000108ae */
[----:B------:R-:W-:Y:S01]  /*3d00*/  MUFU.EX2 R159, R159 ;  /* 0x0000009f009f7308 */ /* 0x000fe20000000800 */
[--C-:B------:R-:W-:Y:S02]  /*3d10*/  FFMA.FTZ R165, R165, c[0x0][0x2d0], -R174.reuse ;  /* 0x0000b400a5a57a23 */ /* 0x100fe400000108ae */
[----:B------:R-:W-:Y:S02]  /*3d20*/  FFMA.FTZ R163, R163, c[0x0][0x2d0], -R174 ;  /* 0x0000b400a3a37a23 */ /* 0x000fe400000108ae */
[--C-:B------:R-:W-:Y:S02]  /*3d30*/  FFMA.FTZ R168, R168, c[0x0][0x2d0], -R167.reuse ;  /* 0x0000b400a8a87a23 */ /* 0x100fe400000108a7 */
[--C-:B------:R-:W-:Y:S01]  /*3d40*/  FFMA.FTZ R169, R178, c[0x0][0x2d0], -R167.reuse ;  /* 0x0000b400b2a97a23 */ /* 0x100fe200000108a7 */
[----:B------:R-:W1:Y:S01]  /*3d50*/  MUFU.EX2 R160, R160 ;  /* 0x000000a000a07308 */ /* 0x000e620000000800 */
[----:B-----5:R-:W-:Y:S01]  /*3d60*/  F2FP.PACK_AB R98, R152, R155 ;  /* 0x0000009b9862723e */ /* 0x020fe200000000ff */
[----:B------:R-:W-:-:S02]  /*3d70*/  FFMA.FTZ R170, R170, c[0x0][0x2d0], -R167 ;  /* 0x0000b400aaaa7a23 */ /* 0x000fc400000108a7 */
[--C-:B------:R-:W-:Y:S02]  /*3d80*/  FFMA.FTZ R171, R176, c[0x0][0x2d0], -R167.reuse ;  /* 0x0000b400b0ab7a23 */ /* 0x100fe400000108a7 */
[--C-:B------:R-:W-:Y:S02]  /*3d90*/  FFMA.FTZ R176, R173, c[0x0][0x2d0], -R174.reuse ;  /* 0x0000b400adb07a23 */ /* 0x100fe400000108ae */
[----:B------:R-:W-:Y:S01]  /*3da0*/  MUFU.EX2 R161, R161 ;  /* 0x000000a100a17308 */ /* 0x000fe20000000800 */
[--C-:B------:R-:W-:Y:S02]  /*3db0*/  FFMA.FTZ R175, R175, c[0x0][0x2d0], -R174.reuse ;  /* 0x0000b400afaf7a23 */ /* 0x100fe400000108ae */
[--C-:B------:R-:W-:Y:S02]  /*3dc0*/  FFMA.FTZ R173, R143, c[0x0][0x2d0], -R174.reuse ;  /* 0x0000b4008fad7a23 */ /* 0x100fe400000108ae */
[----:B------:R-:W-:Y:S02]  /*3dd0*/  FFMA.FTZ R174, R141, c[0x0][0x2d0], -R174 ;  /* 0x0000b4008dae7a23 */ /* 0x000fe400000108ae */
[--C-:B------:R-:W-:Y:S01]  /*3de0*/  FFMA.FTZ R172, R172, c[0x0][0x2d0], -R167.reuse ;  /* 0x0000b400acac7a23 */ /* 0x100fe200000108a7 */
[----:B------:R-:W5:Y:S01]  /*3df0*/  MUFU.EX2 R154, R154 ;  /* 0x0000009a009a7308 */ /* 0x000f620000000800 */
[----:B-1----:R-:W-:Y:S01]  /*3e00*/  F2FP.PACK_AB R97, R160, R159 ;  /* 0x0000009fa061723e */ /* 0x002fe200000000ff */
[----:B------:R-:W-:-:S02]  /*3e10*/  FFMA.FTZ R177, R142, c[0x0][0x2d0], -R167 ;  /* 0x0000b4008eb17a23 */ /* 0x000fc400000108a7 */
[--C-:B------:R-:W-:Y:S02]  /*3e20*/  FFMA.FTZ R178, R140, c[0x0][0x2d0], -R167.reuse ;  /* 0x0000b4008cb27a23 */ /* 0x100fe400000108a7 */
[----:B------:R-:W-:Y:S01]  /*3e30*/  FFMA.FTZ R223, R166, c[0x0][0x2d0], -R167 ;  /* 0x0000b400a6df7a23 */ /* 0x000fe200000108a7 */
[----:B------:R-:W-:Y:S01]  /*3e40*/  LDSM.16.MT88.4 R140, [R198+0x1900] ;  /* 0x00190000c68c783b */ /* 0x000fe20000004200 */
[----:B------:R-:W-:Y:S01]  /*3e50*/  MUFU.EX2 R156, R156 ;  /* 0x0000009c009c7308 */ /* 0x000fe20000000800 */
[----:B------:R-:W-:Y:S02]  /*3e60*/  FADD.FTZ R158, R158, R157 ;  /* 0x0000009d9e9e7221 */ /* 0x000fe40000010000 */
[----:B------:R-:W-:Y:S02]  /*3e70*/  FADD.FTZ R160, R159, R160 ;  /* 0x000000a09fa07221 */ /* 0x000fe40000010000 */
[----:B------:R-:W-:Y:S01]  /*3e80*/  FADD.FTZ R155, R155, R158 ;  /* 0x0000009e9b9b7221 */ /* 0x000fe20000010000 */
[----:B-----5:R-:W-:-:S02]  /*3e90*/  F2FP.PACK_AB R99, R154, R161 ;  /* 0x000000a19a63723e */ /* 0x020fc400000000ff */
[----:B------:R-:W1:Y:S01]  /*3ea0*/  MUFU.EX2 R151, R151 ;  /* 0x0000009700977308 */ /* 0x000e620000000800 */
[----:B------:R-:W-:Y:S02]  /*3eb0*/  FADD.FTZ R161, R161, R160 ;  /* 0x000000a0a1a17221 */ /* 0x000fe40000010000 */
[----:B------:R-:W-:Y:S02]  /*3ec0*/  FADD.FTZ R155, R152, R155 ;  /* 0x0000009b989b7221 */ /* 0x000fe40000010000 */
        /* <DEDUP_REMOVED lines=45> */
[C---:B---3--:R-:W-:Y:S07]  /*41a0*/  HMMA.16816.F32 R92, R96.reuse, R4, RZ ;  /* 0x00000004605c723c */ /* 0x048fee00000018ff */
        /* <DEDUP_REMOVED lines=12> */
[----:B----4-:R-:W-:Y:S01]  /*4270*/  HMMA.16816.F32 R36, R4, R8, R36 ;  /* 0x000000080424723c */ /* 0x010fe20000001824 */
[----:B------:R-:W-:-:S07]  /*4280*/  FADD.FTZ R149, R0, R149 ;  /* 0x0000009500957221 */ /* 0x000fce0000010000 */
[C---:B------:R-:W-:Y:S01]  /*4290*/  HMMA.16816.F32 R40, R4.reuse, R10, R40 ;  /* 0x0000000a0428723c */ /* 0x040fe20000001828 */
[----:B------:R-:W1:Y:S07]  /*42a0*/  LDSM.16.MT88.4 R8, [R198+0x4900] ;  /* 0x00490000c608783b */ /* 0x000e6e0000004200 */
[C---:B------:R-:W-:Y:S08]  /*42b0*/  HMMA.16816.F32 R52, R4.reuse, R16, R52 ;  /* 0x000000100434723c */ /* 0x040ff00000001834 */
[C---:B------:R-:W-:Y:S01]  /*42c0*/  HMMA.16816.F32 R56, R4.reuse, R18, R56 ;  /* 0x000000120438723c */ /* 0x040fe20000001838 */
[----:B------:R-:W3:Y:S07]  /*42d0*/  LDSM.16.MT88.4 R16, [R197+0x4900] ;  /* 0x00490000c510783b */ /* 0x000eee0000004200 */
[C---:B------:R-:W-:Y:S08]  /*42e0*/  HMMA.16816.F32 R128, R4.reuse, R20, R128 ;  /* 0x000000140480723c */ /* 0x040ff00000001880 */
        /* <DEDUP_REMOVED lines=116> */
[----:B------:R-:W-:Y:S07]  /*4a30*/  @!P2 BRA `(.L_x_32) ;  /* 0x00002dc00000a947 */ /* 0x000fee0003800000 */
[C---:B------:R-:W-:Y:S01]  /*4a40*/  SHF.L.U64.HI R219, R135.reuse, 0x1, R146 ;  /* 0x0000000187db7819 */ /* 0x040fe20000010292 */
[----:B------:R-:W-:Y:S01]  /*4a50*/  IMAD.SHL.U32 R218, R135, 0x2, RZ ;  /* 0x0000000287da7824 */ /* 0x000fe200078e00ff */
[----:B------:R-:W-:Y:S01]  /*4a60*/  IADD3 R221, R144, -0x2, RZ ;  /* 0xfffffffe90dd7810 */ /* 0x000fe20007ffe0ff */
[C---:B------:R-:W-:Y:S01]  /*4a70*/  IMAD.SHL.U32 R216, R134.reuse, 0x2, RZ ;  /* 0x0000000286d87824 */ /* 0x040fe200078e00ff */
[----:B------:R-:W-:Y:S01]  /*4a80*/  SHF.L.U64.HI R217, R134, 0x1, R145 ;  /* 0x0000000186d97819 */ /* 0x000fe20000010291 */
[----:B------:R-:W-:Y:S01]  /*4a90*/  IMAD.MOV.U32 R0, RZ, RZ, R3 ;  /* 0x000000ffff007224 */ /* 0x000fe200078e0003 */
[----:B------:R-:W-:-:S02]  /*4aa0*/  SHF.L.U64.HI R215, R133, 0x1, R2 ;  /* 0x0000000185d77819 */ /* 0x000fc40000010202 */
[----:B------:R-:W-:Y:S02]  /*4ab0*/  SHF.L.U32 R214, R133, 0x1, RZ ;  /* 0x0000000185d67819 */ /* 0x000fe400000006ff */
[----:B------:R-:W-:Y:S01]  /*4ac0*/  MOV R135, R132 ;  /* 0x0000008400877202 */ /* 0x000fe20000000f00 */
[----:B------:R-:W-:Y:S05]  /*4ad0*/  BRA `(.L_x_33) ;  /* 0x0000032000007947 */ /* 0x000fea0003800000 */
.L_x_35:
[----:B------:R-:W-:Y:S01]  /*4ae0*/  ISETP.NE.AND P2, PT, R208, 0x1, PT ;  /* 0x00000001d000780c */ /* 0x000fe20003f45270 */
[----:B------:R-:W-:Y:S02]  /*4af0*/  IMAD R210, R221, 0x40, R212 ;  /* 0x00000040ddd27824 */ /* 0x000fe400078e02d4 */
[----:B------:R-:W-:Y:S03]  /*4b00*/  IMAD.MOV.U32 R209, RZ, RZ, RZ ;  /* 0x000000ffffd17224 */ /* 0x000fe600078e00ff */
[----:B------:R-:W-:Y:S05]  /*4b10*/  IADD3 R210, R210, -0x40, R211 ;  /* 0xffffffc0d2d27810 */ /* 0x000fea0007ffe0d3 */
[----:B------:R-:W-:Y:S02]  /*4b20*/  IMAD.MOV.U32 R2, RZ, RZ, R210 ;  /* 0x000000ffff027224 */ /* 0x000fe400078e00d2 */
[----:B------:R-:W-:Y:S05]  /*4b30*/  @P2 IMAD.HI.U32 R3, R210, c[0x0][0x2bc], RZ ;  /* 0x0000af00d2032a27 */ /* 0x000fea00078e00ff */
[----:B------:R-:W-:Y:S04]  /*4b40*/  @P2 SHF.R.U32.HI R2, RZ, c[0x0][0x2c0], R3 ;  /* 0x0000b000ff022a19 */ /* 0x000fe80000011603 */
[C---:B------:R-:W-:Y:S04]  /*4b50*/  @!P3 IADD3 R6, P0, R2.reuse, UR10, RZ ;  /* 0x0000000a0206bc10 */ /* 0x040fe8000ff1e0ff */
[----:B------:R-:W-:Y:S02]  /*4b60*/  @!P3 LEA.HI.X.SX32 R3, R2, UR7, 0x1, P0 ;  /* 0x000000070203bc11 */ /* 0x000fe400080f0eff */
[C---:B------:R-:W-:Y:S04]  /*4b70*/  @!P3 LEA R4, P0, R6.reuse, c[0x0][0x2a0], 0x2 ;  /* 0x0000a8000604ba11 */ /* 0x040fe800078010ff */
[----:B------:R-:W-:Y:S01]  /*4b80*/  @!P3 LEA.HI.X R5, R6, c[0x0][0x2a4], R3, 0x2, P0 ;  /* 0x0000a9000605ba11 */ /* 0x000fe200000f1403 */
[----:B------:R-:W-:Y:S04]  /*4b90*/  IMAD.MOV R3, RZ, RZ, -R2 ;  /* 0x000000ffff037224 */ /* 0x000fe800078e0a02 */
[----:B------:R1:W2:Y:S01]  /*4ba0*/  @!P3 LDG.E R209, [R4.64] ;  /* 0x0000000e04d1b981 */ /* 0x0002a2000c1e1900 */
[----:B------:R-:W-:Y:S05]  /*4bb0*/  IMAD R210, R3, c[0x0][0x2b8], R210 ;  /* 0x0000ae0003d27a24 */ /* 0x000fea00078e02d2 */
[----:B------:R-:W-:Y:S05]  /*4bc0*/  SHF.R.S32.HI R3, RZ, 0x1f, R210 ;  /* 0x0000001fff037819 */ /* 0x000fea00000114d2 */
[----:B------:R-:W-:Y:S04]  /*4bd0*/  IMAD R3, R3, c[0x0][0x1e0], RZ ;  /* 0x0000780003037a24 */ /* 0x000fe800078e02ff */
[C---:B------:R-:W-:Y:S02]  /*4be0*/  IMAD R3, R210.reuse, c[0x0][0x1e4], R3 ;  /* 0x00007900d2037a24 */ /* 0x040fe400078e0203 */
[----:B-1----:R-:W-:Y:S04]  /*4bf0*/  IMAD.WIDE.U32 R4, R210, c[0x0][0x1e0], RZ ;  /* 0x00007800d2047a25 */ /* 0x002fe800078e00ff */
[----:B------:R-:W-:Y:S01]  /*4c00*/  IMAD.IADD R5, R5, 0x1, R3 ;  /* 0x0000000105057824 */ /* 0x000fe200078e0203 */
[----:B--2---:R-:W-:Y:S03]  /*4c10*/  SHF.R.S32.HI R2, RZ, 0x1f, R209 ;  /* 0x0000001fff027819 */ /* 0x004fe600000114d1 */
[C---:B------:R-:W-:Y:S04]  /*4c20*/  IMAD.WIDE.U32 R4, R209.reuse, c[0x0][0x1f0], R4 ;  /* 0x00007c00d1047a25 */ /* 0x040fe800078e0004 */
[----:B------:R-:W-:Y:S01]  /*4c30*/  IMAD R2, R2, c[0x0][0x1f0], RZ ;  /* 0x00007c0002027a24 */ /* 0x000fe200078e02ff */
[----:B------:R-:W-:Y:S03]  /*4c40*/  IADD3 R3, P0, R4, UR12, RZ ;  /* 0x0000000c04037c10 */ /* 0x000fe6000ff1e0ff */
[----:B------:R-:W-:Y:S05]  /*4c50*/  IMAD R2, R209, c[0x0][0x1f4], R2 ;  /* 0x00007d00d1027a24 */ /* 0x000fea00078e0202 */
[----:B------:R-:W-:Y:S02]  /*4c60*/  IADD3.X R2, R5, UR8, R2, P0, !PT ;  /* 0x0000000805027c10 */ /* 0x000fe400087fe402 */
[C---:B------:R-:W-:Y:S04]  /*4c70*/  LEA R15, P0, R3.reuse, c[0x0][0x1c8], 0x1 ;  /* 0x00007200030f7a11 */ /* 0x040fe800078008ff */
[----:B------:R-:W-:Y:S01]  /*4c80*/  LEA.HI.X R14, R3, c[0x0][0x1cc], R2, 0x1, P0 ;  /* 0x00007300030e7a11 */ /* 0x000fe200000f0c02 */
[----:B------:R-:W1:Y:S04]  /*4c90*/  SHFL.IDX PT, R5, R15, RZ, 0x181f ;  /* 0x00181fff0f057589 */ /* 0x000e6800000e0000 */
[----:B------:R-:W2:Y:S04]  /*4ca0*/  SHFL.IDX PT, R4, R14, RZ, 0x181f ;  /* 0x00181fff0e047589 */ /* 0x000ea800000e0000 */
[----:B------:R-:W3:Y:S04]  /*4cb0*/  SHFL.IDX PT, R3, R15, 0x1, 0x181f ;  /* 0x00381f000f037f89 */ /* 0x000ee800000e0000 */
[----:B------:R-:W4:Y:S01]  /*4cc0*/  SHFL.IDX PT, R2, R14, 0x1, 0x181f ;  /* 0x00381f000e027f89 */ /* 0x000f2200000e0000 */
[C---:B-1----:R-:W-:Y:S02]  /*4cd0*/  IADD3 R8, P0, R5.reuse, R218, RZ ;  /* 0x000000da05087210 */ /* 0x042fe40007f1e0ff */
[C---:B------:R-:W-:Y:S03]  /*4ce0*/  IADD3 R6, P1, R5.reuse, R216, RZ ;  /* 0x000000d805067210 */ /* 0x040fe60007f3e0ff */
[C---:B--2---:R-:W-:Y:S01]  /*4cf0*/  IMAD.X R9, R4.reuse, 0x1, R219, P0 ;  /* 0x0000000104097824 */ /* 0x044fe200000e06db */
[----:B------:R-:W-:Y:S01]  /*4d00*/  IADD3 R12, P0, R5, R214, RZ ;  /* 0x000000d6050c7210 */ /* 0x000fe20007f1e0ff */
[C---:B------:R-:W-:Y:S01]  /*4d10*/  IMAD.X R7, R4.reuse, 0x1, R217, P1 ;  /* 0x0000000104077824 */ /* 0x040fe200008e06d9 */
[C---:B---3--:R-:W-:Y:S02]  /*4d20*/  IADD3 R10, P2, R3.reuse, R218, RZ ;  /* 0x000000da030a7210 */ /* 0x048fe40007f5e0ff */
[----:B------:R1:W-:Y:S01]  /*4d30*/  LDGSTS.E.BYPASS.LTC128B.128 [R207+0x6100], [R8.64], !P6 ;  /* 0x0610000008cf7fae */ /* 0x0003e2000f101d4e */
[----:B------:R-:W-:Y:S01]  /*4d40*/  IMAD.X R13, R4, 0x1, R215, P0 ;  /* 0x00000001040d7824 */ /* 0x000fe200000e06d7 */
[C---:B------:R-:W-:Y:S01]  /*4d50*/  IADD3 R4, P1, R3.reuse, R216, RZ ;  /* 0x000000d803047210 */ /* 0x040fe20007f3e0ff */
[C---:B----4-:R-:W-:Y:S01]  /*4d60*/  IMAD.X R11, R2.reuse, 0x1, R219, P2 ;  /* 0x00000001020b7824 */ /* 0x050fe200010e06db */
[----:B------:R1:W-:Y:S01]  /*4d70*/  LDGSTS.E.BYPASS.LTC128B.128 [R207+0x8100], [R6.64], !P5 ;  /* 0x0810000006cf7fae */ /* 0x0003e2000e901d4e */
[----:B------:R-:W-:Y:S02]  /*4d80*/  IADD3 R14, P0, R3, R214, RZ ;  /* 0x000000d6030e7210 */ /* 0x000fe40007f1e0ff */
[C---:B------:R-:W-:Y:S01]  /*4d90*/  IMAD.X R5, R2.reuse, 0x1, R217, P1 ;  /* 0x0000000102057824 */ /* 0x040fe200008e06d9 */
[----:B------:R1:W-:Y:S02]  /*4da0*/  LDGSTS.E.BYPASS.LTC128B.128 [R207+0xa100], [R12.64], !P4 ;  /* 0x0a1000000ccf7fae */ /* 0x0003e4000e101d4e */
[----:B------:R-:W-:Y:S02]  /*4db0*/  IMAD.X R15, R2, 0x1, R215, P0 ;  /* 0x00000001020f7824 */ /* 0x000fe400000e06d7 */
[----:B------:R1:W-:Y:S04]  /*4dc0*/  LDGSTS.E.BYPASS.LTC128B.128 [R207+0x7100], [R10.64], !P6 ;  /* 0x071000000acf7fae */ /* 0x0003e8000f101d4e */
[----:B------:R1:W-:Y:S04]  /*4dd0*/  LDGSTS.E.BYPASS.LTC128B.128 [R207+0x9100], [R4.64], !P5 ;  /* 0x0910000004cf7fae */ /* 0x0003e8000e901d4e */
[----:B------:R1:W-:Y:S01]  /*4de0*/  LDGSTS.E.BYPASS.LTC128B.128 [R207+0xb100], [R14.64], !P4 ;  /* 0x0b1000000ecf7fae */ /* 0x0003e2000e101d4e */
[----:B------:R-:W-:-:S05]  /*4df0*/  BRA `(.L_x_34) ;  /* 0x0000109000007947 */ /* 0x000fca0003800000 */
.L_x_33:
[----:B------:R-:W-:Y:S04]  /*4e00*/  DEPBAR.LE SB0, 0x0 ;  /* 0x000080000000791a */ /* 0x000fe80000000000 */
[----:B------:R-:W-:Y:S01]  /*4e10*/  BAR.SYNC.DEFER_BLOCKING 0x0 ;  /* 0x0000000000007b1d */ /* 0x000fe20000010000 */
[----:B------:R-:W-:Y:S01]  /*4e20*/  SHF.R.S32.HI R133, RZ, 0x1f, R210 ;  /* 0x0000001fff857819 */ /* 0x000fe200000114d2 */
[C---:B------:R-:W-:Y:S01]  /*4e30*/  IMAD.WIDE.U32 R226, R210.reuse, c[0x0][0x208], RZ ;  /* 0x00008200d2e27a25 */ /* 0x040fe200078e00ff */
[----:B------:R-:W-:Y:S03]  /*4e40*/  SHF.R.S32.HI R3, RZ, 0x1f, R209 ;  /* 0x0000001fff037819 */ /* 0x000fe600000114d1 */
[----:B------:R-:W-:Y:S02]  /*4e50*/  IMAD R133, R133, c[0x0][0x208], RZ ;  /* 0x0000820085857a24 */ /* 0x000fe400078e02ff */
[----:B------:R-:W-:Y:S02]  /*4e60*/  IMAD R3, R3, c[0x0][0x218], RZ ;  /* 0x0000860003037a24 */ /* 0x000fe400078e02ff */
[----:B------:R-:W-:Y:S02]  /*4e70*/  IMAD R133, R210, c[0x0][0x20c], R133 ;  /* 0x00008300d2857a24 */ /* 0x000fe400078e0285 */
[----:B------:R-:W-:Y:S03]  /*4e80*/  IMAD R3, R209, c[0x0][0x21c], R3 ;  /* 0x00008700d1037a24 */ /* 0x000fe600078e0203 */
[----:B------:R-:W-:Y:S05]  /*4e90*/  IADD3 R227, R227, R133, RZ ;  /* 0x00000085e3e37210 */ /* 0x000fea0007ffe0ff */
[----:B------:R-:W-:Y:S01]  /*4ea0*/  IMAD.WIDE.U32 R226, R209, c[0x0][0x218], R226 ;  /* 0x00008600d1e27a25 */ /* 0x000fe200078e00e2 */
[----:B------:R-:W-:Y:S04]  /*4eb0*/  LDSM.16.M88.4 R136, [R206+0xc100] ;  /* 0x00c10000ce88783b */ /* 0x000fe80000000200 */
[----:B------:R-:W-:Y:S04]  /*4ec0*/  IADD3 R2, P0, R226, UR18, RZ ;  /* 0x00000012e2027c10 */ /* 0x000fe8000ff1e0ff */
[----:B------:R-:W-:Y:S01]  /*4ed0*/  IADD3.X R3, R227, UR5, R3, P0, !PT ;  /* 0x00000005e3037c10 */ /* 0x000fe200087fe403 */
[----:B------:R-:W1:Y:S01]  /*4ee0*/  LDSM.16.M88.4 R140, [R205+0x6100] ;  /* 0x00610000cd8c783b */ /* 0x000e620000000200 */
[C---:B------:R-:W-:Y:S04]  /*4ef0*/  LEA R133, P0, R2.reuse, c[0x0][0x1f8], 0x1 ;  /* 0x00007e0002857a11 */ /* 0x040fe800078008ff */
[----:B------:R-:W-:Y:S02]  /*4f00*/  LEA.HI.X R132, R2, c[0x0][0x1fc], R3, 0x1, P0 ;  /* 0x00007f0002847a11 */ /* 0x000fe400000f0c03 */
[----:B------:R-:W2:Y:S07]  /*4f10*/  LDSM.16.M88.4 R144, [R205+0x6900] ;  /* 0x00690000cd90783b */ /* 0x000eae0000000200 */
[----:B------:R-:W3:Y:S07]  /*4f20*/  LDSM.16.M88.4 R148, [R205+0x7100] ;  /* 0x00710000cd94783b */ /* 0x000eee0000000200 */
[----:B------:R-:W-:Y:S07]  /*4f30*/  LDSM.16.M88.4 R152, [R205+0x7900] ;  /* 0x00790000cd98783b */ /* 0x000fee0000000200 */
[----:B------:R-:W-:Y:S07]  /*4f40*/  LDSM.16.M88.4 R156, [R202+0xc100] ;  /* 0x00c10000ca9c783b */ /* 0x000fee0000000200 */
[----:B------:R-:W-:Y:S01]  /*4f50*/  LDSM.16.M88.4 R160, [R204] ;  /* 0x00000000cca0783b */ /* 0x000fe20000000200 */
[C---:B-1----:R-:W-:Y:S06]  /*4f60*/  HMMA.16816.F32 R4, R136.reuse, R140, RZ ;  /* 0x0000008c8804723c */ /* 0x042fec00000018ff */
[----:B------:R-:W-:Y:S02]  /*4f70*/  LDSM.16.M88.4 R164, [R195] ;  /* 0x00000000c3a4783b */ /* 0x000fe40000000200 */
[C---:B------:R-:W-:Y:S05]  /*4f80*/  HMMA.16816.F32 R8, R136.reuse, R142, RZ ;  /* 0x0000008e8808723c */ /* 0x040fea00000018ff */
[----:B------:R-:W1:Y:S03]  /*4f90*/  SHFL.IDX PT, R229, R133, RZ, 0x181f ;  /* 0x00181fff85e57589 */ /* 0x000e6600000e0000 */
[C---:B--2---:R-:W-:Y:S04]  /*4fa0*/  HMMA.16816.F32 R12, R136.reuse, R144, RZ ;  /* 0x00000090880c723c */ /* 0x044fe800000018ff */
[----:B------:R-:W2:Y:S04]  /*4fb0*/  SHFL.IDX PT, R2, R132, RZ, 0x181f ;  /* 0x00181fff84027589 */ /* 0x000ea800000e0000 */
[C---:B------:R-:W-:Y:S03]  /*4fc0*/  HMMA.16816.F32 R16, R136.reuse, R146, RZ ;  /* 0x000000928810723c */ /* 0x040fe600000018ff */
[----:B------:R-:W-:Y:S05]  /*4fd0*/  LDSM.16.M88.4 R168, [R194] ;  /* 0x00000000c2a8783b */ /* 0x000fea0000000200 */
[C---:B---3--:R-:W-:Y:S02]  /*4fe0*/  HMMA.16816.F32 R20, R136.reuse, R148, RZ ;  /* 0x000000948814723c */ /* 0x048fe400000018ff */
[----:B------:R-:W3:Y:S02]  /*4ff0*/  SHFL.IDX PT, R3, R133, 0x1, 0x181f ;  /* 0x00381f0085037f89 */ /* 0x000ee400000e0000 */
[C---:B-1----:R-:W-:Y:S02]  /*5000*/  IADD3 R232, P0, R229.reuse, R218, RZ ;  /* 0x000000dae5e87210 */ /* 0x042fe40007f1e0ff */
[C---:B------:R-:W-:Y:S02]  /*5010*/  IADD3 R230, P1, R229.reuse, R216, RZ ;  /* 0x000000d8e5e67210 */ /* 0x040fe40007f3e0ff */
[C---:B------:R-:W-:Y:S01]  /*5020*/  HMMA.16816.F32 R24, R136.reuse, R150, RZ ;  /* 0x000000968818723c */ /* 0x040fe200000018ff */
[----:B------:R-:W1:Y:S03]  /*5030*/  SHFL.IDX PT, R134, R132, 0x1, 0x181f ;  /* 0x00381f0084867f89 */ /* 0x000e6600000e0000 */
[C---:B--2---:R-:W-:Y:S02]  /*5040*/  IADD3.X R233, R2.reuse, R219, RZ, P0, !PT ;  /* 0x000000db02e97210 */ /* 0x044fe400007fe4ff */
[C---:B------:R-:W-:Y:S02]  /*5050*/  IADD3.X R231, R2.reuse, R217, RZ, P1, !PT ;  /* 0x000000d902e77210 */ /* 0x040fe40000ffe4ff */
[C---:B------:R-:W-:Y:S01]  /*5060*/  HMMA.16816.F32 R28, R136.reuse, R152, RZ ;  /* 0x00000098881c723c */ /* 0x040fe200000018ff */
[----:B------:R-:W2:Y:S03]  /*5070*/  LDSM.16.M88.4 R172, [R193] ;  /* 0x00000000c1ac783b */ /* 0x000ea60000000200 */
[----:B------:R-:W-:Y:S04]  /*5080*/  IADD3 R228, P0, R229, R214, RZ ;  /* 0x000000d6e5e47210 */ /* 0x000fe80007f1e0ff */
[----:B------:R-:W-:Y:S01]  /*5090*/  HMMA.16816.F32 R32, R136, R154, RZ ;  /* 0x0000009a8820723c */ /* 0x000fe200000018ff */
[----:B------:R-:W-:Y:S01]  /*50a0*/  @!PT LDS RZ, [RZ] ;  /* 0x00000000fffff984 */ /* 0x000fe20000000800 */
[----:B------:R-:W-:Y:S01]  /*50b0*/  @!PT LDS RZ, [RZ] ;  /* 0x00000000fffff984 */ /* 0x000fe20000000800 */
[----:B------:R-:W-:Y:S01]  /*50c0*/  @!PT LDS RZ, [RZ] ;  /* 0x00000000fffff984 */ /* 0x000fe20000000800 */
[----:B------:R4:W-:Y:S03]  /*50d0*/  LDGSTS.E.BYPASS.LTC128B.128 [R213], [R232.64], !P6 ;  /* 0x00000000e8d57fae */ /* 0x0009e6000f101d4e */
[----:B------:R-:W-:Y:S02]  /*50e0*/  IADD3.X R229, R2, R215, RZ, P0, !PT ;  /* 0x000000d702e57210 */ /* 0x000fe400007fe4ff */
[C---:B---3--:R-:W-:Y:S02]  /*50f0*/  IADD3 R226, P2, R3.reuse, R218, RZ ;  /* 0x000000da03e27210 */ /* 0x048fe40007f5e0ff */
[C---:B------:R-:W-:Y:S01]  /*5100*/  HMMA.16816.F32 R4, R156.reuse, R160, R4 ;  /* 0x000000a09c04723c */ /* 0x040fe20000001804 */
[----:B------:R3:W-:Y:S04]  /*5110*/  LDGSTS.E.BYPASS.LTC128B.128 [R213+0x2000], [R230.64], !P5 ;  /* 0x02000000e6d57fae */ /* 0x0007e8000e901d4e */
[C---:B-1----:R-:W-:Y:S02]  /*5120*/  IADD3.X R227, R134.reuse, R219, RZ, P2, !PT ;  /* 0x000000db86e37210 */ /* 0x042fe400017fe4ff */
[C---:B------:R-:W-:Y:S01]  /*5130*/  IADD3 R132, P1, R3.reuse, R216, RZ ;  /* 0x000000d803847210 */ /* 0x040fe20007f3e0ff */
[C---:B------:R-:W-:Y:S01]  /*5140*/  HMMA.16816.F32 R8, R156.reuse, R162, R8 ;  /* 0x000000a29c08723c */ /* 0x040fe20000001808 */
[----:B------:R1:W-:Y:S03]  /*5150*/  LDGSTS.E.BYPASS.LTC128B.128 [R213+0x4000], [R228.64], !P4 ;  /* 0x04000000e4d57fae */ /* 0x0003e6000e101d4e */
[C---:B------:R-:W-:Y:S02]  /*5160*/  IADD3.X R133, R134.reuse, R217, RZ, P1, !PT ;  /* 0x000000d986857210 */ /* 0x040fe40000ffe4ff */
[----:B------:R-:W-:Y:S02]  /*5170*/  IADD3 R2, P0, R3, R214, RZ ;  /* 0x000000d603027210 */ /* 0x000fe40007f1e0ff */
[C---:B------:R-:W-:Y:S01]  /*5180*/  HMMA.16816.F32 R12, R156.reuse, R164, R12 ;  /* 0x000000a49c0c723c */ /* 0x040fe2000000180c */
[----:B------:R5:W-:Y:S03]  /*5190*/  LDGSTS.E.BYPASS.LTC128B.128 [R213+0x1000], [R226.64], !P6 ;  /* 0x01000000e2d57fae */ /* 0x000be6000f101d4e */
[----:B------:R-:W-:Y:S02]  /*51a0*/  IADD3.X R3, R134, R215, RZ, P0, !PT ;  /* 0x000000d786037210 */ /* 0x000fe400007fe4ff */
[----:B------:R-:W-:Y:S02]  /*51b0*/  ISETP.GE.AND P0, PT, R221, 0x1, PT ;  /* 0x00000001dd00780c */ /* 0x000fe40003f06270 */
[C---:B------:R-:W-:Y:S01]  /*51c0*/  HMMA.16816.F32 R16, R156.reuse, R166, R16 ;  /* 0x000000a69c10723c */ /* 0x040fe20000001810 */
[----:B------:R1:W-:Y:S07]  /*51d0*/  LDGSTS.E.BYPASS.LTC128B.128 [R213+0x3000], [R132.64], !P5 ;  /* 0x0300000084d57fae */ /* 0x0003ee000e901d4e */
[C---:B------:R-:W-:Y:S01]  /*51e0*/  HMMA.16816.F32 R20, R156.reuse, R168, R20 ;  /* 0x000000a89c14723c */ /* 0x040fe20000001814 */
[----:B------:R1:W-:Y:S07]  /*51f0*/  LDGSTS.E.BYPASS.LTC128B.128 [R213+0x5000], [R2.64], !P4 ;  /* 0x0500000002d57fae */ /* 0x0003ee000e101d4e */
[C---:B------:R-:W-:Y:S01]  /*5200*/  HMMA.16816.F32 R24, R156.reuse, R170, R24 ;  /* 0x000000aa9c18723c */ /* 0x040fe20000001818 */
[----:B------:R-:W-:Y:S07]  /*5210*/  LDSM.16.M88.4 R176, [R201+0xc100] ;  /* 0x00c10000c9b0783b */ /* 0x000fee0000000200 */
[C---:B--2---:R-:W-:Y:S01]  /*5220*/  HMMA.16816.F32 R28, R156.reuse, R172, R28 ;  /* 0x000000ac9c1c723c */ /* 0x044fe2000000181c */
[----:B------:R-:W2:Y:S07]  /*5230*/  LDSM.16.M88.4 R180, [R200+0x6100] ;  /* 0x00610000c8b4783b */ /* 0x000eae0000000200 */
[----:B------:R-:W-:Y:S01]  /*5240*/  HMMA.16816.F32 R32, R156, R174, R32 ;  /* 0x000000ae9c20723c */ /* 0x000fe20000001820 */
[----:B------:R-:W1:Y:S07]  /*5250*/  LDSM.16.M88.4 R136, [R200+0x6900] ;  /* 0x00690000c888783b */ /* 0x000e6e0000000200 */
[----:B------:R-:W1:Y:S07]  /*5260*/  LDSM.16.M88.4 R140, [R200+0x7100] ;  /* 0x00710000c88c783b */ /* 0x000e6e0000000200 */
[----:B------:R-:W0:Y:S07]  /*5270*/  LDGDEPBAR ;  /* 0x00000000000079af */ /* 0x000e2e0000000000 */
[----:B------:R-:W3:Y:S07]  /*5280*/  LDSM.16.M88.4 R144, [R200+0x7900] ;  /* 0x00790000c890783b */ /* 0x000eee0000000200 */
[----:B------:R-:W-:Y:S01]  /*5290*/  LDSM.16.M88.4 R148, [R199+0xc100] ;  /* 0x00c10000c794783b */ /* 0x000fe20000000200 */
[C---:B--2---:R-:W-:Y:S06]  /*52a0*/  HMMA.16816.F32 R4, R176.reuse, R180, R4 ;  /* 0x000000b4b004723c */ /* 0x044fec0000001804 */
[----:B------:R-:W2:Y:S02]  /*52b0*/  LDSM.16.M88.4 R152, [R192] ;  /* 0x00000000c098783b */ /* 0x000ea40000000200 */
[C---:B------:R-:W-:Y:S05]  /*52c0*/  HMMA.16816.F32 R8, R176.reuse, R182, R8 ;  /* 0x000000b6b008723c */ /* 0x040fea0000001808 */
[----:B------:R-:W2:Y:S03]  /*52d0*/  LDSM.16.M88.4 R156, [R192+0x800] ;  /* 0x00080000c09c783b */ /* 0x000ea60000000200 */
        /* <DEDUP_REMOVED lines=8> */
[C---:B---3--:R-:W-:Y:S01]  /*5360*/  HMMA.16816.F32 R28, R176.reuse, R144, R28 ;  /* 0x00000090b01c723c */ /* 0x048fe2000000181c */
[----:B------:R-:W3:Y:S07]  /*5370*/  LDSM.16.M88.4 R136, [R205+0x8900] ;  /* 0x00890000cd88783b */ /* 0x000eee0000000200 */
[----:B------:R-:W-:Y:S01]  /*5380*/  HMMA.16816.F32 R32, R176, R146, R32 ;  /* 0x00000092b020723c */ /* 0x000fe20000001820 */
[----:B------:R-:W3:Y:S07]  /*5390*/  LDSM.16.M88.4 R140, [R205+0x9100] ;  /* 0x00910000cd8c783b */ /* 0x000eee0000000200 */
[C---:B--2---:R-:W-:Y:S01]  /*53a0*/  HMMA.16816.F32 R4, R148.reuse, R152, R4 ;  /* 0x000000989404723c */ /* 0x044fe20000001804 */
[----:B------:R-:W2:Y:S07]  /*53b0*/  LDSM.16.M88.4 R144, [R205+0x9900] ;  /* 0x00990000cd90783b */ /* 0x000eae0000000200 */
[C---:B------:R-:W-:Y:S01]  /*53c0*/  HMMA.16816.F32 R8, R148.reuse, R154, R8 ;  /* 0x0000009a9408723c */ /* 0x040fe20000001808 */
[----:B------:R-:W-:Y:S07]  /*53d0*/  LDSM.16.M88.4 R176, [R202+0x10100] ;  /* 0x01010000cab0783b */ /* 0x000fee0000000200 */
[C---:B------:R-:W-:Y:S01]  /*53e0*/  HMMA.16816.F32 R12, R148.reuse, R156, R12 ;  /* 0x0000009c940c723c */ /* 0x040fe2000000180c */
[----:B------:R-:W2:Y:S07]  /*53f0*/  LDSM.16.M88.4 R180, [R191] ;  /* 0x00000000bfb4783b */ /* 0x000eae0000000200 */
        /* <DEDUP_REMOVED lines=13> */
[C---:B---3--:R-:W-:Y:S08]  /*54d0*/  HMMA.16816.F32 R12, R168.reuse, R136, R12 ;  /* 0x00000088a80c723c */ /* 0x048ff0000000180c */
[C---:B------:R-:W-:Y:S01]  /*54e0*/  HMMA.16816.F32 R16, R168.reuse, R138, R16 ;  /* 0x0000008aa810723c */ /* 0x040fe20000001810 */
[----:B------:R-:W3:Y:S07]  /*54f0*/  LDSM.16.M88.4 R136, [R200+0x8900] ;  /* 0x00890000c888783b */ /* 0x000eee0000000200 */
[C---:B------:R-:W-:Y:S08]  /*5500*/  HMMA.16816.F32 R20, R168.reuse, R140, R20 ;  /* 0x0000008ca814723c */ /* 0x040ff00000001814 */
[C---:B------:R-:W-:Y:S01]  /*5510*/  HMMA.16816.F32 R24, R168.reuse, R142, R24 ;  /* 0x0000008ea818723c */ /* 0x040fe20000001818 */
[----:B------:R-:W3:Y:S07]  /*5520*/  LDSM.16.M88.4 R140, [R200+0x9100] ;  /* 0x00910000c88c783b */ /* 0x000eee0000000200 */
[C---:B--2---:R-:W-:Y:S08]  /*5530*/  HMMA.16816.F32 R28, R168.reuse, R144, R28 ;  /* 0x00000090a81c723c */ /* 0x044ff0000000181c */
[----:B------:R-:W-:Y:S01]  /*5540*/  HMMA.16816.F32 R32, R168, R146, R32 ;  /* 0x00000092a820723c */ /* 0x000fe20000001820 */
[----:B------:R-:W2:Y:S07]  /*5550*/  LDSM.16.M88.4 R144, [R200+0x9900] ;  /* 0x00990000c890783b */ /* 0x000eae0000000200 */
[C---:B------:R-:W-:Y:S01]  /*5560*/  HMMA.16816.F32 R4, R176.reuse, R180, R4 ;  /* 0x000000b4b004723c */ /* 0x040fe20000001804 */
[----:B------:R-:W2:Y:S07]  /*5570*/  LDSM.16.M88.4 R168, [R199+0x10100] ;  /* 0x01010000c7a8783b */ /* 0x000eae0000000200 */
        /* <DEDUP_REMOVED lines=41> */
[C---:B---3--:R-:W-:Y:S08]  /*5810*/  HMMA.16816.F32 R12, R176.reuse, R136, R12 ;  /* 0x00000088b00c723c */ /* 0x048ff0000000180c */
[C---:B------:R-:W-:Y:S01]  /*5820*/  HMMA.16816.F32 R16, R176.reuse, R138, R16 ;  /* 0x0000008ab010723c */ /* 0x040fe20000001810 */
[----:B------:R-:W3:Y:S07]  /*5830*/  LDSM.16.M88.4 R136, [R200+0xa900] ;  /* 0x00a90000c888783b */ /* 0x000eee0000000200 */
[C---:B------:R-:W-:Y:S08]  /*5840*/  HMMA.16816.F32 R20, R176.reuse, R140, R20 ;  /* 0x0000008cb014723c */ /* 0x040ff00000001814 */
[C---:B------:R-:W-:Y:S01]  /*5850*/  HMMA.16816.F32 R24, R176.reuse, R142, R24 ;  /* 0x0000008eb018723c */ /* 0x040fe20000001818 */
[----:B------:R-:W1:Y:S07]  /*5860*/  LDSM.16.M88.4 R140, [R200+0xb100] ;  /* 0x00b10000c88c783b */ /* 0x000e6e0000000200 */
[C---:B--2---:R-:W-:Y:S08]  /*5870*/  HMMA.16816.F32 R28, R176.reuse, R144, R28 ;  /* 0x00000090b01c723c */ /* 0x044ff0000000181c */
[----:B------:R-:W-:Y:S01]  /*5880*/  HMMA.16816.F32 R32, R176, R146, R32 ;  /* 0x00000092b020723c */ /* 0x000fe20000001820 */
[----:B------:R-:W2:Y:S07]  /*5890*/  LDSM.16.M88.4 R144, [R200+0xb900] ;  /* 0x00b90000c890783b */ /* 0x000eae0000000200 */
[----:B------:R-:W2:Y:S01]  /*58a0*/  LDSM.16.M88.4 R176, [R199+0x14100] ;  /* 0x01410000c7b0783b */ /* 0x000ea20000000200 */
[C---:B------:R-:W-:Y:S08]  /*58b0*/  HMMA.16816.F32 R4, R160.reuse, R164, R4 ;  /* 0x000000a4a004723c */ /* 0x040ff00000001804 */
        /* <DEDUP_REMOVED lines=9> */
[C---:B---3--:R-:W-:Y:S08]  /*5950*/  HMMA.16816.F32 R12, R168.reuse, R136, R12 ;  /* 0x00000088a80c723c */ /* 0x048ff0000000180c */
[C---:B------:R-:W-:Y:S01]  /*5960*/  HMMA.16816.F32 R16, R168.reuse, R138, R16 ;  /* 0x0000008aa810723c */ /* 0x040fe20000001810 */
[----:B------:R-:W1:Y:S07]  /*5970*/  LDSM.16.M88.4 R136, [R192+0x4800] ;  /* 0x00480000c088783b */ /* 0x000e6e0000000200 */
[C---:B------:R-:W-:Y:S08]  /*5980*/  HMMA.16816.F32 R20, R168.reuse, R140, R20 ;  /* 0x0000008ca814723c */ /* 0x040ff00000001814 */
[C---:B------:R-:W-:Y:S01]  /*5990*/  HMMA.16816.F32 R24, R168.reuse, R142, R24 ;  /* 0x0000008ea818723c */ /* 0x040fe20000001818 */
[----:B------:R-:W3:Y:S07]  /*59a0*/  LDSM.16.M88.4 R140, [R192+0x5000] ;  /* 0x00500000c08c783b */ /* 0x000eee0000000200 */
[C---:B--2---:R-:W-:Y:S08]  /*59b0*/  HMMA.16816.F32 R28, R168.reuse, R144, R28 ;  /* 0x00000090a81c723c */ /* 0x044ff0000000181c */
        /* <DEDUP_REMOVED lines=8> */
[C---:B---3--:R-:W-:Y:S04]  /*5a40*/  HMMA.16816.F32 R20, R176.reuse, R140, R20 ;  /* 0x0000008cb014723c */ /* 0x048fe80000001814 */
[----:B------:R-:W2:Y:S01]  /*5a50*/  MUFU.TANH R246, R246 ;  /* 0x000000f600f67308 */ /* 0x000ea20000002400 */
[----:B------:R-:W-:Y:S01]  /*5a60*/  BAR.SYNC.DEFER_BLOCKING 0x0 ;  /* 0x0000000000007b1d */ /* 0x000fe20000010000 */
[----:B------:R-:W-:Y:S02]  /*5a70*/  FMUL.FTZ R244, R5, c[0x0][0x320] ;  /* 0x0000c80005f47a20 */ /* 0x000fe40000410000 */
[C---:B------:R-:W-:Y:S04]  /*5a80*/  HMMA.16816.F32 R24, R176.reuse, R142, R24 ;  /* 0x0000008eb018723c */ /* 0x040fe80000001818 */
[----:B------:R-:W-:Y:S02]  /*5a90*/  FMUL.FTZ R249, R6, c[0x0][0x320] ;  /* 0x0000c80006f97a20 */ /* 0x000fe40000410000 */
[----:B------:R-:W3:Y:S01]  /*5aa0*/  MUFU.TANH R244, R244 ;  /* 0x000000f400f47308 */ /* 0x000ee20000002400 */
[----:B------:R-:W-:Y:S02]  /*5ab0*/  FMUL.FTZ R247, R7, c[0x0][0x320] ;  /* 0x0000c80007f77a20 */ /* 0x000fe40000410000 */
[----:B------:R-:W-:Y:S03]  /*5ac0*/  FMUL.FTZ R248, R8, c[0x0][0x320] ;  /* 0x0000c80008f87a20 */ /* 0x000fe60000410000 */
[----:B------:R-:W-:Y:S02]  /*5ad0*/  FMUL.FTZ R252, R9, c[0x0][0x320] ;  /* 0x0000c80009fc7a20 */ /* 0x000fe40000410000 */
[----:B------:R-:W-:Y:S02]  /*5ae0*/  FMUL.FTZ R250, R10, c[0x0][0x320] ;  /* 0x0000c8000afa7a20 */ /* 0x000fe40000410000 */
[----:B------:R-:W2:Y:S01]  /*5af0*/  MUFU.TANH R249, R249 ;  /* 0x000000f900f97308 */ /* 0x000ea20000002400 */
[----:B------:R-:W-:Y:S02]  /*5b00*/  FMUL.FTZ R251, R11, c[0x0][0x320] ;  /* 0x0000c8000bfb7a20 */ /* 0x000fe40000410000 */
[----:B------:R-:W-:Y:S02]  /*5b10*/  FMUL.FTZ R242, R12, c[0x0][0x320] ;  /* 0x0000c8000cf27a20 */ /* 0x000fe40000410000 */
[----:B------:R-:W-:Y:S02]  /*5b20*/  FMUL.FTZ R240, R13, c[0x0][0x320] ;  /* 0x0000c8000df07a20 */ /* 0x000fe40000410000 */
[----:B------:R-:W-:Y:S01]  /*5b30*/  FMUL.FTZ R245, R14, c[0x0][0x320] ;  /* 0x0000c8000ef57a20 */ /* 0x000fe20000410000 */
[C---:B-1----:R-:W-:Y:S02]  /*5b40*/  HMMA.16816.F32 R28, R176.reuse, R136, R28 ;  /* 0x00000088b01c723c */ /* 0x042fe4000000181c */
[----:B------:R-:W1:Y:S01]  /*5b50*/  MUFU.TANH R247, R247 ;  /* 0x000000f700f77308 */ /* 0x000e620000002400 */
[----:B------:R-:W-:Y:S02]  /*5b60*/  FMUL.FTZ R243, R15, c[0x0][0x320] ;  /* 0x0000c8000ff37a20 */ /* 0x000fe40000410000 */
[----:B------:R-:W-:Y:S02]  /*5b70*/  FMUL.FTZ R238, R16, c[0x0][0x320] ;  /* 0x0000c80010ee7a20 */ /* 0x000fe40000410000 */
[----:B------:R-:W-:Y:S01]  /*5b80*/  FMUL.FTZ R236, R17, c[0x0][0x320] ;  /* 0x0000c80011ec7a20 */ /* 0x000fe20000410000 */
[----:B------:R-:W-:Y:S04]  /*5b90*/  HMMA.16816.F32 R32, R176, R138, R32 ;  /* 0x0000008ab020723c */ /* 0x000fe80000001820 */
[----:B------:R-:W1:Y:S01]  /*5ba0*/  MUFU.TANH R248, R248 ;  /* 0x000000f800f87308 */ /* 0x000e620000002400 */
[----:B------:R-:W-:Y:S02]  /*5bb0*/  FMUL.FTZ R241, R18, c[0x0][0x320] ;  /* 0x0000c80012f17a20 */ /* 0x000fe40000410000 */
[----:B------:R-:W-:Y:S02]  /*5bc0*/  FMUL.FTZ R239, R19, c[0x0][0x320] ;  /* 0x0000c80013ef7a20 */ /* 0x000fe40000410000 */
[----:B------:R-:W-:Y:S03]  /*5bd0*/  FMUL.FTZ R234, R20, c[0x0][0x320] ;  /* 0x0000c80014ea7a20 */ /* 0x000fe60000410000 */
[----:B----4-:R-:W-:Y:S02]  /*5be0*/  FMUL.FTZ R232, R21, c[0x0][0x320] ;  /* 0x0000c80015e87a20 */ /* 0x010fe40000410000 */
[----:B------:R-:W4:Y:S01]  /*5bf0*/  MUFU.TANH R252, R252 ;  /* 0x000000fc00fc7308 */ /* 0x000f220000002400 */
[----:B------:R-:W-:Y:S02]  /*5c00*/  FMUL.FTZ R237, R22, c[0x0][0x320] ;  /* 0x0000c80016ed7a20 */ /* 0x000fe40000410000 */
[----:B------:R-:W-:Y:S02]  /*5c10*/  FMUL.FTZ R235, R23, c[0x0][0x320] ;  /* 0x0000c80017eb7a20 */ /* 0x000fe40000410000 */
[----:B------:R-:W-:Y:S02]  /*5c20*/  FMUL.FTZ R230, R24, c[0x0][0x320] ;  /* 0x0000c80018e67a20 */ /* 0x000fe40000410000 */
[----:B------:R-:W-:Y:S02]  /*5c30*/  FMUL.FTZ R228, R25, c[0x0][0x320] ;  /* 0x0000c80019e47a20 */ /* 0x000fe40000410000 */
[----:B------:R-:W-:Y:S01]  /*5c40*/  FMUL.FTZ R233, R26, c[0x0][0x320] ;  /* 0x0000c8001ae97a20 */ /* 0x000fe20000410000 */
[----:B------:R-:W1:Y:S01]  /*5c50*/  MUFU.TANH R250, R250 ;  /* 0x000000fa00fa7308 */ /* 0x000e620000002400 */
[----:B------:R-:W-:Y:S02]  /*5c60*/  FMUL.FTZ R231, R27, c[0x0][0x320] ;  /* 0x0000c8001be77a20 */ /* 0x000fe40000410000 */
[----:B------:R-:W-:Y:S02]  /*5c70*/  FMUL.FTZ R224, R28, c[0x0][0x320] ;  /* 0x0000c8001ce07a20 */ /* 0x000fe40000410000 */
[----:B-----5:R-:W-:Y:S02]  /*5c80*/  FMUL.FTZ R226, R29, c[0x0][0x320] ;  /* 0x0000c8001de27a20 */ /* 0x020fe40000410000 */
[----:B------:R-:W-:Y:S02]  /*5c90*/  FMUL.FTZ R229, R30, c[0x0][0x320] ;  /* 0x0000c8001ee57a20 */ /* 0x000fe40000410000 */
[----:B------:R-:W-:Y:S01]  /*5ca0*/  FMUL.FTZ R227, R31, c[0x0][0x320] ;  /* 0x0000c8001fe37a20 */ /* 0x000fe20000410000 */
[----:B------:R-:W1:Y:S01]  /*5cb0*/  MUFU.TANH R251, R251 ;  /* 0x000000fb00fb7308 */ /* 0x000e620000002400 */
[----:B------:R-:W-:Y:S02]  /*5cc0*/  FMUL.FTZ R222, R32, c[0x0][0x320] ;  /* 0x0000c80020de7a20 */ /* 0x000fe40000410000 */
[----:B------:R-:W-:Y:S02]  /*5cd0*/  FMUL.FTZ R220, R33, c[0x0][0x320] ;  /* 0x0000c80021dc7a20 */ /* 0x000fe40000410000 */
[----:B------:R-:W-:Y:S02]  /*5ce0*/  FMUL.FTZ R134, R34, c[0x0][0x320] ;  /* 0x0000c80022867a20 */ /* 0x000fe40000410000 */
[----:B------:R-:W-:Y:S03]  /*5cf0*/  FMUL.FTZ R35, R35, c[0x0][0x320] ;  /* 0x0000c80023237a20 */ /* 0x000fe60000410000 */
        /* <DEDUP_REMOVED lines=25> */
.L_x_34:
[----:B------:R-:W-:Y:S01]  /*5e90*/  FMNMX.FTZ R2, R249, R0, !PT ;  /* 0x00000000f9027209 */ /* 0x000fe20007810000 */
[----:B-1----:R-:W-:Y:S01]  /*5ea0*/  LDSM.16.MT88.4 R12, [R203+0x100] ;  /* 0x00010000cb0c783b */ /* 0x002fe20000004200 */
        /* <DEDUP_REMOVED lines=38> */
[----:B------:R-:W-:Y:S01]  /*6110*/  ISETP.GT.AND P0, PT, R221, RZ, PT ;  /* 0x000000ffdd00720c */ /* 0x000fe20003f04270 */
[----:B------:R-:W-:Y:S08]  /*6120*/  SHFL.BFLY PT, R2, R7, 0x2, 0x1f ;  /* 0x0c401f0007027f89 */ /* 0x000ff000000e0000 */
[----:B------:R-:W1:Y:S08]  /*6130*/  SHFL.BFLY PT, R6, R5, 0x2, 0x1f ;  /* 0x0c401f0005067f89 */ /* 0x000e7000000e0000 */
[----:B------:R-:W-:Y:S08]  /*6140*/  LDSM.16.MT88.4 R160, [R196+0x3900] ;  /* 0x00390000c4a0783b */ /* 0x000ff00000004200 */
[----:B------:R-:W-:Y:S08]  /*6150*/  LDSM.16.MT88.4 R164, [R203+0x5900] ;  /* 0x00590000cba4783b */ /* 0x000ff00000004200 */
        /* <DEDUP_REMOVED lines=25> */
[--C-:B------:R-:W-:Y:S01]  /*62f0*/  FFMA.FTZ R177, R240, c[0x0][0x2d0], -R145.reuse ;  /* 0x0000b400f0b17a23 */ /* 0x100fe20000010891 */
        /* <DEDUP_REMOVED lines=105> */
[----:B------:R-:W1:Y:S01]  /*6990*/  MUFU.EX2 R239, R239 ;  /* 0x000000ef00ef7308 */ /* 0x000e620000000800 */
        /* <DEDUP_REMOVED lines=12> */
[----:B------:R-:W3:Y:S01]  /*6a60*/  MUFU.EX2 R235, R235 ;  /* 0x000000eb00eb7308 */ /* 0x000ee20000000800 */
        /* <DEDUP_REMOVED lines=10> */
[----:B------:R-:W5:Y:S01]  /*6b10*/  MUFU.EX2 R237, R237 ;  /* 0x000000ed00ed7308 */ /* 0x000f620000000800 */
        /* <DEDUP_REMOVED lines=12> */
[----:B------:R-:W2:Y:S03]  /*6be0*/  LDSM.16.MT88.4 R100, [R198+0x4100] ;  /* 0x00410000c664783b */ /* 0x000ea60000004200 */
        /* <DEDUP_REMOVED lines=18> */
[C---:B--2---:R-:W-:Y:S04]  /*6d10*/  HMMA.16816.F32 R76, R128.reuse, R100, R76 ;  /* 0x00000064804c723c */ /* 0x044fe8000000184c */
[C---:B------:R-:W-:Y:S02]  /*6d20*/  FMUL.FTZ R96, R2.reuse, R96 ;  /* 0x0000006002607220 */ /* 0x040fe40000410000 */
[----:B------:R-:W-:Y:S01]  /*6d30*/  FMUL.FTZ R97, R2, R97 ;  /* 0x0000006102617220 */ /* 0x000fe20000410000 */
[----:B------:R-:W-:Y:S01]  /*6d40*/  F2FP.PACK_AB R100, R177, R176 ;  /* 0x000000b0b164723e */ /* 0x000fe200000000ff */
[C---:B------:R-:W-:Y:S04]  /*6d50*/  HMMA.16816.F32 R80, R128.reuse, R102, R80 ;  /* 0x000000668050723c */ /* 0x040fe80000001850 */
[C---:B------:R-:W-:Y:S01]  /*6d60*/  FMUL.FTZ R98, R0.reuse, R98 ;  /* 0x0000006200627220 */ /* 0x040fe20000410000 */
[----:B------:R-:W-:Y:S01]  /*6d70*/  F2FP.PACK_AB R101, R179, R178 ;  /* 0x000000b2b365723e */ /* 0x000fe200000000ff */
[----:B------:R-:W-:Y:S01]  /*6d80*/  FMUL.FTZ R99, R0, R99 ;  /* 0x0000006300637220 */ /* 0x000fe20000410000 */
[----:B----4-:R-:W-:Y:S01]  /*6d90*/  F2FP.PACK_AB R102, R181, R180 ;  /* 0x000000b4b566723e */ /* 0x010fe200000000ff */
[C---:B---3--:R-:W-:Y:S04]  /*6da0*/  HMMA.16816.F32 R84, R128.reuse, R108, R84 ;  /* 0x0000006c8054723c */ /* 0x048fe80000001854 */
        /* <DEDUP_REMOVED lines=13> */
[----:B------:R-:W-:Y:S01]  /*6e80*/  FFMA.FTZ R145, R220, c[0x0][0x2d0], -R145 ;  /* 0x0000b400dc917a23 */ /* 0x000fe20000010891 */
[----:B------:R-:W-:Y:S01]  /*6e90*/  HMMA.16816.F32 R96, R128, R106, R96 ;  /* 0x0000006a8060723c */ /* 0x000fe20000001860 */
[----:B------:R-:W3:Y:S03]  /*6ea0*/  LDSM.16.MT88.4 R104, [R196+0x2900] ;  /* 0x00290000c468783b */ /* 0x000ee60000004200 */
[--C-:B------:R-:W-:Y:S02]  /*6eb0*/  FFMA.FTZ R134, R134, c[0x0][0x2d0], -R144.reuse ;  /* 0x0000b40086867a23 */ /* 0x100fe40000010890 */
[----:B------:R-:W-:Y:S01]  /*6ec0*/  FFMA.FTZ R144, R133, c[0x0][0x2d0], -R144 ;  /* 0x0000b40085907a23 */ /* 0x000fe20000010890 */
[----:B------:R-:W-:Y:S01]  /*6ed0*/  MUFU.EX2 R229, R145 ;  /* 0x0000009100e57308 */ /* 0x000fe20000000800 */
[C---:B------:R-:W-:Y:S01]  /*6ee0*/  HMMA.16816.F32 R4, R100.reuse, R112, R4 ;  /* 0x000000706404723c */ /* 0x040fe20000001804 */
[----:B------:R-:W-:Y:S04]  /*6ef0*/  LDSM.16.MT88.4 R128, [R198+0x3100] ;  /* 0x00310000c680783b */ /* 0x000fe80000004200 */
[----:B------:R-:W-:Y:S02]  /*6f00*/  FFMA.FTZ R175, R2, R225, R175 ;  /* 0x000000e102af7223 */ /* 0x000fe400000100af */
[----:B------:R-:W-:Y:S01]  /*6f10*/  FFMA.FTZ R171, R0, R223, R171 ;  /* 0x000000df00ab7223 */ /* 0x000fe200000100ab */
[C---:B------:R-:W-:Y:S01]  /*6f20*/  HMMA.16816.F32 R8, R100.reuse, R114, R8 ;  /* 0x000000726408723c */ /* 0x040fe20000001808 */
[----:B------:R-:W-:Y:S01]  /*6f30*/  LDSM.16.MT88.4 R112, [R198+0x4900] ;  /* 0x00490000c670783b */ /* 0x000fe20000004200 */
[----:B------:R4:W-:Y:S02]  /*6f40*/  MUFU.EX2 R133, R144 ;  /* 0x0000009000857308 */ /* 0x0009e40000000800 */
[----:B------:R-:W-:Y:S01]  /*6f50*/  IADD3 R0, R221, -0x1, RZ ;  /* 0xffffffffdd007810 */ /* 0x000fe20007ffe0ff */
[----:B------:R-:W-:Y:S02]  /*6f60*/  FADD.FTZ R174, R174, R175 ;  /* 0x000000afaeae7221 */ /* 0x000fe40000010000 */
[----:B------:R-:W-:Y:S01]  /*6f70*/  FADD.FTZ R170, R170, R171 ;  /* 0x000000abaaaa7221 */ /* 0x000fe20000010000 */
[C---:B------:R-:W-:Y:S04]  /*6f80*/  HMMA.16816.F32 R12, R100.reuse, R116, R12 ;  /* 0x00000074640c723c */ /* 0x040fe8000000180c */
[----:B------:R-:W-:Y:S01]  /*6f90*/  MUFU.EX2 R224, R224 ;  /* 0x000000e000e07308 */ /* 0x000fe20000000800 */
[----:B------:R-:W-:Y:S01]  /*6fa0*/  FADD.FTZ R173, R173, R174 ;  /* 0x000000aeadad7221 */ /* 0x000fe20000010000 */
[----:B------:R-:W-:Y:S02]  /*6fb0*/  MOV R221, R0 ;  /* 0x0000000000dd7202 */ /* 0x000fe40000000f00 */
[C---:B------:R-:W-:Y:S01]  /*6fc0*/  HMMA.16816.F32 R16, R100.reuse, R118, R16 ;  /* 0x000000766410723c */ /* 0x040fe20000001810 */
[----:B------:R-:W-:Y:S03]  /*6fd0*/  LDSM.16.MT88.4 R116, [R197+0x4900] ;  /* 0x00490000c574783b */ /* 0x000fe60000004200 */
[----:B------:R-:W-:Y:S01]  /*6fe0*/  FADD.FTZ R173, R172, R173 ;  /* 0x000000adacad7221 */ /* 0x000fe20000010000 */
[----:B------:R-:W-:Y:S01]  /*6ff0*/  MOV R0, R3 ;  /* 0x0000000300007202 */ /* 0x000fe20000000f00 */
[----:B------:R-:W1:Y:S02]  /*7000*/  MUFU.EX2 R233, R233 ;  /* 0x000000e900e97308 */ /* 0x000e640000000800 */
[C---:B--2---:R-:W-:Y:S01]  /*7010*/  HMMA.16816.F32 R20, R100.reuse, R108, R20 ;  /* 0x0000006c6414723c */ /* 0x044fe20000001814 */
[----:B----4-:R-:W-:Y:S03]  /*7020*/  LDSM.16.MT88.4 R144, [R196+0x1900] ;  /* 0x00190000c490783b */ /* 0x010fe60000004200 */
[----:B------:R-:W-:Y:S04]  /*7030*/  FADD.FTZ R176, R176, R173 ;  /* 0x000000adb0b07221 */ /* 0x000fe80000010000 */
[C---:B------:R-:W-:Y:S01]  /*7040*/  HMMA.16816.F32 R24, R100.reuse, R110, R24 ;  /* 0x0000006e6418723c */ /* 0x040fe20000001818 */
[----:B------:R-:W-:Y:S01]  /*7050*/  MUFU.EX2 R226, R226 ;  /* 0x000000e200e27308 */ /* 0x000fe20000000800 */
[----:B------:R-:W2:Y:S02]  /*7060*/  LDSM.16.MT88.4 R108, [R203+0x4900] ;  /* 0x00490000cb6c783b */ /* 0x000ea40000004200 */
[----:B------:R-:W-:Y:S04]  /*7070*/  FADD.FTZ R177, R177, R176 ;  /* 0x000000b0b1b17221 */ /* 0x000fe80000010000 */
[C---:B------:R-:W-:Y:S03]  /*7080*/  HMMA.16816.F32 R28, R100.reuse, R120, R28 ;  /* 0x00000078641c723c */ /* 0x040fe6000000181c */
[----:B------:R-:W4:Y:S01]  /*7090*/  MUFU.EX2 R227, R227 ;  /* 0x000000e300e37308 */ /* 0x000f220000000800 */
[----:B------:R-:W-:Y:S04]  /*70a0*/  FADD.FTZ R180, R180, R177 ;  /* 0x000000b1b4b47221 */ /* 0x000fe80000010000 */
[C---:B------:R-:W-:Y:S01]  /*70b0*/  HMMA.16816.F32 R32, R100.reuse, R122, R32 ;  /* 0x0000007a6420723c */ /* 0x040fe20000001820 */
[----:B------:R-:W-:Y:S03]  /*70c0*/  LDSM.16.MT88.4 R120, [R198+0x1100] ;  /* 0x00110000c678783b */ /* 0x000fe60000004200 */
[----:B------:R-:W-:Y:S01]  /*70d0*/  FADD.FTZ R181, R181, R180 ;  /* 0x000000b4b5b57221 */ /* 0x000fe20000010000 */
[----:B------:R-:W1:Y:S03]  /*70e0*/  MUFU.EX2 R222, R222 ;  /* 0x000000de00de7308 */ /* 0x000e660000000800 */
[C---:B------:R-:W-:Y:S07]  /*70f0*/  HMMA.16816.F32 R36, R100.reuse, R124, R36 ;  /* 0x0000007c6424723c */ /* 0x040fee0000001824 */
[----:B------:R-:W1:Y:S01]  /*7100*/  MUFU.EX2 R134, R134 ;  /* 0x0000008600867308 */ /* 0x000e620000000800 */
        /* <DEDUP_REMOVED lines=16> */
[----:B------:R-:W1:Y:S07]  /*7210*/  LDSM.16.MT88.4 R112, [R197+0x1100] ;  /* 0x00110000c570783b */ /* 0x000e6e0000004200 */
[C---:B------:R-:W-:Y:S08]  /*7220*/  HMMA.16816.F32 R84, R100.reuse, R116, R84 ;  /* 0x000000746454723c */ /* 0x040ff00000001854 */
[C---:B------:R-:W-:Y:S01]  /*7230*/  HMMA.16816.F32 R88, R100.reuse, R118, R88 ;  /* 0x000000766458723c */ /* 0x040fe20000001858 */
[----:B------:R-:W4:Y:S07]  /*7240*/  LDSM.16.MT88.4 R116, [R203+0x3100] ;  /* 0x00310000cb74783b */ /* 0x000f2e0000004200 */
[C---:B---3--:R-:W-:Y:S08]  /*7250*/  HMMA.16816.F32 R92, R100.reuse, R104, R92 ;  /* 0x00000068645c723c */ /* 0x048ff0000000185c */
[----:B------:R-:W-:Y:S01]  /*7260*/  HMMA.16816.F32 R96, R100, R106, R96 ;  /* 0x0000006a6460723c */ /* 0x000fe20000001860 */
[----:B------:R-:W3:Y:S06]  /*7270*/  LDSM.16.MT88.4 R104, [R196+0x3100] ;  /* 0x00310000c468783b */ /* 0x000eec0000004200 */
[----:B------:R-:W-:Y:S01]  /*7280*/  F2FP.PACK_AB R100, R239, R234 ;  /* 0x000000eaef64723e */ /* 0x000fe200000000ff */
[----:B------:R-:W-:Y:S01]  /*7290*/  FADD.FTZ R234, R234, R181 ;  /* 0x000000b5eaea7221 */ /* 0x000fe20000010000 */
[----:B------:R-:W-:Y:S03]  /*72a0*/  F2FP.PACK_AB R101, R235, R232 ;  /* 0x000000e8eb65723e */ /* 0x000fe600000000ff */
[----:B-----5:R-:W-:Y:S01]  /*72b0*/  F2FP.PACK_AB R102, R237, R230 ;  /* 0x000000e6ed66723e */ /* 0x020fe200000000ff */
[----:B------:R-:W-:Y:S01]  /*72c0*/  FADD.FTZ R239, R239, R234 ;  /* 0x000000eaefef7221 */ /* 0x000fe20000010000 */
[----:B-1----:R-:W-:Y:S03]  /*72d0*/  F2FP.PACK_AB R103, R231, R228 ;  /* 0x000000e4e767723e */ /* 0x002fe600000000ff */
[----:B------:R-:W-:Y:S04]  /*72e0*/  FADD.FTZ R230, R230, R239 ;  /* 0x000000efe6e67221 */ /* 0x000fe80000010000 */
[C---:B--2---:R-:W-:Y:S03]  /*72f0*/  HMMA.16816.F32 R4, R100.reuse, R108, R4 ;  /* 0x0000006c6404723c */ /* 0x044fe60000001804 */
[----:B------:R-:W-:Y:S05]  /*7300*/  FADD.FTZ R237, R237, R230 ;  /* 0x000000e6eded7221 */ /* 0x000fea0000010000 */
[C---:B------:R-:W-:Y:S01]  /*7310*/  HMMA.16816.F32 R8, R100.reuse, R110, R8 ;  /* 0x0000006e6408723c */ /* 0x040fe20000001808 */
[----:B------:R-:W1:Y:S07]  /*7320*/  LDSM.16.MT88.4 R108, [R203+0x5100] ;  /* 0x00510000cb6c783b */ /* 0x000e6e0000004200 */
[C---:B------:R-:W-:Y:S08]  /*7330*/  HMMA.16816.F32 R12, R100.reuse, R120, R12 ;  /* 0x00000078640c723c */ /* 0x040ff0000000180c */
[C---:B------:R-:W-:Y:S08]  /*7340*/  HMMA.16816.F32 R16, R100.reuse, R122, R16 ;  /* 0x0000007a6410723c */ /* 0x040ff00000001810 */
[C---:B------:R-:W-:Y:S08]  /*7350*/  HMMA.16816.F32 R20, R100.reuse, R112, R20 ;  /* 0x000000706414723c */ /* 0x040ff00000001814 */
[C---:B------:R-:W-:Y:S01]  /*7360*/  HMMA.16816.F32 R24, R100.reuse, R114, R24 ;  /* 0x000000726418723c */ /* 0x040fe20000001818 */
[----:B------:R-:W2:Y:S07]  /*7370*/  LDSM.16.MT88.4 R112, [R198+0x5100] ;  /* 0x00510000c670783b */ /* 0x000eae0000004200 */
[C---:B------:R-:W-:Y:S08]  /*7380*/  HMMA.16816.F32 R28, R100.reuse, R124, R28 ;  /* 0x0000007c641c723c */ /* 0x040ff0000000181c */
[C---:B------:R-:W-:Y:S01]  /*7390*/  HMMA.16816.F32 R32, R100.reuse, R126, R32 ;  /* 0x0000007e6420723c */ /* 0x040fe20000001820 */
[----:B------:R-:W-:Y:S07]  /*73a0*/  LDSM.16.MT88.4 R124, [R203+0x1900] ;  /* 0x00190000cb7c783b */ /* 0x000fee0000004200 */
[C---:B----4-:R-:W-:Y:S08]  /*73b0*/  HMMA.16816.F32 R36, R100.reuse, R116, R36 ;  /* 0x000000746424723c */ /* 0x050ff00000001824 */
[C---:B------:R-:W-:Y:S01]  /*73c0*/  HMMA.16816.F32 R40, R100.reuse, R118, R40 ;  /* 0x000000766428723c */ /* 0x040fe20000001828 */
[----:B------:R-:W4:Y:S07]  /*73d0*/  LDSM.16.MT88.4 R116, [R197+0x5100] ;  /* 0x00510000c574783b */ /* 0x000f2e0000004200 */
[C---:B------:R-:W-:Y:S08]  /*73e0*/  HMMA.16816.F32 R44, R100.reuse, R128, R44 ;  /* 0x00000080642c723c */ /* 0x040ff0000000182c */
[C---:B------:R-:W-:Y:S08]  /*73f0*/  HMMA.16816.F32 R48, R100.reuse, R130, R48 ;  /* 0x000000826430723c */ /* 0x040ff00000001830 */
[C---:B------:R-:W-:Y:S07]  /*7400*/  HMMA.16816.F32 R52, R100.reuse, R136, R52 ;  /* 0x000000886434723c */ /* 0x040fee0000001834 */
[----:B------:R-:W-:Y:S01]  /*7410*/  F2FP.PACK_AB R136, R233, R224 ;  /* 0x000000e0e988723e */ /* 0x000fe200000000ff */
[C---:B------:R-:W-:Y:S04]  /*7420*/  HMMA.16816.F32 R56, R100.reuse, R138, R56 ;  /* 0x0000008a6438723c */ /* 0x040fe80000001838 */
[----:B------:R-:W-:Y:S01]  /*7430*/  F2FP.PACK_AB R137, R227, R226 ;  /* 0x000000e2e389723e */ /* 0x000fe200000000ff */
[----:B------:R-:W-:Y:S02]  /*7440*/  FADD.FTZ R224, R224, R237 ;  /* 0x000000ede0e07221 */ /* 0x000fe40000010000 */
[----:B------:R-:W-:Y:S01]  /*7450*/  F2FP.PACK_AB R138, R229, R222 ;  /* 0x000000dee58a723e */ /* 0x000fe200000000ff */
[C---:B---3--:R-:W-:Y:S04]  /*7460*/  HMMA.16816.F32 R60, R100.reuse, R104, R60 ;  /* 0x00000068643c723c */ /* 0x048fe8000000183c */
[----:B------:R-:W-:Y:S01]  /*7470*/  F2FP.PACK_AB R139, R133, R134 ;  /* 0x00000086858b723e */ /* 0x000fe200000000ff */
[----:B------:R-:W-:Y:S03]  /*7480*/  FADD.FTZ R233, R233, R224 ;  /* 0x000000e0e9e97221 */ /* 0x000fe60000010000 */
[C---:B------:R-:W-:Y:S01]  /*7490*/  HMMA.16816.F32 R64, R100.reuse, R106, R64 ;  /* 0x0000006a6440723c */ /* 0x040fe20000001840 */
[----:B------:R-:W3:Y:S03]  /*74a0*/  LDSM.16.MT88.4 R104, [R196+0x5100] ;  /* 0x00510000c468783b */ /* 0x000ee60000004200 */
[----:B------:R-:W-:Y:S04]  /*74b0*/  FADD.FTZ R222, R222, R233 ;  /* 0x000000e9dede7221 */ /* 0x000fe80000010000 */
[C---:B-1----:R-:W-:Y:S04]  /*74c0*/  HMMA.16816.F32 R68, R100.reuse, R108, R68 ;  /* 0x0000006c6444723c */ /* 0x042fe80000001844 */
[----:B------:R-:W-:Y:S04]  /*74d0*/  FADD.FTZ R225, R229, R222 ;  /* 0x000000dee5e17221 */ /* 0x000fe80000010000 */
[C---:B------:R-:W-:Y:S01]  /*74e0*/  HMMA.16816.F32 R72, R100.reuse, R110, R72 ;  /* 0x0000006e6448723c */ /* 0x040fe20000001848 */
[----:B------:R-:W1:Y:S07]  /*74f0*/  LDSM.16.MT88.4 R108, [R198+0x1900] ;  /* 0x00190000c66c783b */ /* 0x000e6e0000004200 */
[C---:B--2---:R-:W-:Y:S08]  /*7500*/  HMMA.16816.F32 R76, R100.reuse, R112, R76 ;  /* 0x00000070644c723c */ /* 0x044ff0000000184c */
[C---:B------:R-:W-:Y:S08]  /*7510*/  HMMA.16816.F32 R80, R100.reuse, R114, R80 ;  /* 0x000000726450723c */ /* 0x040ff00000001850 */
[C---:B----4-:R-:W-:Y:S08]  /*7520*/  HMMA.16816.F32 R84, R100.reuse, R116, R84 ;  /* 0x000000746454723c */ /* 0x050ff00000001854 */
[C---:B------:R-:W-:Y:S08]  /*7530*/  HMMA.16816.F32 R88, R100.reuse, R118, R88 ;  /* 0x000000766458723c */ /* 0x040ff00000001858 */
[C---:B---3--:R-:W-:Y:S08]  /*7540*/  HMMA.16816.F32 R92, R100.reuse, R104, R92 ;  /* 0x00000068645c723c */ /* 0x048ff0000000185c */
[----:B------:R-:W-:Y:S08]  /*7550*/  HMMA.16816.F32 R96, R100, R106, R96 ;  /* 0x0000006a6460723c */ /* 0x000ff00000001860 */
[C---:B------:R-:W-:Y:S01]  /*7560*/  HMMA.16816.F32 R128, R136.reuse, R124, R4 ;  /* 0x0000007c8880723c */ /* 0x040fe20000001804 */
[----:B------:R-:W2:Y:S07]  /*7570*/  LDSM.16.MT88.4 R4, [R198+0x5900] ;  /* 0x00590000c604783b */ /* 0x000eae0000004200 */
[C---:B------:R-:W-:Y:S01]  /*7580*/  HMMA.16816.F32 R124, R136.reuse, R126, R8 ;  /* 0x0000007e887c723c */ /* 0x040fe20000001808 */
[----:B------:R-:W3:Y:S07]  /*7590*/  LDSM.16.MT88.4 R8, [R197+0x5900] ;  /* 0x00590000c508783b */ /* 0x000eee0000004200 */
[C---:B-1----:R-:W-:Y:S01]  /*75a0*/  HMMA.16816.F32 R120, R136.reuse, R108, R12 ;  /* 0x0000006c8878723c */ /* 0x042fe2000000180c */
[----:B------:R-:W1:Y:S07]  /*75b0*/  LDSM.16.MT88.4 R12, [R196+0x5900] ;  /* 0x00590000c40c783b */ /* 0x000e6e0000004200 */
[C---:B------:R-:W-:Y:S08]  /*75c0*/  HMMA.16816.F32 R116, R136.reuse, R110, R16 ;  /* 0x0000006e8874723c */ /* 0x040ff00000001810 */
        /* <DEDUP_REMOVED lines=14> */
[C---:B--2---:R-:W-:Y:S07]  /*76b0*/  HMMA.16816.F32 R76, R136.reuse, R4, R76 ;  /* 0x00000004884c723c */ /* 0x044fee000000184c */
[----:B------:R-:W-:Y:S01]  /*76c0*/  FADD.FTZ R5, R169, R170 ;  /* 0x000000aaa9057221 */ /* 0x000fe20000010000 */
[C---:B------:R-:W-:Y:S04]  /*76d0*/  HMMA.16816.F32 R80, R136.reuse, R6, R80 ;  /* 0x000000068850723c */ /* 0x040fe80000001850 */
[----:B------:R-:W-:Y:S04]  /*76e0*/  FADD.FTZ R5, R168, R5 ;  /* 0x00000005a8057221 */ /* 0x000fe80000010000 */
[C---:B---3--:R-:W-:Y:S04]  /*76f0*/  HMMA.16816.F32 R84, R136.reuse, R8, R84 ;  /* 0x000000088854723c */ /* 0x048fe80000001854 */
[----:B------:R-:W-:Y:S04]  /*7700*/  FADD.FTZ R178, R178, R5 ;  /* 0x00000005b2b27221 */ /* 0x000fe80000010000 */
[C---:B------:R-:W-:Y:S04]  /*7710*/  HMMA.16816.F32 R88, R136.reuse, R10, R88 ;  /* 0x0000000a8858723c */ /* 0x040fe80000001858 */
[----:B------:R-:W-:Y:S04]  /*7720*/  FADD.FTZ R179, R179, R178 ;  /* 0x000000b2b3b37221 */ /* 0x000fe80000010000 */
[----:B------:R-:W-:Y:S01]  /*7730*/  FADD.FTZ R182, R182, R179 ;  /* 0x000000b3b6b67221 */ /* 0x000fe20000010000 */
[C---:B-1----:R-:W-:Y:S03]  /*7740*/  HMMA.16816.F32 R92, R136.reuse, R12, R92 ;  /* 0x0000000c885c723c */ /* 0x042fe6000000185c */
[----:B------:R-:W-:Y:S04]  /*7750*/  FADD.FTZ R183, R183, R182 ;  /* 0x000000b6b7b77221 */ /* 0x000fe80000010000 */
[----:B------:R-:W-:Y:S01]  /*7760*/  FADD.FTZ R232, R232, R183 ;  /* 0x000000b7e8e87221 */ /* 0x000fe20000010000 */
[----:B------:R-:W-:Y:S04]  /*7770*/  HMMA.16816.F32 R96, R136, R14, R96 ;  /* 0x0000000e8860723c */ /* 0x000fe80000001860 */
[----:B------:R-:W-:Y:S04]  /*7780*/  FADD.FTZ R235, R235, R232 ;  /* 0x000000e8ebeb7221 */ /* 0x000fe80000010000 */
[----:B------:R-:W-:Y:S04]  /*7790*/  FADD.FTZ R228, R228, R235 ;  /* 0x000000ebe4e47221 */ /* 0x000fe80000010000 */
[----:B------:R-:W-:Y:S04]  /*77a0*/  FADD.FTZ R231, R231, R228 ;  /* 0x000000e4e7e77221 */ /* 0x000fe80000010000 */
[----:B------:R-:W-:Y:S04]  /*77b0*/  FADD.FTZ R226, R226, R231 ;  /* 0x000000e7e2e27221 */ /* 0x000fe80000010000 */
[----:B------:R-:W-:Y:S04]  /*77c0*/  FADD.FTZ R227, R227, R226 ;  /* 0x000000e2e3e37221 */ /* 0x000fe80000010000 */
[----:B------:R-:W-:Y:S04]  /*77d0*/  FADD.FTZ R134, R134, R227 ;  /* 0x000000e386867221 */ /* 0x000fe80000010000 */
[----:B------:R-:W-:Y:S01]  /*77e0*/  FADD.FTZ R223, R133, R134 ;  /* 0x0000008685df7221 */ /* 0x000fe20000010000 */
[----:B------:R-:W-:-:S05]  /*77f0*/  @P0 BRA `(.L_x_33) ;  /* 0xffffd60000000947 */ /* 0x000fca000383ffff */
.L_x_32:
[----:B------:R-:W1:Y:S01]  /*7800*/  SHFL.BFLY PT, R6, R225, 0x2, 0x1f ;  /* 0x0c401f00e1067f89 */ /* 0x000e6200000e0000 */
[----:B------:R-:W-:-:S02]  /*7810*/  MOV R4, RZ ;  /* 0x000000ff00047202 */ /* 0x000fc40000000f00 */
[----:B------:R-:W-:Y:S01]  /*7820*/  MOV R2, RZ ;  /* 0x000000ff00027202 */ /* 0x000fe20000000f00 */
[----:B------:R-:W2:Y:S01]  /*7830*/  SHFL.BFLY PT, R0, R223, 0x2, 0x1f ;  /* 0x0c401f00df007f89 */ /* 0x000ea200000e0000 */
[----:B------:R-:W-:Y:S02]  /*7840*/  MOV R8, 0xff800000 ;  /* 0xff80000000087802 */ /* 0x000fe40000000f00 */
[----:B------:R-:W-:Y:S01]  /*7850*/  PLOP3.LUT P2, PT, PT, PT, PT, 0x8, 0x0 ;  /* 0x000000000000781c */ /* 0x000fe20003f4e170 */
[----:B-1----:R-:W-:Y:S02]  /*7860*/  FADD.FTZ R6, R6, R225 ;  /* 0x000000e106067221 */ /* 0x002fe40000010000 */
[----:B--2---:R-:W-:-:S03]  /*7870*/  FADD.FTZ R7, R0, R223 ;  /* 0x000000df00077221 */ /* 0x004fc60000010000 */
[----:B------:R-:W1:Y:S04]  /*7880*/  SHFL.BFLY PT, R5, R6, 0x1, 0x1f ;  /* 0x0c201f0006057f89 */ /* 0x000e6800000e0000 */
[----:B------:R-:W2:Y:S01]  /*7890*/  SHFL.BFLY PT, R0, R7, 0x1, 0x1f ;  /* 0x0c201f0007007f89 */ /* 0x000ea200000e0000 */
[----:B-1----:R-:W-:Y:S01]  /*78a0*/  FADD.FTZ R5, R6, R5 ;  /* 0x0000000506057221 */ /* 0x002fe20000010000 */
[----:B------:R-:W-:Y:S01]  /*78b0*/  MOV R6, 0xff800000 ;  /* 0xff80000000067802 */ /* 0x000fe20000000f00 */
[----:B--2---:R-:W-:-:S03]  /*78c0*/  FADD.FTZ R0, R0, R7 ;  /* 0x0000000700007221 */ /* 0x004fc60000010000 */
[----:B------:R-:W-:Y:S02]  /*78d0*/  FSETP.NE.FTZ.AND P1, PT, R5, RZ, PT ;  /* 0x000000ff0500720b */ /* 0x000fe40003f35000 */
[----:B------:R-:W-:-:S11]  /*78e0*/  FSETP.NE.FTZ.AND P0, PT, R0, RZ, PT ;  /* 0x000000ff0000720b */ /* 0x000fd60003f15000 */
[----:B------:R-:W1:Y:S01]  /*78f0*/  @P1 MUFU.RCP R4, R5 ;  /* 0x0000000500041308 */ /* 0x000e620000001000 */
[----:B------:R-:W-:-:S05]  /*7900*/  @P1 MOV R7, 0x3f317218 ;  /* 0x3f31721800071802 */ /* 0x000fca0000000f00 */
[----:B------:R-:W-:Y:S02]  /*7910*/  @P1 FMUL.FTZ R7, R7, c[0x0][0x2d0] ;  /* 0x0000b40007071a20 */ /* 0x000fe40000410000 */
[----:B------:R-:W-:Y:S08]  /*7920*/  @P0 MUFU.RCP R2, R0 ;  /* 0x0000000000020308 */ /* 0x000ff00000001000 */
[----:B------:R-:W2:Y:S01]  /*7930*/  @P1 MUFU.LG2 R5, R5 ;  /* 0x0000000500051308 */ /* 0x000ea20000000c00 */
[----:B-1----:R-:W-:-:S02]  /*7940*/  FMUL.FTZ R128, R4, R128 ;  /* 0x0000008004807220 */ /* 0x002fc40000410000 */
[C---:B------:R-:W-:Y:S02]  /*7950*/  FMUL.FTZ R129, R4.reuse, R129 ;  /* 0x0000008104817220 */ /* 0x040fe40000410000 */
[C---:B------:R-:W-:Y:S02]  /*7960*/  FMUL.FTZ R124, R4.reuse, R124 ;  /* 0x0000007c047c7220 */ /* 0x040fe40000410000 */
[C---:B------:R-:W-:Y:S01]  /*7970*/  FMUL.FTZ R125, R4.reuse, R125 ;  /* 0x0000007d047d7220 */ /* 0x040fe20000410000 */
[----:B------:R-:W1:Y:S01]  /*7980*/  @P0 MUFU.LG2 R0, R0 ;  /* 0x0000000000000308 */ /* 0x000e620000000c00 */
[C---:B------:R-:W-:Y:S02]  /*7990*/  FMUL.FTZ R120, R4.reuse, R120 ;  /* 0x0000007804787220 */ /* 0x040fe40000410000 */
[C---:B------:R-:W-:Y:S02]  /*79a0*/  FMUL.FTZ R121, R4.reuse, R121 ;  /* 0x0000007904797220 */ /* 0x040fe40000410000 */
[----:B------:R-:W-:-:S02]  /*79b0*/  FMUL.FTZ R116, R4, R116 ;  /* 0x0000007404747220 */ /* 0x000fc40000410000 */
[C---:B------:R-:W-:Y:S02]  /*79c0*/  FMUL.FTZ R117, R4.reuse, R117 ;  /* 0x0000007504757220 */ /* 0x040fe40000410000 */
[C---:B------:R-:W-:Y:S02]  /*79d0*/  FMUL.FTZ R112, R4.reuse, R112 ;  /* 0x0000007004707220 */ /* 0x040fe40000410000 */
[C---:B------:R-:W-:Y:S02]  /*79e0*/  FMUL.FTZ R113, R4.reuse, R113 ;  /* 0x0000007104717220 */ /* 0x040fe40000410000 */
        /* <DEDUP_REMOVED lines=37> */
[----:B------:R-:W-:Y:S01]  /*7c40*/  FMUL.FTZ R97, R4, R97 ;  /* 0x0000006104617220 */ /* 0x000fe20000410000 */
[----:B------:R-:W-:Y:S01]  /*7c50*/  @P0 MOV R4, 0x3f317218 ;  /* 0x3f31721800040802 */ /* 0x000fe20000000f00 */
[----:B--2---:R-:W-:-:S02]  /*7c60*/  @P1 FMUL.FTZ R5, R5, 0.69314718246459960938 ;  /* 0x3f31721805051820 */ /* 0x004fc40000410000 */
[----:B-1----:R-:W-:Y:S02]  /*7c70*/  @P0 FMUL.FTZ R0, R0, 0.69314718246459960938 ;  /* 0x3f31721800000820 */ /* 0x002fe40000410000 */
[----:B------:R-:W-:Y:S02]  /*7c80*/  @P0 FMUL.FTZ R4, R4, c[0x0][0x2d0] ;  /* 0x0000b40004040a20 */ /* 0x000fe40000410000 */
        /* <DEDUP_REMOVED lines=47> */
[----:B------:R-:W-:Y:S02]  /*7f80*/  FMUL.FTZ R99, R2, R99 ;  /* 0x0000006302637220 */ /* 0x000fe40000410000 */
[----:B------:R-:W-:Y:S02]  /*7f90*/  @P1 FFMA.FTZ R6, R7, R132, R5 ;  /* 0x0000008407061223 */ /* 0x000fe40000010005 */
[----:B------:R-:W-:Y:S02]  /*7fa0*/  @P0 FFMA.FTZ R8, R4, R3, R0 ;  /* 0x0000000304080223 */ /* 0x000fe40000010000 */
.L_x_24:
[----:B------:R-:W-:Y:S01]  /*7fb0*/  USHF.R.S32.HI UR8, URZ, 0x1f, UR9 ;  /* 0x0000001f3f087899 */ /* 0x000fe20008011409 */
[----:B------:R-:W-:Y:S05]  /*7fc0*/  @P2 BRA `(.L_x_36) ;  /* 0x000017e000002947 */ /* 0x000fea0003800000 */
[----:B------:R-:W2:Y:S01]  /*7fd0*/  S2R R0, SR_TID.X ;  /* 0x0000000000007919 */ /* 0x000ea20000002100 */
[----:B------:R-:W-:Y:S01]  /*7fe0*/  F2FP.PACK_AB R128, R129, R128 ;  /* 0x000000808180723e */ /* 0x000fe200000000ff */
[----:B------:R-:W-:Y:S01]  /*7ff0*/  ULDC.64 UR4, c[0x0][0x500] ;  /* 0x0001400000047ab9 */ /* 0x000fe20000000a00 */
[----:B------:R-:W-:Y:S01]  /*8000*/  F2FP.PACK_AB R130, R131, R130 ;  /* 0x000000828382723e */ /* 0x000fe200000000ff */
[----:B------:R-:W-:Y:S01]  /*8010*/  UISETP.NE.U32.AND UP1, UPT, URZ, UR4, UPT ;  /* 0x000000043f00728c */ /* 0x000fe2000bf25070 */
[----:B------:R-:W-:Y:S01]  /*8020*/  F2FP.PACK_AB R124, R125, R124 ;  /* 0x0000007c7d7c723e */ /* 0x000fe200000000ff */
[----:B------:R-:W-:Y:S01]  /*8030*/  UMOV UR6, 0x4 ;  /* 0x0000000400067882 */ /* 0x000fe20000000000 */
[----:B------:R-:W-:Y:S01]  /*8040*/  F2FP.PACK_AB R126, R127, R126 ;  /* 0x0000007e7f7e723e */ /* 0x000fe200000000ff */
[----:B------:R-:W-:Y:S01]  /*8050*/  UISETP.NE.AND.EX UP1, UPT, URZ, UR5, UPT, UP1 ;  /* 0x000000053f00728c */ /* 0x000fe2000bf25310 */
[----:B------:R-:W-:-:S02]  /*8060*/  F2FP.PACK_AB R120, R121, R120 ;  /* 0x000000787978723e */ /* 0x000fc400000000ff */
[----:B------:R-:W-:Y:S01]  /*8070*/  F2FP.PACK_AB R122, R123, R122 ;  /* 0x0000007a7b7a723e */ /* 0x000fe200000000ff */
[----:B------:R-:W-:Y:S01]  /*8080*/  ULDC.64 UR4, c[0x0][0x500] ;  /* 0x0001400000047ab9 */ /* 0x000fe20000000a00 */
[----:B------:R-:W-:Y:S01]  /*8090*/  F2FP.PACK_AB R116, R117, R116 ;  /* 0x000000747574723e */ /* 0x000fe200000000ff */
[----:B------:R-:W-:Y:S01]  /*80a0*/  UIMAD.WIDE UR4, UR16, UR6, UR4 ;  /* 0x00000006100472a5 */ /* 0x000fe2000f8e0204 */
[----:B------:R-:W-:Y:S02]  /*80b0*/  F2FP.PACK_AB R118, R119, R118 ;  /* 0x000000767776723e */ /* 0x000fe400000000ff */
[----:B------:R-:W-:Y:S02]  /*80c0*/  F2FP.PACK_AB R112, R113, R112 ;  /* 0x000000707170723e */ /* 0x000fe400000000ff */
[----:B------:R-:W-:Y:S02]  /*80d0*/  F2FP.PACK_AB R114, R115, R114 ;  /* 0x000000727372723e */ /* 0x000fe400000000ff */
[----:B------:R-:W-:-:S02]  /*80e0*/  F2FP.PACK_AB R108, R109, R108 ;  /* 0x0000006c6d6c723e */ /* 0x000fc400000000ff */
[----:B------:R-:W-:Y:S02]  /*80f0*/  F2FP.PACK_AB R110, R111, R110 ;  /* 0x0000006e6f6e723e */ /* 0x000fe400000000ff */
[----:B--2---:R-:W-:Y:S02]  /*8100*/  SHF.R.S32.HI R3, RZ, 0x1f, R0 ;  /* 0x0000001fff037819 */ /* 0x004fe40000011400 */
[----:B------:R-:W-:Y:S02]  /*8110*/  F2FP.PACK_AB R104, R105, R104 ;  /* 0x000000686968723e */ /* 0x000fe400000000ff */
[----:B-1----:R-:W-:Y:S02]  /*8120*/  LEA.HI R2, R3, R0, RZ, 0x2 ;  /* 0x0000000003027211 */ /* 0x002fe400078f10ff */
[----:B------:R-:W-:Y:S02]  /*8130*/  F2FP.PACK_AB R106, R107, R106 ;  /* 0x0000006a6b6a723e */ /* 0x000fe400000000ff */
[----:B------:R-:W-:-:S02]  /*8140*/  SHF.R.S32.HI R5, RZ, 0x2, R2 ;  /* 0x00000002ff057819 */ /* 0x000fc40000011402 */
[----:B------:R-:W-:Y:S02]  /*8150*/  SHF.R.S32.HI R4, RZ, 0x1f, R2 ;  /* 0x0000001fff047819 */ /* 0x000fe40000011402 */
[----:B------:R-:W-:Y:S02]  /*8160*/  LOP3.LUT R7, R2, 0xfffffffc, RZ, 0xc0, !PT ;  /* 0xfffffffc02077812 */ /* 0x000fe400078ec0ff */
[----:B------:R-:W-:Y:S02]  /*8170*/  LEA.HI R4, R4, R5, RZ, 0x3 ;  /* 0x0000000504047211 */ /* 0x000fe400078f18ff */
[----:B------:R-:W-:Y:S01]  /*8180*/  F2FP.PACK_AB R100, R101, R100 ;  /* 0x000000646564723e */ /* 0x000fe200000000ff */
[----:B------:R-:W-:Y:S01]  /*8190*/  IMAD.IADD R7, R0, 0x1, -R7 ;  /* 0x0000000100077824 */ /* 0x000fe200078e0a07 */
[----:B------:R-:W-:Y:S02]  /*81a0*/  LOP3.LUT R4, R4, 0xfffffff8, RZ, 0xc0, !PT ;  /* 0xfffffff804047812 */ /* 0x000fe400078ec0ff */
[----:B------:R-:W-:-:S02]  /*81b0*/  F2FP.PACK_AB R102, R103, R102 ;  /* 0x000000666766723e */ /* 0x000fc400000000ff */
[----:B------:R-:W-:Y:S01]  /*81c0*/  F2FP.PACK_AB R36, R37, R36 ;  /* 0x000000242524723e */ /* 0x000fe200000000ff */
[----:B------:R-:W-:Y:S01]  /*81d0*/  IMAD.IADD R5, R5, 0x1, -R4 ;  /* 0x0000000105057824 */ /* 0x000fe200078e0a04 */
[----:B------:R-:W-:Y:S02]  /*81e0*/  LEA.HI R4, R3, R0, RZ, 0x5 ;  /* 0x0000000003047211 */ /* 0x000fe400078f28ff */
[----:B------:R-:W-:Y:S01]  /*81f0*/  F2FP.PACK_AB R38, R39, R38 ;  /* 0x000000262726723e */ /* 0x000fe200000000ff */
[C---:B------:R-:W-:Y:S01]  /*8200*/  IMAD.SHL.U32 R9, R5.reuse, 0x40, RZ ;  /* 0x0000004005097824 */ /* 0x040fe200078e00ff */
[----:B------:R-:W-:Y:S02]  /*8210*/  SHF.R.S32.HI R2, RZ, 0x5, R4 ;  /* 0x00000005ff027819 */ /* 0x000fe40000011404 */
[----:B------:R-:W-:Y:S02]  /*8220*/  LOP3.LUT R11, R5, 0x1, RZ, 0xc0, !PT ;  /* 0x00000001050b7812 */ /* 0x000fe400078ec0ff */
[----:B------:R-:W-:Y:S01]  /*8230*/  LOP3.LUT R9, R9, 0x1c0, RZ, 0xc0, !PT ;  /* 0x000001c009097812 */ /* 0x000fe200078ec0ff */
[----:B------:R-:W-:Y:S01]  /*8240*/  IMAD R10, R2, 0x200, R7 ;  /* 0x00000200020a7824 */ /* 0x000fe200078e0207 */
[----:B------:R-:W-:-:S02]  /*8250*/  ISETP.NE.U32.AND P0, PT, R11, 0x1, PT ;  /* 0x000000010b00780c */ /* 0x000fc40003f05070 */
[----:B------:R-:W-:Y:S02]  /*8260*/  LEA.HI R9, R9, R9, RZ, 0x1d ;  /* 0x0000000909097211 */ /* 0x000fe400078fe8ff */
[----:B------:R-:W-:Y:S01]  /*8270*/  R2P PR, R5, 0x6 ;  /* 0x0000000605007804 */ /* 0x000fe20000000000 */
[----:B------:R-:W-:Y:S01]  /*8280*/  IMAD.MOV.U32 R5, RZ, RZ, 0x20 ;  /* 0x00000020ff057424 */ /* 0x000fe200078e00ff */
[----:B------:R-:W-:Y:S01]  /*8290*/  F2FP.PACK_AB R40, R41, R40 ;  /* 0x000000282928723e */ /* 0x000fe200000000ff */
[----:B------:R-:W-:Y:S01]  /*82a0*/  IMAD.U32 R9, R10, 0x2, R9 ;  /* 0x000000020a097824 */ /* 0x000fe200078e0009 */
[----:B------:R-:W-:Y:S02]  /*82b0*/  F2FP.PACK_AB R42, R43, R42 ;  /* 0x0000002a2b2a723e */ /* 0x000fe400000000ff */
[----:B------:R-:W-:Y:S01]  /*82c0*/  F2FP.PACK_AB R44, R45, R44 ;  /* 0x0000002c2d2c723e */ /* 0x000fe200000000ff */
[----:B------:R-:W-:Y:S01]  /*82d0*/  IMAD.SHL.U32 R9, R9, 0x2, RZ ;  /* 0x0000000209097824 */ /* 0x000fe200078e00ff */
[----:B------:R-:W-:Y:S01]  /*82e0*/  BAR.SYNC.DEFER_BLOCKING 0x1, 0x100 ;  /* 0x0044000000007b1d */ /* 0x000fe20000010000 */
[----:B------:R-:W-:-:S02]  /*82f0*/  F2FP.PACK_AB R46, R47, R46 ;  /* 0x0000002e2f2e723e */ /* 0x000fc400000000ff */
[----:B------:R-:W-:Y:S02]  /*8300*/  F2FP.PACK_AB R48, R49, R48 ;  /* 0x000000303130723e */ /* 0x000fe400000000ff */
[C---:B------:R-:W-:Y:S02]  /*8310*/  IADD3 R10, R9.reuse, 0x80, RZ ;  /* 0x00000080090a7810 */ /* 0x040fe40007ffe0ff */
[----:B------:R-:W-:Y:S02]  /*8320*/  IADD3 R11, R9, 0x70, RZ ;  /* 0x00000070090b7810 */ /* 0x000fe40007ffe0ff */
[----:B------:R-:W-:Y:S02]  /*8330*/  @P0 IADD3 R11, R10, 0x10, RZ ;  /* 0x000000100a0b0810 */ /* 0x000fe40007ffe0ff */
[----:B------:R-:W-:Y:S01]  /*8340*/  SEL R10, R5, 0xffffffe0, !P1 ;  /* 0xffffffe0050a7807 */ /* 0x000fe20004800000 */
[----:B------:R-:W-:Y:S01]  /*8350*/  IMAD.MOV.U32 R5, RZ, RZ, 0x40 ;  /* 0x00000040ff057424 */ /* 0x000fe200078e00ff */
[----:B------:R-:W-:-:S02]  /*8360*/  F2FP.PACK_AB R50, R51, R50 ;  /* 0x000000323332723e */ /* 0x000fc400000000ff */
[----:B------:R-:W-:Y:S01]  /*8370*/  F2FP.PACK_AB R52, R53, R52 ;  /* 0x000000343534723e */ /* 0x000fe200000000ff */
[----:B------:R-:W-:Y:S01]  /*8380*/  IMAD.IADD R13, R9, 0x1, R10 ;  /* 0x00000001090d7824 */ /* 0x000fe200078e020a */
[----:B------:R-:W-:Y:S01]  /*8390*/  SEL R12, R5, 0xffffffc0, !P2 ;  /* 0xffffffc0050c7807 */ /* 0x000fe20005000000 */
[--C-:B------:R-:W-:Y:S01]  /*83a0*/  IMAD.IADD R5, R10, 0x1, R11.reuse ;  /* 0x000000010a057824 */ /* 0x100fe200078e020b */
[----:B------:R-:W-:Y:S01]  /*83b0*/  F2FP.PACK_AB R54, R55, R54 ;  /* 0x000000363736723e */ /* 0x000fe200000000ff */
[----:B------:R-:W-:Y:S01]  /*83c0*/  IMAD.U32 R10, RZ, RZ, UR4 ;  /* 0x00000004ff0a7e24 */ /* 0x000fe2000f8e00ff */
[----:B------:R-:W-:Y:S01]  /*83d0*/  F2FP.PACK_AB R56, R57, R56 ;  /* 0x000000383938723e */ /* 0x000fe200000000ff */
[--C-:B------:R-:W-:Y:S01]  /*83e0*/  IMAD.IADD R15, R9, 0x1, R12.reuse ;  /* 0x00000001090f7824 */ /* 0x100fe200078e020c */
[----:B------:R-:W-:Y:S01]  /*83f0*/  F2FP.PACK_AB R58, R59, R58 ;  /* 0x0000003a3b3a723e */ /* 0x000fe200000000ff */
[----:B------:R-:W-:Y:S01]  /*8400*/  STS [R9+0x80], R128 ;  /* 0x0000808009007388 */ /* 0x000fe20000000800 */
[C---:B------:R-:W-:Y:S01]  /*8410*/  IMAD.IADD R17, R12.reuse, 0x1, R11 ;  /* 0x000000010c117824 */ /* 0x040fe200078e020b */
[----:B------:R-:W-:Y:S01]  /*8420*/  F2FP.PACK_AB R60, R61, R60 ;  /* 0x0000003c3d3c723e */ /* 0x000fe200000000ff */
[----:B------:R-:W-:Y:S01]  /*8430*/  IMAD.IADD R19, R12, 0x1, R13 ;  /* 0x000000010c137824 */ /* 0x000fe200078e020d */
[----:B------:R-:W-:Y:S01]  /*8440*/  STS [R9+0x480], R130 ;  /* 0x0004808209007388 */ /* 0x000fe20000000800 */
[----:B------:R-:W-:Y:S01]  /*8450*/  IMAD.IADD R21, R5, 0x1, R12 ;  /* 0x0000000105157824 */ /* 0x000fe200078e020c */
[----:B------:R-:W-:-:S02]  /*8460*/  F2FP.PACK_AB R62, R63, R62 ;  /* 0x0000003e3f3e723e */ /* 0x000fc400000000ff */
[----:B------:R-:W-:Y:S01]  /*8470*/  STS [R11], R124 ;  /* 0x0000007c0b007388 */ /* 0x000fe20000000800 */
[----:B------:R-:W-:Y:S02]  /*8480*/  F2FP.PACK_AB R64, R65, R64 ;  /* 0x000000404140723e */ /* 0x000fe400000000ff */
[----:B------:R-:W-:Y:S01]  /*8490*/  F2FP.PACK_AB R66, R67, R66 ;  /* 0x000000424342723e */ /* 0x000fe200000000ff */
[----:B------:R-:W-:Y:S01]  /*84a0*/  STS [R11+0x400], R126 ;  /* 0x0004007e0b007388 */ /* 0x000fe20000000800 */
[----:B------:R-:W-:Y:S02]  /*84b0*/  F2FP.PACK_AB R68, R69, R68 ;  /* 0x000000444544723e */ /* 0x000fe400000000ff */
[----:B------:R-:W-:Y:S01]  /*84c0*/  F2FP.PACK_AB R70, R71, R70 ;  /* 0x000000464746723e */ /* 0x000fe200000000ff */
[----:B------:R-:W-:Y:S01]  /*84d0*/  STS [R13+0x80], R120 ;  /* 0x000080780d007388 */ /* 0x000fe20000000800 */
[----:B------:R-:W-:Y:S02]  /*84e0*/  F2FP.PACK_AB R72, R73, R72 ;  /* 0x000000484948723e */ /* 0x000fe400000000ff */
[----:B------:R-:W-:Y:S01]  /*84f0*/  F2FP.PACK_AB R74, R75, R74 ;  /* 0x0000004a4b4a723e */ /* 0x000fe200000000ff */
[----:B------:R-:W-:Y:S01]  /*8500*/  STS [R13+0x480], R122 ;  /* 0x0004807a0d007388 */ /* 0x000fe20000000800 */
[----:B------:R-:W-:-:S02]  /*8510*/  F2FP.PACK_AB R76, R77, R76 ;  /* 0x0000004c4d4c723e */ /* 0x000fc400000000ff */
[----:B------:R-:W-:Y:S01]  /*8520*/  F2FP.PACK_AB R78, R79, R78 ;  /* 0x0000004e4f4e723e */ /* 0x000fe200000000ff */
[----:B------:R-:W-:Y:S01]  /*8530*/  STS [R5], R116 ;  /* 0x0000007405007388 */ /* 0x000fe20000000800 */
        /* <DEDUP_REMOVED lines=8> */
[----:B------:R-:W-:Y:S01]  /*85c0*/  STS [R15+0x480], R114 ;  /* 0x000480720f007388 */ /* 0x000fe20000000800 */
[----:B------:R-:W-:Y:S02]  /*85d0*/  F2FP.PACK_AB R92, R93, R92 ;  /* 0x0000005c5d5c723e */ /* 0x000fe400000000ff */
[----:B------:R-:W-:Y:S01]  /*85e0*/  F2FP.PACK_AB R94, R95, R94 ;  /* 0x0000005e5f5e723e */ /* 0x000fe200000000ff */
[----:B------:R-:W-:Y:S01]  /*85f0*/  STS [R17], R108 ;  /* 0x0000006c11007388 */ /* 0x000fe20000000800 */
[----:B------:R-:W-:Y:S02]  /*8600*/  F2FP.PACK_AB R96, R97, R96 ;  /* 0x000000606160723e */ /* 0x000fe400000000ff */
[----:B------:R-:W-:Y:S01]  /*8610*/  F2FP.PACK_AB R98, R99, R98 ;  /* 0x000000626362723e */ /* 0x000fe200000000ff */
[----:B------:R-:W-:Y:S01]  /*8620*/  STS [R17+0x400], R110 ;  /* 0x0004006e11007388 */ /* 0x000fe20000000800 */
[----:B------:R-:W-:-:S03]  /*8630*/  PLOP3.LUT P0, PT, PT, PT, UP1, 0x80, 0x0 ;  /* 0x000000000000781c */ /* 0x000fc60003f0f018 */
[----:B------:R-:W-:Y:S04]  /*8640*/  STS [R19+0x80], R104 ;  /* 0x0000806813007388 */ /* 0x000fe80000000800 */
[----:B------:R-:W-:Y:S04]  /*8650*/  STS [R19+0x480], R106 ;  /* 0x0004806a13007388 */ /* 0x000fe80000000800 */
[----:B------:R-:W-:Y:S04]  /*8660*/  STS [R21], R100 ;  /* 0x0000006415007388 */ /* 0x000fe80000000800 */
        /* <DEDUP_REMOVED lines=24> */
[----:B------:R2:W-:Y:S04]  /*87f0*/  STS [R5+0x8400], R82 ;  /* 0x0084005205007388 */ /* 0x0005e80000000800 */
[----:B------:R3:W-:Y:S04]  /*8800*/  STS [R15+0x8080], R84 ;  /* 0x008080540f007388 */ /* 0x0007e80000000800 */
[----:B------:R3:W-:Y:S01]  /*8810*/  STS [R15+0x8480], R86 ;  /* 0x008480560f007388 */ /* 0x0007e20000000800 */
[----:B-1----:R-:W-:Y:S01]  /*8820*/  IMAD.U32 R11, RZ, RZ, UR5 ;  /* 0x00000005ff0b7e24 */ /* 0x002fe2000f8e00ff */
[----:B------:R-:W-:-:S02]  /*8830*/  ULDC.64 UR4, c[0x0][0x508] ;  /* 0x0001420000047ab9 */ /* 0x000fc40000000a00 */
[----:B------:R3:W-:Y:S04]  /*8840*/  STS [R17+0x8000], R88 ;  /* 0x0080005811007388 */ /* 0x0007e80000000800 */
[----:B------:R3:W-:Y:S04]  /*8850*/  STS [R17+0x8400], R90 ;  /* 0x0084005a11007388 */ /* 0x0007e80000000800 */
[----:B------:R3:W-:Y:S04]  /*8860*/  STS [R19+0x8080], R92 ;  /* 0x0080805c13007388 */ /* 0x0007e80000000800 */
[----:B------:R3:W-:Y:S04]  /*8870*/  STS [R19+0x8480], R94 ;  /* 0x0084805e13007388 */ /* 0x0007e80000000800 */
[----:B------:R3:W-:Y:S04]  /*8880*/  STS [R21+0x8000], R96 ;  /* 0x0080006015007388 */ /* 0x0007e80000000800 */
[----:B------:R3:W-:Y:S04]  /*8890*/  STS [R21+0x8400], R98 ;  /* 0x0084006215007388 */ /* 0x0007e80000000800 */
[----:B------:R-:W-:Y:S01]  /*88a0*/  BAR.SYNC.DEFER_BLOCKING 0x1, 0x100 ;  /* 0x0044000000007b1d */ /* 0x000fe20000010000 */
[----:B------:R-:W-:-:S04]  /*88b0*/  UISETP.NE.U32.AND UP0, UPT, URZ, UR4, UPT ;  /* 0x000000043f00728c */ /* 0x000fc8000bf05070 */
[----:B------:R-:W-:Y:S01]  /*88c0*/  UISETP.NE.AND.EX UP0, UPT, URZ, UR5, UPT, UP0 ;  /* 0x000000053f00728c */ /* 0x000fe2000bf05300 */
[----:B------:R-:W4:Y:S02]  /*88d0*/  @P0 LDG.E R9, [R10.64] ;  /* 0x0000000e0a090981 */ /* 0x000f24000c1e1900 */
[----:B------:R-:W-:-:S03]  /*88e0*/  ULDC.64 UR4, c[0x0][0x508] ;  /* 0x0001420000047ab9 */ /* 0x000fc60000000a00 */
[----:B------:R-:W-:-:S05]  /*88f0*/  PLOP3.LUT P1, PT, PT, PT, UP0, 0x80, 0x0 ;  /* 0x000000000000781c */ /* 0x000fca0003f2f008 */
[----:B------:R-:W-:Y:S01]  /*8900*/  @UP0 UIMAD.WIDE UR4, UR16, UR6, UR4 ;  /* 0x00000006100402a5 */ /* 0x000fe2000f8e0204 */
[----:B--2---:R-:W-:-:S05]  /*8910*/  IMAD.MOV.U32 R5, RZ, RZ, c[0x0][0x388] ;  /* 0x0000e200ff057624 */ /* 0x004fca00078e00ff */
[----:B------:R-:W-:Y:S02]  /*8920*/  IMAD.U32 R12, RZ, RZ, UR4 ;  /* 0x00000004ff0c7e24 */ /* 0x000fe4000f8e00ff */
[----:B------:R-:W-:-:S05]  /*8930*/  IMAD.U32 R13, RZ, RZ, UR5 ;  /* 0x00000005ff0d7e24 */ /* 0x000fca000f8e00ff */
[----:B------:R3:W5:Y:S01]  /*8940*/  @P1 LDG.E R5, [R12.64] ;  /* 0x0000000e0c051981 */ /* 0x000762000c1e1900 */
[----:B------:R-:W-:Y:S02]  /*8950*/  UMOV UR18, URZ ;  /* 0x0000003f00127c82 */ /* 0x000fe40008000000 */
[----:B------:R-:W-:Y:S01]  /*8960*/  UMOV UR19, URZ ;  /* 0x0000003f00137c82 */ /* 0x000fe20008000000 */
[----:B----4-:R-:W1:Y:S02]  /*8970*/  @P0 R2UR UR5, R9 ;  /* 0x00000000090503c2 */ /* 0x010e6400000e0000 */
[----:B-1----:R-:W-:Y:S02]  /*8980*/  @UP1 USHF.R.S32.HI UR4, URZ, 0x1f, UR5 ;  /* 0x0000001f3f041899 */ /* 0x002fe40008011405 */
[----:B------:R-:W-:-:S05]  /*8990*/  @UP1 UMOV UR18, UR5 ;  /* 0x0000000500121c82 */ /* 0x000fca0008000000 */
[----:B------:R-:W-:Y:S01]  /*89a0*/  @UP1 UMOV UR19, UR4 ;  /* 0x0000000400131c82 */ /* 0x000fe20008000000 */
[----:B------:R-:W-:Y:S05]  /*89b0*/  @P1 BRA `(.L_x_37) ;  /* 0x0000004000001947 */ /* 0x000fea0003800000 */
[----:B---3--:R-:W-:Y:S05]  /*89c0*/  @!P0 BRA `(.L_x_37) ;  /* 0x0000003000008947 */ /* 0x008fea0003800000 */
[----:B-----5:R-:W2:Y:S04]  /*89d0*/  LDG.E R5, [R10.64] ;  /* 0x0000000e0a057981 */ /* 0x020ea8000c1e1900 */
[----:B------:R-:W2:Y:S02]  /*89e0*/  LDG.E R12, [R10.64+0x4] ;  /* 0x0000040e0a0c7981 */ /* 0x000ea4000c1e1900 */
[----:B--2---:R-:W-:Y:S02]  /*89f0*/  IADD3 R5, -R5, R12, RZ ;  /* 0x0000000c05057210 */ /* 0x004fe40007ffe1ff */
.L_x_37:
[----:B---3--:R-:W-:Y:S01]  /*8a00*/  SHF.R.S32.HI R11, RZ, 0x1f, R2 ;  /* 0x0000001fff0b7819 */ /* 0x008fe20000011402 */
[----:B------:R-:W1:Y:S01]  /*8a10*/  S2R R55, SR_CTAID.X ;  /* 0x0000000000377919 */ /* 0x000e620000002500 */
[----:B------:R-:W-:Y:S01]  /*8a20*/  LOP3.LUT R13, R4, 0xffffffe0, RZ, 0xc0, !PT ;  /* 0xffffffe0040d7812 */ /* 0x000fe200078ec0ff */
[----:B------:R-:W-:Y:S01]  /*8a30*/  IMAD.MOV.U32 R9, RZ, RZ, c[0x0][0x4e8] ;  /* 0x00013a00ff097624 */ /* 0x000fe200078e00ff */
[----:B------:R-:W-:Y:S01]  /*8a40*/  LEA.HI R11, R11, R2, RZ, 0x3 ;  /* 0x000000020b0b7211 */ /* 0x000fe200078f18ff */
[----:B------:R-:W-:Y:S01]  /*8a50*/  ULDC.64 UR6, c[0x0][0x490] ;  /* 0x0001240000067ab9 */ /* 0x000fe20000000a00 */
[----:B------:R-:W-:Y:S01]  /*8a60*/  BSSY B0, `(.L_x_38) ;  /* 0x000008c000007945 */ /* 0x000fe20003800000 */
[----:B------:R-:W-:Y:S01]  /*8a70*/  IMAD.IADD R4, R0, 0x1, -R13 ;  /* 0x0000000100047824 */ /* 0x000fe200078e0a0d */
[----:B------:R-:W-:Y:S01]  /*8a80*/  LOP3.LUT R11, R11, 0xffffff8, RZ, 0xc0, !PT ;  /* 0x0ffffff80b0b7812 */ /* 0x000fe200078ec0ff */
[----:B------:R-:W-:Y:S01]  /*8a90*/  USHF.R.S32.HI UR13, URZ, 0x1f, UR16 ;  /* 0x0000001f3f0d7899 */ /* 0x000fe20008011410 */
[----:B------:R-:W-:Y:S01]  /*8aa0*/  ISETP.NE.AND P1, PT, R9, 0x1, PT ;  /* 0x000000010900780c */ /* 0x000fe20003f25270 */
[----:B------:R-:W-:Y:S01]  /*8ab0*/  ULDC.64 UR4, c[0x0][0x3a0] ;  /* 0x0000e80000047ab9 */ /* 0x000fe20000000a00 */
[----:B------:R-:W-:Y:S01]  /*8ac0*/  SHF.R.S32.HI R13, RZ, 0x1f, R4 ;  /* 0x0000001fff0d7819 */ /* 0x000fe20000011404 */
[----:B------:R-:W-:Y:S01]  /*8ad0*/  IMAD.IADD R11, R2, 0x1, -R11 ;  /* 0x00000001020b7824 */ /* 0x000fe200078e0a0b */
[----:B------:R-:W-:Y:S01]  /*8ae0*/  LEA.HI R9, R7, R7, RZ, 0x1 ;  /* 0x0000000707097211 */ /* 0x000fe200078f08ff */
[----:B------:R-:W-:Y:S01]  /*8af0*/  UIMAD UR12, UR8, UR6, URZ ;  /* 0x00000006080c72a4 */ /* 0x000fe2000f8e023f */
[----:B------:R-:W-:Y:S01]  /*8b00*/  LEA.HI R2, R13, R4, RZ, 0x2 ;  /* 0x000000040d027211 */ /* 0x000fe200078f10ff */
[----:B------:R-:W-:Y:S01]  /*8b10*/  UMOV UR10, UR18 ;  /* 0x00000012000a7c82 */ /* 0x000fe20008000000 */
[----:B------:R-:W-:Y:S01]  /*8b20*/  LOP3.LUT R10, R9, 0x1ffffffe, RZ, 0xc0, !PT ;  /* 0x1ffffffe090a7812 */ /* 0x000fe200078ec0ff */
[----:B------:R-:W-:Y:S01]  /*8b30*/  UMOV UR11, UR19 ;  /* 0x00000013000b7c82 */ /* 0x000fe20008000000 */
[----:B------:R-:W-:Y:S01]  /*8b40*/  SHF.R.S32.HI R2, RZ, 0x2, R2 ;  /* 0x00000002ff027819 */ /* 0x000fe20000011402 */
[----:B------:R-:W-:Y:S01]  /*8b50*/  UIMAD UR17, UR19, UR4, URZ ;  /* 0x00000004131172a4 */ /* 0x000fe2000f8e023f */
[----:B------:R-:W-:Y:S01]  /*8b60*/  LOP3.LUT P2, RZ, R4, 0x3, RZ, 0xc0, !PT ;  /* 0x0000000304ff7812 */ /* 0x000fe2000784c0ff */
[----:B------:R-:W-:Y:S01]  /*8b70*/  IMAD.IADD R7, R7, 0x1, -R10 ;  /* 0x0000000107077824 */ /* 0x000fe200078e0a0a */
[----:B------:R-:W-:Y:S01]  /*8b80*/  USEL UR13, UR13, URZ, !UP1 ;  /* 0x0000003f0d0d7287 */ /* 0x000fe2000c800000 */
[----:B------:R-:W-:Y:S01]  /*8b90*/  IMAD R2, R11, 0x10, R2 ;  /* 0x000000100b027824 */ /* 0x000fe200078e0202 */
[CC--:B------:R-:W-:Y:S01]  /*8ba0*/  LEA.HI R4, R3.reuse, R0.reuse, RZ, 0x3 ;  /* 0x0000000003047211 */ /* 0x0c0fe200078f18ff */
[----:B------:R-:W-:Y:S01]  /*8bb0*/  UIMAD.WIDE.U32 UR10, UR9, UR6, UR10 ;  /* 0x00000006090a72a5 */ /* 0x000fe2000f8e000a */
[----:B------:R-:W-:Y:S01]  /*8bc0*/  LEA.HI R3, R3, R0, RZ, 0x6 ;  /* 0x0000000003037211 */ /* 0x000fe200078f30ff */
[--C-:B------:R-:W-:Y:S01]  /*8bd0*/  IMAD R10, R7, 0x8, R2.reuse ;  /* 0x00000008070a7824 */ /* 0x100fe200078e0202 */
[----:B------:R-:W-:Y:S01]  /*8be0*/  UIMAD UR12, UR9, UR7, UR12 ;  /* 0x00000007090c72a4 */ /* 0x000fe2000f8e020c */
[----:B-1----:R-:W-:Y:S01]  /*8bf0*/  IMAD R19, R55, 0x80, R2 ;  /* 0x0000008037137824 */ /* 0x002fe200078e0202 */
[----:B------:R-:W-:Y:S01]  /*8c00*/  UIMAD.WIDE.U32 UR20, UR18, UR4, URZ ;  /* 0x00000004121472a5 */ /* 0x000fe2000f8e003f */
[----:B-----5:R-:W-:Y:S01]  /*8c10*/  IMAD R2, R5, c[0x0][0x4e8], RZ ;  /* 0x00013a0005027a24 */ /* 0x020fe200078e02ff */
[----:B------:R-:W-:Y:S01]  /*8c20*/  LEA R9, R55, R10, 0x7 ;  /* 0x0000000a37097211 */ /* 0x000fe200078e38ff */
[----:B------:R-:W-:Y:S01]  /*8c30*/  ULDC.64 UR6, c[0x0][0x498] ;  /* 0x0001260000067ab9 */ /* 0x000fe20000000a00 */
[----:B------:R-:W-:Y:S01]  /*8c40*/  IADD3 R5, R19, 0x8, RZ ;  /* 0x0000000813057810 */ /* 0x000fe20007ffe0ff */
[----:B------:R-:W-:-:S02]  /*8c50*/  UIMAD UR17, UR18, UR5, UR17 ;  /* 0x00000005121172a4 */ /* 0x000fc4000f8e0211 */
[----:B------:R-:W-:Y:S01]  /*8c60*/  @P1 IMAD.HI.U32 R7, R9, c[0x0][0x4ec], RZ ;  /* 0x00013b0009071a27 */ /* 0x000fe200078e00ff */
[----:B------:R-:W-:Y:S02]  /*8c70*/  USEL UR16, UR16, URZ, !UP1 ;  /* 0x0000003f10107287 */ /* 0x000fe4000c800000 */
[----:B------:R-:W-:Y:S01]  /*8c80*/  UIMAD UR18, UR13, UR6, URZ ;  /* 0x000000060d1272a4 */ /* 0x000fe2000f8e023f */
[----:B------:R-:W-:Y:S01]  /*8c90*/  IMAD.MOV.U32 R14, RZ, RZ, R9 ;  /* 0x000000ffff0e7224 */ /* 0x000fe200078e0009 */
[----:B------:R-:W-:Y:S01]  /*8ca0*/  @P1 SHF.R.U32.HI R14, RZ, c[0x0][0x4f0], R7 ;  /* 0x00013c00ff0e1a19 */ /* 0x000fe20000011607 */
[----:B------:R-:W-:Y:S01]  /*8cb0*/  UIADD3 UR11, UR11, UR12, URZ ;  /* 0x0000000c0b0b7290 */ /* 0x000fe2000fffe03f */
[----:B------:R-:W-:Y:S01]  /*8cc0*/  LOP3.LUT R7, R4, 0xfffffff8, RZ, 0xc0, !PT ;  /* 0xfffffff804077812 */ /* 0x000fe200078ec0ff */
[----:B------:R-:W-:Y:S01]  /*8cd0*/  UIMAD UR7, UR16, UR7, UR18 ;  /* 0x00000007100772a4 */ /* 0x000fe2000f8e0212 */
[----:B------:R-:W-:Y:S01]  /*8ce0*/  SHF.R.S32.HI R4, RZ, 0x3, R4 ;  /* 0x00000003ff047819 */ /* 0x000fe20000011404 */
[--C-:B------:R-:W-:Y:S01]  /*8cf0*/  IMAD.MOV R10, RZ, RZ, -R14.reuse ;  /* 0x000000ffff0a7224 */ /* 0x100fe200078e0a0e */
[----:B------:R-:W-:Y:S01]  /*8d00*/  UIMAD.WIDE.U32 UR10, UR16, UR6, UR10 ;  /* 0x00000006100a72a5 */ /* 0x000fe2000f8e000a */
[----:B------:R-:W-:Y:S01]  /*8d10*/  IMAD.IADD R7, R0, 0x1, -R7 ;  /* 0x0000000100077824 */ /* 0x000fe200078e0a07 */
[----:B------:R-:W-:Y:S01]  /*8d20*/  ULDC.64 UR4, c[0x0][0x3e8] ;  /* 0x0000fa0000047ab9 */ /* 0x000fe20000000a00 */
[----:B------:R-:W-:Y:S01]  /*8d30*/  IMAD R0, R10, c[0x0][0x4e8], R9 ;  /* 0x00013a000a007a24 */ /* 0x000fe200078e0209 */
[----:B------:R-:W-:Y:S01]  /*8d40*/  SHF.R.S32.HI R10, RZ, 0x1f, R14 ;  /* 0x0000001fff0a7819 */ /* 0x000fe2000001140e */
[----:B------:R-:W-:Y:S01]  /*8d50*/  IMAD.U32 R9, RZ, RZ, UR7 ;  /* 0x00000007ff097e24 */ /* 0x000fe2000f8e00ff */
[----:B------:R-:W-:Y:S01]  /*8d60*/  IADD3 R14, P0, R14, UR10, RZ ;  /* 0x0000000a0e0e7c10 */ /* 0x000fe2000ff1e0ff */
[----:B------:R-:W-:Y:S01]  /*8d70*/  IMAD.SHL.U32 R17, R4, 0x40, RZ ;  /* 0x0000004004117824 */ /* 0x000fe200078e00ff */
[----:B------:R-:W-:Y:S01]  /*8d80*/  SHF.R.S32.HI R13, RZ, 0x1f, R0 ;  /* 0x0000001fff0d7819 */ /* 0x000fe20000011400 */
[----:B------:R-:W-:Y:S01]  /*8d90*/  UIMAD UR8, UR8, UR4, URZ ;  /* 0x00000004080872a4 */ /* 0x000fe2000f8e023f */
[----:B------:R-:W-:Y:S01]  /*8da0*/  IADD3.X R15, R10, UR11, R9, P0, !PT ;  /* 0x0000000b0a0f7c10 */ /* 0x000fe200087fe409 */
[----:B------:R-:W-:Y:S01]  /*8db0*/  UIADD3 UR21, UR21, UR17, URZ ;  /* 0x0000001115157290 */ /* 0x000fe2000fffe03f */
[----:B------:R-:W-:Y:S01]  /*8dc0*/  LEA R12, R7, R4, 0x5 ;  /* 0x00000004070c7211 */ /* 0x000fe200078e28ff */
[----:B------:R-:W-:Y:S01]  /*8dd0*/  IMAD R13, R13, c[0x0][0x488], RZ ;  /* 0x000122000d0d7a24 */ /* 0x000fe200078e02ff */
[----:B------:R-:W-:Y:S01]  /*8de0*/  LOP3.LUT R17, R17, 0x1c0, RZ, 0xc0, !PT ;  /* 0x000001c011117812 */ /* 0x000fe200078ec0ff */
[----:B------:R-:W-:Y:S01]  /*8df0*/  IMAD.WIDE.U32 R14, R0, c[0x0][0x488], R14 ;  /* 0x00012200000e7a25 */ /* 0x000fe200078e000e */
[----:B------:R-:W-:-:S02]  /*8e00*/  UIMAD UR5, UR9, UR5, UR8 ;  /* 0x00000005090572a4 */ /* 0x000fc4000f8e0208 */
[----:B------:R-:W-:Y:S01]  /*8e10*/  UIMAD.WIDE.U32 UR20, UR9, UR4, UR20 ;  /* 0x00000004091472a5 */ /* 0x000fe2000f8e0014 */
[----:B------:R-:W-:Y:S01]  /*8e20*/  IMAD R13, R0, c[0x0][0x48c], R13 ;  /* 0x00012300000d7a24 */ /* 0x000fe200078e020d */
[C---:B------:R-:W-:Y:S01]  /*8e30*/  LEA R18, P0, R14.reuse, c[0x0][0x450], 0x2 ;  /* 0x000114000e127a11 */ /* 0x040fe200078010ff */
[----:B------:R-:W-:Y:S01]  /*8e40*/  IMAD.SHL.U32 R0, R7, 0x8, RZ ;  /* 0x0000000807007824 */ /* 0x000fe200078e00ff */
[----:B------:R-:W-:Y:S01]  /*8e50*/  ULDC.64 UR6, c[0x0][0x3f0] ;  /* 0x0000fc0000067ab9 */ /* 0x000fe20000000a00 */
[----:B------:R-:W-:Y:S01]  /*8e60*/  IMAD.IADD R13, R15, 0x1, R13 ;  /* 0x000000010f0d7824 */ /* 0x000fe200078e020d */
[----:B------:R-:W-:Y:S01]  /*8e70*/  UIMAD UR13, UR13, UR6, URZ ;  /* 0x000000060d0d72a4 */ /* 0x000fe2000f8e023f */
[----:B------:R-:W-:Y:S01]  /*8e80*/  IMAD R12, R55, 0x80, R12 ;  /* 0x00000080370c7824 */ /* 0x000fe200078e020c */
[----:B------:R-:W-:Y:S01]  /*8e90*/  LOP3.LUT R10, R17, 0x38, R0, 0xf8, !PT ;  /* 0x00000038110a7812 */ /* 0x000fe200078ef800 */
[----:B------:R-:W-:Y:S01]  /*8ea0*/  UIADD3 UR21, UR21, UR5, URZ ;  /* 0x0000000515157290 */ /* 0x000fe2000fffe03f */
[----:B------:R-:W-:Y:S01]  /*8eb0*/  LEA.HI.X R13, R14, c[0x0][0x454], R13, 0x2, P0 ;  /* 0x000115000e0d7a11 */ /* 0x000fe200000f140d */
[----:B------:R-:W-:Y:S01]  /*8ec0*/  @P1 IMAD.HI.U32 R11, R12, c[0x0][0x4ec], RZ ;  /* 0x00013b000c0b1a27 */ /* 0x000fe200078e00ff */
[----:B------:R-:W-:Y:S01]  /*8ed0*/  SHF.R.U32.HI R7, RZ, 0x3, R17 ;  /* 0x00000003ff077819 */ /* 0x000fe20000011611 */
[----:B------:R-:W-:Y:S01]  /*8ee0*/  UIMAD UR7, UR16, UR7, UR13 ;  /* 0x00000007100772a4 */ /* 0x000fe2000f8e020d */
[----:B------:R-:W-:Y:S01]  /*8ef0*/  SHFL.IDX PT, R48, R18, RZ, 0x1c1f ;  /* 0x001c1fff12307589 */ /* 0x000fe200000e0000 */
[--C-:B------:R-:W-:Y:S01]  /*8f00*/  IMAD.MOV.U32 R9, RZ, RZ, R12.reuse ;  /* 0x000000ffff097224 */ /* 0x100fe200078e000c */
[----:B------:R-:W-:Y:S01]  /*8f10*/  UIMAD.WIDE.U32 UR16, UR16, UR6, UR20 ;  /* 0x00000006101072a5 */ /* 0x000fe2000f8e0014 */
[----:B------:R-:W-:Y:S01]  /*8f20*/  @P1 SHF.R.U32.HI R9, RZ, c[0x0][0x4f0], R11 ;  /* 0x00013c00ff091a19 */ /* 0x000fe2000001160b */
[----:B------:R-:W1:Y:S01]  /*8f30*/  SHFL.IDX PT, R49, R13, RZ, 0x1c1f ;  /* 0x001c1fff0d317589 */ /* 0x000e6200000e0000 */
[----:B------:R-:W-:Y:S01]  /*8f40*/  LOP3.LUT R7, R10, R7, RZ, 0x3c, !PT ;  /* 0x000000070a077212 */ /* 0x000fe200078e3cff */
[----:B------:R-:W-:Y:S01]  /*8f50*/  UIADD3 UR7, UR17, UR7, URZ ;  /* 0x0000000711077290 */ /* 0x000fe2000fffe03f */
[--C-:B------:R-:W-:Y:S01]  /*8f60*/  SHF.R.S32.HI R14, RZ, 0x1f, R9.reuse ;  /* 0x0000001fff0e7819 */ /* 0x100fe20000011409 */
[----:B------:R-:W-:Y:S01]  /*8f70*/  SHFL.IDX PT, R10, R18, 0x1, 0x1c1f ;  /* 0x003c1f00120a7f89 */ /* 0x000fe200000e0000 */
[----:B------:R-:W-:Y:S01]  /*8f80*/  IMAD.MOV R15, RZ, RZ, -R9 ;  /* 0x000000ffff0f7224 */ /* 0x000fe200078e0a09 */
[----:B------:R-:W-:Y:S01]  /*8f90*/  MOV R16, UR16 ;  /* 0x0000001000107c02 */ /* 0x000fe20008000f00 */
[----:B------:R-:W-:Y:S01]  /*8fa0*/  IMAD.U32 R17, RZ, RZ, UR17 ;  /* 0x00000011ff117e24 */ /* 0x000fe2000f8e00ff */
[----:B------:R-:W2:Y:S01]  /*8fb0*/  SHFL.IDX PT, R11, R13, 0x1, 0x1c1f ;  /* 0x003c1f000d0b7f89 */ /* 0x000ea200000e0000 */
[----:B------:R-:W-:Y:S01]  /*8fc0*/  IMAD.U32 R17, RZ, RZ, UR7 ;  /* 0x00000007ff117e24 */ /* 0x000fe2000f8e00ff */
[-C--:B------:R-:W-:Y:S01]  /*8fd0*/  ISETP.GE.OR P1, PT, R19, R2.reuse, P2 ;  /* 0x000000021300720c */ /* 0x080fe20001726670 */
[----:B------:R-:W-:Y:S01]  /*8fe0*/  IMAD R15, R15, c[0x0][0x4e8], R12 ;  /* 0x00013a000f0f7a24 */ /* 0x000fe200078e020c */
[----:B------:R-:W-:Y:S01]  /*8ff0*/  ISETP.GE.OR P0, PT, R5, R2, P2 ;  /* 0x000000020500720c */ /* 0x000fe20001706670 */
[----:B------:R-:W-:-:S02]  /*9000*/  IMAD R14, R14, c[0x0][0x3e0], RZ ;  /* 0x0000f8000e0e7a24 */ /* 0x000fc400078e02ff */
[----:B------:R-:W-:Y:S02]  /*9010*/  IMAD.SHL.U32 R12, R3, 0x8, RZ ;  /* 0x00000008030c7824 */ /* 0x000fe400078e00ff */
[C---:B------:R-:W-:Y:S02]  /*9020*/  IMAD R14, R9.reuse, c[0x0][0x3e4], R14 ;  /* 0x0000f900090e7a24 */ /* 0x040fe400078e020e */
[----:B------:R-:W-:Y:S01]  /*9030*/  IMAD.WIDE.U32 R16, R9, c[0x0][0x3e0], R16 ;  /* 0x0000f80009107a25 */ /* 0x000fe200078e0010 */
[----:B------:R-:W-:Y:S02]  /*9040*/  SHF.R.S32.HI R9, RZ, 0x1f, R15 ;  /* 0x0000001fff097819 */ /* 0x000fe4000001140f */
[----:B------:R-:W-:Y:S01]  /*9050*/  LOP3.LUT R7, R7, 0x7ffffe00, R12, 0xf8, !PT ;  /* 0x7ffffe0007077812 */ /* 0x000fe200078ef80c */
[----:B------:R-:W-:Y:S01]  /*9060*/  IMAD R55, R55, 0x80, R4 ;  /* 0x0000008037377824 */ /* 0x000fe200078e0204 */
[----:B------:R-:W-:Y:S01]  /*9070*/  IADD3 R17, R17, R14, RZ ;  /* 0x0000000e11117210 */ /* 0x000fe20007ffe0ff */
[----:B------:R-:W-:Y:S01]  /*9080*/  IMAD R14, R9, c[0x0][0x3d8], RZ ;  /* 0x0000f600090e7a24 */ /* 0x000fe200078e02ff */
[----:B-1----:R1:W-:Y:S01]  /*9090*/  @!P1 ST.E [R48.64], R6 ;  /* 0x0000000630009985 */ /* 0x0023e2000c10190e */
[----:B------:R-:W-:-:S02]  /*90a0*/  IMAD.SHL.U32 R58, R7, 0x2, RZ ;  /* 0x00000002073a7824 */ /* 0x000fc400078e00ff */
[C---:B------:R-:W-:Y:S02]  /*90b0*/  IMAD R3, R15.reuse, c[0x0][0x3dc], R14 ;  /* 0x0000f7000f037a24 */ /* 0x040fe400078e020e */
[----:B------:R-:W-:Y:S01]  /*90c0*/  IMAD.WIDE.U32 R56, R15, c[0x0][0x3d8], R16 ;  /* 0x0000f6000f387a25 */ /* 0x000fe200078e0010 */
[----:B--2---:R1:W-:Y:S03]  /*90d0*/  @!P0 ST.E [R10.64], R8 ;  /* 0x000000080a008985 */ /* 0x0043e6000c10190e */
[----:B------:R-:W-:Y:S01]  /*90e0*/  IMAD.IADD R3, R57, 0x1, R3 ;  /* 0x0000000139037824 */ /* 0x000fe200078e0203 */
[----:B------:R1:W2:Y:S01]  /*90f0*/  LDS.128 R44, [R58+0x1080] ;  /* 0x001080003a2c7984 */ /* 0x0002a20000000c00 */
[----:B------:R-:W-:-:S03]  /*9100*/  LEA R57, P0, R56, c[0x0][0x380], 0x1 ;  /* 0x0000e00038397a11 */ /* 0x000fc600078008ff */
[----:B------:R1:W3:Y:S01]  /*9110*/  LDS.128 R40, [R58+0x2080] ;  /* 0x002080003a287984 */ /* 0x0002e20000000c00 */
[----:B------:R-:W-:Y:S02]  /*9120*/  LEA.HI.X R56, R56, c[0x0][0x384], R3, 0x1, P0 ;  /* 0x0000e10038387a11 */ /* 0x000fe400000f0c03 */
[----:B------:R-:W-:Y:S01]  /*9130*/  ISETP.GE.AND P0, PT, R55, R2, PT ;  /* 0x000000023700720c */ /* 0x000fe20003f06270 */
[----:B------:R1:W4:Y:S04]  /*9140*/  LDS.128 R36, [R58+0x3080] ;  /* 0x003080003a247984 */ /* 0x0003280000000c00 */
[----:B------:R1:W1:Y:S04]  /*9150*/  LDS.128 R32, [R58+0x5080] ;  /* 0x005080003a207984 */ /* 0x0002680000000c00 */
[----:B------:R1:W1:Y:S04]  /*9160*/  LDS.128 R28, [R58+0x6080] ;  /* 0x006080003a1c7984 */ /* 0x0002680000000c00 */
[----:B------:R1:W1:Y:S04]  /*9170*/  LDS.128 R24, [R58+0x7080] ;  /* 0x007080003a187984 */ /* 0x0002680000000c00 */
[----:B------:R1:W1:Y:S04]  /*9180*/  LDS.128 R20, [R58+0x9080] ;  /* 0x009080003a147984 */ /* 0x0002680000000c00 */
[----:B------:R1:W1:Y:S04]  /*9190*/  LDS.128 R16, [R58+0xa080] ;  /* 0x00a080003a107984 */ /* 0x0002680000000c00 */
[----:B------:R1:W1:Y:S04]  /*91a0*/  LDS.128 R12, [R58+0xb080] ;  /* 0x00b080003a0c7984 */ /* 0x0002680000000c00 */
[----:B------:R1:W1:Y:S04]  /*91b0*/  SHFL.IDX PT, R60, R57, RZ, 0x181f ;  /* 0x00181fff393c7589 */ /* 0x00026800000e0000 */
[----:B------:R1:W1:Y:S01]  /*91c0*/  SHFL.IDX PT, R61, R56, RZ, 0x181f ;  /* 0x00181fff383d7589 */ /* 0x00026200000e0000 */
[----:B------:R-:W-:Y:S05]  /*91d0*/  @P0 BRA `(.L_x_39) ;  /* 0x0000014000000947 */ /* 0x000fea0003800000 */
[----:B-12---:R-:W1:Y:S01]  /*91e0*/  LDS.128 R48, [R58+0x80] ;  /* 0x000080003a307984 */ /* 0x006e620000000c00 */
[----:B------:R-:W-:-:S02]  /*91f0*/  IADD3 R54, R0, 0x40, RZ ;  /* 0x0000004000367810 */ /* 0x000fc40007ffe0ff */
[----:B------:R-:W-:Y:S01]  /*9200*/  IADD3 R52, R0, 0x80, RZ ;  /* 0x0000008000347810 */ /* 0x000fe20007ffe0ff */
[----:B------:R-:W2:Y:S01]  /*9210*/  LDS.128 R8, [R58+0x4080] ;  /* 0x004080003a087984 */ /* 0x000ea20000000c00 */
[----:B------:R-:W-:Y:S02]  /*9220*/  ISETP.GE.AND P1, PT, R54, c[0x0][0x3c8], PT ;  /* 0x0000f20036007a0c */ /* 0x000fe40003f26270 */
[----:B------:R-:W-:Y:S01]  /*9230*/  ISETP.GE.AND P0, PT, R52, c[0x0][0x3c8], PT ;  /* 0x0000f20034007a0c */ /* 0x000fe20003f06270 */
[----:B------:R5:W4:Y:S01]  /*9240*/  LDS.128 R4, [R58+0x8080] ;  /* 0x008080003a047984 */ /* 0x000b220000000c00 */
[----:B------:R-:W-:-:S09]  /*9250*/  ISETP.GE.AND P2, PT, R0, c[0x0][0x3c8], PT ;  /* 0x0000f20000007a0c */ /* 0x000fd20003f46270 */
[----:B------:R-:W-:Y:S02]  /*9260*/  @!P1 SHF.R.S32.HI R53, RZ, 0x1f, R54 ;  /* 0x0000001fff359819 */ /* 0x000fe40000011436 */
[----:B------:R-:W-:Y:S02]  /*9270*/  @!P0 SHF.R.S32.HI R3, RZ, 0x1f, R52 ;  /* 0x0000001fff038819 */ /* 0x000fe40000011434 */
[----:B------:R-:W-:Y:S02]  /*9280*/  @!P1 LEA.HI R53, R53, R54, RZ, 0x3 ;  /* 0x0000003635359211 */ /* 0x000fe400078f18ff */
[----:B------:R-:W-:Y:S02]  /*9290*/  @!P0 LEA.HI R3, R3, R52, RZ, 0x3 ;  /* 0x0000003403038211 */ /* 0x000fe400078f18ff */
[----:B------:R-:W-:Y:S02]  /*92a0*/  @!P1 LOP3.LUT R53, R53, 0xfffffff8, RZ, 0xc0, !PT ;  /* 0xfffffff835359812 */ /* 0x000fe400078ec0ff */
[----:B------:R-:W-:Y:S01]  /*92b0*/  @!P0 LOP3.LUT R3, R3, 0xfffffff8, RZ, 0xc0, !PT ;  /* 0xfffffff803038812 */ /* 0x000fe200078ec0ff */
[----:B-----5:R-:W-:-:S04]  /*92c0*/  @!P2 IMAD.WIDE R58, R0, 0x2, R60 ;  /* 0x00000002003aa825 */ /* 0x020fc800078e023c */
[----:B------:R-:W-:-:S04]  /*92d0*/  @!P1 IMAD.WIDE R52, R53, 0x2, R60 ;  /* 0x0000000235349825 */ /* 0x000fc800078e023c */
[----:B------:R-:W-:Y:S01]  /*92e0*/  @!P0 IMAD.WIDE R60, R3, 0x2, R60 ;  /* 0x00000002033c8825 */ /* 0x000fe200078e023c */
[----:B-1----:R1:W-:Y:S04]  /*92f0*/  @!P2 ST.E.128 [R58.64], R48 ;  /* 0x000000303a00a985 */ /* 0x0023e8000c101d0e */
[----:B--2---:R1:W-:Y:S04]  /*9300*/  @!P1 ST.E.128 [R52.64], R8 ;  /* 0x0000000834009985 */ /* 0x0043e8000c101d0e */
[----:B----4-:R1:W-:Y:S02]  /*9310*/  @!P0 ST.E.128 [R60.64], R4 ;  /* 0x000000043c008985 */ /* 0x0103e4000c101d0e */
.L_x_39:
[----:B--2---:R-:W-:Y:S05]  /*9320*/  BSYNC B0 ;  /* 0x0000000000007941 */ /* 0x004fea0003800000 */
.L_x_38:
[----:B------:R-:W-:Y:S01]  /*9330*/  IADD3 R3, R55, 0x20, RZ ;  /* 0x0000002037037810 */ /* 0x000fe20007ffe0ff */
[----:B-1----:R1:W2:Y:S01]  /*9340*/  SHFL.IDX PT, R9, R56, 0x1, 0x181f ;  /* 0x00381f0038097f89 */ /* 0x0022a200000e0000 */
[----:B------:R-:W-:Y:S02]  /*9350*/  BSSY B0, `(.L_x_40) ;  /* 0x0000015000007945 */ /* 0x000fe40003800000 */
[----:B------:R-:W-:Y:S01]  /*9360*/  ISETP.GE.AND P0, PT, R3, R2, PT ;  /* 0x000000020300720c */ /* 0x000fe20003f06270 */
[----:B------:R1:W4:-:S12]  /*9370*/  SHFL.IDX PT, R8, R57, 0x1, 0x181f ;  /* 0x00381f0039087f89 */ /* 0x00031800000e0000 */
[----:B------:R-:W-:Y:S05]  /*9380*/  @P0 BRA `(.L_x_41) ;  /* 0x0000011000000947 */ /* 0x000fea0003800000 */
[C---:B------:R-:W-:Y:S02]  /*9390*/  IADD3 R6, R0.reuse, 0x40, RZ ;  /* 0x0000004000067810 */ /* 0x040fe40007ffe0ff */
[----:B------:R-:W-:Y:S02]  /*93a0*/  IADD3 R4, R0, 0x80, RZ ;  /* 0x0000008000047810 */ /* 0x000fe40007ffe0ff */
[----:B------:R-:W-:Y:S02]  /*93b0*/  ISETP.GE.AND P1, PT, R6, c[0x0][0x3c8], PT ;  /* 0x0000f20006007a0c */ /* 0x000fe40003f26270 */
[----:B------:R-:W-:Y:S02]  /*93c0*/  ISETP.GE.AND P0, PT, R4, c[0x0][0x3c8], PT ;  /* 0x0000f20004007a0c */ /* 0x000fe40003f06270 */
[----:B------:R-:W-:-:S09]  /*93d0*/  ISETP.GE.AND P2, PT, R0, c[0x0][0x3c8], PT ;  /* 0x0000f20000007a0c */ /* 0x000fd20003f46270 */
[----:B------:R-:W-:Y:S02]  /*93e0*/  @!P1 SHF.R.S32.HI R5, RZ, 0x1f, R6 ;  /* 0x0000001fff059819 */ /* 0x000fe40000011406 */
[----:B------:R-:W-:Y:S02]  /*93f0*/  @!P0 SHF.R.S32.HI R3, RZ, 0x1f, R4 ;  /* 0x0000001fff038819 */ /* 0x000fe40000011404 */
[----:B------:R-:W-:Y:S01]  /*9400*/  @!P1 LEA.HI R5, R5, R6, RZ, 0x3 ;  /* 0x0000000605059211 */ /* 0x000fe200078f18ff */
[--C-:B--2-4-:R-:W-:Y:S01]  /*9410*/  @!P2 IMAD.WIDE R6, R0, 0x2, R8.reuse ;  /* 0x000000020006a825 */ /* 0x114fe200078e0208 */
[----:B------:R-:W-:Y:S02]  /*9420*/  @!P0 LEA.HI R3, R3, R4, RZ, 0x3 ;  /* 0x0000000403038211 */ /* 0x000fe400078f18ff */
[----:B------:R-:W-:Y:S02]  /*9430*/  @!P1 LOP3.LUT R5, R5, 0xfffffff8, RZ, 0xc0, !PT ;  /* 0xfffffff805059812 */ /* 0x000fe400078ec0ff */
[----:B------:R-:W-:Y:S01]  /*9440*/  @!P0 LOP3.LUT R3, R3, 0xfffffff8, RZ, 0xc0, !PT ;  /* 0xfffffff803038812 */ /* 0x000fe200078ec0ff */
[----:B------:R2:W-:Y:S02]  /*9450*/  @!P2 ST.E.128 [R6.64], R44 ;  /* 0x0000002c0600a985 */ /* 0x0005e4000c101d0e */
[----:B------:R-:W-:-:S04]  /*9460*/  @!P1 IMAD.WIDE R4, R5, 0x2, R8 ;  /* 0x0000000205049825 */ /* 0x000fc800078e0208 */
[----:B------:R-:W-:Y:S01]  /*9470*/  @!P0 IMAD.WIDE R8, R3, 0x2, R8 ;  /* 0x0000000203088825 */ /* 0x000fe200078e0208 */
[----:B------:R2:W-:Y:S04]  /*9480*/  @!P1 ST.E.128 [R4.64], R32 ;  /* 0x0000002004009985 */ /* 0x0005e8000c101d0e */
[----:B------:R2:W-:Y:S02]  /*9490*/  @!P0 ST.E.128 [R8.64], R20 ;  /* 0x0000001408008985 */ /* 0x0005e4000c101d0e */
.L_x_41:
[----:B------:R-:W-:Y:S05]  /*94a0*/  BSYNC B0 ;  /* 0x0000000000007941 */ /* 0x000fea0003800000 */
.L_x_40:
[----:B------:R-:W-:Y:S01]  /*94b0*/  IADD3 R3, R55, 0x40, RZ ;  /* 0x0000004037037810 */ /* 0x000fe20007ffe0ff */
[----:B--2---:R2:W1:Y:S01]  /*94c0*/  SHFL.IDX PT, R9, R56, 0x2, 0x181f ;  /* 0x00581f0038097f89 */ /* 0x00446200000e0000 */
[----:B------:R-:W-:Y:S02]  /*94d0*/  BSSY B0, `(.L_x_42) ;  /* 0x0000015000007945 */ /* 0x000fe40003800000 */
[----:B------:R-:W-:Y:S01]  /*94e0*/  ISETP.GE.AND P0, PT, R3, R2, PT ;  /* 0x000000020300720c */ /* 0x000fe20003f06270 */
[----:B----4-:R2:W4:-:S12]  /*94f0*/  SHFL.IDX PT, R8, R57, 0x2, 0x181f ;  /* 0x00581f0039087f89 */ /* 0x01051800000e0000 */
        /* <DEDUP_REMOVED lines=9> */
[--C-:B-1--4-:R-:W-:Y:S01]  /*9590*/  @!P2 IMAD.WIDE R6, R0, 0x2, R8.reuse ;  /* 0x000000020006a825 */ /* 0x112fe200078e0208 */
[----:B------:R-:W-:Y:S02]  /*95a0*/  @!P0 LEA.HI R3, R3, R4, RZ, 0x3 ;  /* 0x0000000403038211 */ /* 0x000fe400078f18ff */
[----:B------:R-:W-:Y:S02]  /*95b0*/  @!P1 LOP3.LUT R5, R5, 0xfffffff8, RZ, 0xc0, !PT ;  /* 0xfffffff805059812 */ /* 0x000fe400078ec0ff */
[----:B------:R-:W-:Y:S01]  /*95c0*/  @!P0 LOP3.LUT R3, R3, 0xfffffff8, RZ, 0xc0, !PT ;  /* 0xfffffff803038812 */ /* 0x000fe200078ec0ff */
[----:B---3--:R1:W-:Y:S02]  /*95d0*/  @!P2 ST.E.128 [R6.64], R40 ;  /* 0x000000280600a985 */ /* 0x0083e4000c101d0e */
[----:B------:R-:W-:-:S04]  /*95e0*/  @!P1 IMAD.WIDE R4, R5, 0x2, R8 ;  /* 0x0000000205049825 */ /* 0x000fc800078e0208 */
[----:B------:R-:W-:Y:S01]  /*95f0*/  @!P0 IMAD.WIDE R8, R3, 0x2, R8 ;  /* 0x0000000203088825 */ /* 0x000fe200078e0208 */
[----:B------:R1:W-:Y:S04]  /*9600*/  @!P1 ST.E.128 [R4.64], R28 ;  /* 0x0000001c04009985 */ /* 0x0003e8000c101d0e */
[----:B------:R1:W-:Y:S02]  /*9610*/  @!P0 ST.E.128 [R8.64], R16 ;  /* 0x0000001008008985 */ /* 0x0003e4000c101d0e */
.L_x_43:
[----:B------:R-:W-:Y:S05]  /*9620*/  BSYNC B0 ;  /* 0x0000000000007941 */ /* 0x000fea0003800000 */
.L_x_42:
[----:B------:R-:W-:Y:S01]  /*9630*/  IADD3 R55, R55, 0x60, RZ ;  /* 0x0000006037377810 */ /* 0x000fe20007ffe0ff */
[----:B-1----:R1:W2:Y:S03]  /*9640*/  SHFL.IDX PT, R5, R56, 0x3, 0x181f ;  /* 0x00781f0038057f89 */ /* 0x0022a600000e0000 */
[----:B------:R-:W-:Y:S01]  /*9650*/  ISETP.GE.AND P0, PT, R55, R2, PT ;  /* 0x000000023700720c */ /* 0x000fe20003f06270 */
[----:B------:R1:W4:-:S12]  /*9660*/  SHFL.IDX PT, R4, R57, 0x3, 0x181f ;  /* 0x00781f0039047f89 */ /* 0x00031800000e0000 */
[----:B------:R-:W-:Y:S05]  /*9670*/  @P0 EXIT ;  /* 0x000000000000094d */ /* 0x000fea0003800000 */
[C---:B------:R-:W-:Y:S02]  /*9680*/  IADD3 R3, R0.reuse, 0x40, RZ ;  /* 0x0000004000037810 */ /* 0x040fe40007ffe0ff */
[C---:B------:R-:W-:Y:S02]  /*9690*/  ISETP.GE.AND P1, PT, R0.reuse, c[0x0][0x3c8], PT ;  /* 0x0000f20000007a0c */ /* 0x040fe40003f26270 */
[----:B------:R-:W-:Y:S02]  /*96a0*/  ISETP.GE.AND P0, PT, R3, c[0x0][0x3c8], PT ;  /* 0x0000f20003007a0c */ /* 0x000fe40003f06270 */
[----:B------:R-:W-:-:S09]  /*96b0*/  IADD3 R9, R0, 0x80, RZ ;  /* 0x0000008000097810 */ /* 0x000fd20007ffe0ff */
[----:B--2-4-:R-:W-:Y:S02]  /*96c0*/  @!P1 IMAD.WIDE R6, R0, 0x2, R4 ;  /* 0x0000000200069825 */ /* 0x014fe400078e0204 */
[----:B------:R-:W-:-:S03]  /*96d0*/  @!P0 SHF.R.S32.HI R2, RZ, 0x1f, R3 ;  /* 0x0000001fff028819 */ /* 0x000fc60000011403 */
[----:B------:R2:W-:Y:S01]  /*96e0*/  @!P1 ST.E.128 [R6.64], R36 ;  /* 0x0000002406009985 */ /* 0x0005e2000c101d0e */
[----:B------:R-:W-:-:S04]  /*96f0*/  @!P0 LEA.HI R2, R2, R3, RZ, 0x3 ;  /* 0x0000000302028211 */ /* 0x000fc800078f18ff */
[----:B------:R-:W-:-:S05]  /*9700*/  @!P0 LOP3.LUT R2, R2, 0xfffffff8, RZ, 0xc0, !PT ;  /* 0xfffffff802028812 */ /* 0x000fca00078ec0ff */
[----:B------:R-:W-:-:S05]  /*9710*/  @!P0 IMAD.WIDE R2, R2, 0x2, R4 ;  /* 0x0000000202028825 */ /* 0x000fca00078e0204 */
[----:B------:R2:W-:Y:S01]  /*9720*/  @!P0 ST.E.128 [R2.64], R24 ;  /* 0x0000001802008985 */ /* 0x0005e2000c101d0e */
[----:B------:R-:W-:-:S13]  /*9730*/  ISETP.GE.AND P0, PT, R9, c[0x0][0x3c8], PT ;  /* 0x0000f20009007a0c */ /* 0x000fda0003f06270 */
[----:B------:R-:W-:Y:S05]  /*9740*/  @P0 EXIT ;  /* 0x000000000000094d */ /* 0x000fea0003800000 */
[----:B------:R-:W-:-:S04]  /*9750*/  SHF.R.S32.HI R0, RZ, 0x1f, R9 ;  /* 0x0000001fff007819 */ /* 0x000fc80000011409 */
[----:B------:R-:W-:-:S04]  /*9760*/  LEA.HI R0, R0, R9, RZ, 0x3 ;  /* 0x0000000900007211 */ /* 0x000fc800078f18ff */
[----:B--2---:R-:W-:-:S05]  /*9770*/  LOP3.LUT R3, R0, 0xfffffff8, RZ, 0xc0, !PT ;  /* 0xfffffff800037812 */ /* 0x004fca00078ec0ff */
[----:B------:R-:W-:-:S05]  /*9780*/  IMAD.WIDE R4, R3, 0x2, R4 ;  /* 0x0000000203047825 */ /* 0x000fca00078e0204 */
[----:B------:R-:W-:Y:S01]  /*9790*/  ST.E.128 [R4.64], R12 ;  /* 0x0000000c04007985 */ /* 0x000fe2000c101d0e */
[----:B------:R-:W-:Y:S05]  /*97a0*/  EXIT ;  /* 0x000000000000794d */ /* 0x000fea0003800000 */
.L_x_36:
[----:B------:R-:W-:Y:S02]  /*97b0*/  ULDC.64 UR4, c[0x0][0x500] ;  /* 0x0001400000047ab9 */ /* 0x000fe40000000a00 */
[----:B------:R-:W-:Y:S02]  /*97c0*/  UISETP.NE.U32.AND UP1, UPT, URZ, UR4, UPT ;  /* 0x000000043f00728c */ /* 0x000fe4000bf25070 */
[----:B------:R-:W-:Y:S02]  /*97d0*/  UMOV UR6, 0x4 ;  /* 0x0000000400067882 */ /* 0x000fe40000000000 */
[----:B------:R-:W-:-:S03]  /*97e0*/  UISETP.NE.AND.EX UP1, UPT, URZ, UR5, UPT, UP1 ;  /* 0x000000053f00728c */ /* 0x000fc6000bf25310 */
[----:B------:R-:W-:Y:S02]  /*97f0*/  ULDC.64 UR4, c[0x0][0x500] ;  /* 0x0001400000047ab9 */ /* 0x000fe40000000a00 */
[----:B------:R-:W-:Y:S01]  /*9800*/  UIMAD.WIDE UR4, UR16, UR6, UR4 ;  /* 0x00000006100472a5 */ /* 0x000fe2000f8e0204 */
[----:B------:R-:W-:-:S05]  /*9810*/  PLOP3.LUT P0, PT, PT, PT, UP1, 0x80, 0x0 ;  /* 0x000000000000781c */ /* 0x000fca0003f0f018 */
[----:B------:R-:W-:Y:S01]  /*9820*/  IMAD.U32 R6, RZ, RZ, UR4 ;  /* 0x00000004ff067e24 */ /* 0x000fe2000f8e00ff */
[----:B------:R-:W-:Y:S01]  /*9830*/  MOV R7, UR5 ;  /* 0x0000000500077c02 */ /* 0x000fe20008000f00 */
[----:B------:R-:W-:-:S06]  /*9840*/  ULDC.64 UR4, c[0x0][0x508] ;  /* 0x0001420000047ab9 */ /* 0x000fcc0000000a00 */
[----:B------:R-:W2:Y:S01]  /*9850*/  @P0 LDG.E R0, [R6.64] ;  /* 0x0000000e06000981 */ /* 0x000ea2000c1e1900 */
[----:B------:R-:W-:Y:S01]  /*9860*/  UISETP.NE.U32.AND UP0, UPT, URZ, UR4, UPT ;  /* 0x000000043f00728c */ /* 0x000fe2000bf05070 */
[----:B------:R-:W-:-:S03]  /*9870*/  IMAD.MOV.U32 R4, RZ, RZ, c[0x0][0x388] ;  /* 0x0000e200ff047624 */ /* 0x000fc600078e00ff */
[----:B------:R-:W-:-:S03]  /*9880*/  UISETP.NE.AND.EX UP0, UPT, URZ, UR5, UPT, UP0 ;  /* 0x000000053f00728c */ /* 0x000fc6000bf05300 */
[----:B------:R-:W-:-:S03]  /*9890*/  ULDC.64 UR4, c[0x0][0x508] ;  /* 0x0001420000047ab9 */ /* 0x000fc60000000a00 */
[----:B------:R-:W-:-:S05]  /*98a0*/  PLOP3.LUT P1, PT, PT, PT, UP0, 0x80, 0x0 ;  /* 0x000000000000781c */ /* 0x000fca0003f2f008 */
[----:B------:R-:W-:-:S06]  /*98b0*/  @UP0 UIMAD.WIDE UR4, UR16, UR6, UR4 ;  /* 0x00000006100402a5 */ /* 0x000fcc000f8e0204 */
[----:B-1----:R-:W-:Y:S01]  /*98c0*/  MOV R2, UR4 ;  /* 0x0000000400027c02 */ /* 0x002fe20008000f00 */
[----:B------:R-:W-:-:S05]  /*98d0*/  IMAD.U32 R3, RZ, RZ, UR5 ;  /* 0x00000005ff037e24 */ /* 0x000fca000f8e00ff */
[----:B------:R1:W5:Y:S01]  /*98e0*/  @P1 LDG.E R4, [R2.64] ;  /* 0x0000000e02041981 */ /* 0x000362000c1e1900 */
[----:B------:R-:W-:Y:S02]  /*98f0*/  UMOV UR10, URZ ;  /* 0x0000003f000a7c82 */ /* 0x000fe40008000000 */
[----:B------:R-:W-:Y:S01]  /*9900*/  UMOV UR11, URZ ;  /* 0x0000003f000b7c82 */ /* 0x000fe20008000000 */
[----:B--2---:R-:W2:Y:S02]  /*9910*/  @P0 R2UR UR5, R0 ;  /* 0x00000000000503c2 */ /* 0x004ea400000e0000 */
[----:B--2---:R-:W-:Y:S02]  /*9920*/  @UP1 USHF.R.S32.HI UR4, URZ, 0x1f, UR5 ;  /* 0x0000001f3f041899 */ /* 0x004fe40008011405 */
[----:B------:R-:W-:-:S05]  /*9930*/  @UP1 UMOV UR10, UR5 ;  /* 0x00000005000a1c82 */ /* 0x000fca0008000000 */
[----:B------:R-:W-:Y:S01]  /*9940*/  @UP1 UMOV UR11, UR4 ;  /* 0x00000004000b1c82 */ /* 0x000fe20008000000 */
[----:B------:R-:W-:Y:S05]  /*9950*/  @P1 BRA `(.L_x_44) ;  /* 0x0000004000001947 */ /* 0x000fea0003800000 */
[----:B-1----:R-:W-:Y:S05]  /*9960*/  @!P0 BRA `(.L_x_44) ;  /* 0x0000003000008947 */ /* 0x002fea0003800000 */
[----:B-----5:R-:W2:Y:S04]  /*9970*/  LDG.E R4, [R6.64] ;  /* 0x0000000e06047981 */ /* 0x020ea8000c1e1900 */
[----:B------:R-:W2:Y:S02]  /*9980*/  LDG.E R3, [R6.64+0x4] ;  /* 0x0000040e06037981 */ /* 0x000ea4000c1e1900 */
[----:B--2---:R-:W-:Y:S02]  /*9990*/  IADD3 R4, -R4, R3, RZ ;  /* 0x0000000304047210 */ /* 0x004fe40007ffe1ff */
.L_x_44:
[----:B-1----:R-:W1:Y:S01]  /*99a0*/  S2R R7, SR_TID.X ;  /* 0x0000000000077919 */ /* 0x002e620000002100 */
[----:B------:R-:W-:Y:S01]  /*99b0*/  USHF.R.S32.HI UR6, URZ, 0x1f, UR16 ;  /* 0x0000001f3f067899 */ /* 0x000fe20008011410 */
[----:B------:R-:W-:Y:S01]  /*99c0*/  BSSY B0, `(.L_x_45) ;  /* 0x0000029000007945 */ /* 0x000fe20003800000 */
[----:B------:R-:W-:-:S02]  /*99d0*/  USEL UR16, UR16, URZ, !UP1 ;  /* 0x0000003f10107287 */ /* 0x000fc4000c800000 */
[----:B------:R-:W-:Y:S01]  /*99e0*/  USEL UR6, UR6, URZ, !UP1 ;  /* 0x0000003f06067287 */ /* 0x000fe2000c800000 */
[----:B-1----:R-:W-:-:S13]  /*99f0*/  ISETP.GE.AND P0, PT, R7, 0x80, PT ;  /* 0x000000800700780c */ /* 0x002fda0003f06270 */
[----:B------:R-:W-:Y:S05]  /*9a00*/  @P0 BRA `(.L_x_46) ;  /* 0x0000024000000947 */ /* 0x000fea0003800000 */
[----:B------:R-:W1:Y:S01]  /*9a10*/  S2R R0, SR_CTAID.X ;  /* 0x0000000000007919 */ /* 0x000e620000002500 */
[----:B-----5:R-:W-:Y:S01]  /*9a20*/  IMAD R3, R4, c[0x0][0x4e8], RZ ;  /* 0x00013a0004037a24 */ /* 0x020fe200078e02ff */
[----:B-1----:R-:W-:-:S04]  /*9a30*/  LEA R0, R0, R7, 0x7 ;  /* 0x0000000700007211 */ /* 0x002fc800078e38ff */
[----:B------:R-:W-:-:S13]  /*9a40*/  ISETP.GE.AND P0, PT, R0, R3, PT ;  /* 0x000000030000720c */ /* 0x000fda0003f06270 */
[----:B------:R-:W-:Y:S05]  /*9a50*/  @P0 BRA `(.L_x_46) ;  /* 0x000001f000000947 */ /* 0x000fea0003800000 */
[----:B------:R-:W-:Y:S01]  /*9a60*/  IMAD.MOV.U32 R2, RZ, RZ, c[0x0][0x4e8] ;  /* 0x00013a00ff027624 */ /* 0x000fe200078e00ff */
[----:B------:R-:W-:Y:S01]  /*9a70*/  ULDC.64 UR4, c[0x0][0x490] ;  /* 0x0001240000047ab9 */ /* 0x000fe20000000a00 */
[----:B------:R-:W-:Y:S01]  /*9a80*/  IMAD.MOV.U32 R8, RZ, RZ, R0 ;  /* 0x000000ffff087224 */ /* 0x000fe200078e0000 */
[----:B------:R-:W-:Y:S02]  /*9a90*/  UIMAD UR7, UR8, UR4, URZ ;  /* 0x00000004080772a4 */ /* 0x000fe4000f8e023f */
[----:B------:R-:W-:Y:S01]  /*9aa0*/  ISETP.NE.AND P0, PT, R2, 0x1, PT ;  /* 0x000000010200780c */ /* 0x000fe20003f05270 */
[----:B------:R-:W-:Y:S02]  /*9ab0*/  UMOV UR12, UR10 ;  /* 0x0000000a000c7c82 */ /* 0x000fe40008000000 */
[----:B------:R-:W-:Y:S02]  /*9ac0*/  UMOV UR13, UR11 ;  /* 0x0000000b000d7c82 */ /* 0x000fe40008000000 */
[----:B------:R-:W-:-:S02]  /*9ad0*/  UIMAD.WIDE.U32 UR12, UR9, UR4, UR12 ;  /* 0x00000004090c72a5 */ /* 0x000fc4000f8e000c */
[----:B------:R-:W-:-:S03]  /*9ae0*/  UIMAD UR7, UR9, UR5, UR7 ;  /* 0x00000005090772a4 */ /* 0x000fc6000f8e0207 */
[----:B------:R-:W-:Y:S02]  /*9af0*/  ULDC.64 UR4, c[0x0][0x498] ;  /* 0x0001260000047ab9 */ /* 0x000fe40000000a00 */
[----:B------:R-:W-:Y:S01]  /*9b00*/  UIADD3 UR13, UR7, UR13, URZ ;  /* 0x0000000d070d7290 */ /* 0x000fe2000fffe03f */
[----:B------:R-:W-:Y:S01]  /*9b10*/  @P0 IMAD.HI.U32 R2, R0, c[0x0][0x4ec], RZ ;  /* 0x00013b0000020a27 */ /* 0x000fe200078e00ff */
[----:B------:R-:W-:Y:S02]  /*9b20*/  UIMAD UR7, UR6, UR4, URZ ;  /* 0x00000004060772a4 */ /* 0x000fe4000f8e023f */
[----:B------:R-:W-:Y:S02]  /*9b30*/  UIMAD.WIDE.U32 UR12, UR16, UR4, UR12 ;  /* 0x00000004100c72a5 */ /* 0x000fe4000f8e000c */
[----:B------:R-:W-:Y:S01]  /*9b40*/  @P0 SHF.R.U32.HI R8, RZ, c[0x0][0x4f0], R2 ;  /* 0x00013c00ff080a19 */ /* 0x000fe20000011602 */
[----:B------:R-:W-:-:S03]  /*9b50*/  UIMAD UR5, UR16, UR5, UR7 ;  /* 0x00000005100572a4 */ /* 0x000fc6000f8e0207 */
[C---:B------:R-:W-:Y:S02]  /*9b60*/  IADD3 R5, -R8.reuse, RZ, RZ ;  /* 0x000000ff08057210 */ /* 0x040fe40007ffe1ff */
[----:B------:R-:W-:Y:S02]  /*9b70*/  SHF.R.S32.HI R3, RZ, 0x1f, R8 ;  /* 0x0000001fff037819 */ /* 0x000fe40000011408 */
[----:B------:R-:W-:Y:S01]  /*9b80*/  IADD3 R8, P0, R8, UR12, RZ ;  /* 0x0000000c08087c10 */ /* 0x000fe2000ff1e0ff */
[----:B------:R-:W-:Y:S02]  /*9b90*/  IMAD R5, R5, c[0x0][0x4e8], R0 ;  /* 0x00013a0005057a24 */ /* 0x000fe400078e0200 */
[----:B------:R-:W-:-:S03]  /*9ba0*/  IMAD.U32 R0, RZ, RZ, UR5 ;  /* 0x00000005ff007e24 */ /* 0x000fc6000f8e00ff */
[----:B------:R-:W-:Y:S02]  /*9bb0*/  SHF.R.S32.HI R2, RZ, 0x1f, R5 ;  /* 0x0000001fff027819 */ /* 0x000fe40000011405 */
[----:B------:R-:W-:-:S03]  /*9bc0*/  IADD3.X R9, R3, UR13, R0, P0, !PT ;  /* 0x0000000d03097c10 */ /* 0x000fc600087fe400 */
[----:B------:R-:W-:Y:S02]  /*9bd0*/  IMAD R0, R2, c[0x0][0x488], RZ ;  /* 0x0001220002007a24 */ /* 0x000fe400078e02ff */
[----:B------:R-:W-:-:S04]  /*9be0*/  IMAD.WIDE.U32 R8, R5, c[0x0][0x488], R8 ;  /* 0x0001220005087a25 */ /* 0x000fc800078e0008 */
[----:B------:R-:W-:Y:S01]  /*9bf0*/  IMAD R0, R5, c[0x0][0x48c], R0 ;  /* 0x0001230005007a24 */ /* 0x000fe200078e0200 */
[----:B------:R-:W-:Y:S01]  /*9c00*/  LEA R2, P0, R8, c[0x0][0x450], 0x2 ;  /* 0x0001140008027a11 */ /* 0x000fe200078010ff */
[----:B------:R-:W-:-:S03]  /*9c10*/  IMAD.MOV.U32 R5, RZ, RZ, -0x800000 ;  /* 0xff800000ff057424 */ /* 0x000fc600078e00ff */
[----:B------:R-:W-:-:S04]  /*9c20*/  IADD3 R3, R9, R0, RZ ;  /* 0x0000000009037210 */ /* 0x000fc80007ffe0ff */
[----:B------:R-:W-:-:S05]  /*9c30*/  LEA.HI.X R3, R8, c[0x0][0x454], R3, 0x2, P0 ;  /* 0x0001150008037a11 */ /* 0x000fca00000f1403 */
[----:B------:R1:W-:Y:S02]  /*9c40*/  STG.E [R2.64], R5 ;  /* 0x0000000502007986 */ /* 0x0003e4000c10190e */
.L_x_46:
[----:B------:R-:W-:Y:S05]  /*9c50*/  BSYNC B0 ;  /* 0x0000000000007941 */ /* 0x000fea0003800000 */
.L_x_45:
[----:B-1----:R-:W1:Y:S01]  /*9c60*/  S2R R3, SR_CTAID.X ;  /* 0x0000000000037919 */ /* 0x002e620000002500 */
[----:B------:R-:W-:Y:S01]  /*9c70*/  SHF.R.S32.HI R0, RZ, 0x1f, R7 ;  /* 0x0000001fff007819 */ /* 0x000fe20000011407 */
[----:B------:R-:W-:Y:S01]  /*9c80*/  ULDC.64 UR4, c[0x0][0x3a0] ;  /* 0x0000e80000047ab9 */ /* 0x000fe20000000a00 */
[----:B------:R-:W-:Y:S01]  /*9c90*/  IMAD.MOV.U32 R2, RZ, RZ, c[0x0][0x4e8] ;  /* 0x00013a00ff027624 */ /* 0x000fe200078e00ff */
[----:B------:R-:W-:Y:S01]  /*9ca0*/  UIMAD UR7, UR11, UR4, URZ ;  /* 0x000000040b0772a4 */ /* 0x000fe2000f8e023f */
[----:B------:R-:W-:Y:S01]  /*9cb0*/  LEA.HI R0, R0, R7, RZ, 0x3 ;  /* 0x0000000700007211 */ /* 0x000fe200078f18ff */
[----:B------:R-:W-:Y:S01]  /*9cc0*/  UIMAD.WIDE.U32 UR12, UR10, UR4, URZ ;  /* 0x000000040a0c72a5 */ /* 0x000fe2000f8e003f */
[----:B-----5:R-:W-:Y:S01]  /*9cd0*/  IMAD R4, R4, c[0x0][0x4e8], RZ ;  /* 0x00013a0004047a24 */ /* 0x020fe200078e02ff */
[----:B------:R-:W-:Y:S01]  /*9ce0*/  ISETP.NE.AND P0, PT, R2, 0x1, PT ;  /* 0x000000010200780c */ /* 0x000fe20003f05270 */
[----:B------:R-:W-:Y:S01]  /*9cf0*/  UIMAD UR7, UR10, UR5, UR7 ;  /* 0x000000050a0772a4 */ /* 0x000fe2000f8e0207 */
[----:B------:R-:W-:Y:S01]  /*9d00*/  LOP3.LUT R6, R0, 0xfffffff8, RZ, 0xc0, !PT ;  /* 0xfffffff800067812 */ /* 0x000fe200078ec0ff */
[----:B------:R-:W-:Y:S01]  /*9d10*/  BSSY B0, `(.L_x_47) ;  /* 0x000003b000007945 */ /* 0x000fe20003800000 */
[----:B------:R-:W-:Y:S01]  /*9d20*/  SHF.R.S32.HI R0, RZ, 0x3, R0 ;  /* 0x00000003ff007819 */ /* 0x000fe20000011400 */
[----:B------:R-:W-:-:S02]  /*9d30*/  ULDC.64 UR4, c[0x0][0x3e8] ;  /* 0x0000fa0000047ab9 */ /* 0x000fc40000000a00 */
[----:B------:R-:W-:Y:S01]  /*9d40*/  IMAD.IADD R7, R7, 0x1, -R6 ;  /* 0x0000000107077824 */ /* 0x000fe200078e0a06 */
[----:B------:R-:W-:Y:S02]  /*9d50*/  UIADD3 UR13, UR13, UR7, URZ ;  /* 0x000000070d0d7290 */ /* 0x000fe4000fffe03f */
[----:B------:R-:W-:Y:S02]  /*9d60*/  UIMAD UR7, UR8, UR4, URZ ;  /* 0x00000004080772a4 */ /* 0x000fe4000f8e023f */
[C---:B------:R-:W-:Y:S01]  /*9d70*/  LEA R2, R7.reuse, R0, 0x5 ;  /* 0x0000000007027211 */ /* 0x040fe200078e28ff */
[----:B------:R-:W-:Y:S01]  /*9d80*/  UIMAD.WIDE.U32 UR12, UR9, UR4, UR12 ;  /* 0x00000004090c72a5 */ /* 0x000fe2000f8e000c */
[----:B------:R-:W-:Y:S01]  /*9d90*/  SHF.L.U32 R7, R7, 0x3, RZ ;  /* 0x0000000307077819 */ /* 0x000fe200000006ff */
[----:B------:R-:W-:Y:S02]  /*9da0*/  UIMAD UR7, UR9, UR5, UR7 ;  /* 0x00000005090772a4 */ /* 0x000fe4000f8e0207 */
[C---:B-1----:R-:W-:Y:S01]  /*9db0*/  IMAD R2, R3.reuse, 0x80, R2 ;  /* 0x0000008003027824 */ /* 0x042fe200078e0202 */
[----:B------:R-:W-:Y:S01]  /*9dc0*/  ULDC.64 UR4, c[0x0][0x3f0] ;  /* 0x0000fc0000047ab9 */ /* 0x000fe20000000a00 */
[----:B------:R-:W-:Y:S01]  /*9dd0*/  IMAD R3, R3, 0x80, R0 ;  /* 0x0000008003037824 */ /* 0x000fe200078e0200 */
[----:B------:R-:W-:Y:S01]  /*9de0*/  UIMAD UR6, UR6, UR4, URZ ;  /* 0x00000004060672a4 */ /* 0x000fe2000f8e023f */
[----:B------:R-:W-:Y:S01]  /*9df0*/  @P0 IMAD.HI.U32 R5, R2, c[0x0][0x4ec], RZ ;  /* 0x00013b0002050a27 */ /* 0x000fe200078e00ff */
[----:B------:R-:W-:Y:S01]  /*9e00*/  UIADD3 UR13, UR7, UR13, URZ ;  /* 0x0000000d070d7290 */ /* 0x000fe2000fffe03f */
[----:B------:R-:W-:Y:S01]  /*9e10*/  MOV R8, R2 ;  /* 0x0000000200087202 */ /* 0x000fe20000000f00 */
[----:B------:R-:W-:-:S02]  /*9e20*/  UIMAD UR5, UR16, UR5, UR6 ;  /* 0x00000005100572a4 */ /* 0x000fc4000f8e0206 */
[----:B------:R-:W-:Y:S01]  /*9e30*/  @P0 SHF.R.U32.HI R8, RZ, c[0x0][0x4f0], R5 ;  /* 0x00013c00ff080a19 */ /* 0x000fe20000011605 */
[----:B------:R-:W-:-:S03]  /*9e40*/  UIMAD.WIDE.U32 UR12, UR16, UR4, UR12 ;  /* 0x00000004100c72a5 */ /* 0x000fc6000f8e000c */
[--C-:B------:R-:W-:Y:S01]  /*9e50*/  SHF.R.S32.HI R5, RZ, 0x1f, R8.reuse ;  /* 0x0000001fff057819 */ /* 0x100fe20000011408 */
[----:B------:R-:W-:Y:S01]  /*9e60*/  UIADD3 UR5, UR13, UR5, URZ ;  /* 0x000000050d057290 */ /* 0x000fe2000fffe03f */
[----:B------:R-:W-:Y:S01]  /*9e70*/  IMAD.MOV R9, RZ, RZ, -R8 ;  /* 0x000000ffff097224 */ /* 0x000fe200078e0a08 */
[----:B------:R-:W-:Y:S01]  /*9e80*/  MOV R10, UR12 ;  /* 0x0000000c000a7c02 */ /* 0x000fe20008000f00 */
[----:B------:R-:W-:Y:S02]  /*9e90*/  IMAD.U32 R11, RZ, RZ, UR13 ;  /* 0x0000000dff0b7e24 */ /* 0x000fe4000f8e00ff */
[----:B------:R-:W-:Y:S01]  /*9ea0*/  IMAD R6, R9, c[0x0][0x4e8], R2 ;  /* 0x00013a0009067a24 */ /* 0x000fe200078e0202 */
[----:B------:R-:W-:Y:S01]  /*9eb0*/  MOV R11, UR5 ;  /* 0x00000005000b7c02 */ /* 0x000fe20008000f00 */
[----:B------:R-:W-:-:S04]  /*9ec0*/  IMAD R5, R5, c[0x0][0x3e0], RZ ;  /* 0x0000f80005057a24 */ /* 0x000fc800078e02ff */
[C---:B------:R-:W-:Y:S01]  /*9ed0*/  IMAD R2, R8.reuse, c[0x0][0x3e4], R5 ;  /* 0x0000f90008027a24 */ /* 0x040fe200078e0205 */
[----:B------:R-:W-:Y:S01]  /*9ee0*/  SHF.R.S32.HI R5, RZ, 0x1f, R6 ;  /* 0x0000001fff057819 */ /* 0x000fe20000011406 */
[----:B------:R-:W-:-:S04]  /*9ef0*/  IMAD.WIDE.U32 R8, R8, c[0x0][0x3e0], R10 ;  /* 0x0000f80008087a25 */ /* 0x000fc800078e000a */
[----:B------:R-:W-:Y:S02]  /*9f00*/  IMAD R5, R5, c[0x0][0x3d8], RZ ;  /* 0x0000f60005057a24 */ /* 0x000fe400078e02ff */
[----:B------:R-:W-:Y:S02]  /*9f10*/  IMAD.IADD R9, R9, 0x1, R2 ;  /* 0x0000000109097824 */ /* 0x000fe400078e0202 */
[C---:B------:R-:W-:Y:S02]  /*9f20*/  IMAD R5, R6.reuse, c[0x0][0x3dc], R5 ;  /* 0x0000f70006057a24 */ /* 0x040fe400078e0205 */
[----:B------:R-:W-:Y:S01]  /*9f30*/  IMAD.WIDE.U32 R8, R6, c[0x0][0x3d8], R8 ;  /* 0x0000f60006087a25 */ /* 0x000fe200078e0008 */
[----:B------:R-:W-:-:S04]  /*9f40*/  IADD3 R6, R7, 0x40, RZ ;  /* 0x0000004007067810 */ /* 0x000fc80007ffe0ff */
[----:B------:R-:W-:Y:S02]  /*9f50*/  IADD3 R5, R9, R5, RZ ;  /* 0x0000000509057210 */ /* 0x000fe40007ffe0ff */
[----:B------:R-:W-:-:S04]  /*9f60*/  LEA R9, P0, R8, c[0x0][0x380], 0x1 ;  /* 0x0000e00008097a11 */ /* 0x000fc800078008ff */
[----:B------:R-:W-:Y:S01]  /*9f70*/  LEA.HI.X R8, R8, c[0x0][0x384], R5, 0x1, P0 ;  /* 0x0000e10008087a11 */ /* 0x000fe200000f0c05 */
[----:B------:R1:W2:Y:S01]  /*9f80*/  SHFL.IDX PT, R10, R9, RZ, 0x181f ;  /* 0x00181fff090a7589 */ /* 0x0002a200000e0000 */
[----:B------:R-:W-:Y:S02]  /*9f90*/  ISETP.GE.AND P0, PT, R3, R4, PT ;  /* 0x000000040300720c */ /* 0x000fe40003f06270 */
[----:B------:R-:W-:Y:S01]  /*9fa0*/  IADD3 R5, R7, 0x80, RZ ;  /* 0x0000008007057810 */ /* 0x000fe20007ffe0ff */
[----:B------:R1:W3:Y:S10]  /*9fb0*/  SHFL.IDX PT, R11, R8, RZ, 0x181f ;  /* 0x00181fff080b7589 */ /* 0x0002f400000e0000 */
[----:B------:R-:W-:Y:S05]  /*9fc0*/  @P0 BRA `(.L_x_48) ;  /* 0x000000f000000947 */ /* 0x000fea0003800000 */
[----:B------:R-:W-:Y:S02]  /*9fd0*/  ISETP.GE.AND P1, PT, R6, c[0x0][0x3c8], PT ;  /* 0x0000f20006007a0c */ /* 0x000fe40003f26270 */
[----:B------:R-:W-:-:S02]  /*9fe0*/  ISETP.GE.AND P0, PT, R5, c[0x0][0x3c8], PT ;  /* 0x0000f20005007a0c */ /* 0x000fc40003f06270 */
[----:B------:R-:W-:-:S09]  /*9ff0*/  ISETP.GE.AND P2, PT, R7, c[0x0][0x3c8], PT ;  /* 0x0000f20007007a0c */ /* 0x000fd20003f46270 */
[----:B------:R-:W-:Y:S02]  /*a000*/  @!P1 SHF.R.S32.HI R13, RZ, 0x1f, R6 ;  /* 0x0000001fff0d9819 */ /* 0x000fe40000011406 */
[----:B------:R-:W-:Y:S02]  /*a010*/  @!P0 SHF.R.S32.HI R0, RZ, 0x1f, R5 ;  /* 0x0000001fff008819 */ /* 0x000fe40000011405 */
[----:B------:R-:W-:Y:S01]  /*a020*/  @!P1 LEA.HI R2, R13, R6, RZ, 0x3 ;  /* 0x000000060d029211 */ /* 0x000fe200078f18ff */
[--C-:B--23--:R-:W-:Y:S01]  /*a030*/  @!P2 IMAD.WIDE R12, R7, 0x2, R10.reuse ;  /* 0x00000002070ca825 */ /* 0x10cfe200078e020a */
[----:B------:R-:W-:Y:S02]  /*a040*/  @!P0 LEA.HI R0, R0, R5, RZ, 0x3 ;  /* 0x0000000500008211 */ /* 0x000fe400078f18ff */
[----:B------:R-:W-:Y:S02]  /*a050*/  @!P1 LOP3.LUT R2, R2, 0xfffffff8, RZ, 0xc0, !PT ;  /* 0xfffffff802029812 */ /* 0x000fe400078ec0ff */
[----:B------:R-:W-:Y:S01]  /*a060*/  @!P0 LOP3.LUT R0, R0, 0xfffffff8, RZ, 0xc0, !PT ;  /* 0xfffffff800008812 */ /* 0x000fe200078ec0ff */
[----:B------:R2:W-:Y:S02]  /*a070*/  @!P2 ST.E.128 [R12.64], RZ ;  /* 0x000000ff0c00a985 */ /* 0x0005e4000c101d0e */
[----:B------:R-:W-:-:S04]  /*a080*/  @!P1 IMAD.WIDE R14, R2, 0x2, R10 ;  /* 0x00000002020e9825 */ /* 0x000fc800078e020a */
[----:B------:R-:W-:Y:S01]  /*a090*/  @!P0 IMAD.WIDE R10, R0, 0x2, R10 ;  /* 0x00000002000a8825 */ /* 0x000fe200078e020a */
[----:B------:R2:W-:Y:S04]  /*a0a0*/  @!P1 ST.E.128 [R14.64], RZ ;  /* 0x000000ff0e009985 */ /* 0x0005e8000c101d0e */
[----:B------:R2:W-:Y:S02]  /*a0b0*/  @!P0 ST.E.128 [R10.64], RZ ;  /* 0x000000ff0a008985 */ /* 0x0005e4000c101d0e */
.L_x_48:
[----:B------:R-:W-:Y:S05]  /*a0c0*/  BSYNC B0 ;  /* 0x0000000000007941 */ /* 0x000fea0003800000 */
.L_x_47:
[----:B--2---:R-:W-:Y:S01]  /*a0d0*/  IADD3 R13, R3, 0x20, RZ ;  /* 0x00000020030d7810 */ /* 0x004fe20007ffe0ff */
[----:B---3--:R2:W3:Y:S01]  /*a0e0*/  SHFL.IDX PT, R11, R8, 0x1, 0x181f ;  /* 0x00381f00080b7f89 */ /* 0x0084e200000e0000 */
        /* <DEDUP_REMOVED lines=9> */
[----:B------:R-:W-:Y:S01]  /*a180*/  @!P1 LEA.HI R2, R13, R6, RZ, 0x3 ;  /* 0x000000060d029211 */ /* 0x000fe200078f18ff */
[--C-:B---34-:R-:W-:Y:S01]  /*a190*/  @!P2 IMAD.WIDE R12, R7, 0x2, R10.reuse ;  /* 0x00000002070ca825 */ /* 0x118fe200078e020a */
        /* <DEDUP_REMOVED lines=8> */
.L_x_50:
[----:B------:R-:W-:Y:S05]  /*a220*/  BSYNC B0 ;  /* 0x0000000000007941 */ /* 0x000fea0003800000 */
.L_x_49:
        /* <DEDUP_REMOVED lines=21> */
.L_x_52:
[----:B------:R-:W-:Y:S05]  /*a380*/  BSYNC B0 ;  /* 0x0000000000007941 */ /* 0x000fea0003800000 */
.L_x_51:
[----:B------:R-:W-:Y:S01]  /*a390*/  IADD3 R3, R3, 0x60, RZ ;  /* 0x0000006003037810 */ /* 0x000fe20007ffe0ff */
[----:B-1----:R1:W2:Y:S03]  /*a3a0*/  SHFL.IDX PT, R11, R8, 0x3, 0x181f ;  /* 0x00781f00080b7f89 */ /* 0x0022a600000e0000 */
[----:B------:R-:W-:Y:S01]  /*a3b0*/  ISETP.GE.AND P0, PT, R3, R4, PT ;  /* 0x000000040300720c */ /* 0x000fe20003f06270 */
[----:B----4-:R1:W4:-:S12]  /*a3c0*/  SHFL.IDX PT, R10, R9, 0x3, 0x181f ;  /* 0x00781f00090a7f89 */ /* 0x01031800000e0000 */
[----:B------:R-:W-:Y:S05]  /*a3d0*/  @P0 EXIT ;  /* 0x000000000000094d */ /* 0x000fea0003800000 */
[----:B------:R-:W-:Y:S02]  /*a3e0*/  ISETP.GE.AND P0, PT, R6, c[0x0][0x3c8], PT ;  /* 0x0000f20006007a0c */ /* 0x000fe40003f06270 */
[----:B------:R-:W-:-:S11]  /*a3f0*/  ISETP.GE.AND P1, PT, R7, c[0x0][0x3c8], PT ;  /* 0x0000f20007007a0c */ /* 0x000fd60003f26270 */
[----:B------:R-:W-:-:S04]  /*a400*/  @!P0 SHF.R.S32.HI R3, RZ, 0x1f, R6 ;  /* 0x0000001fff038819 */ /* 0x000fc80000011406 */
[----:B------:R-:W-:Y:S01]  /*a410*/  @!P0 LEA.HI R3, R3, R6, RZ, 0x3 ;  /* 0x0000000603038211 */ /* 0x000fe200078f18ff */
[----:B--2-4-:R-:W-:-:S03]  /*a420*/  @!P1 IMAD.WIDE R6, R7, 0x2, R10 ;  /* 0x0000000207069825 */ /* 0x014fc600078e020a */
[----:B------:R-:W-:Y:S02]  /*a430*/  @!P0 LOP3.LUT R3, R3, 0xfffffff8, RZ, 0xc0, !PT ;  /* 0xfffffff803038812 */ /* 0x000fe400078ec0ff */
[----:B------:R2:W-:Y:S03]  /*a440*/  @!P1 ST.E.128 [R6.64], RZ ;  /* 0x000000ff06009985 */ /* 0x0005e6000c101d0e */
[----:B------:R-:W-:-:S05]  /*a450*/  @!P0 IMAD.WIDE R2, R3, 0x2, R10 ;  /* 0x0000000203028825 */ /* 0x000fca00078e020a */
[----:B------:R2:W-:Y:S01]  /*a460*/  @!P0 ST.E.128 [R2.64], RZ ;  /* 0x000000ff02008985 */ /* 0x0005e2000c101d0e */
[----:B------:R-:W-:-:S13]  /*a470*/  ISETP.GE.AND P0, PT, R5, c[0x0][0x3c8], PT ;  /* 0x0000f20005007a0c */ /* 0x000fda0003f06270 */
[----:B------:R-:W-:Y:S05]  /*a480*/  @P0 EXIT ;  /* 0x000000000000094d */ /* 0x000fea0003800000 */
[----:B------:R-:W-:-:S04]  /*a490*/  SHF.R.S32.HI R0, RZ, 0x1f, R5 ;  /* 0x0000001fff007819 */ /* 0x000fc80000011405 */
[----:B------:R-:W-:-:S04]  /*a4a0*/  LEA.HI R0, R0, R5, RZ, 0x3 ;  /* 0x0000000500007211 */ /* 0x000fc800078f18ff */
[----:B--2---:R-:W-:-:S05]  /*a4b0*/  LOP3.LUT R3, R0, 0xfffffff8, RZ, 0xc0, !PT ;  /* 0xfffffff800037812 */ /* 0x004fca00078ec0ff */
[----:B------:R-:W-:-:S05]  /*a4c0*/  IMAD.WIDE R10, R3, 0x2, R10 ;  /* 0x00000002030a7825 */ /* 0x000fca00078e020a */
[----:B------:R-:W-:Y:S01]  /*a4d0*/  ST.E.128 [R10.64], RZ ;  /* 0x000000ff0a007985 */ /* 0x000fe2000c101d0e */
[----:B------:R-:W-:Y:S05]  /*a4e0*/  EXIT ;  /* 0x000000000000794d */ /* 0x000fea0003800000 */
.L_x_53:
        /* <DEDUP_REMOVED lines=9> */
.L_x_1495:


//--------------------- .text._ZN7cutlass13device_kernelIN5flash19enable_sm80_to_sm89INS1_16FlashAttnFwdSm80INS1_25CollectiveMainloopFwdSm80ILi8ELi1ELb0EN4cute5tupleIJNS5_1CILi128EEENS7_ILi64EEENS7_ILi192EEEEEELi192ENS_6half_tEfNS_4arch4Sm80ELb0ELb0ELb1ELb1ELb1ELb1ELb1ELb0EEENS1_21CollectiveEpilogueFwdINS6_IJS8_SA_S9_EEENS6_IJNS7_ILi1EEESI_SI_EEESC_SE_Li256ELb1ELb1ELb0ELb0EEENS1_19SingleTileSchedulerILb1ELb0ELb1ELi128EEEEEEEEEvNT_6ParamsE --------------------------
	.section	.text._ZN7cutlass13device_kernelIN5flash19enable_sm80_to_sm89INS1_16FlashAttnFwdSm80INS1_25CollectiveMainloopFwdSm80ILi8ELi1ELb0EN4cute5tupleIJNS5_1CILi128EEENS7_ILi64EEENS7_ILi192EEEEEELi192ENS_6half_tEfNS_4arch4Sm80ELb0ELb0ELb1ELb1ELb1ELb1ELb1ELb0EEENS1_21CollectiveEpilogueFwdINS6_IJS8_SA_S9_EEENS6_IJNS7_ILi1EEESI_SI_EEESC_SE_Li256ELb1ELb1ELb0ELb0EEENS1_19SingleTileSchedulerILb1ELb0ELb1ELi128EEEEEEEEEvNT_6ParamsE,"ax",@progbits
	.sectioninfo	@"SHI_REGISTERS=255"
	.align	128
.text._ZN7cutlass13device_kernelIN5flash19enable_sm80_to_sm89INS1_16FlashAttnFwdSm80INS1_25CollectiveMainloopFwdSm80ILi8ELi1ELb0EN4cute5tupleIJNS5_1CILi128EEENS7_ILi64EEENS7_ILi192EEEEEELi192ENS_6half_tEfNS_4arch4Sm80ELb0ELb0ELb1ELb1ELb1ELb1ELb1ELb0EEENS1_21CollectiveEpilogueFwdINS6_IJS8_SA_S9_EEENS6_IJNS7_ILi1EEESI_SI_EEESC_SE_Li256ELb1ELb1ELb0ELb0EEENS1_19SingleTileSchedulerILb1ELb0ELb1ELi128EEEEEEEEEvNT_6ParamsE:
        .type           _ZN7cutlass13device_kernelIN5flash19enable_sm80_to_sm89INS1_16FlashAttnFwdSm80INS1_25CollectiveMainloopFwdSm80ILi8ELi1ELb0EN4cute5tupleIJNS5_1CILi128EEENS7_ILi64EEENS7_ILi192EEEEEELi192ENS_6half_tEfNS_4arch4Sm80ELb0ELb0ELb1ELb1ELb1ELb1ELb1ELb0EEENS1_21CollectiveEpilogueFwdINS6_IJS8_SA_S9_EEENS6_IJNS7_ILi1EEESI_SI_EEESC_SE_Li256ELb1ELb1ELb0ELb0EEENS1_19SingleTileSchedulerILb1ELb0ELb1ELi128EEEEEEEEEvNT_6ParamsE,@function
        .size           _ZN7cutlass13device_kernelIN5flash19enable_sm80_to_sm89INS1_16FlashAttnFwdSm80INS1_25CollectiveMainloopFwdSm80ILi8ELi1ELb0EN4cute5tupleIJNS5_1CILi128EEENS7_ILi64EEENS7_ILi192EEEEEELi192ENS_6half_tEfNS_4arch4Sm80ELb0ELb0ELb1ELb1ELb1ELb1ELb1ELb0EEENS1_21CollectiveEpilogueFwdINS6_IJS8_SA_S9_EEENS6_IJNS7_ILi1EEESI_SI_EEESC_SE_Li256ELb1ELb1ELb0ELb0EEENS1_19SingleTileSchedulerILb1ELb0ELb1ELi128EEEEEEEEEvNT_6ParamsE,(.L_x_1496 - _ZN7cutlass13device_kernelIN5flash19enable_sm80_to_sm89INS1_16FlashAttnFwdSm80INS1_25CollectiveMainloopFwdSm80ILi8ELi1ELb0EN4cute5tupleIJNS5_1CILi128EEENS7_ILi64EEENS7_ILi192EEEEEELi192ENS_6half_tEfNS_4arch4Sm80ELb0ELb0ELb1ELb1ELb1ELb1ELb1ELb0EEENS1_21CollectiveEpilogueFwdINS6_IJS8_SA_S9_EEENS6_IJNS7_ILi1EEESI_SI_EEESC_SE_Li256ELb1ELb1ELb0ELb0EEENS1_19SingleTileSchedulerILb1ELb0ELb1ELi128EEEEEEEEEvNT_6ParamsE)
        .other          _ZN7cutlass13device_kernelIN5flash19enable_sm80_to_sm89INS1_16FlashAttnFwdSm80INS1_25CollectiveMainloopFwdSm80ILi8ELi1ELb0EN4cute5tupleIJNS5_1CILi128EEENS7_ILi64EEENS7_ILi192EEEEEELi192ENS_6half_tEfNS_4arch4Sm80ELb0ELb0ELb1ELb1ELb1ELb1ELb1ELb0EEENS1_21CollectiveEpilogueFwdINS6_IJS8_SA_S9_EEENS6_IJNS7_ILi1EEESI_SI_EEESC_SE_Li256ELb1ELb1ELb0ELb0EEENS1_19SingleTileSchedulerILb1ELb0ELb1ELi128EEEEEEEEEvNT_6ParamsE,@"STO_CUDA_ENTRY STV_DEFAULT"
_ZN7cutlass13device_kernelIN5flash19enable_sm80_to_sm89INS1_16FlashAttnFwdSm80INS1_25CollectiveMainloopFwdSm80ILi8ELi1ELb0EN4cute5tupleIJNS5_1CILi128EEENS7_ILi64EEENS7_ILi192EEEEEELi192ENS_6half_tEfNS_4arch4Sm80ELb0ELb0ELb1ELb1ELb1ELb1ELb1ELb0EEENS1_21CollectiveEpilogueFwdINS6_IJS8_SA_S9_EEENS6_IJNS7_ILi1EEESI_SI_EEESC_SE_Li256ELb1ELb1ELb0ELb0EEENS1_19SingleTileSchedulerILb1ELb0ELb1ELi128EEEEEEEEEvNT_6ParamsE:
[----:B------:R-:W-:Y:S02]  /*0000*/  MOV R1, c[0x0][0x28] ;  /* 0x00000a0000017a02 */ /* 0x000fe40000000f00 */
[----:B------:R-:W1:Y:S01]  /*0010*/  S2R R76, SR_TID.X ;  /* 0x00000000004c7919 */ /* 0x000e620000002100 */
[----:B------:R-:W-:Y:S01]  /*0020*/  MOV R4, 0x4 ;  /* 0x0000000400047802 */ /* 0x000fe20000000f00 */
[----:B------:R-:W-:Y:S02]  /*0030*/  ULDC.64 UR6, c[0x0][0x118] ;  /* 0x0000460000067ab9 */ /* 0x000fe40000000a00 */
[----:B------:R-:W2:Y:S04]  /*0040*/  S2R R209, SR_CTAID.Z ;  /* 0x0000000000d17919 */ /* 0x000ea80000002700 */
[----:B------:R-:W3:Y:S01]  /*0050*/  S2R R78, SR_CTAID.X ;  /* 0x00000000004e7919 */ /* 0x000ee20000002500 */
[----:B-1----:R-:W-:Y:S01]  /*0060*/  SHF.R.U32.HI R0, RZ, 0x5, R76 ;  /* 0x00000005ff007819 */ /* 0x002fe2000001164c */
[----:B--2---:R-:W-:-:S05]  /*0070*/  IMAD.WIDE R2, R209, R4, c[0x0][0x568] ;  /* 0x00015a00d1027625 */ /* 0x004fca00078e0204 */
[----:B------:R-:W1:Y:S02]  /*0080*/  SHFL.IDX PT, R0, R0, RZ, 0x1f ;  /* 0x00001fff00007589 */ /* 0x000e6400000e0000 */
[----:B-1----:R-:W-:-:S13]  /*0090*/  ISETP.NE.AND P0, PT, R0, RZ, PT ;  /* 0x000000ff0000720c */ /* 0x002fda0003f05270 */
[----:B------:R-:W-:Y:S05]  /*00a0*/  @!P0 BRA `(.L_x_54) ;  /* 0x0000013000008947 */ /* 0x000fea0003800000 */
[----:B---3--:R-:W-:-:S04]  /*00b0*/  ISETP.NE.U32.AND P0, PT, RZ, c[0x0][0x568], PT ;  /* 0x00015a00ff007a0c */ /* 0x008fc80003f05070 */
[----:B------:R-:W-:-:S13]  /*00c0*/  ISETP.NE.AND.EX P0, PT, RZ, c[0x0][0x56c], PT, P0 ;  /* 0x00015b00ff007a0c */ /* 0x000fda0003f05300 */
[----:B------:R-:W-:Y:S05]  /*00d0*/  @!P0 BRA `(.L_x_55) ;  /* 0x0000002000008947 */ /* 0x000fea0003800000 */
[----:B------:R1:W5:Y:S01]  /*00e0*/  LDG.E R3, [R2.64] ;  /* 0x0000000602037981 */ /* 0x000362000c1e1900 */
[----:B------:R-:W-:Y:S05]  /*00f0*/  BRA `(.L_x_56) ;  /* 0x0000009000007947 */ /* 0x000fea0003800000 */
.L_x_55:
[----:B------:R-:W-:-:S04]  /*0100*/  ISETP.NE.U32.AND P0, PT, RZ, c[0x0][0x560], PT ;  /* 0x00015800ff007a0c */ /* 0x000fc80003f05070 */
[----:B------:R-:W-:-:S13]  /*0110*/  ISETP.NE.AND.EX P0, PT, RZ, c[0x0][0x564], PT, P0 ;  /* 0x00015900ff007a0c */ /* 0x000fda0003f05300 */
[----:B------:R-:W-:Y:S05]  /*0120*/  @!P0 BRA `(.L_x_57) ;  /* 0x0000005000008947 */ /* 0x000fea0003800000 */
[----:B------:R-:W-:-:S05]  /*0130*/  IMAD.WIDE R6, R209, R4, c[0x0][0x560] ;  /* 0x00015800d1067625 */ /* 0x000fca00078e0204 */
[----:B------:R-:W2:Y:S04]  /*0140*/  LDG.E R3, [R6.64] ;  /* 0x0000000606037981 */ /* 0x000ea8000c1e1900 */
[----:B------:R-:W2:Y:S02]  /*0150*/  LDG.E R0, [R6.64+0x4] ;  /* 0x0000040606007981 */ /* 0x000ea4000c1e1900 */
[----:B--2---:R-:W-:Y:S01]  /*0160*/  IADD3 R3, -R3, R0, RZ ;  /* 0x0000000003037210 */ /* 0x004fe20007ffe1ff */
[----:B------:R-:W-:Y:S05]  /*0170*/  BRA `(.L_x_56) ;  /* 0x0000001000007947 */ /* 0x000fea0003800000 */
.L_x_57:
[----:B------:R-:W-:-:S05]  /*0180*/  MOV R3, c[0x0][0x54c] ;  /* 0x0001530000037a02 */ /* 0x000fca0000000f00 */
.L_x_56:
[----:B-----5:R-:W-:Y:S01]  /*0190*/  IMAD R3, R3, c[0x0][0x548], RZ ;  /* 0x0001520003037a24 */ /* 0x020fe200078e02ff */
[----:B------:R-:W-:-:S04]  /*01a0*/  SHF.L.U32 R0, R78, 0x7, RZ ;  /* 0x000000074e007819 */ /* 0x000fc800000006ff */
[----:B------:R-:W-:-:S04]  /*01b0*/  ISETP.GE.AND P0, PT, R0, R3, PT ;  /* 0x000000030000720c */ /* 0x000fc80003f06270 */
[----:B------:R-:W-:Y:S01]  /*01c0*/  SEL R209, R209, 0xffffffff, !P0 ;  /* 0xffffffffd1d17807 */ /* 0x000fe20004000000 */
[----:B------:R-:W-:Y:S05]  /*01d0*/  BRA `(.L_x_58) ;  /* 0x0000012000007947 */ /* 0x000fea0003800000 */
.L_x_54:
[----:B---3--:R-:W-:-:S04]  /*01e0*/  ISETP.NE.U32.AND P0, PT, RZ, c[0x0][0x568], PT ;  /* 0x00015a00ff007a0c */ /* 0x008fc80003f05070 */
[----:B------:R-:W-:-:S13]  /*01f0*/  ISETP.NE.AND.EX P0, PT, RZ, c[0x0][0x56c], PT, P0 ;  /* 0x00015b00ff007a0c */ /* 0x000fda0003f05300 */
[----:B------:R-:W-:Y:S05]  /*0200*/  @!P0 BRA `(.L_x_59) ;  /* 0x0000002000008947 */ /* 0x000fea0003800000 */
[----:B------:R1:W5:Y:S01]  /*0210*/  LDG.E R3, [R2.64] ;  /* 0x0000000602037981 */ /* 0x000362000c1e1900 */
[----:B------:R-:W-:Y:S05]  /*0220*/  BRA `(.L_x_60) ;  /* 0x0000009000007947 */ /* 0x000fea0003800000 */
.L_x_59:
        /* <DEDUP_REMOVED lines=8> */
.L_x_61:
[----:B------:R-:W-:-:S05]  /*02b0*/  MOV R3, c[0x0][0x54c] ;  /* 0x0001530000037a02 */ /* 0x000fca0000000f00 */
.L_x_60:
[----:B-----5:R-:W-:Y:S01]  /*02c0*/  IMAD R3, R3, c[0x0][0x548], RZ ;  /* 0x0001520003037a24 */ /* 0x020fe200078e02ff */
[----:B------:R-:W-:-:S04]  /*02d0*/  SHF.L.U32 R0, R78, 0x7, RZ ;  /* 0x000000074e007819 */ /* 0x000fc800000006ff */
[----:B------:R-:W-:-:S04]  /*02e0*/  ISETP.GE.AND P0, PT, R0, R3, PT ;  /* 0x000000030000720c */ /* 0x000fc80003f06270 */
[----:B------:R-:W-:-:S04]  /*02f0*/  SEL R209, R209, 0xffffffff, !P0 ;  /* 0xffffffffd1d17807 */ /* 0x000fc80004000000 */
.L_x_58:
[----:B------:R-:W-:-:S13]  /*0300*/  ISETP.GE.AND P0, PT, R209, RZ, PT ;  /* 0x000000ffd100720c */ /* 0x000fda0003f06270 */
[----:B------:R-:W-:Y:S05]  /*0310*/  @!P0 EXIT ;  /* 0x000000000000894d */ /* 0x000fea0003800000 */
[----:B------:R-:W-:Y:S01]  /*0320*/  ISETP.NE.U32.AND P0, PT, RZ, c[0x0][0x370], PT ;  /* 0x0000dc00ff007a0c */ /* 0x000fe20003f05070 */
[----:B------:R-:W-:Y:S01]  /*0330*/  IMAD.MOV.U32 R81, RZ, RZ, c[0x0][0x168] ;  /* 0x00005a00ff517624 */ /* 0x000fe200078e00ff */
[----:B------:R-:W-:Y:S01]  /*0340*/  ISETP.NE.U32.AND P1, PT, RZ, c[0x0][0x360], PT ;  /* 0x0000d800ff007a0c */ /* 0x000fe20003f25070 */
[----:B------:R-:W-:Y:S01]  /*0350*/  IMAD.MOV.U32 R145, RZ, RZ, RZ ;  /* 0x000000ffff917224 */ /* 0x000fe200078e00ff */
[----:B------:R-:W-:Y:S01]  /*0360*/  ISETP.NE.AND.EX P2, PT, RZ, c[0x0][0x374], PT, P0 ;  /* 0x0000dd00ff007a0c */ /* 0x000fe20003f45300 */
[----:B------:R-:W-:Y:S01]  /*0370*/  IMAD.MOV.U32 R167, RZ, RZ, RZ ;  /* 0x000000ffffa77224 */ /* 0x000fe200078e00ff */
[----:B------:R-:W-:Y:S01]  /*0380*/  ISETP.NE.AND.EX P0, PT, RZ, c[0x0][0x364], PT, P1 ;  /* 0x0000d900ff007a0c */ /* 0x000fe20003f05310 */
[CC--:B------:R-:W-:Y:S01]  /*0390*/  IMAD.WIDE R10, R209.reuse, R4.reuse, c[0x0][0x348] ;  /* 0x0000d200d10a7625 */ /* 0x0c0fe200078e0204 */
[----:B------:R-:W-:Y:S02]  /*03a0*/  ISETP.NE.U32.AND P1, PT, RZ, c[0x0][0x348], PT ;  /* 0x0000d200ff007a0c */ /* 0x000fe40003f25070 */
[----:B------:R-:W-:Y:S01]  /*03b0*/  ISETP.NE.U32.AND P3, PT, RZ, c[0x0][0x350], PT ;  /* 0x0000d400ff007a0c */ /* 0x000fe20003f65070 */
[----:B------:R-:W-:Y:S01]  /*03c0*/  IMAD.WIDE R8, R209, R4, c[0x0][0x350] ;  /* 0x0000d400d1087625 */ /* 0x000fe200078e0204 */
[----:B------:R-:W-:-:S02]  /*03d0*/  ISETP.NE.U32.AND P4, PT, RZ, c[0x0][0x358], PT ;  /* 0x0000d600ff007a0c */ /* 0x000fc40003f85070 */
[----:B------:R-:W-:Y:S01]  /*03e0*/  ISETP.NE.AND.EX P1, PT, RZ, c[0x0][0x34c], PT, P1 ;  /* 0x0000d300ff007a0c */ /* 0x000fe20003f25310 */
[CC--:B------:R-:W-:Y:S01]  /*03f0*/  IMAD.WIDE R6, R209.reuse, R4.reuse, c[0x0][0x358] ;  /* 0x0000d600d1067625 */ /* 0x0c0fe200078e0204 */
[----:B------:R-:W-:Y:S02]  /*0400*/  ISETP.NE.AND.EX P3, PT, RZ, c[0x0][0x354], PT, P3 ;  /* 0x0000d500ff007a0c */ /* 0x000fe40003f65330 */
[----:B------:R-:W-:Y:S01]  /*0410*/  ISETP.NE.AND.EX P4, PT, RZ, c[0x0][0x35c], PT, P4 ;  /* 0x0000d700ff007a0c */ /* 0x000fe20003f85340 */
[CC--:B------:R-:W-:Y:S01]  /*0420*/  @P0 IMAD.WIDE R12, R209.reuse, R4.reuse, c[0x0][0x360] ;  /* 0x0000d800d10c0625 */ /* 0x0c0fe200078e0204 */
[----:B------:R-:W-:Y:S01]  /*0430*/  MOV R89, RZ ;  /* 0x000000ff00597202 */ /* 0x000fe20000000f00 */
[----:B------:R-:W2:Y:S01]  /*0440*/  S2R R207, SR_CTAID.Y ;  /* 0x0000000000cf7919 */ /* 0x000ea20000002600 */
[----:B------:R-:W-:Y:S01]  /*0450*/  ULDC UR5, c[0x0][0x2ac] ;  /* 0x0000ab0000057ab9 */ /* 0x000fe20000000800 */
[----:B------:R-:W-:Y:S02]  /*0460*/  IMAD.MOV.U32 R208, RZ, RZ, RZ ;  /* 0x000000ffffd07224 */ /* 0x000fe400078e00ff */
[----:B------:R3:W5:Y:S01]  /*0470*/  @P0 LDG.E R81, [R12.64] ;  /* 0x000000060c510981 */ /* 0x000762000c1e1900 */
[----:B------:R-:W-:Y:S01]  /*0480*/  ULDC UR4, c[0x0][0x1d0] ;  /* 0x0000740000047ab9 */ /* 0x000fe20000000800 */
[----:B-1----:R-:W-:-:S02]  /*0490*/  @P2 IMAD.WIDE R2, R209, R4, c[0x0][0x370] ;  /* 0x0000dc00d1022625 */ /* 0x002fc400078e0204 */
[----:B------:R3:W5:Y:S04]  /*04a0*/  @P1 LDG.E R145, [R10.64] ;  /* 0x000000060a911981 */ /* 0x000768000c1e1900 */
[----:B------:R3:W5:Y:S04]  /*04b0*/  @P3 LDG.E R89, [R8.64] ;  /* 0x0000000608593981 */ /* 0x000768000c1e1900 */
[----:B------:R3:W5:Y:S01]  /*04c0*/  @P4 LDG.E R167, [R6.64] ;  /* 0x0000000606a74981 */ /* 0x000762000c1e1900 */
[----:B------:R-:W-:-:S03]  /*04d0*/  UIMAD UR4, UR5, UR4, URZ ;  /* 0x00000004050472a4 */ /* 0x000fc6000f8e023f */
[----:B------:R1:W5:Y:S01]  /*04e0*/  @P2 LDG.E R208, [R2.64] ;  /* 0x0000000602d02981 */ /* 0x000362000c1e1900 */
[----:B------:R-:W-:Y:S01]  /*04f0*/  IMAD.MOV.U32 R146, RZ, RZ, c[0x0][0x228] ;  /* 0x00008a00ff927624 */ /* 0x000fe200078e00ff */
[----:B--2---:R-:W-:Y:S02]  /*0500*/  SHF.R.S32.HI R80, RZ, 0x1f, R207 ;  /* 0x0000001fff507819 */ /* 0x004fe400000114cf */
[----:B-1----:R-:W-:Y:S01]  /*0510*/  MOV R2, UR4 ;  /* 0x0000000400027c02 */ /* 0x002fe20008000f00 */
[----:B------:R-:W-:Y:S05]  /*0520*/  @P0 BRA `(.L_x_62) ;  /* 0x0000004000000947 */ /* 0x000fea0003800000 */
[----:B---3--:R-:W-:Y:S05]  /*0530*/  @!P1 BRA `(.L_x_62) ;  /* 0x0000003000009947 */ /* 0x008fea0003800000 */
[----:B-----5:R-:W2:Y:S04]  /*0540*/  LDG.E R81, [R10.64] ;  /* 0x000000060a517981 */ /* 0x020ea8000c1e1900 */
[----:B------:R-:W2:Y:S02]  /*0550*/  LDG.E R0, [R10.64+0x4] ;  /* 0x000004060a007981 */ /* 0x000ea4000c1e1900 */
[----:B--2---:R-:W-:-:S02]  /*0560*/  IADD3 R81, -R81, R0, RZ ;  /* 0x0000000051517210 */ /* 0x004fc40007ffe1ff */
.L_x_62:
[----:B---3--:R-:W-:-:S04]  /*0570*/  ISETP.NE.U32.AND P0, PT, RZ, c[0x0][0x368], PT ;  /* 0x0000da00ff007a0c */ /* 0x008fc80003f05070 */
[----:B------:R-:W-:-:S13]  /*0580*/  ISETP.NE.AND.EX P0, PT, RZ, c[0x0][0x36c], PT, P0 ;  /* 0x0000db00ff007a0c */ /* 0x000fda0003f05300 */
[----:B------:R-:W-:Y:S05]  /*0590*/  @!P0 BRA `(.L_x_63) ;  /* 0x0000003000008947 */ /* 0x000fea0003800000 */
[----:B------:R-:W-:-:S06]  /*05a0*/  IMAD.WIDE R2, R209, R4, c[0x0][0x368] ;  /* 0x0000da00d1027625 */ /* 0x000fcc00078e0204 */
[----:B------:R1:W5:Y:S01]  /*05b0*/  LDG.E R2, [R2.64] ;  /* 0x0000000602027981 */ /* 0x000362000c1e1900 */
[----:B------:R-:W-:Y:S05]  /*05c0*/  BRA `(.L_x_64) ;  /* 0x0000004000007947 */ /* 0x000fea0003800000 */
.L_x_63:
[----:B------:R-:W-:Y:S05]  /*05d0*/  @!P3 BRA `(.L_x_64) ;  /* 0x000000300000b947 */ /* 0x000fea0003800000 */
[----:B------:R-:W2:Y:S04]  /*05e0*/  LDG.E R2, [R8.64] ;  /* 0x0000000608027981 */ /* 0x000ea8000c1e1900 */
[----:B------:R-:W2:Y:S02]  /*05f0*/  LDG.E R3, [R8.64+0x4] ;  /* 0x0000040608037981 */ /* 0x000ea4000c1e1900 */
[----:B--2---:R-:W-:Y:S02]  /*0600*/  IADD3 R2, -R2, R3, RZ ;  /* 0x0000000302027210 */ /* 0x004fe40007ffe1ff */
.L_x_64:
[----:B------:R-:W2:Y:S04]  /*0610*/  @P4 LDG.E R0, [R6.64] ;  /* 0x0000000606004981 */ /* 0x000ea8000c1e1900 */
[----:B------:R-:W2:Y:S01]  /*0620*/  @P4 LDG.E R5, [R6.64+0x4] ;  /* 0x0000040606054981 */ /* 0x000ea2000c1e1900 */
[----:B-1---5:R-:W-:Y:S01]  /*0630*/  IMAD.IADD R3, R2, 0x1, -R208 ;  /* 0x0000000102037824 */ /* 0x022fe200078e0ad0 */
[----:B------:R-:W-:Y:S01]  /*0640*/  ISETP.NE.U32.AND P0, PT, RZ, c[0x0][0x378], PT ;  /* 0x0000de00ff007a0c */ /* 0x000fe20003f05070 */
[----:B------:R-:W-:-:S03]  /*0650*/  IMAD.MOV.U32 R79, RZ, RZ, R2 ;  /* 0x000000ffff4f7224 */ /* 0x000fc600078e0002 */
[----:B------:R-:W-:Y:S01]  /*0660*/  ISETP.NE.AND.EX P0, PT, RZ, c[0x0][0x37c], PT, P0 ;  /* 0x0000df00ff007a0c */ /* 0x000fe20003f05300 */
[----:B------:R-:W-:-:S05]  /*0670*/  IMAD.MOV R97, RZ, RZ, -R3 ;  /* 0x000000ffff617224 */ /* 0x000fca00078e0a03 */
[----:B------:R-:W-:-:S07]  /*0680*/  IMNMX R97, RZ, R97, !PT ;  /* 0x00000061ff617217 */ /* 0x000fce0007800200 */
[----:B------:R-:W-:-:S05]  /*0690*/  @P0 IMAD.WIDE R8, R209, R4, c[0x0][0x378] ;  /* 0x0000de00d1080625 */ /* 0x000fca00078e0204 */
[----:B------:R1:W5:Y:S01]  /*06a0*/  @P0 LDG.E R79, [R8.64] ;  /* 0x00000006084f0981 */ /* 0x000362000c1e1900 */
[----:B--2---:R-:W-:-:S04]  /*06b0*/  @P4 IMAD.IADD R146, R5, 0x1, -R0 ;  /* 0x0000000105924824 */ /* 0x004fc800078e0a00 */
[----:B------:R-:W-:-:S05]  /*06c0*/  IMAD.IADD R77, R3, 0x1, R146 ;  /* 0x00000001034d7824 */ /* 0x000fca00078e0292 */
[----:B------:R-:W-:-:S04]  /*06d0*/  IADD3 R0, R77, 0x3f, RZ ;  /* 0x0000003f4d007810 */ /* 0x000fc80007ffe0ff */
[----:B------:R-:W-:-:S04]  /*06e0*/  SHF.R.S32.HI R133, RZ, 0x1f, R0 ;  /* 0x0000001fff857819 */ /* 0x000fc80000011400 */
[----:B------:R-:W-:-:S04]  /*06f0*/  LEA.HI R133, R133, R0, RZ, 0x6 ;  /* 0x0000000085857211 */ /* 0x000fc800078f30ff */
[----:B------:R-:W-:-:S05]  /*0700*/  LOP3.LUT R71, R133, 0xffffffc0, RZ, 0xc0, !PT ;  /* 0xffffffc085477812 */ /* 0x000fca00078ec0ff */
[----:B------:R-:W-:-:S05]  /*0710*/  IMAD.IADD R3, R71, 0x1, -R3 ;  /* 0x0000000147037824 */ /* 0x000fca00078e0a03 */
[----:B------:R-:W-:-:S04]  /*0720*/  IMNMX R6, R3, R146, PT ;  /* 0x0000009203067217 */ /* 0x000fc80003800200 */
[----:B------:R-:W-:Y:S02]  /*0730*/  ISETP.GT.AND P0, PT, R6, R97, PT ;  /* 0x000000610600720c */ /* 0x000fe40003f04270 */
[----:B------:R-:W-:-:S05]  /*0740*/  SHF.R.U32.HI R97, RZ, 0x6, R97 ;  /* 0x00000006ff617819 */ /* 0x000fca0000011661 */
[----:B------:R-:W-:-:S06]  /*0750*/  IMAD.MOV.U32 R0, RZ, RZ, R97 ;  /* 0x000000ffff007224 */ /* 0x000fcc00078e0061 */
[----:B------:R-:W-:-:S04]  /*0760*/  @P0 IADD3 R6, R6, 0x3f, RZ ;  /* 0x0000003f06060810 */ /* 0x000fc80007ffe0ff */
[----:B------:R-:W-:-:S04]  /*0770*/  @P0 SHF.R.S32.HI R3, RZ, 0x1f, R6 ;  /* 0x0000001fff030819 */ /* 0x000fc80000011406 */
[----:B------:R-:W-:-:S04]  /*0780*/  @P0 LEA.HI R3, R3, R6, RZ, 0x6 ;  /* 0x0000000603030211 */ /* 0x000fc800078f30ff */
[----:B------:R-:W-:-:S04]  /*0790*/  @P0 SHF.R.S32.HI R0, RZ, 0x6, R3 ;  /* 0x00000006ff000819 */ /* 0x000fc80000011403 */
[----:B------:R-:W-:-:S13]  /*07a0*/  ISETP.GT.AND P0, PT, R0, R97, PT ;  /* 0x000000610000720c */ /* 0x000fda0003f04270 */
[----:B------:R-:W-:Y:S05]  /*07b0*/  @!P0 BRA `(.L_x_65) ;  /* 0x0000552000008947 */ /* 0x000fea0003800000 */
[----:B-1----:R-:W-:-:S04]  /*07c0*/  ISETP.NE.U32.AND P3, PT, RZ, c[0x0][0x340], PT ;  /* 0x0000d000ff007a0c */ /* 0x002fc80003f65070 */
[----:B------:R-:W-:-:S13]  /*07d0*/  ISETP.NE.AND.EX P3, PT, RZ, c[0x0][0x344], PT, P3 ;  /* 0x0000d100ff007a0c */ /* 0x000fda0003f65330 */
[----:B------:R-:W-:-:S06]  /*07e0*/  @P3 IMAD.WIDE R152, R209, R4, c[0x0][0x340] ;  /* 0x0000d000d1983625 */ /* 0x000fcc00078e0204 */
[----:B------:R-:W2:Y:S01]  /*07f0*/  @P3 LDG.E R152, [R152.64] ;  /* 0x0000000698983981 */ /* 0x000ea2000c1e1900 */
[----:B------:R-:W-:Y:S01]  /*0800*/  SHF.R.S32.HI R7, RZ, 0x1f, R76 ;  /* 0x0000001fff077819 */ /* 0x000fe2000001144c */
[----:B------:R-:W-:Y:S01]  /*0810*/  IMAD.MOV.U32 R114, RZ, RZ, c[0x0][0x238] ;  /* 0x00008e00ff727624 */ /* 0x000fe200078e00ff */
[----:B------:R-:W-:Y:S01]  /*0820*/  SHF.R.S32.HI R3, RZ, 0x1f, R167 ;  /* 0x0000001fff037819 */ /* 0x000fe200000114a7 */
[----:B------:R-:W-:Y:S01]  /*0830*/  IMAD.MOV.U32 R103, RZ, RZ, 0x6 ;  /* 0x00000006ff677424 */ /* 0x000fe200078e00ff */
[-C--:B------:R-:W-:Y:S01]  /*0840*/  LEA.HI R4, R7, R76.reuse, RZ, 0x3 ;  /* 0x0000004c07047211 */ /* 0x080fe200078f18ff */
[----:B------:R-:W-:Y:S01]  /*0850*/  IMAD.IADD R89, R89, 0x1, R2 ;  /* 0x0000000159597824 */ /* 0x000fe200078e0202 */
[----:B------:R-:W-:Y:S01]  /*0860*/  IADD3 R139, R0, -0x1, RZ ;  /* 0xffffffff008b7810 */ /* 0x000fe20007ffe0ff */
[----:B------:R-:W-:Y:S01]  /*0870*/  IMAD.SHL.U32 R100, R114, 0x40, RZ ;  /* 0x0000004072647824 */ /* 0x000fe200078e00ff */
[----:B------:R-:W-:Y:S01]  /*0880*/  LOP3.LUT R5, R4, 0x1ffffff8, RZ, 0xc0, !PT ;  /* 0x1ffffff804057812 */ /* 0x000fe200078ec0ff */
[----:B------:R-:W-:Y:S01]  /*0890*/  IMAD R164, R80, c[0x0][0x240], RZ ;  /* 0x0000900050a47a24 */ /* 0x000fe200078e02ff */
[----:B------:R-:W-:Y:S01]  /*08a0*/  SHF.R.S32.HI R4, RZ, 0x3, R4 ;  /* 0x00000003ff047819 */ /* 0x000fe20000011404 */
[----:B------:R-:W-:Y:S01]  /*08b0*/  IMAD.MOV.U32 R113, RZ, RZ, 0x5 ;  /* 0x00000005ff717424 */ /* 0x000fe200078e00ff */
[----:B------:R-:W-:Y:S01]  /*08c0*/  SHF.L.U64.HI R99, R114, R103, c[0x0][0x23c] ;  /* 0x00008f0072637619 */ /* 0x000fe20000010267 */
[----:B------:R-:W-:Y:S01]  /*08d0*/  IMAD.IADD R10, R76, 0x1, -R5 ;  /* 0x000000014c0a7824 */ /* 0x000fe200078e0a05 */
[----:B------:R-:W-:Y:S01]  /*08e0*/  IADD3 R166, P0, R4, R167, RZ ;  /* 0x000000a704a67210 */ /* 0x000fe20007f1e0ff */
[----:B------:R-:W-:Y:S01]  /*08f0*/  IMAD.IADD R96, R146, 0x1, -R4 ;  /* 0x0000000192607824 */ /* 0x000fe200078e0a04 */
[----:B------:R-:W-:Y:S01]  /*0900*/  SHF.R.S32.HI R2, RZ, 0x1f, R139 ;  /* 0x0000001fff027819 */ /* 0x000fe2000001148b */
[----:B------:R-:W-:Y:S01]  /*0910*/  IMAD.SHL.U32 R10, R10, 0x8, RZ ;  /* 0x000000080a0a7824 */ /* 0x000fe200078e00ff */
[----:B------:R-:W-:Y:S01]  /*0920*/  LEA.HI.X.SX32 R167, R4, R3, 0x1, P0 ;  /* 0x0000000304a77211 */ /* 0x000fe200000f0eff */
[----:B------:R-:W-:Y:S01]  /*0930*/  IMAD R0, R139, -0x40, R96 ;  /* 0xffffffc08b007824 */ /* 0x000fe200078e0260 */
[----:B------:R-:W-:Y:S01]  /*0940*/  LEA.HI R141, R7, R76, RZ, 0x2 ;  /* 0x0000004c078d7211 */ /* 0x000fe200078f10ff */
[----:B------:R-:W-:Y:S01]  /*0950*/  IMAD R9, R99, R139, RZ ;  /* 0x0000008b63097224 */ /* 0x000fe200078e02ff */
[--C-:B------:R-:W-:Y:S01]  /*0960*/  SHF.R.S32.HI R11, RZ, 0x1f, R10.reuse ;  /* 0x0000001fff0b7819 */ /* 0x100fe2000001140a */
[----:B------:R-:W-:Y:S01]  /*0970*/  IMAD R3, R167, c[0x0][0x238], RZ ;  /* 0x00008e00a7037a24 */ /* 0x000fe200078e02ff */
[----:B------:R-:W-:Y:S01]  /*0980*/  ISETP.GE.AND P1, PT, R0, 0x1, PT ;  /* 0x000000010000780c */ /* 0x000fe20003f26270 */
[----:B------:R-:W-:Y:S01]  /*0990*/  IMAD R2, R2, R100, R9 ;  /* 0x0000006402027224 */ /* 0x000fe200078e0209 */
[----:B------:R-:W-:Y:S01]  /*09a0*/  ISETP.GT.AND P0, PT, R0, 0x20, PT ;  /* 0x000000200000780c */ /* 0x000fe20003f04270 */
[----:B------:R-:W-:Y:S01]  /*09b0*/  IMAD R12, R166, c[0x0][0x23c], R3 ;  /* 0x00008f00a60c7a24 */ /* 0x000fe200078e0203 */
[----:B------:R-:W-:Y:S01]  /*09c0*/  IADD3 R0, R10, 0x80, RZ ;  /* 0x000000800a007810 */ /* 0x000fe20007ffe0ff */
[----:B------:R-:W-:Y:S01]  /*09d0*/  IMAD.WIDE.U32 R8, R166, c[0x0][0x238], R10 ;  /* 0x00008e00a6087a25 */ /* 0x000fe200078e000a */
[----:B------:R-:W-:Y:S01]  /*09e0*/  SEL R162, R209, RZ, !P4 ;  /* 0x000000ffd1a27207 */ /* 0x000fe20006000000 */
[----:B------:R-:W-:Y:S01]  /*09f0*/  ULDC.U8 UR4, c[0x0][0x298] ;  /* 0x0000a60000047ab9 */ /* 0x000fe20000000000 */
[----:B------:R-:W-:Y:S01]  /*0a00*/  ISETP.GE.AND P5, PT, R0, c[0x0][0x1d4], PT ;  /* 0x0000750000007a0c */ /* 0x000fe20003fa6270 */
[----:B------:R-:W-:Y:S01]  /*0a10*/  IMAD.SHL.U32 R5, R4, 0x40, RZ ;  /* 0x0000004004057824 */ /* 0x000fe200078e00ff */
[----:B------:R-:W-:Y:S01]  /*0a20*/  SHF.R.S32.HI R0, RZ, 0x1f, R209 ;  /* 0x0000001fff007819 */ /* 0x000fe200000114d1 */
[----:B------:R-:W-:Y:S01]  /*0a30*/  IMAD.IADD R13, R9, 0x1, R12 ;  /* 0x00000001090d7824 */ /* 0x000fe200078e020c */
[----:B------:R-:W-:Y:S01]  /*0a40*/  IADD3 R3, R10, 0x40, RZ ;  /* 0x000000400a037810 */ /* 0x000fe20007ffe0ff */
[----:B------:R-:W-:Y:S01]  /*0a50*/  IMAD.MOV.U32 R12, RZ, RZ, R8 ;  /* 0x000000ffff0c7224 */ /* 0x000fe200078e0008 */
[----:B------:R-:W-:Y:S01]  /*0a60*/  LOP3.LUT R5, R5, 0x1c0, RZ, 0xc0, !PT ;  /* 0x000001c005057812 */ /* 0x000fe200078ec0ff */
[C---:B------:R-:W-:Y:S01]  /*0a70*/  IMAD R164, R207.reuse, c[0x0][0x244], R164 ;  /* 0x00009100cfa47a24 */ /* 0x040fe200078e02a4 */
[----:B------:R-:W-:Y:S01]  /*0a80*/  SEL R95, R0, RZ, !P4 ;  /* 0x000000ff005f7207 */ /* 0x000fe20006000000 */
[----:B------:R-:W-:Y:S01]  /*0a90*/  IMAD.WIDE.U32 R12, R207, c[0x0][0x240], R12 ;  /* 0x00009000cf0c7a25 */ /* 0x000fe200078e000c */
[----:B------:R-:W-:-:S02]  /*0aa0*/  LOP3.LUT R4, R5, 0x38, R10, 0xf8, !PT ;  /* 0x0000003805047812 */ /* 0x000fc400078ef80a */
[----:B------:R-:W-:Y:S01]  /*0ab0*/  SHF.R.U32.HI R5, RZ, 0x3, R5 ;  /* 0x00000003ff057819 */ /* 0x000fe20000011605 */
[----:B------:R-:W-:Y:S01]  /*0ac0*/  IMAD.IADD R165, R13, 0x1, R164 ;  /* 0x000000010da57824 */ /* 0x000fe200078e02a4 */
[----:B------:R-:W-:Y:S01]  /*0ad0*/  SHF.R.S32.HI R144, RZ, 0x2, R141 ;  /* 0x00000002ff907819 */ /* 0x000fe2000001148d */
[----:B------:R-:W-:Y:S01]  /*0ae0*/  IMAD R173, R95, c[0x0][0x248], RZ ;  /* 0x000092005fad7a24 */ /* 0x000fe200078e02ff */
[----:B------:R-:W-:Y:S01]  /*0af0*/  LOP3.LUT R4, R4, R5, RZ, 0x3c, !PT ;  /* 0x0000000504047212 */ /* 0x000fe200078e3cff */
[----:B------:R-:W-:Y:S01]  /*0b00*/  IMAD.MOV.U32 R164, RZ, RZ, R12 ;  /* 0x000000ffffa47224 */ /* 0x000fe200078e000c */
[----:B------:R-:W-:Y:S01]  /*0b10*/  ISETP.GE.AND P6, PT, R3, c[0x0][0x1d4], PT ;  /* 0x0000750003007a0c */ /* 0x000fe20003fc6270 */
[C---:B------:R-:W-:Y:S01]  /*0b20*/  IMAD R173, R162.reuse, c[0x0][0x24c], R173 ;  /* 0x00009300a2ad7a24 */ /* 0x040fe200078e02ad */
[----:B------:R-:W-:Y:S01]  /*0b30*/  LOP3.LUT R5, R141, 0xfffffffc, RZ, 0xc0, !PT ;  /* 0xfffffffc8d057812 */ /* 0x000fe200078ec0ff */
[----:B------:R-:W-:Y:S01]  /*0b40*/  IMAD.WIDE.U32 R164, R162, c[0x0][0x248], R164 ;  /* 0x00009200a2a47a25 */ /* 0x000fe200078e00a4 */
[----:B------:R-:W-:-:S02]  /*0b50*/  SHF.R.S32.HI R3, RZ, 0x1f, R144 ;  /* 0x0000001fff037819 */ /* 0x000fc40000011490 */
[----:B------:R-:W-:Y:S01]  /*0b60*/  ISETP.GE.AND P2, PT, R10, c[0x0][0x1d4], PT ;  /* 0x000075000a007a0c */ /* 0x000fe20003f46270 */
[----:B------:R-:W-:Y:S01]  /*0b70*/  IMAD R8, R80, c[0x0][0x260], RZ ;  /* 0x0000980050087a24 */ /* 0x000fe200078e02ff */
[----:B------:R-:W-:Y:S01]  /*0b80*/  SHF.L.U64.HI R113, R114, R113, c[0x0][0x23c] ;  /* 0x00008f0072717619 */ /* 0x000fe20000010271 */
[----:B------:R-:W-:Y:S01]  /*0b90*/  IMAD.IADD R173, R165, 0x1, R173 ;  /* 0x00000001a5ad7824 */ /* 0x000fe200078e02ad */
[----:B------:R-:W-:Y:S01]  /*0ba0*/  P2R R150, PR, RZ, 0x4 ;  /* 0x00000004ff967803 */ /* 0x000fe20000000000 */
[----:B------:R-:W-:Y:S01]  /*0bb0*/  IMAD.MOV.U32 R172, RZ, RZ, R164 ;  /* 0x000000ffffac7224 */ /* 0x000fe200078e00a4 */
[-C--:B------:R-:W-:Y:S01]  /*0bc0*/  LEA.HI R137, R7, R76.reuse, RZ, 0x6 ;  /* 0x0000004c07897211 */ /* 0x080fe200078f30ff */
[----:B------:R-:W-:Y:S01]  /*0bd0*/  IMAD.IADD R5, R76, 0x1, -R5 ;  /* 0x000000014c057824 */ /* 0x000fe200078e0a05 */
[----:B------:R-:W-:Y:S01]  /*0be0*/  ISETP.NE.AND P4, PT, R150, RZ, PT ;  /* 0x000000ff9600720c */ /* 0x000fe20003f85270 */
[----:B------:R-:W-:Y:S01]  /*0bf0*/  IMAD R9, R3, c[0x0][0x280], RZ ;  /* 0x0000a00003097a24 */ /* 0x000fe200078e02ff */
[----:B------:R-:W-:Y:S01]  /*0c00*/  SHF.R.S32.HI R141, RZ, 0x1f, R141 ;  /* 0x0000001fff8d7819 */ /* 0x000fe2000001148d */
[----:B------:R-:W-:Y:S01]  /*0c10*/  IMAD R8, R207, c[0x0][0x264], R8 ;  /* 0x00009900cf087a24 */ /* 0x000fe200078e0208 */
[----:B------:R-:W-:Y:S01]  /*0c20*/  LEA.HI R124, R7, R76, RZ, 0x5 ;  /* 0x0000004c077c7211 */ /* 0x000fe200078f28ff */
[----:B------:R-:W-:Y:S01]  /*0c30*/  IMAD.WIDE.U32 R10, R207, c[0x0][0x260], R10 ;  /* 0x00009800cf0a7a25 */ /* 0x000fe200078e000a */
[----:B------:R-:W-:-:S03]  /*0c40*/  LEA.HI R141, R141, R144, RZ, 0x3 ;  /* 0x000000908d8d7211 */ /* 0x000fc600078f18ff */
[----:B------:R-:W-:Y:S01]  /*0c50*/  IMAD.WIDE.U32 R20, R139, R100, R172 ;  /* 0x000000648b147225 */ /* 0x000fe200078e00ac */
[----:B------:R-:W-:-:S03]  /*0c60*/  LOP3.LUT R141, R141, 0xfffffff8, RZ, 0xc0, !PT ;  /* 0xfffffff88d8d7812 */ /* 0x000fc600078ec0ff */
[----:B------:R-:W-:Y:S02]  /*0c70*/  IMAD R156, R144, c[0x0][0x284], R9 ;  /* 0x0000a100909c7a24 */ /* 0x000fe400078e0209 */
[----:B------:R-:W-:Y:S02]  /*0c80*/  IMAD.SHL.U32 R16, R5, 0x8, RZ ;  /* 0x0000000805107824 */ /* 0x000fe400078e00ff */
[----:B------:R-:W-:Y:S02]  /*0c90*/  IMAD.IADD R9, R11, 0x1, R8 ;  /* 0x000000010b097824 */ /* 0x000fe400078e0208 */
[----:B------:R-:W-:Y:S01]  /*0ca0*/  IMAD.MOV.U32 R8, RZ, RZ, R10 ;  /* 0x000000ffff087224 */ /* 0x000fe200078e000a */
[----:B------:R-:W-:Y:S01]  /*0cb0*/  @P1 LEA R10, P2, R20, c[0x0][0x220], 0x1 ;  /* 0x00008800140a1a11 */ /* 0x000fe200078408ff */
[----:B------:R-:W-:Y:S01]  /*0cc0*/  IMAD.IADD R2, R21, 0x1, R2 ;  /* 0x0000000115027824 */ /* 0x000fe200078e0202 */
[----:B------:R-:W-:Y:S01]  /*0cd0*/  SHF.R.S32.HI R17, RZ, 0x1f, R16 ;  /* 0x0000001fff117819 */ /* 0x000fe20000011410 */
[----:B------:R-:W-:Y:S01]  /*0ce0*/  IMAD R3, R3, c[0x0][0x290], RZ ;  /* 0x0000a40003037a24 */ /* 0x000fe200078e02ff */
[----:B------:R-:W-:Y:S01]  /*0cf0*/  IADD3 R143, R16, 0x60, RZ ;  /* 0x00000060108f7810 */ /* 0x000fe20007ffe0ff */
[----:B------:R-:W-:Y:S01]  /*0d00*/  IMAD.SHL.U32 R114, R114, 0x20, RZ ;  /* 0x0000002072727824 */ /* 0x000fe200078e00ff */
[----:B------:R-:W-:Y:S01]  /*0d10*/  @P1 LEA.HI.X R11, R20, c[0x0][0x224], R2, 0x1, P2 ;  /* 0x00008900140b1a11 */ /* 0x000fe200010f0c02 */
[----:B------:R-:W-:Y:S01]  /*0d20*/  IMAD R154, R144, c[0x0][0x294], R3 ;  /* 0x0000a500909a7a24 */ /* 0x000fe200078e0203 */
[----:B------:R-:W-:Y:S01]  /*0d30*/  IADD3 R142, R16, 0x80, RZ ;  /* 0x00000080108e7810 */ /* 0x000fe20007ffe0ff */
[----:B------:R-:W-:Y:S01]  /*0d40*/  IMAD.SHL.U32 R18, R5, 0x4, RZ ;  /* 0x0000000405127824 */ /* 0x000fe200078e00ff */
[----:B------:R-:W-:Y:S01]  /*0d50*/  @P0 IADD3 R3, P2, R114, R20, RZ ;  /* 0x0000001472030210 */ /* 0x000fe20007f5e0ff */
[----:B------:R-:W-:Y:S01]  /*0d60*/  IMAD.WIDE.U32 R14, R144, c[0x0][0x280], R16 ;  /* 0x0000a000900e7a25 */ /* 0x000fe200078e0010 */
[----:B------:R-:W-:-:S02]  /*0d70*/  IADD3 R140, R16, 0xa0, RZ ;  /* 0x000000a0108c7810 */ /* 0x000fc40007ffe0ff */
[----:B------:R-:W-:Y:S01]  /*0d80*/  SHF.R.S32.HI R19, RZ, 0x1f, R18 ;  /* 0x0000001fff137819 */ /* 0x000fe20000011412 */
[----:B------:R-:W-:Y:S01]  /*0d90*/  @P0 IMAD.X R2, R113, 0x1, R2, P2 ;  /* 0x0000000171020824 */ /* 0x000fe200010e0602 */
[C---:B------:R-:W-:Y:S01]  /*0da0*/  @P0 LEA R20, P2, R3.reuse, c[0x0][0x220], 0x1 ;  /* 0x0000880003140a11 */ /* 0x040fe200078408ff */
[----:B------:R-:W-:Y:S01]  /*0db0*/  IMAD.IADD R157, R156, 0x1, R15 ;  /* 0x000000019c9d7824 */ /* 0x000fe200078e020f */
[----:B------:R-:W-:Y:S01]  /*0dc0*/  IADD3 R15, R18, 0x20, RZ ;  /* 0x00000020120f7810 */ /* 0x000fe20007ffe0ff */
[----:B------:R-:W-:Y:S01]  /*0dd0*/  IMAD.WIDE.U32 R12, R144, c[0x0][0x290], R16 ;  /* 0x0000a400900c7a25 */ /* 0x000fe200078e0010 */
[----:B------:R-:W-:Y:S02]  /*0de0*/  @P0 LEA.HI.X R21, R3, c[0x0][0x224], R2, 0x1, P2 ;  /* 0x0000890003150a11 */ /* 0x000fe400010f0c02 */
[----:B------:R-:W-:Y:S01]  /*0df0*/  ISETP.GE.AND P2, PT, R16, c[0x0][0x27c], PT ;  /* 0x00009f0010007a0c */ /* 0x000fe20003f46270 */
[----:B------:R-:W-:Y:S01]  /*0e00*/  IMAD.SHL.U32 R137, R137, 0x8, RZ ;  /* 0x0000000889897824 */ /* 0x000fe200078e00ff */
[----:B------:R-:W-:Y:S01]  /*0e10*/  SHF.R.S32.HI R132, RZ, 0x1f, R143 ;  /* 0x0000001fff847819 */ /* 0x000fe2000001148f */
[----:B------:R-:W-:Y:S01]  /*0e20*/  IMAD.WIDE.U32 R160, R144, c[0x0][0x280], R18 ;  /* 0x0000a00090a07a25 */ /* 0x000fe200078e0012 */
[----:B------:R-:W-:-:S02]  /*0e30*/  SEL R3, RZ, c[0x0][0x27c], !P2 ;  /* 0x00009f00ff037a07 */ /* 0x000fc40005000000 */
[----:B------:R-:W-:Y:S01]  /*0e40*/  LOP3.LUT R137, R4, 0xfffffe00, R137, 0xf8, !PT ;  /* 0xfffffe0004897812 */ /* 0x000fe200078ef889 */
[----:B------:R-:W-:Y:S01]  /*0e50*/  IMAD.IADD R155, R154, 0x1, R13 ;  /* 0x000000019a9b7824 */ /* 0x000fe200078e020d */
[----:B------:R-:W-:Y:S01]  /*0e60*/  P2R R149, PR, RZ, 0x4 ;  /* 0x00000004ff957803 */ /* 0x000fe20000000000 */
[----:B------:R-:W-:Y:S01]  /*0e70*/  IMAD.IADD R13, R18, 0x1, R15 ;  /* 0x00000001120d7824 */ /* 0x000fe200078e020f */
[----:B------:R-:W-:Y:S01]  /*0e80*/  SHF.R.S32.HI R129, RZ, 0x1f, R142 ;  /* 0x0000001fff817819 */ /* 0x000fe2000001148e */
[----:B------:R-:W-:Y:S01]  /*0e90*/  IMAD.IADD R161, R161, 0x1, R156 ;  /* 0x00000001a1a17824 */ /* 0x000fe200078e029c */
[----:B------:R-:W-:Y:S01]  /*0ea0*/  LEA.HI R132, R132, R143, RZ, 0x3 ;  /* 0x0000008f84847211 */ /* 0x000fe200078f18ff */
[----:B------:R-:W-:Y:S01]  /*0eb0*/  IMAD.WIDE.U32 R158, R144, c[0x0][0x290], R18 ;  /* 0x0000a400909e7a25 */ /* 0x000fe200078e0012 */
[----:B------:R-:W-:Y:S02]  /*0ec0*/  ISETP.GE.AND P2, PT, R13, c[0x0][0x27c], PT ;  /* 0x00009f000d007a0c */ /* 0x000fe40003f46270 */
[----:B------:R-:W-:Y:S01]  /*0ed0*/  SHF.R.S32.HI R136, RZ, 0x1f, R13 ;  /* 0x0000001fff887819 */ /* 0x000fe2000001140d */
[----:B------:R-:W-:Y:S01]  /*0ee0*/  IMAD.MOV.U32 R156, RZ, RZ, R14 ;  /* 0x000000ffff9c7224 */ /* 0x000fe200078e000e */
[----:B------:R-:W-:Y:S01]  /*0ef0*/  IADD3 R14, R18, 0x40, RZ ;  /* 0x00000040120e7810 */ /* 0x000fe20007ffe0ff */
[----:B------:R-:W-:Y:S01]  /*0f00*/  IMAD.SHL.U32 R137, R137, 0x2, RZ ;  /* 0x0000000289897824 */ /* 0x000fe200078e00ff */
[----:B------:R-:W-:Y:S01]  /*0f10*/  LEA.HI R129, R129, R142, RZ, 0x3 ;  /* 0x0000008e81817211 */ /* 0x000fe200078f18ff */
[----:B------:R-:W-:Y:S01]  /*0f20*/  IMAD.IADD R159, R159, 0x1, R154 ;  /* 0x000000019f9f7824 */ /* 0x000fe200078e029a */
[----:B------:R-:W-:Y:S01]  /*0f30*/  LEA.HI R136, R136, R13, RZ, 0x3 ;  /* 0x0000000d88887211 */ /* 0x000fe200078f18ff */
[----:B------:R-:W-:Y:S01]  /*0f40*/  IMAD.IADD R3, R16, 0x1, R3 ;  /* 0x0000000110037824 */ /* 0x000fe200078e0203 */
[----:B------:R-:W-:Y:S01]  /*0f50*/  @!PT LDS RZ, [RZ] ;  /* 0x00000000fffff984 */ /* 0x000fe20000000800 */
[----:B------:R-:W-:Y:S01]  /*0f60*/  @!PT LDS RZ, [RZ] ;  /* 0x00000000fffff984 */ /* 0x000fe20000000800 */
[----:B------:R-:W-:Y:S01]  /*0f70*/  @!PT LDS RZ, [RZ] ;  /* 0x00000000fffff984 */ /* 0x000fe20000000800 */
[----:B------:R1:W-:Y:S01]  /*0f80*/  @P1 LDGSTS.E.BYPASS.LTC128B.128 [R137+0x6100], [R10.64], !P4 ;  /* 0x061000000a891fae */ /* 0x0003e2000e101d46 */
[----:B------:R-:W-:Y:S01]  /*0f90*/  IMAD.MOV.U32 R154, RZ, RZ, R12 ;  /* 0x000000ffff9a7224 */ /* 0x000fe200078e000c */
[----:B------:R-:W-:Y:S01]  /*0fa0*/  LOP3.LUT R132, R132, 0xfffffff8, RZ, 0xc0, !PT ;  /* 0xfffffff884847812 */ /* 0x000fe200078ec0ff */
[----:B------:R-:W-:Y:S01]  /*0fb0*/  IMAD.IADD R12, R18, 0x1, R14 ;  /* 0x00000001120c7824 */ /* 0x000fe200078e020e */
[----:B------:R1:W-:Y:S01]  /*0fc0*/  @P1 LDGSTS.E.BYPASS.LTC128B.128 [R137+0x8100], [R10.64+0x80], !P6 ;  /* 0x081000800a891fae */ /* 0x0003e2000f101d46 */
[----:B------:R-:W-:Y:S01]  /*0fd0*/  SHF.R.S32.HI R122, RZ, 0x1f, R3 ;  /* 0x0000001fff7a7819 */ /* 0x000fe20000011403 */
[----:B------:R-:W-:Y:S01]  /*0fe0*/  IMAD.IADD R141, R144, 0x1, -R141 ;  /* 0x00000001908d7824 */ /* 0x000fe200078e0a8d */
[----:B------:R-:W-:Y:S01]  /*0ff0*/  LOP3.LUT R129, R129, 0xfffffff8, RZ, 0xc0, !PT ;  /* 0xfffffff881817812 */ /* 0x000fe200078ec0ff */
[----:B------:R1:W-:Y:S01]  /*1000*/  @P1 LDGSTS.E.BYPASS.LTC128B.128 [R137+0xa100], [R10.64+0x100], !P5 ;  /* 0x0a1001000a891fae */ /* 0x0003e2000e901d46 */
[----:B------:R-:W-:Y:S01]  /*1010*/  ISETP.GE.AND P1, PT, R12, c[0x0][0x27c], PT ;  /* 0x00009f000c007a0c */ /* 0x000fe20003f26270 */
[----:B------:R-:W-:Y:S01]  /*1020*/  IMAD.SHL.U32 R124, R124, 0x10, RZ ;  /* 0x000000107c7c7824 */ /* 0x000fe200078e00ff */
[CC--:B------:R-:W-:Y:S01]  /*1030*/  LEA.HI R108, R122.reuse, R3.reuse, RZ, 0x3 ;  /* 0x000000037a6c7211 */ /* 0x0c0fe200078f18ff */
[----:B------:R3:W-:Y:S01]  /*1040*/  @P0 LDGSTS.E.BYPASS.LTC128B.128 [R137+0x7100], [R20.64], !P4 ;  /* 0x0710000014890fae */ /* 0x0007e2000e101d46 */
[----:B------:R-:W-:Y:S01]  /*1050*/  LEA.HI R122, R122, R3, RZ, 0x6 ;  /* 0x000000037a7a7211 */ /* 0x000fe200078f30ff */
[----:B------:R-:W-:Y:S01]  /*1060*/  IMAD.WIDE.U32 R168, R207, c[0x0][0x210], RZ ;  /* 0x00008400cfa87a25 */ /* 0x000fe200078e00ff */
[----:B------:R-:W-:Y:S01]  /*1070*/  SEL R3, RZ, c[0x0][0x27c], !P1 ;  /* 0x00009f00ff037a07 */ /* 0x000fe20004800000 */
[----:B------:R3:W-:Y:S01]  /*1080*/  @P0 LDGSTS.E.BYPASS.LTC128B.128 [R137+0x9100], [R20.64+0x80], !P6 ;  /* 0x0910008014890fae */ /* 0x0007e2000f101d46 */
[----:B------:R-:W-:Y:S01]  /*1090*/  LOP3.LUT R124, R124, 0xfffffe00, RZ, 0xc0, !PT ;  /* 0xfffffe007c7c7812 */ /* 0x000fe200078ec0ff */
[----:B------:R-:W-:Y:S01]  /*10a0*/  IMAD.SHL.U32 R122, R122, 0x40, RZ ;  /* 0x000000407a7a7824 */ /* 0x000fe200078e00ff */
[--C-:B------:R-:W-:Y:S01]  /*10b0*/  SHF.R.S32.HI R135, RZ, 0x1f, R12.reuse ;  /* 0x0000001fff877819 */ /* 0x100fe2000001140c */
[----:B------:R3:W-:Y:S01]  /*10c0*/  @P0 LDGSTS.E.BYPASS.LTC128B.128 [R137+0xb100], [R20.64+0x100], !P5 ;  /* 0x0b10010014890fae */ /* 0x0007e2000e901d46 */
[C---:B------:R-:W-:Y:S01]  /*10d0*/  LOP3.LUT P0, RZ, R141.reuse, 0x4, RZ, 0xc0, !PT ;  /* 0x000000048dff7812 */ /* 0x040fe2000780c0ff */
[----:B------:R-:W-:Y:S01]  /*10e0*/  IMAD.SHL.U32 R141, R141, 0x40, RZ ;  /* 0x000000408d8d7824 */ /* 0x000fe200078e00ff */
[----:B------:R-:W-:Y:S01]  /*10f0*/  LOP3.LUT R122, R122, 0x7ffff000, RZ, 0xc0, !PT ;  /* 0x7ffff0007a7a7812 */ /* 0x000fe200078ec0ff */
[----:B------:R-:W-:Y:S01]  /*1100*/  IMAD.IADD R3, R3, 0x1, R12 ;  /* 0x0000000103037824 */ /* 0x000fe200078e020c */
[----:B------:R-:W0:Y:S01]  /*1110*/  LDGDEPBAR ;  /* 0x00000000000079af */ /* 0x000e220000000000 */
[----:B------:R-:W-:Y:S01]  /*1120*/  IMAD R138, R5, 0x40, R144 ;  /* 0x00000040058a7824 */ /* 0x000fe200078e0290 */
[----:B------:R-:W-:Y:S01]  /*1130*/  LOP3.LUT R141, R141, 0x1c0, RZ, 0xc0, !PT ;  /* 0x000001c08d8d7812 */ /* 0x000fe200078ec0ff */
[----:B------:R-:W-:Y:S01]  /*1140*/  IMAD.MOV.U32 R82, RZ, RZ, c[0x0][0x27c] ;  /* 0x00009f00ff527624 */ /* 0x000fe200078e00ff */
[----:B------:R-:W-:Y:S01]  /*1150*/  SHF.R.S32.HI R120, RZ, 0x1f, R3 ;  /* 0x0000001fff787819 */ /* 0x000fe20000011403 */
[----:B------:R-:W-:Y:S01]  /*1160*/  IMAD R95, R95, c[0x0][0x268], RZ ;  /* 0x00009a005f5f7a24 */ /* 0x000fe200078e02ff */
[----:B------:R-:W-:Y:S01]  /*1170*/  SHF.R.U32.HI R125, RZ, 0x3, R141 ;  /* 0x00000003ff7d7819 */ /* 0x000fe2000001168d */
[----:B------:R-:W-:Y:S01]  /*1180*/  IMAD.MOV.U32 R98, RZ, RZ, c[0x0][0x2b8] ;  /* 0x0000ae00ff627624 */ /* 0x000fe200078e00ff */
[-C--:B------:R-:W-:Y:S01]  /*1190*/  LEA.HI R112, R120, R3.reuse, RZ, 0x3 ;  /* 0x0000000378707211 */ /* 0x080fe200078f18ff */
[----:B------:R-:W-:Y:S01]  /*11a0*/  IMAD R6, R80, c[0x0][0x1e8], RZ ;  /* 0x00007a0050067a24 */ /* 0x000fe200078e02ff */
[----:B------:R-:W-:Y:S01]  /*11b0*/  LEA.HI R120, R120, R3, RZ, 0x6 ;  /* 0x0000000378787211 */ /* 0x000fe200078f30ff */
[----:B------:R-:W-:Y:S01]  /*11c0*/  IMAD.MOV.U32 R102, RZ, RZ, c[0x0][0x280] ;  /* 0x0000a000ff667624 */ /* 0x000fe200078e00ff */
[C-C-:B------:R-:W-:Y:S01]  /*11d0*/  LOP3.LUT R2, R141.reuse, 0x38, R108.reuse, 0xf8, !PT ;  /* 0x000000388d027812 */ /* 0x140fe200078ef86c */
[----:B------:R-:W-:Y:S01]  /*11e0*/  IMAD.MOV.U32 R104, RZ, RZ, c[0x0][0x290] ;  /* 0x0000a400ff687624 */ /* 0x000fe200078e00ff */
[----:B------:R-:W-:Y:S01]  /*11f0*/  SHF.R.S32.HI R134, RZ, 0x3, R108 ;  /* 0x00000003ff867819 */ /* 0x000fe2000001146c */
[----:B------:R-:W-:Y:S01]  /*1200*/  IMAD.SHL.U32 R120, R120, 0x40, RZ ;  /* 0x0000004078787824 */ /* 0x000fe200078e00ff */
[----:B------:R-:W-:Y:S01]  /*1210*/  LOP3.LUT R7, R2, R125, RZ, 0x3c, !PT ;  /* 0x0000007d02077212 */ /* 0x000fe200078e3cff */
[----:B------:R-:W-:Y:S01]  /*1220*/  IMAD R95, R162, c[0x0][0x26c], R95 ;  /* 0x00009b00a25f7a24 */ /* 0x000fe200078e025f */
[----:B------:R-:W-:Y:S01]  /*1230*/  LOP3.LUT R2, R141, 0x38, R112, 0xf8, !PT ;  /* 0x000000388d027812 */ /* 0x000fe200078ef870 */
[----:B-----5:R-:W-:Y:S01]  /*1240*/  IMAD.WIDE.U32 R160, R79, c[0x0][0x280], R160 ;  /* 0x0000a0004fa07a25 */ /* 0x020fe200078e00a0 */
[----:B------:R-:W-:-:S02]  /*1250*/  LOP3.LUT R120, R120, 0x7ffff000, RZ, 0xc0, !PT ;  /* 0x7ffff00078787812 */ /* 0x000fc400078ec0ff */
[----:B------:R-:W-:Y:S01]  /*1260*/  LOP3.LUT R3, R2, R125, RZ, 0x3c, !PT ;  /* 0x0000007d02037212 */ /* 0x000fe200078e3cff */
[----:B------:R-:W-:Y:S01]  /*1270*/  IMAD.WIDE.U32 R162, R162, c[0x0][0x268], R8 ;  /* 0x00009a00a2a27a25 */ /* 0x000fe200078e0008 */
[--C-:B------:R-:W-:Y:S02]  /*1280*/  IADD3 R122, R7, R122, R124.reuse ;  /* 0x0000007a077a7210 */ /* 0x100fe40007ffe07c */
[----:B------:R-:W-:Y:S01]  /*1290*/  IADD3 R120, R3, R120, R124 ;  /* 0x0000007803787210 */ /* 0x000fe20007ffe07c */
[----:B------:R-:W-:Y:S01]  /*12a0*/  IMAD.MOV.U32 R123, RZ, RZ, c[0x0][0x27c] ;  /* 0x00009f00ff7b7624 */ /* 0x000fe200078e00ff */
[----:B------:R-:W-:Y:S01]  /*12b0*/  SHF.R.S32.HI R127, RZ, 0x3, R112 ;  /* 0x00000003ff7f7819 */ /* 0x000fe20000011470 */
[C---:B------:R-:W-:Y:S01]  /*12c0*/  IMAD.WIDE.U32 R170, R207.reuse, c[0x0][0x1e8], RZ ;  /* 0x00007a00cfaa7a25 */ /* 0x040fe200078e00ff */
[----:B------:R-:W-:Y:S02]  /*12d0*/  LOP3.LUT R108, R108, 0xfffffff8, RZ, 0xc0, !PT ;  /* 0xfffffff86c6c7812 */ /* 0x000fe400078ec0ff */
[----:B------:R-:W-:Y:S01]  /*12e0*/  LOP3.LUT R112, R112, 0xfffffff8, RZ, 0xc0, !PT ;  /* 0xfffffff870707812 */ /* 0x000fe200078ec0ff */
[----:B------:R-:W-:Y:S01]  /*12f0*/  IMAD R105, R207, c[0x0][0x1ec], R6 ;  /* 0x00007b00cf697a24 */ /* 0x000fe200078e0206 */
[----:B------:R-:W-:Y:S01]  /*1300*/  LEA.HI R135, R135, R12, RZ, 0x3 ;  /* 0x0000000c87877211 */ /* 0x000fe200078f18ff */
[----:B------:R-:W-:Y:S01]  /*1310*/  IMAD.WIDE.U32 R158, R79, c[0x0][0x290], R158 ;  /* 0x0000a4004f9e7a25 */ /* 0x000fe200078e009e */
[----:B------:R-:W-:-:S02]  /*1320*/  P2R R147, PR, RZ, 0x2 ;  /* 0x00000002ff937803 */ /* 0x000fc40000000000 */
[----:B------:R-:W-:Y:S01]  /*1330*/  SHF.R.S32.HI R107, RZ, 0x1f, R108 ;  /* 0x0000001fff6b7819 */ /* 0x000fe2000001146c */
[C---:B------:R-:W-:Y:S01]  /*1340*/  IMAD.WIDE.U32 R156, R79.reuse, c[0x0][0x280], R156 ;  /* 0x0000a0004f9c7a25 */ /* 0x040fe200078e009c */
[----:B------:R-:W-:Y:S02]  /*1350*/  SHF.R.S32.HI R111, RZ, 0x1f, R112 ;  /* 0x0000001fff6f7819 */ /* 0x000fe40000011470 */
[----:B------:R-:W-:Y:S01]  /*1360*/  LOP3.LUT R136, R136, 0xfffffff8, RZ, 0xc0, !PT ;  /* 0xfffffff888887812 */ /* 0x000fe200078ec0ff */
[----:B------:R-:W-:Y:S01]  /*1370*/  IMAD.WIDE.U32 R154, R79, c[0x0][0x290], R154 ;  /* 0x0000a4004f9a7a25 */ /* 0x000fe200078e009a */
[----:B------:R-:W-:Y:S02]  /*1380*/  LOP3.LUT R135, R135, 0xfffffff8, RZ, 0xc0, !PT ;  /* 0xfffffff887877812 */ /* 0x000fe400078ec0ff */
[----:B------:R-:W-:Y:S01]  /*1390*/  ISETP.NE.AND P1, PT, R98, 0x1, PT ;  /* 0x000000016200780c */ /* 0x000fe20003f25270 */
[----:B------:R-:W-:Y:S01]  /*13a0*/  IMAD.SHL.U32 R123, R123, 0x2, RZ ;  /* 0x000000027b7b7824 */ /* 0x000fe200078e00ff */
[CC--:B------:R-:W-:Y:S01]  /*13b0*/  SHF.L.U64.HI R101, R102.reuse, R103.reuse, c[0x0][0x284] ;  /* 0x0000a10066657619 */ /* 0x0c0fe20000010267 */
[----:B------:R-:W-:Y:S01]  /*13c0*/  IMAD.SHL.U32 R102, R102, 0x40, RZ ;  /* 0x0000004066667824 */ /* 0x000fe200078e00ff */
[C---:B------:R-:W-:Y:S01]  /*13d0*/  SHF.L.U64.HI R103, R104.reuse, R103, c[0x0][0x294] ;  /* 0x0000a50068677619 */ /* 0x040fe20000010267 */
[----:B------:R-:W-:Y:S01]  /*13e0*/  IMAD.SHL.U32 R104, R104, 0x40, RZ ;  /* 0x0000004068687824 */ /* 0x000fe200078e00ff */
[----:B------:R-:W-:Y:S01]  /*13f0*/  SHF.L.U64.HI R107, R108, 0x1, R107 ;  /* 0x000000016c6b7819 */ /* 0x000fe2000001026b */
[----:B------:R-:W-:Y:S01]  /*1400*/  IMAD.IADD R105, R171, 0x1, R105 ;  /* 0x00000001ab697824 */ /* 0x000fe200078e0269 */
[----:B------:R-:W-:Y:S01]  /*1410*/  SHF.L.U64.HI R111, R112, 0x1, R111 ;  /* 0x00000001706f7819 */ /* 0x000fe2000001026f */
[----:B------:R-:W-:Y:S01]  /*1420*/  IMAD.IADD R95, R163, 0x1, R95 ;  /* 0x00000001a35f7824 */ /* 0x000fe200078e025f */
[----:B------:R-:W-:Y:S01]  /*1430*/  P2R R148, PR, RZ, 0x4 ;  /* 0x00000004ff947803 */ /* 0x000fe20000000000 */
[----:B------:R-:W-:Y:S01]  /*1440*/  IMAD.SHL.U32 R108, R108, 0x2, RZ ;  /* 0x000000026c6c7824 */ /* 0x000fe200078e00ff */
[----:B-1----:R-:W-:Y:S01]  /*1450*/  IADD3 R10, R18, 0x50, RZ ;  /* 0x00000050120a7810 */ /* 0x002fe20007ffe0ff */
[----:B------:R-:W-:Y:S01]  /*1460*/  IMAD.SHL.U32 R122, R122, 0x2, RZ ;  /* 0x000000027a7a7824 */ /* 0x000fe200078e00ff */
[----:B------:R-:W-:Y:S01]  /*1470*/  IADD3 R9, R18, 0x10, RZ ;  /* 0x0000001012097810 */ /* 0x000fe20007ffe0ff */
[----:B------:R-:W-:Y:S01]  /*1480*/  IMAD.SHL.U32 R112, R112, 0x2, RZ ;  /* 0x0000000270707824 */ /* 0x000fe200078e00ff */
[----:B------:R-:W-:Y:S01]  /*1490*/  SHF.R.S32.HI R117, RZ, 0x1f, R132 ;  /* 0x0000001fff757819 */ /* 0x000fe20000011484 */
[----:B------:R-:W-:Y:S01]  /*14a0*/  IMAD.SHL.U32 R120, R120, 0x2, RZ ;  /* 0x0000000278787824 */ /* 0x000fe200078e00ff */
[----:B------:R-:W-:-:S02]  /*14b0*/  SHF.R.S32.HI R116, RZ, 0x1f, R129 ;  /* 0x0000001fff747819 */ /* 0x000fc40000011481 */
[----:B------:R-:W-:Y:S02]  /*14c0*/  SHF.R.S32.HI R119, RZ, 0x1f, R136 ;  /* 0x0000001fff777819 */ /* 0x000fe40000011488 */
[----:B------:R-:W-:Y:S02]  /*14d0*/  SHF.R.S32.HI R118, RZ, 0x1f, R135 ;  /* 0x0000001fff767819 */ /* 0x000fe40000011487 */
[----:B--2---:R-:W-:Y:S01]  /*14e0*/  @P3 SHF.R.S32.HI R153, RZ, 0x1f, R152 ;  /* 0x0000001fff993819 */ /* 0x004fe20000011498 */
[----:B------:R-:W-:Y:S01]  /*14f0*/  @!P3 IMAD.MOV.U32 R153, RZ, RZ, R0 ;  /* 0x000000ffff99b224 */ /* 0x000fe200078e0000 */
[----:B------:R-:W-:Y:S01]  /*1500*/  SEL R0, RZ, c[0x0][0x27c], !P2 ;  /* 0x00009f00ff007a07 */ /* 0x000fe20005000000 */
[----:B------:R-:W-:Y:S02]  /*1510*/  @!P3 IMAD.MOV.U32 R152, RZ, RZ, R209 ;  /* 0x000000ffff98b224 */ /* 0x000fe400078e00d1 */
[----:B------:R-:W-:Y:S02]  /*1520*/  IMAD R5, R153, c[0x0][0x2b0], RZ ;  /* 0x0000ac0099057a24 */ /* 0x000fe400078e02ff */
[----:B------:R-:W-:-:S02]  /*1530*/  IMAD.IADD R11, R0, 0x1, R13 ;  /* 0x00000001000b7824 */ /* 0x000fc400078e020d */
[C---:B------:R-:W-:Y:S02]  /*1540*/  IMAD R5, R152.reuse, c[0x0][0x2b4], R5 ;  /* 0x0000ad0098057a24 */ /* 0x040fe400078e0205 */
[----:B------:R-:W-:Y:S01]  /*1550*/  IMAD.WIDE.U32 R152, R152, c[0x0][0x2b0], RZ ;  /* 0x0000ac0098987a25 */ /* 0x000fe200078e00ff */
[----:B------:R-:W-:-:S03]  /*1560*/  SHF.R.S32.HI R0, RZ, 0x1f, R11 ;  /* 0x0000001fff007819 */ /* 0x000fc6000001140b */
[----:B------:R-:W-:Y:S01]  /*1570*/  IMAD.IADD R88, R153, 0x1, R5 ;  /* 0x0000000199587824 */ /* 0x000fe200078e0205 */
[CC--:B------:R-:W-:Y:S02]  /*1580*/  LEA.HI R110, R0.reuse, R11.reuse, RZ, 0x3 ;  /* 0x0000000b006e7211 */ /* 0x0c0fe400078f18ff */
[----:B------:R-:W-:Y:S02]  /*1590*/  LEA.HI R0, R0, R11, RZ, 0x6 ;  /* 0x0000000b00007211 */ /* 0x000fe400078f30ff */
[--C-:B------:R-:W-:Y:S02]  /*15a0*/  LOP3.LUT R4, R141, 0x38, R110.reuse, 0xf8, !PT ;  /* 0x000000388d047812 */ /* 0x100fe400078ef86e */
[----:B------:R-:W-:Y:S01]  /*15b0*/  SHF.R.S32.HI R128, RZ, 0x3, R110 ;  /* 0x00000003ff807819 */ /* 0x000fe2000001146e */
[----:B------:R-:W-:Y:S01]  /*15c0*/  IMAD.SHL.U32 R0, R0, 0x40, RZ ;  /* 0x0000004000007824 */ /* 0x000fe200078e00ff */
[----:B------:R-:W-:Y:S01]  /*15d0*/  LOP3.LUT R121, R4, R125, RZ, 0x3c, !PT ;  /* 0x0000007d04797212 */ /* 0x000fe200078e3cff */
[----:B------:R-:W-:Y:S01]  /*15e0*/  IMAD R4, R80, c[0x0][0x210], RZ ;  /* 0x0000840050047a24 */ /* 0x000fe200078e02ff */
[----:B------:R-:W-:-:S02]  /*15f0*/  LOP3.LUT R110, R110, 0xfffffff8, RZ, 0xc0, !PT ;  /* 0xfffffff86e6e7812 */ /* 0x000fc400078ec0ff */
[----:B------:R-:W-:Y:S01]  /*1600*/  LOP3.LUT R0, R0, 0x7ffff000, RZ, 0xc0, !PT ;  /* 0x7ffff00000007812 */ /* 0x000fe200078ec0ff */
[----:B------:R-:W-:Y:S01]  /*1610*/  IMAD R7, R207, c[0x0][0x214], R4 ;  /* 0x00008500cf077a24 */ /* 0x000fe200078e0204 */
[----:B------:R-:W-:Y:S02]  /*1620*/  SHF.R.S32.HI R109, RZ, 0x1f, R110 ;  /* 0x0000001fff6d7819 */ /* 0x000fe4000001146e */
[----:B------:R-:W-:Y:S01]  /*1630*/  IADD3 R121, R121, R0, R124 ;  /* 0x0000000079797210 */ /* 0x000fe20007ffe07c */
[----:B------:R-:W-:Y:S01]  /*1640*/  IMAD.IADD R106, R169, 0x1, R7 ;  /* 0x00000001a96a7824 */ /* 0x000fe200078e0207 */
[----:B------:R-:W-:Y:S02]  /*1650*/  SHF.R.S32.HI R0, RZ, 0x1f, R79 ;  /* 0x0000001fff007819 */ /* 0x000fe4000001144f */
[----:B------:R-:W-:Y:S01]  /*1660*/  SHF.R.S32.HI R7, RZ, 0x1f, R140 ;  /* 0x0000001fff077819 */ /* 0x000fe2000001148c */
[----:B------:R-:W-:Y:S01]  /*1670*/  IMAD.SHL.U32 R121, R121, 0x2, RZ ;  /* 0x0000000279797824 */ /* 0x000fe200078e00ff */
[----:B------:R-:W-:Y:S01]  /*1680*/  SHF.L.U64.HI R109, R110, 0x1, R109 ;  /* 0x000000016e6d7819 */ /* 0x000fe2000001026d */
[C---:B------:R-:W-:Y:S01]  /*1690*/  IMAD R2, R0.reuse, c[0x0][0x280], RZ ;  /* 0x0000a00000027a24 */ /* 0x040fe200078e02ff */
[----:B------:R-:W-:Y:S01]  /*16a0*/  LEA.HI R126, R7, R140, RZ, 0x3 ;  /* 0x0000008c077e7211 */ /* 0x000fe200078f18ff */
[----:B------:R-:W-:Y:S01]  /*16b0*/  IMAD R0, R0, c[0x0][0x290], RZ ;  /* 0x0000a40000007a24 */ /* 0x000fe200078e02ff */
[----:B------:R-:W-:Y:S01]  /*16c0*/  IADD3 R11, R18, 0x30, RZ ;  /* 0x00000030120b7810 */ /* 0x000fe20007ffe0ff */
[C---:B------:R-:W-:Y:S01]  /*16d0*/  IMAD R91, R79.reuse, c[0x0][0x284], R2 ;  /* 0x0000a1004f5b7a24 */ /* 0x040fe200078e0202 */
[----:B------:R-:W-:Y:S01]  /*16e0*/  LOP3.LUT R126, R126, 0xfffffff8, RZ, 0xc0, !PT ;  /* 0xfffffff87e7e7812 */ /* 0x000fe200078ec0ff */
[----:B------:R-:W-:Y:S01]  /*16f0*/  IMAD R3, R79, c[0x0][0x294], R0 ;  /* 0x0000a5004f037a24 */ /* 0x000fe200078e0200 */
[----:B------:R-:W-:Y:S01]  /*1700*/  LOP3.LUT R0, R141, 0x18, R16, 0xf8, !PT ;  /* 0x000000188d007812 */ /* 0x000fe200078ef810 */
[----:B------:R-:W-:Y:S01]  /*1710*/  IMAD.IADD R93, R161, 0x1, R91 ;  /* 0x00000001a15d7824 */ /* 0x000fe200078e025b */
[----:B------:R-:W-:Y:S01]  /*1720*/  SHF.R.S32.HI R115, RZ, 0x1f, R126 ;  /* 0x0000001fff737819 */ /* 0x000fe2000001147e */
[----:B------:R-:W-:Y:S01]  /*1730*/  IMAD.IADD R91, R91, 0x1, R157 ;  /* 0x000000015b5b7824 */ /* 0x000fe200078e029d */
[----:B------:R-:W-:Y:S01]  /*1740*/  LOP3.LUT R131, R0, R125, RZ, 0x3c, !PT ;  /* 0x0000007d00837212 */ /* 0x000fe200078e3cff */
[----:B------:R-:W-:-:S02]  /*1750*/  IMAD.IADD R92, R159, 0x1, R3 ;  /* 0x000000019f5c7824 */ /* 0x000fc400078e0203 */
[----:B------:R-:W-:Y:S02]  /*1760*/  IMAD.IADD R90, R3, 0x1, R155 ;  /* 0x00000001035a7824 */ /* 0x000fe400078e029b */
[----:B------:R-:W-:Y:S02]  /*1770*/  IMAD.IADD R131, R131, 0x1, R124 ;  /* 0x0000000183837824 */ /* 0x000fe400078e027c */
[----:B------:R-:W-:-:S03]  /*1780*/  IMAD.SHL.U32 R110, R110, 0x2, RZ ;  /* 0x000000026e6e7824 */ /* 0x000fc600078e00ff */
[----:B------:R-:W-:-:S04]  /*1790*/  LEA R131, R131, 0x100, 0x1 ;  /* 0x0000010083837811 */ /* 0x000fc800078e08ff */
[C---:B------:R-:W-:Y:S02]  /*17a0*/  IADD3 R130, R131.reuse, 0x40, RZ ;  /* 0x0000004083827810 */ /* 0x040fe40007ffe0ff */
[----:B------:R-:W-:Y:S01]  /*17b0*/  @P0 IADD3 R130, R131, -0x40, RZ ;  /* 0xffffffc083820810 */ /* 0x000fe20007ffe0ff */
[----:B------:R-:W-:Y:S01]  /*17c0*/  BAR.SYNC.DEFER_BLOCKING 0x0 ;  /* 0x0000000000007b1d */ /* 0x000fe20000010000 */
[----:B------:R-:W-:-:S04]  /*17d0*/  ISETP.GE.AND P0, PT, R82, 0x1, PT ;  /* 0x000000015200780c */ /* 0x000fc80003f06270 */
[----:B------:R-:W-:Y:S02]  /*17e0*/  P2R R0, PR, RZ, 0x1 ;  /* 0x00000001ff007803 */ /* 0x000fe40000000000 */
[----:B---3--:R-:W-:Y:S02]  /*17f0*/  P2R R0, PR, RZ, 0x2 ;  /* 0x00000002ff007803 */ /* 0x008fe40000000000 */
.L_x_90:
[----:B------:R-:W-:Y:S01]  /*1800*/  IMAD.SHL.U32 R87, R139, 0x40, RZ ;  /* 0x000000408b577824 */ /* 0x000fe200078e00ff */
[----:B------:R-:W-:Y:S04]  /*1810*/  DEPBAR.LE SB0, 0x0 ;  /* 0x000080000000791a */ /* 0x000fe80000000000 */
[----:B------:R-:W-:Y:S01]  /*1820*/  IMAD.IADD R0, R138, 0x1, R87 ;  /* 0x000000018a007824 */ /* 0x000fe200078e0257 */
[----:B------:R-:W-:Y:S01]  /*1830*/  ISETP.NE.AND P1, PT, R98, 0x1, PT ;  /* 0x000000016200780c */ /* 0x000fe20003f25270 */
[----:B------:R-:W-:Y:S01]  /*1840*/  IMAD.MOV.U32 R94, RZ, RZ, RZ ;  /* 0x000000ffff5e7224 */ /* 0x000fe200078e00ff */
[----:B------:R-:W-:Y:S01]  /*1850*/  ISETP.GE.AND P2, PT, R82, 0x1, PT ;  /* 0x000000015200780c */ /* 0x000fe20003f46270 */
[----:B------:R-:W-:Y:S01]  /*1860*/  IMAD.IADD R86, R89, 0x1, R0 ;  /* 0x0000000159567824 */ /* 0x000fe200078e0200 */
[----:B------:R-:W-:Y:S01]  /*1870*/  ISETP.GE.AND P0, PT, R0, R146, PT ;  /* 0x000000920000720c */ /* 0x000fe20003f06270 */
[----:B------:R-:W-:Y:S02]  /*1880*/  BSSY B1, `(.L_x_66) ;  /* 0x00003d7000017945 */ /* 0x000fe40003800000 */
[----:B------:R-:W-:Y:S01]  /*1890*/  IMAD.MOV.U32 R3, RZ, RZ, R86 ;  /* 0x000000ffff037224 */ /* 0x000fe200078e0056 */
[----:B------:R-:W-:Y:S05]  /*18a0*/  ISETP.GT.OR P0, PT, R138, 0x3f, P0 ;  /* 0x0000003f8a00780c */ /* 0x000fea0000704670 */
[----:B------:R-:W-:Y:S05]  /*18b0*/  @P1 IMAD.HI.U32 R0, R86, c[0x0][0x2bc], RZ ;  /* 0x0000af0056001a27 */ /* 0x000fea00078e00ff */
[----:B------:R-:W-:Y:S04]  /*18c0*/  @P1 SHF.R.U32.HI R3, RZ, c[0x0][0x2c0], R0 ;  /* 0x0000b000ff031a19 */ /* 0x000fe80000011600 */
[C---:B------:R-:W-:Y:S04]  /*18d0*/  @!P0 IADD3 R5, P1, R3.reuse, R152, RZ ;  /* 0x0000009803058210 */ /* 0x040fe80007f3e0ff */
[----:B------:R-:W-:Y:S01]  /*18e0*/  @!P0 LEA.HI.X.SX32 R0, R3, R88, 0x1, P1 ;  /* 0x0000005803008211 */ /* 0x000fe200008f0eff */
[----:B------:R-:W-:Y:S01]  /*18f0*/  IMAD.MOV R3, RZ, RZ, -R3 ;  /* 0x000000ffff037224 */ /* 0x000fe200078e0a03 */
[----:B-1----:R-:W-:Y:S03]  /*1900*/  @!P0 LEA R20, P1, R5, c[0x0][0x2a0], 0x2 ;  /* 0x0000a80005148a11 */ /* 0x002fe600078210ff */
[----:B------:R-:W-:Y:S01]  /*1910*/  IMAD R86, R3, c[0x0][0x2b8], R86 ;  /* 0x0000ae0003567a24 */ /* 0x000fe200078e0256 */
[----:B------:R-:W-:Y:S03]  /*1920*/  @!P0 LEA.HI.X R21, R5, c[0x0][0x2a4], R0, 0x2, P1 ;  /* 0x0000a90005158a11 */ /* 0x000fe600008f1400 */
[C---:B------:R-:W-:Y:S01]  /*1930*/  IMAD.WIDE.U32 R6, R86.reuse, c[0x0][0x1e0], RZ ;  /* 0x0000780056067a25 */ /* 0x040fe200078e00ff */
[----:B------:R-:W-:Y:S01]  /*1940*/  SHF.R.S32.HI R85, RZ, 0x1f, R86 ;  /* 0x0000001fff557819 */ /* 0x000fe20000011456 */
[----:B------:R-:W2:Y:S04]  /*1950*/  @!P0 LDG.E R94, [R20.64] ;  /* 0x00000006145e8981 */ /* 0x000ea8000c1e1900 */
[----:B------:R-:W-:Y:S01]  /*1960*/  IMAD R0, R85, c[0x0][0x1e0], RZ ;  /* 0x0000780055007a24 */ /* 0x000fe200078e02ff */
[----:B------:R-:W-:Y:S03]  /*1970*/  BAR.SYNC.DEFER_BLOCKING 0x0 ;  /* 0x0000000000007b1d */ /* 0x000fe60000010000 */
[----:B------:R-:W-:Y:S04]  /*1980*/  IMAD R0, R86, c[0x0][0x1e4], R0 ;  /* 0x0000790056007a24 */ /* 0x000fe800078e0200 */
[----:B------:R-:W-:Y:S01]  /*1990*/  IMAD.IADD R7, R7, 0x1, R0 ;  /* 0x0000000107077824 */ /* 0x000fe200078e0200 */
[----:B--2---:R-:W-:Y:S03]  /*19a0*/  SHF.R.S32.HI R84, RZ, 0x1f, R94 ;  /* 0x0000001fff547819 */ /* 0x004fe6000001145e */
[----:B------:R-:W-:Y:S04]  /*19b0*/  IMAD.WIDE.U32 R6, R94, c[0x0][0x1f0], R6 ;  /* 0x00007c005e067a25 */ /* 0x000fe800078e0006 */
[----:B------:R-:W-:Y:S01]  /*19c0*/  IMAD R4, R84, c[0x0][0x1f0], RZ ;  /* 0x00007c0054047a24 */ /* 0x000fe200078e02ff */
[----:B------:R-:W-:Y:S03]  /*19d0*/  IADD3 R3, P0, R170, R6, RZ ;  /* 0x00000006aa037210 */ /* 0x000fe60007f1e0ff */
[----:B------:R-:W-:Y:S05]  /*19e0*/  IMAD R4, R94, c[0x0][0x1f4], R4 ;  /* 0x00007d005e047a24 */ /* 0x000fea00078e0204 */
[----:B------:R-:W-:Y:S02]  /*19f0*/  IADD3.X R4, R105, R7, R4, P0, !PT ;  /* 0x0000000769047210 */ /* 0x000fe400007fe404 */
[C---:B------:R-:W-:Y:S04]  /*1a00*/  LEA R0, P0, R3.reuse, c[0x0][0x1c8], 0x1 ;  /* 0x0000720003007a11 */ /* 0x040fe800078008ff */
[----:B------:R-:W-:Y:S01]  /*1a10*/  LEA.HI.X R4, R3, c[0x0][0x1cc], R4, 0x1, P0 ;  /* 0x0000730003047a11 */ /* 0x000fe200000f0c04 */
[----:B----4-:R-:W-:-:S05]  /*1a20*/  @!P2 BRA `(.L_x_67) ;  /* 0x000039600000a947 */ /* 0x010fca0003800000 */
[-C--:B------:R-:W-:Y:S01]  /*1a30*/  IMAD R5, R101, R139.reuse, RZ ;  /* 0x0000008b65057224 */ /* 0x080fe200078e02ff */
[----:B------:R-:W-:Y:S01]  /*1a40*/  ISETP.NE.AND P0, PT, RZ, UR4, PT ;  /* 0x00000004ff007c0c */ /* 0x000fe2000bf05270 */
[-C--:B------:R-:W-:Y:S01]  /*1a50*/  IMAD R3, R103, R139.reuse, RZ ;  /* 0x0000008b67037224 */ /* 0x080fe200078e02ff */
[----:B------:R-:W-:Y:S01]  /*1a60*/  SHF.R.S32.HI R2, RZ, 0x1f, R139 ;  /* 0x0000001fff027819 */ /* 0x000fe2000001148b */
[-C--:B------:R-:W-:Y:S01]  /*1a70*/  IMAD.WIDE.U32 R40, R102, R139.reuse, RZ ;  /* 0x0000008b66287225 */ /* 0x080fe200078e00ff */
[----:B------:R-:W-:Y:S03]  /*1a80*/  IADD3 R83, -R87, R146, RZ ;  /* 0x0000009257537210 */ /* 0x000fe60007ffe1ff */
[C---:B------:R-:W-:Y:S01]  /*1a90*/  IMAD R5, R2.reuse, R102, R5 ;  /* 0x0000006602057224 */ /* 0x040fe200078e0205 */
[----:B------:R-:W-:Y:S01]  /*1aa0*/  IMNMX R83, R83, 0x40, PT ;  /* 0x0000004053537817 */ /* 0x000fe20003800200 */
[----:B------:R-:W-:Y:S02]  /*1ab0*/  IMAD R3, R2, R104, R3 ;  /* 0x0000006802037224 */ /* 0x000fe400078e0203 */
[----:B------:R-:W-:Y:S01]  /*1ac0*/  IMAD.WIDE.U32 R6, R104, R139, RZ ;  /* 0x0000008b68067225 */ /* 0x000fe200078e00ff */
[----:B------:R-:W-:Y:S04]  /*1ad0*/  IADD3 R2, R41, R5, RZ ;  /* 0x0000000529027210 */ /* 0x000fe80007ffe0ff */
[----:B------:R-:W-:Y:S01]  /*1ae0*/  IADD3 R3, R7, R3, RZ ;  /* 0x0000000307037210 */ /* 0x000fe20007ffe0ff */
[----:B------:R-:W-:-:S05]  /*1af0*/  @!P0 BRA `(.L_x_68) ;  /* 0x00001c0000008947 */ /* 0x000fca0003800000 */
[----:B------:R-:W-:Y:S01]  /*1b00*/  ISETP.GE.AND P1, PT, R144, R83, PT ;  /* 0x000000539000720c */ /* 0x000fe20003f26270 */
[----:B------:R-:W-:Y:S01]  /*1b10*/  BSSY B0, `(.L_x_69) ;  /* 0x000003a000007945 */ /* 0x000fe20003800000 */
        /* <DEDUP_REMOVED lines=12> */
[----:B------:R-:W-:-:S05]  /*1be0*/  @P1 BRA `(.L_x_70) ;  /* 0x000002c000001947 */ /* 0x000fca0003800000 */
[----:B------:R-:W-:Y:S01]  /*1bf0*/  IADD3 R40, P0, R160, R40, RZ ;  /* 0x00000028a0287210 */ /* 0x000fe20007f1e0ff */
[----:B------:R-:W-:Y:S01]  /*1c00*/  CS2R R62, SRZ ;  /* 0x00000000003e7805 */ /* 0x000fe2000001ff00 */
[----:B------:R-:W-:Y:S01]  /*1c10*/  CS2R R34, SRZ ;  /* 0x0000000000227805 */ /* 0x000fe2000001ff00 */
[----:B------:R-:W-:Y:S01]  /*1c20*/  CS2R R60, SRZ ;  /* 0x00000000003c7805 */ /* 0x000fe2000001ff00 */
[----:B------:R-:W-:Y:S01]  /*1c30*/  CS2R R38, SRZ ;  /* 0x0000000000267805 */ /* 0x000fe2000001ff00 */
[----:B------:R-:W-:Y:S01]  /*1c40*/  IMAD.X R5, R2, 0x1, R93, P0 ;  /* 0x0000000102057824 */ /* 0x000fe200000e065d */
[----:B------:R-:W-:Y:S01]  /*1c50*/  IADD3 R6, P0, R158, R6, RZ ;  /* 0x000000069e067210 */ /* 0x000fe20007f1e0ff */
[----:B------:R-:W-:Y:S01]  /*1c60*/  CS2R R58, SRZ ;  /* 0x00000000003a7805 */ /* 0x000fe2000001ff00 */
[----:B------:R-:W-:Y:S01]  /*1c70*/  CS2R R32, SRZ ;  /* 0x0000000000207805 */ /* 0x000fe2000001ff00 */
[----:B------:R-:W-:Y:S01]  /*1c80*/  CS2R R54, SRZ ;  /* 0x0000000000367805 */ /* 0x000fe2000001ff00 */
[----:B------:R-:W-:Y:S01]  /*1c90*/  CS2R R28, SRZ ;  /* 0x00000000001c7805 */ /* 0x000fe2000001ff00 */
[----:B------:R-:W-:Y:S01]  /*1ca0*/  IMAD.X R3, R3, 0x1, R92, P0 ;  /* 0x0000000103037824 */ /* 0x000fe200000e065c */
[C---:B------:R-:W-:Y:S01]  /*1cb0*/  LEA R20, P0, R40.reuse, c[0x0][0x270], 0x1 ;  /* 0x00009c0028147a11 */ /* 0x040fe200078008ff */
[----:B------:R-:W-:Y:S01]  /*1cc0*/  CS2R R52, SRZ ;  /* 0x0000000000347805 */ /* 0x000fe2000001ff00 */
[----:B------:R-:W-:Y:S01]  /*1cd0*/  CS2R R26, SRZ ;  /* 0x00000000001a7805 */ /* 0x000fe2000001ff00 */
[----:B------:R-:W-:Y:S01]  /*1ce0*/  CS2R R50, SRZ ;  /* 0x0000000000327805 */ /* 0x000fe2000001ff00 */
[----:B------:R-:W-:Y:S01]  /*1cf0*/  LEA.HI.X R21, R40, c[0x0][0x274], R5, 0x1, P0 ;  /* 0x00009d0028157a11 */ /* 0x000fe200000f0c05 */
[----:B------:R-:W-:Y:S01]  /*1d00*/  CS2R R24, SRZ ;  /* 0x0000000000187805 */ /* 0x000fe2000001ff00 */
[C---:B------:R-:W-:Y:S04]  /*1d10*/  LEA R22, P0, R6.reuse, c[0x0][0x288], 0x1 ;  /* 0x0000a20006167a11 */ /* 0x040fe800078008ff */
[----:B------:R-:W-:Y:S02]  /*1d20*/  LEA.HI.X R23, R6, c[0x0][0x28c], R3, 0x1, P0 ;  /* 0x0000a30006177a11 */ /* 0x000fe400000f0c03 */
[----:B------:R-:W-:Y:S11]  /*1d30*/  ISETP.GE.AND P0, PT, R18, c[0x0][0x27c], PT ;  /* 0x00009f0012007a0c */ /* 0x000ff60003f06270 */
[----:B------:R-:W-:Y:S02]  /*1d40*/  @!UPT UIADD3 URZ, URZ, URZ, URZ ;  /* 0x0000003f3f3ff290 */ /* 0x000fe4000fffe03f */
[----:B------:R1:W5:Y:S04]  /*1d50*/  @!P0 LDG.E.64 R62, [R20.64] ;  /* 0x00000006143e8981 */ /* 0x000368000c1e1b00 */
[----:B------:R1:W5:Y:S01]  /*1d60*/  @!P0 LDG.E.64 R34, [R22.64] ;  /* 0x0000000616228981 */ /* 0x000362000c1e1b00 */
[----:B------:R-:W-:Y:S11]  /*1d70*/  ISETP.GE.AND P0, PT, R9, c[0x0][0x27c], PT ;  /* 0x00009f0009007a0c */ /* 0x000ff60003f06270 */
[----:B------:R-:W-:Y:S02]  /*1d80*/  @!UPT UIADD3 URZ, URZ, URZ, URZ ;  /* 0x0000003f3f3ff290 */ /* 0x000fe4000fffe03f */
[----:B------:R1:W5:Y:S04]  /*1d90*/  @!P0 LDG.E.64 R60, [R20.64+0x20] ;  /* 0x00002006143c8981 */ /* 0x000368000c1e1b00 */
[----:B------:R1:W5:Y:S01]  /*1da0*/  @!P0 LDG.E.64 R38, [R22.64+0x20] ;  /* 0x0000200616268981 */ /* 0x000362000c1e1b00 */
        /* <DEDUP_REMOVED lines=15> */
[----:B------:R1:W5:Y:S02]  /*1ea0*/  @!P0 LDG.E.64 R24, [R22.64+0xa0] ;  /* 0x0000a00616188981 */ /* 0x000364000c1e1b00 */
.L_x_70:
[----:B------:R-:W-:Y:S05]  /*1eb0*/  BSYNC B0 ;  /* 0x0000000000007941 */ /* 0x000fea0003800000 */
.L_x_69:
[----:B------:R2:W3:Y:S04]  /*1ec0*/  SHFL.IDX PT, R67, R4, RZ, 0x1c1f ;  /* 0x001c1fff04437589 */ /* 0x0004e800000e0000 */
[----:B------:R2:W4:Y:S01]  /*1ed0*/  SHFL.IDX PT, R65, R0, RZ, 0x1c1f ;  /* 0x001c1fff00417589 */ /* 0x00052200000e0000 */
[----:B------:R-:W-:-:S05]  /*1ee0*/  @P1 BRA `(.L_x_71) ;  /* 0x0000370000001947 */ /* 0x000fca0003800000 */
[----:B------:R-:W-:Y:S01]  /*1ef0*/  ISETP.GE.AND P0, PT, R16, c[0x0][0x1d4], PT ;  /* 0x0000750010007a0c */ /* 0x000fe20003f06270 */
[----:B-1---5:R-:W-:Y:S01]  /*1f00*/  IMAD.MOV.U32 R21, RZ, RZ, R52 ;  /* 0x000000ffff157224 */ /* 0x022fe200078e0034 */
[----:B------:R-:W-:Y:S01]  /*1f10*/  MOV R20, R53 ;  /* 0x0000003500147202 */ /* 0x000fe20000000f00 */
[----:B------:R-:W-:Y:S01]  /*1f20*/  IMAD.MOV.U32 R2, RZ, RZ, R24 ;  /* 0x000000ffff027224 */ /* 0x000fe200078e0018 */
[----:B--2---:R-:W-:Y:S01]  /*1f30*/  MOV R4, R26 ;  /* 0x0000001a00047202 */ /* 0x004fe20000000f00 */
[----:B------:R-:W-:Y:S01]  /*1f40*/  IMAD.MOV.U32 R0, RZ, RZ, R25 ;  /* 0x000000ffff007224 */ /* 0x000fe200078e0019 */
[----:B------:R-:W-:Y:S01]  /*1f50*/  PRMT R48, R20, 0x5410, R21 ;  /* 0x0000541014307816 */ /* 0x000fe20000000015 */
[----:B------:R-:W-:Y:S01]  /*1f60*/  IMAD.MOV.U32 R23, RZ, RZ, R50 ;  /* 0x000000ffff177224 */ /* 0x000fe200078e0032 */
[----:B------:R-:W-:Y:S01]  /*1f70*/  MOV R21, R58 ;  /* 0x0000003a00157202 */ /* 0x000fe20000000f00 */
[----:B------:R-:W-:Y:S01]  /*1f80*/  IMAD.MOV.U32 R22, RZ, RZ, R51 ;  /* 0x000000ffff167224 */ /* 0x000fe200078e0033 */
[----:B------:R-:W-:Y:S01]  /*1f90*/  PRMT R5, R0, 0x5410, R2 ;  /* 0x0000541000057816 */ /* 0x000fe20000000002 */
[----:B------:R-:W-:Y:S01]  /*1fa0*/  IMAD.MOV.U32 R20, RZ, RZ, R59 ;  /* 0x000000ffff147224 */ /* 0x000fe200078e003b */
[----:B------:R-:W-:Y:S01]  /*1fb0*/  MOV R0, R29 ;  /* 0x0000001d00007202 */ /* 0x000fe20000000f00 */
[----:B------:R-:W-:Y:S01]  /*1fc0*/  IMAD.MOV.U32 R3, RZ, RZ, R27 ;  /* 0x000000ffff037224 */ /* 0x000fe200078e001b */
[----:B------:R-:W-:Y:S01]  /*1fd0*/  PRMT R47, R22, 0x5410, R23 ;  /* 0x00005410162f7816 */ /* 0x000fe20000000017 */
[----:B------:R-:W-:Y:S01]  /*1fe0*/  IMAD.MOV.U32 R2, RZ, RZ, R28 ;  /* 0x000000ffff027224 */ /* 0x000fe200078e001c */
[----:B------:R-:W-:Y:S01]  /*1ff0*/  PRMT R56, R20, 0x5410, R21 ;  /* 0x0000541014387816 */ /* 0x000fe20000000015 */
[----:B------:R-:W-:Y:S01]  /*2000*/  IMAD.MOV.U32 R23, RZ, RZ, R54 ;  /* 0x000000ffff177224 */ /* 0x000fe200078e0036 */
[----:B------:R-:W-:Y:S01]  /*2010*/  PRMT R6, R3, 0x5410, R4 ;  /* 0x0000541003067816 */ /* 0x000fe20000000004 */
[----:B------:R-:W-:Y:S01]  /*2020*/  IMAD.MOV.U32 R22, RZ, RZ, R55 ;  /* 0x000000ffff167224 */ /* 0x000fe200078e0037 */
[----:B------:R-:W-:Y:S01]  /*2030*/  PRMT R7, R0, 0x5410, R2 ;  /* 0x0000541000077816 */ /* 0x000fe20000000002 */
[----:B------:R-:W-:Y:S01]  /*2040*/  IMAD.MOV.U32 R21, RZ, RZ, R60 ;  /* 0x000000ffff157224 */ /* 0x000fe200078e003c */
[----:B------:R-:W-:Y:S01]  /*2050*/  MOV R20, R61 ;  /* 0x0000003d00147202 */ /* 0x000fe20000000f00 */
[----:B------:R-:W-:Y:S01]  /*2060*/  IMAD.MOV.U32 R4, RZ, RZ, R32 ;  /* 0x000000ffff047224 */ /* 0x000fe200078e0020 */
[----:B------:R-:W-:Y:S01]  /*2070*/  MOV R2, R38 ;  /* 0x0000002600027202 */ /* 0x000fe20000000f00 */
[----:B------:R-:W-:Y:S01]  /*2080*/  IMAD.MOV.U32 R3, RZ, RZ, R33 ;  /* 0x000000ffff037224 */ /* 0x000fe200078e0021 */
[----:B------:R-:W-:Y:S01]  /*2090*/  PRMT R49, R22, 0x5410, R23 ;  /* 0x0000541016317816 */ /* 0x000fe20000000017 */
[----:B------:R-:W-:Y:S01]  /*20a0*/  IMAD.MOV.U32 R0, RZ, RZ, R39 ;  /* 0x000000ffff007224 */ /* 0x000fe200078e0027 */
[----:B------:R-:W-:Y:S01]  /*20b0*/  PRMT R57, R20, 0x5410, R21 ;  /* 0x0000541014397816 */ /* 0x000fe20000000015 */
[----:B------:R-:W-:Y:S01]  /*20c0*/  BSSY B0, `(.L_x_72) ;  /* 0x000003d000007945 */ /* 0x000fe20003800000 */
[----:B------:R-:W-:Y:S02]  /*20d0*/  PRMT R8, R3, 0x5410, R4 ;  /* 0x0000541003087816 */ /* 0x000fe40000000004 */
[----:B------:R-:W-:Y:S01]  /*20e0*/  PRMT R30, R0, 0x5410, R2 ;  /* 0x00005410001e7816 */ /* 0x000fe20000000002 */
[----:B------:R-:W-:-:S05]  /*20f0*/  @P0 BRA `(.L_x_73) ;  /* 0x0000039000000947 */ /* 0x000fca0003800000 */
[C---:B----4-:R-:W-:Y:S01]  /*2100*/  LEA R74, P0, R16.reuse, R65, 0x1 ;  /* 0x00000041104a7211 */ /* 0x050fe200078008ff */
[----:B------:R-:W1:Y:S01]  /*2110*/  LDS.128 R20, [R131+0x6000] ;  /* 0x0060000083147984 */ /* 0x000e620000000c00 */
[----:B------:R-:W-:Y:S01]  /*2120*/  MOV R40, R34 ;  /* 0x0000002200287202 */ /* 0x000fe20000000f00 */
[----:B------:R-:W-:Y:S01]  /*2130*/  IMAD.MOV.U32 R42, RZ, RZ, R62 ;  /* 0x000000ffff2a7224 */ /* 0x000fe200078e003e */
[----:B---3--:R-:W-:Y:S02]  /*2140*/  LEA.HI.X R75, R16, R67, R17, 0x1, P0 ;  /* 0x00000043104b7211 */ /* 0x008fe400000f0c11 */
[----:B------:R-:W-:Y:S02]  /*2150*/  ISETP.GE.AND P0, PT, R18, c[0x0][0x27c], PT ;  /* 0x00009f0012007a0c */ /* 0x000fe40003f06270 */
[----:B------:R-:W-:Y:S02]  /*2160*/  MOV R37, R35 ;  /* 0x0000002300257202 */ /* 0x000fe40000000f00 */
[----:B------:R-:W-:Y:S09]  /*2170*/  MOV R45, R63 ;  /* 0x0000003f002d7202 */ /* 0x000ff20000000f00 */
[--C-:B------:R-:W-:Y:S01]  /*2180*/  @!P0 SHF.R.U64 R36, R34, 0x10, R35.reuse ;  /* 0x0000001022248819 */ /* 0x100fe20000001223 */
[----:B------:R-:W-:Y:S01]  /*2190*/  @!P0 HADD2.F32 R40, -RZ, R40.H0_H0 ;  /* 0x20000028ff288230 */ /* 0x000fe20000004100 */
[----:B------:R-:W-:Y:S01]  /*21a0*/  @!P0 SHF.R.U32.HI R34, RZ, 0x10, R35 ;  /* 0x00000010ff228819 */ /* 0x000fe20000011623 */
[----:B------:R-:W-:Y:S01]  /*21b0*/  @!P0 HADD2.F32 R42, -RZ, R42.H0_H0 ;  /* 0x2000002aff2a8230 */ /* 0x000fe20000004100 */
[--C-:B------:R-:W-:Y:S01]  /*21c0*/  @!P0 SHF.R.U64 R44, R62, 0x10, R63.reuse ;  /* 0x000000103e2c8819 */ /* 0x100fe2000000123f */
[----:B------:R-:W-:Y:S01]  /*21d0*/  @!P0 HADD2.F32 R36, -RZ, R36.H0_H0 ;  /* 0x20000024ff248230 */ /* 0x000fe20000004100 */
[----:B------:R-:W-:Y:S01]  /*21e0*/  @!P0 SHF.R.U32.HI R46, RZ, 0x10, R63 ;  /* 0x00000010ff2e8819 */ /* 0x000fe2000001163f */
[----:B------:R-:W-:Y:S02]  /*21f0*/  @!P0 HADD2.F32 R34, -RZ, R34.H0_H0 ;  /* 0x20000022ff228230 */ /* 0x000fe40000004100 */
[----:B------:R-:W-:Y:S02]  /*2200*/  @!P0 HADD2.F32 R44, -RZ, R44.H0_H0 ;  /* 0x2000002cff2c8230 */ /* 0x000fe40000004100 */
[----:B------:R-:W-:Y:S01]  /*2210*/  @!P0 HADD2.F32 R46, -RZ, R46.H0_H0 ;  /* 0x2000002eff2e8230 */ /* 0x000fe20000004100 */
[----:B-1----:R-:W-:Y:S02]  /*2220*/  @!P0 MOV R31, R20 ;  /* 0x00000014001f8202 */ /* 0x002fe40000000f00 */
[----:B------:R-:W-:Y:S03]  /*2230*/  @!P0 MOV R35, R21 ;  /* 0x0000001500238202 */ /* 0x000fe60000000f00 */
[--C-:B------:R-:W-:Y:S02]  /*2240*/  @!P0 HADD2.F32 R41, -RZ, R31.reuse.H1_H1 ;  /* 0x3000001fff298230 */ /* 0x100fe40000004100 */
[----:B------:R-:W-:Y:S02]  /*2250*/  @!P0 HADD2.F32 R31, -RZ, R31.H0_H0 ;  /* 0x2000001fff1f8230 */ /* 0x000fe40000004100 */
[--C-:B------:R-:W-:Y:S01]  /*2260*/  @!P0 HADD2.F32 R43, -RZ, R35.reuse.H1_H1 ;  /* 0x30000023ff2b8230 */ /* 0x100fe20000004100 */
[-C--:B------:R-:W-:Y:S02]  /*2270*/  @!P0 FMUL.FTZ R69, R41, R40.reuse ;  /* 0x0000002829458220 */ /* 0x080fe40000410000 */
[C---:B------:R-:W-:Y:S02]  /*2280*/  @!P0 FMUL.FTZ R0, R31.reuse, R40 ;  /* 0x000000281f008220 */ /* 0x040fe40000410000 */
[----:B------:R-:W-:Y:S01]  /*2290*/  @!P0 FFMA.FTZ R69, R31, R42, -R69 ;  /* 0x0000002a1f458223 */ /* 0x000fe20000010845 */
[----:B------:R-:W-:Y:S01]  /*22a0*/  @!P0 HADD2.F32 R31, -RZ, R35.H0_H0 ;  /* 0x20000023ff1f8230 */ /* 0x000fe20000004100 */
[-C--:B------:R-:W-:Y:S02]  /*22b0*/  @!P0 FMUL.FTZ R73, R43, R36.reuse ;  /* 0x000000242b498220 */ /* 0x080fe40000410000 */
[----:B------:R-:W-:Y:S02]  /*22c0*/  @!P0 IMAD.MOV.U32 R35, RZ, RZ, R22 ;  /* 0x000000ffff238224 */ /* 0x000fe400078e0016 */
[C---:B------:R-:W-:Y:S01]  /*22d0*/  @!P0 FMUL.FTZ R2, R31.reuse, R36 ;  /* 0x000000241f028220 */ /* 0x040fe20000410000 */
[----:B------:R-:W-:Y:S01]  /*22e0*/  @!P0 HADD2.F32 R36, -RZ, R37.H0_H0 ;  /* 0x20000025ff248230 */ /* 0x000fe20000004100 */
[----:B------:R-:W-:Y:S01]  /*22f0*/  @!P0 FFMA.FTZ R73, R31, R44, -R73 ;  /* 0x0000002c1f498223 */ /* 0x000fe20000010849 */
[----:B------:R-:W-:Y:S01]  /*2300*/  @!P0 MOV R31, R23 ;  /* 0x00000017001f8202 */ /* 0x000fe20000000f00 */
[----:B------:R-:W-:Y:S01]  /*2310*/  @!P0 FFMA.FTZ R0, R41, R42, R0 ;  /* 0x0000002a29008223 */ /* 0x000fe20000010000 */
[--C-:B------:R-:W-:Y:S01]  /*2320*/  @!P0 HADD2.F32 R41, -RZ, R35.reuse.H1_H1 ;  /* 0x30000023ff298230 */ /* 0x100fe20000004100 */
[----:B------:R-:W-:Y:S01]  /*2330*/  @!P0 FFMA.FTZ R2, R43, R44, R2 ;  /* 0x0000002c2b028223 */ /* 0x000fe20000010002 */
[----:B------:R-:W-:Y:S02]  /*2340*/  @!P0 HADD2.F32 R35, -RZ, R35.H0_H0 ;  /* 0x20000023ff238230 */ /* 0x000fe40000004100 */
[----:B------:R-:W-:Y:S01]  /*2350*/  @!P0 HADD2.F32 R42, -RZ, R45.H0_H0 ;  /* 0x2000002dff2a8230 */ /* 0x000fe20000004100 */
[-C--:B------:R-:W-:Y:S01]  /*2360*/  @!P0 FMUL.FTZ R64, R41, R36.reuse ;  /* 0x0000002429408220 */ /* 0x080fe20000410000 */
[--C-:B------:R-:W-:Y:S01]  /*2370*/  @!P0 HADD2.F32 R45, -RZ, R31.reuse.H1_H1 ;  /* 0x3000001fff2d8230 */ /* 0x100fe20000004100 */
[C---:B------:R-:W-:Y:S01]  /*2380*/  @!P0 FMUL.FTZ R3, R35.reuse, R36 ;  /* 0x0000002423038220 */ /* 0x040fe20000410000 */
[----:B------:R-:W-:Y:S01]  /*2390*/  @!P0 F2FP.PACK_AB R68, R2, R73 ;  /* 0x000000490244823e */ /* 0x000fe200000000ff */
[----:B------:R-:W-:Y:S01]  /*23a0*/  @!P0 FFMA.FTZ R64, R35, R42, -R64 ;  /* 0x0000002a23408223 */ /* 0x000fe20000010840 */
[----:B------:R-:W-:Y:S01]  /*23b0*/  @!P0 F2FP.PACK_AB R69, R0, R69 ;  /* 0x000000450045823e */ /* 0x000fe200000000ff */
[----:B------:R-:W-:Y:S01]  /*23c0*/  @!P0 FMUL.FTZ R66, R45, R34 ;  /* 0x000000222d428220 */ /* 0x000fe20000410000 */
[----:B------:R-:W-:Y:S01]  /*23d0*/  @!P0 HADD2.F32 R31, -RZ, R31.H0_H0 ;  /* 0x2000001fff1f8230 */ /* 0x000fe20000004100 */
[----:B------:R-:W-:Y:S01]  /*23e0*/  @!P0 FFMA.FTZ R3, R41, R42, R3 ;  /* 0x0000002a29038223 */ /* 0x000fe20000010003 */
[----:B------:R-:W-:Y:S01]  /*23f0*/  @!P0 MOV R20, R69 ;  /* 0x0000004500148202 */ /* 0x000fe20000000f00 */
[----:B------:R-:W-:Y:S02]  /*2400*/  @!P0 IMAD.MOV.U32 R21, RZ, RZ, R68 ;  /* 0x000000ffff158224 */ /* 0x000fe400078e0044 */
[----:B------:R-:W-:Y:S01]  /*2410*/  @!P0 FMUL.FTZ R4, R31, R34 ;  /* 0x000000221f048220 */ /* 0x000fe20000410000 */
[----:B------:R-:W-:Y:S01]  /*2420*/  @!P0 F2FP.PACK_AB R64, R3, R64 ;  /* 0x000000400340823e */ /* 0x000fe200000000ff */
[-C--:B------:R-:W-:Y:S02]  /*2430*/  @!P0 FFMA.FTZ R66, R31, R46.reuse, -R66 ;  /* 0x0000002e1f428223 */ /* 0x080fe40000010842 */
[----:B------:R-:W-:Y:S01]  /*2440*/  @!P0 FFMA.FTZ R4, R45, R46, R4 ;  /* 0x0000002e2d048223 */ /* 0x000fe20000010004 */
[----:B------:R-:W-:Y:S04]  /*2450*/  @!P0 MOV R22, R64 ;  /* 0x0000004000168202 */ /* 0x000fe80000000f00 */
[----:B------:R-:W-:Y:S04]  /*2460*/  @!P0 F2FP.PACK_AB R73, R4, R66 ;  /* 0x000000420449823e */ /* 0x000fe800000000ff */
[----:B------:R-:W-:Y:S05]  /*2470*/  @!P0 MOV R23, R73 ;  /* 0x0000004900178202 */ /* 0x000fea0000000f00 */
[----:B------:R1:W-:Y:S02]  /*2480*/  ST.E.128 [R74.64], R20 ;  /* 0x000000144a007985 */ /* 0x0003e4000c101d06 */
.L_x_73:
[----:B------:R-:W-:Y:S05]  /*2490*/  BSYNC B0 ;  /* 0x0000000000007941 */ /* 0x000fea0003800000 */
.L_x_72:
[----:B------:R-:W-:Y:S01]  /*24a0*/  ISETP.GE.AND P0, PT, R13, c[0x0][0x1d4], PT ;  /* 0x000075000d007a0c */ /* 0x000fe20003f06270 */
[----:B------:R-:W-:Y:S01]  /*24b0*/  @!UPT UIADD3 URZ, URZ, URZ, URZ ;  /* 0x0000003f3f3ff290 */ /* 0x000fe2000fffe03f */
[----:B------:R-:W-:Y:S11]  /*24c0*/  BSSY B0, `(.L_x_74) ;  /* 0x0000038000007945 */ /* 0x000ff60003800000 */
[----:B------:R-:W-:-:S05]  /*24d0*/  @P0 BRA `(.L_x_75) ;  /* 0x0000036000000947 */ /* 0x000fca0003800000 */
[C---:B----4-:R-:W-:Y:S01]  /*24e0*/  LEA R68, P0, R136.reuse, R65, 0x1 ;  /* 0x0000004188447211 */ /* 0x050fe200078008ff */
[----:B-1----:R-:W1:Y:S03]  /*24f0*/  LDS.128 R20, [R130+0x6000] ;  /* 0x0060000082147984 */ /* 0x002e660000000c00 */
[----:B---3--:R-:W-:Y:S02]  /*2500*/  LEA.HI.X R69, R136, R67, R119, 0x1, P0 ;  /* 0x0000004388457211 */ /* 0x008fe400000f0c77 */
[----:B------:R-:W-:Y:S11]  /*2510*/  ISETP.GE.AND P0, PT, R9, c[0x0][0x27c], PT ;  /* 0x00009f0009007a0c */ /* 0x000ff60003f06270 */
[----:B------:R-:W-:Y:S02]  /*2520*/  @!UPT UIADD3 URZ, URZ, URZ, URZ ;  /* 0x0000003f3f3ff290 */ /* 0x000fe4000fffe03f */
[--C-:B------:R-:W-:Y:S01]  /*2530*/  @!P0 HADD2.F32 R36, -RZ, R30.reuse.H1_H1 ;  /* 0x3000001eff248230 */ /* 0x100fe20000004100 */
[----:B------:R-:W-:Y:S01]  /*2540*/  @!P0 SHF.R.U64 R31, R38, 0x10, R39 ;  /* 0x00000010261f8819 */ /* 0x000fe20000001227 */
[----:B------:R-:W-:Y:S01]  /*2550*/  @!P0 HADD2.F32 R40, -RZ, R57.H1_H1 ;  /* 0x30000039ff288230 */ /* 0x000fe20000004100 */
[----:B------:R-:W-:Y:S01]  /*2560*/  @!P0 SHF.R.U64 R43, R60, 0x10, R61 ;  /* 0x000000103c2b8819 */ /* 0x000fe2000000123d */
[----:B------:R-:W-:Y:S01]  /*2570*/  @!P0 HADD2.F32 R30, -RZ, R30.H0_H0 ;  /* 0x2000001eff1e8230 */ /* 0x000fe20000004100 */
[----:B------:R-:W-:Y:S01]  /*2580*/  @!P0 SHF.R.U32.HI R38, RZ, 0x10, R39 ;  /* 0x00000010ff268819 */ /* 0x000fe20000011627 */
[----:B------:R-:W-:Y:S01]  /*2590*/  @!P0 HADD2.F32 R31, -RZ, R31.H0_H0 ;  /* 0x2000001fff1f8230 */ /* 0x000fe20000004100 */
[----:B------:R-:W-:Y:S01]  /*25a0*/  @!P0 SHF.R.U32.HI R46, RZ, 0x10, R61 ;  /* 0x00000010ff2e8819 */ /* 0x000fe2000001163d */
[----:B------:R-:W-:Y:S02]  /*25b0*/  @!P0 HADD2.F32 R43, -RZ, R43.H0_H0 ;  /* 0x2000002bff2b8230 */ /* 0x000fe40000004100 */
[----:B------:R-:W-:Y:S02]  /*25c0*/  @!P0 HADD2.F32 R38, -RZ, R38.H0_H0 ;  /* 0x20000026ff268230 */ /* 0x000fe40000004100 */
[----:B------:R-:W-:Y:S02]  /*25d0*/  @!P0 HADD2.F32 R44, -RZ, R57.H0_H0 ;  /* 0x20000039ff2c8230 */ /* 0x000fe40000004100 */
[----:B------:R-:W-:Y:S01]  /*25e0*/  @!P0 HADD2.F32 R46, -RZ, R46.H0_H0 ;  /* 0x2000002eff2e8230 */ /* 0x000fe20000004100 */
[----:B-1----:R-:W-:Y:S02]  /*25f0*/  @!P0 MOV R34, R20 ;  /* 0x0000001400228202 */ /* 0x002fe40000000f00 */
[----:B------:R-:W-:Y:S03]  /*2600*/  @!P0 MOV R35, R21 ;  /* 0x0000001500238202 */ /* 0x000fe60000000f00 */
[--C-:B------:R-:W-:Y:S02]  /*2610*/  @!P0 HADD2.F32 R41, -RZ, R34.reuse.H1_H1 ;  /* 0x30000022ff298230 */ /* 0x100fe40000004100 */
[----:B------:R-:W-:Y:S01]  /*2620*/  @!P0 HADD2.F32 R37, -RZ, R34.H0_H0 ;  /* 0x20000022ff258230 */ /* 0x000fe20000004100 */
[----:B------:R-:W-:Y:S01]  /*2630*/  @!P0 MOV R34, R22 ;  /* 0x0000001600228202 */ /* 0x000fe20000000f00 */
[--C-:B------:R-:W-:Y:S01]  /*2640*/  @!P0 HADD2.F32 R42, -RZ, R35.reuse.H1_H1 ;  /* 0x30000023ff2a8230 */ /* 0x100fe20000004100 */
[-C--:B------:R-:W-:Y:S02]  /*2650*/  @!P0 FMUL.FTZ R45, R41, R36.reuse ;  /* 0x00000024292d8220 */ /* 0x080fe40000410000 */
[C---:B------:R-:W-:Y:S01]  /*2660*/  @!P0 FMUL.FTZ R0, R37.reuse, R36 ;  /* 0x0000002425008220 */ /* 0x040fe20000410000 */
[----:B------:R-:W-:Y:S01]  /*2670*/  @!P0 HADD2.F32 R36, -RZ, R35.H0_H0 ;  /* 0x20000023ff248230 */ /* 0x000fe20000004100 */
[-C--:B------:R-:W-:Y:S01]  /*2680*/  @!P0 FMUL.FTZ R63, R42, R31.reuse ;  /* 0x0000001f2a3f8220 */ /* 0x080fe20000410000 */
[--C-:B------:R-:W-:Y:S01]  /*2690*/  @!P0 HADD2.F32 R35, -RZ, R34.reuse.H0_H0 ;  /* 0x20000022ff238230 */ /* 0x100fe20000004100 */
[-C--:B------:R-:W-:Y:S02]  /*26a0*/  @!P0 FFMA.FTZ R45, R37, R40.reuse, -R45 ;  /* 0x00000028252d8223 */ /* 0x080fe4000001082d */
[----:B------:R-:W-:Y:S01]  /*26b0*/  @!P0 FMUL.FTZ R2, R36, R31 ;  /* 0x0000001f24028220 */ /* 0x000fe20000410000 */
[----:B------:R-:W-:Y:S01]  /*26c0*/  @!P0 MOV R31, R23 ;  /* 0x00000017001f8202 */ /* 0x000fe20000000f00 */
[----:B------:R-:W-:Y:S01]  /*26d0*/  @!P0 FFMA.FTZ R0, R41, R40, R0 ;  /* 0x0000002829008223 */ /* 0x000fe20000010000 */
[----:B------:R-:W-:Y:S01]  /*26e0*/  @!P0 HADD2.F32 R40, -RZ, R34.H1_H1 ;  /* 0x30000022ff288230 */ /* 0x000fe20000004100 */
[-C--:B------:R-:W-:Y:S02]  /*26f0*/  @!P0 FMUL.FTZ R3, R35, R30.reuse ;  /* 0x0000001e23038220 */ /* 0x080fe40000410000 */
[----:B------:R-:W-:Y:S01]  /*2700*/  @!P0 FFMA.FTZ R2, R42, R43, R2 ;  /* 0x0000002b2a028223 */ /* 0x000fe20000010002 */
[----:B------:R-:W-:Y:S01]  /*2710*/  @!P0 F2FP.PACK_AB R45, R0, R45 ;  /* 0x0000002d002d823e */ /* 0x000fe200000000ff */
[C---:B------:R-:W-:Y:S01]  /*2720*/  @!P0 FMUL.FTZ R62, R40.reuse, R30 ;  /* 0x0000001e283e8220 */ /* 0x040fe20000410000 */
[--C-:B------:R-:W-:Y:S01]  /*2730*/  @!P0 HADD2.F32 R41, -RZ, R31.reuse.H1_H1 ;  /* 0x3000001fff298230 */ /* 0x100fe20000004100 */
[----:B------:R-:W-:Y:S01]  /*2740*/  @!P0 FFMA.FTZ R3, R40, R44, R3 ;  /* 0x0000002c28038223 */ /* 0x000fe20000010003 */
[----:B------:R-:W-:Y:S01]  /*2750*/  @!P0 MOV R20, R45 ;  /* 0x0000002d00148202 */ /* 0x000fe20000000f00 */
[----:B------:R-:W-:Y:S01]  /*2760*/  @!P0 HADD2.F32 R31, -RZ, R31.H0_H0 ;  /* 0x2000001fff1f8230 */ /* 0x000fe20000004100 */
[----:B------:R-:W-:Y:S02]  /*2770*/  @!P0 FFMA.FTZ R63, R36, R43, -R63 ;  /* 0x0000002b243f8223 */ /* 0x000fe4000001083f */
[-C--:B------:R-:W-:Y:S02]  /*2780*/  @!P0 FMUL.FTZ R64, R41, R38.reuse ;  /* 0x0000002629408220 */ /* 0x080fe40000410000 */
[----:B------:R-:W-:Y:S01]  /*2790*/  @!P0 FMUL.FTZ R4, R31, R38 ;  /* 0x000000261f048220 */ /* 0x000fe20000410000 */
[----:B------:R-:W-:Y:S01]  /*27a0*/  @!P0 F2FP.PACK_AB R66, R2, R63 ;  /* 0x0000003f0242823e */ /* 0x000fe200000000ff */
[----:B------:R-:W-:Y:S02]  /*27b0*/  @!P0 FFMA.FTZ R62, R35, R44, -R62 ;  /* 0x0000002c233e8223 */ /* 0x000fe4000001083e */
[----:B------:R-:W-:Y:S01]  /*27c0*/  @!P0 FFMA.FTZ R64, R31, R46, -R64 ;  /* 0x0000002e1f408223 */ /* 0x000fe20000010840 */
[----:B------:R-:W-:Y:S01]  /*27d0*/  @!P0 MOV R21, R66 ;  /* 0x0000004200158202 */ /* 0x000fe20000000f00 */
[----:B------:R-:W-:Y:S01]  /*27e0*/  @!P0 FFMA.FTZ R4, R41, R46, R4 ;  /* 0x0000002e29048223 */ /* 0x000fe20000010004 */
[----:B------:R-:W-:Y:S04]  /*27f0*/  @!P0 F2FP.PACK_AB R62, R3, R62 ;  /* 0x0000003e033e823e */ /* 0x000fe800000000ff */
[----:B------:R-:W-:Y:S02]  /*2800*/  @!P0 F2FP.PACK_AB R63, R4, R64 ;  /* 0x00000040043f823e */ /* 0x000fe400000000ff */
[----:B------:R-:W-:Y:S02]  /*2810*/  @!P0 MOV R22, R62 ;  /* 0x0000003e00168202 */ /* 0x000fe40000000f00 */
[----:B------:R-:W-:Y:S05]  /*2820*/  @!P0 MOV R23, R63 ;  /* 0x0000003f00178202 */ /* 0x000fea0000000f00 */
[----:B------:R1:W-:Y:S02]  /*2830*/  ST.E.128 [R68.64], R20 ;  /* 0x0000001444007985 */ /* 0x0003e4000c101d06 */
.L_x_75:
[----:B------:R-:W-:Y:S05]  /*2840*/  BSYNC B0 ;  /* 0x0000000000007941 */ /* 0x000fea0003800000 */
.L_x_74:
        /* <DEDUP_REMOVED lines=9> */
[----:B------:R-:W-:Y:S01]  /*28e0*/  @!P0 HADD2.F32 R34, -RZ, R8.H1_H1 ;  /* 0x30000008ff228230 */ /* 0x000fe20000004100 */
[--C-:B------:R-:W-:Y:S01]  /*28f0*/  @!P0 SHF.R.U64 R30, R32, 0x10, R33.reuse ;  /* 0x00000010201e8819 */ /* 0x100fe20000001221 */
[----:B------:R-:W-:Y:S01]  /*2900*/  @!P0 HADD2.F32 R36, -RZ, R56.H1_H1 ;  /* 0x30000038ff248230 */ /* 0x000fe20000004100 */
        /* <DEDUP_REMOVED lines=13> */
[-C--:B------:R-:W-:Y:S01]  /*29e0*/  @!P0 FMUL.FTZ R41, R35, R34.reuse ;  /* 0x0000002223298220 */ /* 0x080fe20000410000 */
[----:B------:R-:W-:Y:S01]  /*29f0*/  @!P0 HADD2.F32 R33, -RZ, R33.H0_H0 ;  /* 0x20000021ff218230 */ /* 0x000fe20000004100 */
[C---:B------:R-:W-:Y:S02]  /*2a00*/  @!P0 FMUL.FTZ R0, R31.reuse, R34 ;  /* 0x000000221f008220 */ /* 0x040fe40000410000 */
[----:B------:R-:W-:Y:S01]  /*2a10*/  @!P0 FFMA.FTZ R41, R31, R36, -R41 ;  /* 0x000000241f298223 */ /* 0x000fe20000010829 */
[----:B------:R-:W-:Y:S01]  /*2a20*/  @!P0 MOV R31, R22 ;  /* 0x00000016001f8202 */ /* 0x000fe20000000f00 */
[-C--:B------:R-:W-:Y:S02]  /*2a30*/  @!P0 FMUL.FTZ R43, R37, R30.reuse ;  /* 0x0000001e252b8220 */ /* 0x080fe40000410000 */
[C---:B------:R-:W-:Y:S01]  /*2a40*/  @!P0 FMUL.FTZ R2, R33.reuse, R30 ;  /* 0x0000001e21028220 */ /* 0x040fe20000410000 */
[----:B------:R-:W-:Y:S01]  /*2a50*/  @!P0 MOV R30, R23 ;  /* 0x00000017001e8202 */ /* 0x000fe20000000f00 */
[----:B------:R-:W-:Y:S01]  /*2a60*/  @!P0 FFMA.FTZ R43, R33, R38, -R43 ;  /* 0x00000026212b8223 */ /* 0x000fe2000001082b */
[--C-:B------:R-:W-:Y:S01]  /*2a70*/  @!P0 HADD2.F32 R33, -RZ, R31.reuse.H0_H0 ;  /* 0x2000001fff218230 */ /* 0x100fe20000004100 */
[----:B------:R-:W-:Y:S01]  /*2a80*/  @!P0 FFMA.FTZ R0, R35, R36, R0 ;  /* 0x0000002423008223 */ /* 0x000fe20000010000 */
[----:B------:R-:W-:Y:S01]  /*2a90*/  @!P0 HADD2.F32 R35, -RZ, R31.H1_H1 ;  /* 0x3000001fff238230 */ /* 0x000fe20000004100 */
[----:B------:R-:W-:Y:S01]  /*2aa0*/  @!P0 FFMA.FTZ R2, R37, R38, R2 ;  /* 0x0000002625028223 */ /* 0x000fe20000010002 */
[--C-:B------:R-:W-:Y:S01]  /*2ab0*/  @!P0 HADD2.F32 R39, -RZ, R30.reuse.H1_H1 ;  /* 0x3000001eff278230 */ /* 0x100fe20000004100 */
[-C--:B------:R-:W-:Y:S01]  /*2ac0*/  @!P0 FMUL.FTZ R3, R33, R8.reuse ;  /* 0x0000000821038220 */ /* 0x080fe20000410000 */
[----:B------:R-:W-:Y:S01]  /*2ad0*/  @!P0 F2FP.PACK_AB R41, R0, R41 ;  /* 0x000000290029823e */ /* 0x000fe200000000ff */
[----:B------:R-:W-:Y:S01]  /*2ae0*/  @!P0 HADD2.F32 R31, -RZ, R30.H0_H0 ;  /* 0x2000001eff1f8230 */ /* 0x000fe20000004100 */
[----:B------:R-:W-:Y:S01]  /*2af0*/  @!P0 F2FP.PACK_AB R60, R2, R43 ;  /* 0x0000002b023c823e */ /* 0x000fe200000000ff */
[----:B------:R-:W-:Y:S01]  /*2b00*/  @!P0 FMUL.FTZ R42, R35, R8 ;  /* 0x00000008232a8220 */ /* 0x000fe20000410000 */
[----:B------:R-:W-:Y:S01]  /*2b10*/  @!P0 MOV R20, R41 ;  /* 0x0000002900148202 */ /* 0x000fe20000000f00 */
[----:B------:R-:W-:Y:S01]  /*2b20*/  @!P0 FMUL.FTZ R46, R39, R32 ;  /* 0x00000020272e8220 */ /* 0x000fe20000410000 */
[----:B------:R-:W-:Y:S01]  /*2b30*/  @!P0 MOV R21, R60 ;  /* 0x0000003c00158202 */ /* 0x000fe20000000f00 */
[C---:B------:R-:W-:Y:S01]  /*2b40*/  @!P0 FMUL.FTZ R4, R31.reuse, R32 ;  /* 0x000000201f048220 */ /* 0x040fe20000410000 */
[----:B------:R-:W-:Y:S01]  /*2b50*/  @!P0 HADD2.F32 R36, -RZ, R56.H0_H0 ;  /* 0x20000038ff248230 */ /* 0x000fe20000004100 */
[----:B------:R-:W-:Y:S04]  /*2b60*/  @!P0 FFMA.FTZ R46, R31, R40, -R46 ;  /* 0x000000281f2e8223 */ /* 0x000fe8000001082e */
[-C--:B------:R-:W-:Y:S02]  /*2b70*/  @!P0 FFMA.FTZ R3, R35, R36.reuse, R3 ;  /* 0x0000002423038223 */ /* 0x080fe40000010003 */
[----:B------:R-:W-:Y:S02]  /*2b80*/  @!P0 FFMA.FTZ R42, R33, R36, -R42 ;  /* 0x00000024212a8223 */ /* 0x000fe4000001082a */
[----:B------:R-:W-:Y:S03]  /*2b90*/  @!P0 FFMA.FTZ R4, R39, R40, R4 ;  /* 0x0000002827048223 */ /* 0x000fe60000010004 */
[----:B------:R-:W-:Y:S02]  /*2ba0*/  @!P0 F2FP.PACK_AB R42, R3, R42 ;  /* 0x0000002a032a823e */ /* 0x000fe400000000ff */
[----:B------:R-:W-:Y:S02]  /*2bb0*/  @!P0 F2FP.PACK_AB R43, R4, R46 ;  /* 0x0000002e042b823e */ /* 0x000fe400000000ff */
[----:B------:R-:W-:Y:S02]  /*2bc0*/  @!P0 MOV R22, R42 ;  /* 0x0000002a00168202 */ /* 0x000fe40000000f00 */
[----:B------:R-:W-:Y:S05]  /*2bd0*/  @!P0 MOV R23, R43 ;  /* 0x0000002b00178202 */ /* 0x000fea0000000f00 */
[----:B------:R1:W-:Y:S02]  /*2be0*/  ST.E.128 [R44.64], R20 ;  /* 0x000000142c007985 */ /* 0x0003e4000c101d06 */
.L_x_77:
[----:B------:R-:W-:Y:S05]  /*2bf0*/  BSYNC B0 ;  /* 0x0000000000007941 */ /* 0x000fea0003800000 */
.L_x_76:
        /* <DEDUP_REMOVED lines=26> */
[C---:B------:R-:W-:Y:S01]  /*2da0*/  @!P0 FMUL.FTZ R0, R30.reuse, R31 ;  /* 0x0000001f1e008220 */ /* 0x040fe20000410000 */
[----:B------:R-:W-:Y:S01]  /*2db0*/  @!P0 HADD2.F32 R31, -RZ, R29.H0_H0 ;  /* 0x2000001dff1f8230 */ /* 0x000fe20000004100 */
[----:B------:R-:W-:Y:S01]  /*2dc0*/  @!P0 FMUL.FTZ R41, R35, R8 ;  /* 0x0000000823298220 */ /* 0x000fe20000410000 */
[----:B------:R-:W-:Y:S01]  /*2dd0*/  @!P0 MOV R29, R22 ;  /* 0x00000016001d8202 */ /* 0x000fe20000000f00 */
[----:B------:R-:W-:Y:S02]  /*2de0*/  @!P0 FFMA.FTZ R39, R30, R33, -R39 ;  /* 0x000000211e278223 */ /* 0x000fe40000010827 */
[----:B------:R-:W-:Y:S01]  /*2df0*/  @!P0 FMUL.FTZ R2, R31, R8 ;  /* 0x000000081f028220 */ /* 0x000fe20000410000 */
[----:B------:R-:W-:Y:S01]  /*2e00*/  @!P0 MOV R8, R23 ;  /* 0x0000001700088202 */ /* 0x000fe20000000f00 */
[----:B------:R-:W-:Y:S01]  /*2e10*/  @!P0 FFMA.FTZ R0, R32, R33, R0 ;  /* 0x0000002120008223 */ /* 0x000fe20000010000 */
[--C-:B------:R-:W-:Y:S01]  /*2e20*/  @!P0 HADD2.F32 R30, -RZ, R29.reuse.H0_H0 ;  /* 0x2000001dff1e8230 */ /* 0x100fe20000004100 */
[-C--:B------:R-:W-:Y:S01]  /*2e30*/  @!P0 FFMA.FTZ R2, R35, R34.reuse, R2 ;  /* 0x0000002223028223 */ /* 0x080fe20000010002 */
[----:B------:R-:W-:Y:S01]  /*2e40*/  @!P0 HADD2.F32 R32, -RZ, R29.H1_H1 ;  /* 0x3000001dff208230 */ /* 0x000fe20000004100 */
[----:B------:R-:W-:Y:S01]  /*2e50*/  @!P0 FFMA.FTZ R41, R31, R34, -R41 ;  /* 0x000000221f298223 */ /* 0x000fe20000010829 */
[----:B------:R-:W-:Y:S01]  /*2e60*/  @!P0 F2FP.PACK_AB R39, R0, R39 ;  /* 0x000000270027823e */ /* 0x000fe200000000ff */
[-C--:B------:R-:W-:Y:S01]  /*2e70*/  @!P0 FMUL.FTZ R3, R30, R7.reuse ;  /* 0x000000071e038220 */ /* 0x080fe20000410000 */
[--C-:B------:R-:W-:Y:S01]  /*2e80*/  @!P0 HADD2.F32 R37, -RZ, R8.reuse.H1_H1 ;  /* 0x30000008ff258230 */ /* 0x100fe20000004100 */
[----:B------:R-:W-:Y:S01]  /*2e90*/  @!P0 FMUL.FTZ R38, R32, R7 ;  /* 0x0000000720268220 */ /* 0x000fe20000410000 */
[----:B------:R-:W-:Y:S01]  /*2ea0*/  @!P0 F2FP.PACK_AB R44, R2, R41 ;  /* 0x00000029022c823e */ /* 0x000fe200000000ff */
[----:B------:R-:W-:Y:S01]  /*2eb0*/  @!P0 HADD2.F32 R29, -RZ, R8.H0_H0 ;  /* 0x20000008ff1d8230 */ /* 0x000fe20000004100 */
[----:B------:R-:W-:Y:S01]  /*2ec0*/  @!P0 MOV R20, R39 ;  /* 0x0000002700148202 */ /* 0x000fe20000000f00 */
[----:B------:R-:W-:Y:S01]  /*2ed0*/  @!P0 FMUL.FTZ R40, R37, R28 ;  /* 0x0000001c25288220 */ /* 0x000fe20000410000 */
[----:B------:R-:W-:Y:S01]  /*2ee0*/  @!P0 MOV R21, R44 ;  /* 0x0000002c00158202 */ /* 0x000fe20000000f00 */
[----:B------:R-:W-:Y:S01]  /*2ef0*/  @!P0 HADD2.F32 R33, -RZ, R49.H0_H0 ;  /* 0x20000031ff218230 */ /* 0x000fe20000004100 */
[C---:B------:R-:W-:Y:S02]  /*2f00*/  @!P0 FMUL.FTZ R4, R29.reuse, R28 ;  /* 0x0000001c1d048220 */ /* 0x040fe40000410000 */
[-C--:B------:R-:W-:Y:S02]  /*2f10*/  @!P0 FFMA.FTZ R40, R29, R36.reuse, -R40 ;  /* 0x000000241d288223 */ /* 0x080fe40000010828 */
        /* <DEDUP_REMOVED lines=8> */
.L_x_79:
[----:B------:R-:W-:Y:S05]  /*2fa0*/  BSYNC B0 ;  /* 0x0000000000007941 */ /* 0x000fea0003800000 */
.L_x_78:
        /* <DEDUP_REMOVED lines=58> */
.L_x_81:
[----:B------:R-:W-:Y:S05]  /*3350*/  BSYNC B0 ;  /* 0x0000000000007941 */ /* 0x000fea0003800000 */
.L_x_80:
[----:B------:R-:W-:Y:S11]  /*3360*/  ISETP.GE.AND P0, PT, R140, c[0x0][0x1d4], PT ;  /* 0x000075008c007a0c */ /* 0x000ff60003f06270 */
[----:B------:R-:W-:Y:S02]  /*3370*/  @!UPT UIADD3 URZ, URZ, URZ, URZ ;  /* 0x0000003f3f3ff290 */ /* 0x000fe4000fffe03f */
[----:B------:R-:W-:-:S05]  /*3380*/  @P0 BRA `(.L_x_71) ;  /* 0x0000226000000947 */ /* 0x000fca0003800000 */
[C---:B----4-:R-:W-:Y:S01]  /*3390*/  LEA R34, P0, R126.reuse, R65, 0x1 ;  /* 0x000000417e227211 */ /* 0x050fe200078008ff */
[----:B-1----:R-:W1:Y:S03]  /*33a0*/  LDS.128 R20, [R130+0xa000] ;  /* 0x00a0000082147984 */ /* 0x002e660000000c00 */
[----:B---3--:R-:W-:Y:S02]  /*33b0*/  LEA.HI.X R35, R126, R67, R115, 0x1, P0 ;  /* 0x000000437e237211 */ /* 0x008fe400000f0c73 */
[----:B------:R-:W-:Y:S11]  /*33c0*/  ISETP.GE.AND P0, PT, R10, c[0x0][0x27c], PT ;  /* 0x00009f000a007a0c */ /* 0x000ff60003f06270 */
[----:B------:R-:W-:Y:S02]  /*33d0*/  @!UPT UIADD3 URZ, URZ, URZ, URZ ;  /* 0x0000003f3f3ff290 */ /* 0x000fe4000fffe03f */
[----:B------:R-:W-:Y:S01]  /*33e0*/  @!P0 HADD2.F32 R29, -RZ, R47.H1_H1 ;  /* 0x3000002fff1d8230 */ /* 0x000fe20000004100 */
[--C-:B------:R-:W-:Y:S02]  /*33f0*/  @!P0 SHF.R.U64 R6, R24, 0x10, R25.reuse ;  /* 0x0000001018068819 */ /* 0x100fe40000001219 */
[----:B------:R-:W-:Y:S01]  /*3400*/  @!P0 SHF.R.U32.HI R24, RZ, 0x10, R25 ;  /* 0x00000010ff188819 */ /* 0x000fe20000011619 */
[--C-:B------:R-:W-:Y:S01]  /*3410*/  @!P0 HADD2.F32 R25, -RZ, R5.reuse.H1_H1 ;  /* 0x30000005ff198230 */ /* 0x100fe20000004100 */
        /* <DEDUP_REMOVED lines=18> */
[----:B------:R-:W-:Y:S01]  /*3540*/  @!P0 FFMA.FTZ R33, R26, R29, -R33 ;  /* 0x0000001d1a218223 */ /* 0x000fe20000010821 */
[----:B------:R-:W-:Y:S01]  /*3550*/  @!P0 HADD2.F32 R30, -RZ, R7.H1_H1 ;  /* 0x30000007ff1e8230 */ /* 0x000fe20000004100 */
[----:B------:R-:W-:Y:S01]  /*3560*/  @!P0 FMUL.FTZ R2, R25, R6 ;  /* 0x0000000619028220 */ /* 0x000fe20000410000 */
[----:B------:R-:W-:Y:S01]  /*3570*/  @!P0 MOV R6, R23 ;  /* 0x0000001700068202 */ /* 0x000fe20000000f00 */
[----:B------:R-:W-:Y:S01]  /*3580*/  @!P0 FFMA.FTZ R0, R27, R29, R0 ;  /* 0x0000001d1b008223 */ /* 0x000fe20000010000 */
[----:B------:R-:W-:Y:S01]  /*3590*/  @!P0 HADD2.F32 R27, -RZ, R47.H0_H0 ;  /* 0x2000002fff1b8230 */ /* 0x000fe20000004100 */
[-C--:B------:R-:W-:Y:S02]  /*35a0*/  @!P0 FMUL.FTZ R3, R8, R5.reuse ;  /* 0x0000000508038220 */ /* 0x080fe40000410000 */
[----:B------:R-:W-:Y:S01]  /*35b0*/  @!P0 FMUL.FTZ R36, R30, R5 ;  /* 0x000000051e248220 */ /* 0x000fe20000410000 */
[----:B------:R-:W-:Y:S01]  /*35c0*/  @!P0 F2FP.PACK_AB R33, R0, R33 ;  /* 0x000000210021823e */ /* 0x000fe200000000ff */
[-C--:B------:R-:W-:Y:S01]  /*35d0*/  @!P0 FFMA.FTZ R2, R31, R28.reuse, R2 ;  /* 0x0000001c1f028223 */ /* 0x080fe20000010002 */
[--C-:B------:R-:W-:Y:S01]  /*35e0*/  @!P0 HADD2.F32 R29, -RZ, R6.reuse.H1_H1 ;  /* 0x30000006ff1d8230 */ /* 0x100fe20000004100 */
[----:B------:R-:W-:Y:S01]  /*35f0*/  @!P0 FFMA.FTZ R3, R30, R27, R3 ;  /* 0x0000001b1e038223 */ /* 0x000fe20000010003 */
[----:B------:R-:W-:Y:S01]  /*3600*/  @!P0 MOV R20, R33 ;  /* 0x0000002100148202 */ /* 0x000fe20000000f00 */
[----:B------:R-:W-:Y:S01]  /*3610*/  @!P0 HADD2.F32 R7, -RZ, R6.H0_H0 ;  /* 0x20000006ff078230 */ /* 0x000fe20000004100 */
[----:B------:R-:W-:Y:S02]  /*3620*/  @!P0 FFMA.FTZ R37, R25, R28, -R37 ;  /* 0x0000001c19258223 */ /* 0x000fe40000010825 */
[-C--:B------:R-:W-:Y:S02]  /*3630*/  @!P0 FMUL.FTZ R38, R29, R24.reuse ;  /* 0x000000181d268220 */ /* 0x080fe40000410000 */
[C---:B------:R-:W-:Y:S01]  /*3640*/  @!P0 FMUL.FTZ R4, R7.reuse, R24 ;  /* 0x0000001807048220 */ /* 0x040fe20000410000 */
        /* <DEDUP_REMOVED lines=9> */
[----:B------:R1:W-:Y:S01]  /*36e0*/  ST.E.128 [R34.64], R20 ;  /* 0x0000001422007985 */ /* 0x0003e2000c101d06 */
[----:B------:R-:W-:-:S05]  /*36f0*/  BRA `(.L_x_71) ;  /* 0x00001ef000007947 */ /* 0x000fca0003800000 */
.L_x_68:
        /* <DEDUP_REMOVED lines=37> */
[----:B------:R1:W5:Y:S04]  /*3950*/  @!P0 LDG.E.128 R48, [R24.64] ;  /* 0x0000000618308981 */ /* 0x000368000c1e1d00 */
[----:B------:R1:W5:Y:S01]  /*3960*/  @!P0 LDG.E.128 R36, [R2.64] ;  /* 0x0000000602248981 */ /* 0x000362000c1e1d00 */
[----:B------:R-:W-:Y:S11]  /*3970*/  ISETP.GE.AND P0, PT, R13, c[0x0][0x27c], PT ;  /* 0x00009f000d007a0c */ /* 0x000ff60003f06270 */
[----:B------:R-:W-:Y:S02]  /*3980*/  @!UPT UIADD3 URZ, URZ, URZ, URZ ;  /* 0x0000003f3f3ff290 */ /* 0x000fe4000fffe03f */
[----:B------:R1:W5:Y:S04]  /*3990*/  @!P0 LDG.E.128 R64, [R24.64+0x40] ;  /* 0x0000400618408981 */ /* 0x000368000c1e1d00 */
[----:B------:R1:W5:Y:S01]  /*39a0*/  @!P0 LDG.E.128 R28, [R2.64+0x40] ;  /* 0x00004006021c8981 */ /* 0x000362000c1e1d00 */
[----:B------:R-:W-:Y:S11]  /*39b0*/  ISETP.GE.AND P0, PT, R12, c[0x0][0x27c], PT ;  /* 0x00009f000c007a0c */ /* 0x000ff60003f06270 */
[----:B------:R-:W-:Y:S02]  /*39c0*/  @!UPT UIADD3 URZ, URZ, URZ, URZ ;  /* 0x0000003f3f3ff290 */ /* 0x000fe4000fffe03f */
[----:B------:R1:W5:Y:S04]  /*39d0*/  @!P0 LDG.E.128 R60, [R24.64+0x80] ;  /* 0x00008006183c8981 */ /* 0x000368000c1e1d00 */
[----:B------:R1:W5:Y:S02]  /*39e0*/  @!P0 LDG.E.128 R20, [R2.64+0x80] ;  /* 0x0000800602148981 */ /* 0x000364000c1e1d00 */
.L_x_83:
[----:B------:R-:W-:Y:S05]  /*39f0*/  BSYNC B0 ;  /* 0x0000000000007941 */ /* 0x000fea0003800000 */
.L_x_82:
[----:B------:R2:W3:Y:S04]  /*3a00*/  SHFL.IDX PT, R175, R4, RZ, 0x1c1f ;  /* 0x001c1fff04af7589 */ /* 0x0004e800000e0000 */
[----:B------:R2:W4:Y:S01]  /*3a10*/  SHFL.IDX PT, R174, R0, RZ, 0x1c1f ;  /* 0x001c1fff00ae7589 */ /* 0x00052200000e0000 */
[----:B------:R-:W-:-:S05]  /*3a20*/  @P1 BRA `(.L_x_71) ;  /* 0x00001bc000001947 */ /* 0x000fca0003800000 */
[----:B------:R-:W-:Y:S01]  /*3a30*/  ISETP.GE.AND P0, PT, R16, c[0x0][0x1d4], PT ;  /* 0x0000750010007a0c */ /* 0x000fe20003f06270 */
[----:B-----5:R-:W-:Y:S01]  /*3a40*/  IMAD.MOV.U32 R8, RZ, RZ, R62 ;  /* 0x000000ffff087224 */ /* 0x020fe200078e003e */
[----:B--2---:R-:W-:Y:S01]  /*3a50*/  MOV R4, R22 ;  /* 0x0000001600047202 */ /* 0x004fe20000000f00 */
[----:B------:R-:W-:Y:S01]  /*3a60*/  IMAD.MOV.U32 R7, RZ, RZ, R63 ;  /* 0x000000ffff077224 */ /* 0x000fe200078e003f */
[----:B------:R-:W-:Y:S01]  /*3a70*/  MOV R0, R21 ;  /* 0x0000001500007202 */ /* 0x000fe20000000f00 */
[----:B------:R-:W-:Y:S01]  /*3a80*/  IMAD.MOV.U32 R6, RZ, RZ, R60 ;  /* 0x000000ffff067224 */ /* 0x000fe200078e003c */
[----:B------:R-:W-:Y:S01]  /*3a90*/  IADD3 R176, -R123, c[0x0][0x1d4], RZ ;  /* 0x000075007bb07a10 */ /* 0x000fe20007ffe1ff */
[----:B------:R-:W-:Y:S01]  /*3aa0*/  IMAD.MOV.U32 R5, RZ, RZ, R61 ;  /* 0x000000ffff057224 */ /* 0x000fe200078e003d */
[----:B------:R-:W-:Y:S01]  /*3ab0*/  PRMT R58, R8, 0x5410, R7 ;  /* 0x00005410083a7816 */ /* 0x000fe20000000007 */
[----:B-1----:R-:W-:Y:S01]  /*3ac0*/  IMAD.MOV.U32 R3, RZ, RZ, R23 ;  /* 0x000000ffff037224 */ /* 0x002fe200078e0017 */
        /* <DEDUP_REMOVED lines=14> */
[----:B------:R-:W-:Y:S02]  /*3bb0*/  BSSY B0, `(.L_x_84) ;  /* 0x0000083000007945 */ /* 0x000fe40003800000 */
[----:B------:R-:W-:Y:S02]  /*3bc0*/  PRMT R34, R4, 0x5410, R3 ;  /* 0x0000541004227816 */ /* 0x000fe40000000003 */
[----:B------:R-:W-:Y:S01]  /*3bd0*/  PRMT R35, R0, 0x5410, R2 ;  /* 0x0000541000237816 */ /* 0x000fe20000000002 */
[----:B------:R-:W-:-:S05]  /*3be0*/  @P0 BRA `(.L_x_85) ;  /* 0x000007f000000947 */ /* 0x000fca0003800000 */
[----:B------:R-:W-:Y:S01]  /*3bf0*/  IMAD.MOV.U32 R41, RZ, RZ, R36 ;  /* 0x000000ffff297224 */ /* 0x000fe200078e0024 */
[----:B------:R-:W-:Y:S01]  /*3c00*/  ISETP.NE.AND P2, PT, R149, RZ, PT ;  /* 0x000000ff9500720c */ /* 0x000fe20003f45270 */
[----:B------:R-:W1:Y:S01]  /*3c10*/  LDS.128 R24, [R122+0x6100] ;  /* 0x006100007a187984 */ /* 0x000e620000000c00 */
[----:B------:R-:W-:Y:S01]  /*3c20*/  ISETP.GE.AND P0, PT, R16, c[0x0][0x27c], PT ;  /* 0x00009f0010007a0c */ /* 0x000fe20003f06270 */
[----:B------:R-:W-:Y:S01]  /*3c30*/  IMAD.MOV.U32 R47, RZ, RZ, R48 ;  /* 0x000000ffff2f7224 */ /* 0x000fe200078e0030 */
[----:B------:R-:W-:Y:S01]  /*3c40*/  SEL R178, R123, R176, !P2 ;  /* 0x000000b07bb27207 */ /* 0x000fe20005000000 */
[----:B------:R-:W-:Y:S01]  /*3c50*/  IMAD.MOV.U32 R52, RZ, RZ, R50 ;  /* 0x000000ffff347224 */ /* 0x000fe200078e0032 */
[----:B------:R-:W-:Y:S02]  /*3c60*/  MOV R56, R49 ;  /* 0x0000003100387202 */ /* 0x000fe40000000f00 */
[----:B------:R-:W-:Y:S02]  /*3c70*/  SHF.R.S32.HI R151, RZ, 0x1f, R178 ;  /* 0x0000001fff977819 */ /* 0x000fe400000114b2 */
[----:B------:R-:W-:Y:S02]  /*3c80*/  MOV R40, R37 ;  /* 0x0000002500287202 */ /* 0x000fe40000000f00 */
[----:B------:R-:W-:Y:S02]  /*3c90*/  LEA.HI R151, R151, R178, RZ, 0x4 ;  /* 0x000000b297977211 */ /* 0x000fe400078f20ff */
[----:B------:R-:W-:Y:S01]  /*3ca0*/  MOV R55, R51 ;  /* 0x0000003300377202 */ /* 0x000fe20000000f00 */
[----:B------:R-:W-:Y:S01]  /*3cb0*/  @!P0 HADD2.F32 R44, -RZ, R41.H0_H0 ;  /* 0x20000029ff2c8230 */ /* 0x000fe20000004100 */
[----:B------:R-:W-:Y:S01]  /*3cc0*/  LEA.HI.SX32 R177, R151, R134, 0x1c ;  /* 0x0000008697b17211 */ /* 0x000fe200078fe2ff */
[----:B------:R-:W-:Y:S01]  /*3cd0*/  @!P0 HADD2.F32 R52, -RZ, R52.H0_H0 ;  /* 0x20000034ff348230 */ /* 0x000fe20000004100 */
[----:B------:R-:W-:Y:S01]  /*3ce0*/  @!P0 SHF.R.U64 R57, R48, 0x10, R49 ;  /* 0x0000001030398819 */ /* 0x000fe20000001231 */
[----:B------:R-:W-:Y:S01]  /*3cf0*/  @!P0 HADD2.F32 R48, -RZ, R47.H0_H0 ;  /* 0x2000002fff308230 */ /* 0x000fe20000004100 */
[----:B------:R-:W-:Y:S01]  /*3d00*/  SHF.R.S32.HI R178, RZ, 0x1f, R177 ;  /* 0x0000001fffb27819 */ /* 0x000fe200000114b1 */
[----:B------:R-:W-:Y:S01]  /*3d10*/  @!P0 HADD2.F32 R55, -RZ, R55.H0_H0 ;  /* 0x20000037ff378230 */ /* 0x000fe20000004100 */
[----:B------:R-:W-:Y:S02]  /*3d20*/  SHF.L.U32 R151, R177, 0x3, RZ ;  /* 0x00000003b1977819 */ /* 0x000fe400000006ff */
[----:B------:R-:W-:Y:S02]  /*3d30*/  LEA.HI R178, R178, R177, RZ, 0x3 ;  /* 0x000000b1b2b27211 */ /* 0x000fe400078f18ff */
[----:B------:R-:W-:Y:S02]  /*3d40*/  @!P0 SHF.R.U32.HI R53, RZ, 0x10, R49 ;  /* 0x00000010ff358819 */ /* 0x000fe40000011631 */
[----:B------:R-:W-:Y:S01]  /*3d50*/  @!P0 SHF.R.U64 R42, R36, 0x10, R37 ;  /* 0x00000010242a8819 */ /* 0x000fe20000001225 */
[----:B------:R-:W-:Y:S01]  /*3d60*/  IMAD.SHL.U32 R178, R178, 0x200, RZ ;  /* 0x00000200b2b27824 */ /* 0x000fe200078e00ff */
[----:B------:R-:W-:Y:S02]  /*3d70*/  LOP3.LUT R180, R141, 0x38, R151, 0xf8, !PT ;  /* 0x000000388db47812 */ /* 0x000fe400078ef897 */
[--C-:B------:R-:W-:Y:S01]  /*3d80*/  @!P0 SHF.R.U64 R54, R50, 0x10, R51.reuse ;  /* 0x0000001032368819 */ /* 0x100fe20000001233 */
[----:B------:R-:W-:Y:S01]  /*3d90*/  @!P0 HADD2.F32 R45, -RZ, R42.H0_H0 ;  /* 0x2000002aff2d8230 */ /* 0x000fe20000004100 */
[----:B------:R-:W-:Y:S02]  /*3da0*/  LOP3.LUT R179, R180, R125, RZ, 0x3c, !PT ;  /* 0x0000007db4b37212 */ /* 0x000fe400078e3cff */
[----:B------:R-:W-:Y:S01]  /*3db0*/  LOP3.LUT R178, R178, 0x7ffff000, RZ, 0xc0, !PT ;  /* 0x7ffff000b2b27812 */ /* 0x000fe200078ec0ff */
[----:B------:R-:W-:Y:S01]  /*3dc0*/  @!P0 HADD2.F32 R54, -RZ, R54.H0_H0 ;  /* 0x20000036ff368230 */ /* 0x000fe20000004100 */
[----:B------:R-:W-:Y:S01]  /*3dd0*/  @!P0 SHF.R.U32.HI R59, RZ, 0x10, R51 ;  /* 0x00000010ff3b8819 */ /* 0x000fe20000011633 */
[----:B------:R-:W-:Y:S01]  /*3de0*/  @!P0 HADD2.F32 R51, -RZ, R57.H0_H0 ;  /* 0x20000039ff338230 */ /* 0x000fe20000004100 */
[----:B------:R-:W-:Y:S01]  /*3df0*/  IADD3 R178, R179, R178, R124 ;  /* 0x000000b2b3b27210 */ /* 0x000fe20007ffe07c */
[----:B-1----:R-:W-:Y:S01]  /*3e00*/  @!P0 IMAD.MOV.U32 R46, RZ, RZ, R24 ;  /* 0x000000ffff2e8224 */ /* 0x002fe200078e0018 */
[----:B------:R-:W-:Y:S01]  /*3e10*/  @!P0 SHF.R.U32.HI R43, RZ, 0x10, R37 ;  /* 0x00000010ff2b8819 */ /* 0x000fe20000011625 */
[----:B------:R-:W-:Y:S01]  /*3e20*/  IMAD.MOV.U32 R37, RZ, RZ, R38 ;  /* 0x000000ffff257224 */ /* 0x000fe200078e0026 */
[----:B------:R-:W-:Y:S01]  /*3e30*/  SHF.L.U32 R177, R178, 0x1, RZ ;  /* 0x00000001b2b17819 */ /* 0x000fe200000006ff */
[----:B------:R-:W-:Y:S01]  /*3e40*/  @!P0 HADD2.F32 R59, -RZ, R59.H0_H0 ;  /* 0x2000003bff3b8230 */ /* 0x000fe20000004100 */
[--C-:B------:R-:W-:Y:S01]  /*3e50*/  @!P0 SHF.R.U64 R38, R38, 0x10, R39.reuse ;  /* 0x0000001026268819 */ /* 0x100fe20000001227 */
[--C-:B------:R-:W-:Y:S01]  /*3e60*/  @!P0 HADD2.F32 R41, -RZ, R46.reuse.H0_H0 ;  /* 0x2000002eff298230 */ /* 0x100fe20000004100 */
[----:B------:R-:W-:Y:S01]  /*3e70*/  MOV R36, R39 ;  /* 0x0000002700247202 */ /* 0x000fe20000000f00 */
[----:B------:R-:W1:Y:S01]  /*3e80*/  LDS.128 R72, [R177+0x6100] ;  /* 0x00610000b1487984 */ /* 0x000e620000000c00 */
[----:B------:R-:W-:Y:S01]  /*3e90*/  @!P0 HADD2.F32 R42, -RZ, R46.H1_H1 ;  /* 0x3000002eff2a8230 */ /* 0x000fe20000004100 */
[----:B------:R-:W-:Y:S01]  /*3ea0*/  @!P0 SHF.R.U32.HI R39, RZ, 0x10, R39 ;  /* 0x00000010ff278819 */ /* 0x000fe20000011627 */
[----:B------:R-:W-:Y:S01]  /*3eb0*/  @!P0 FMUL.FTZ R0, R41, R44 ;  /* 0x0000002c29008220 */ /* 0x000fe20000410000 */
[----:B------:R-:W-:Y:S02]  /*3ec0*/  @!P0 HADD2.F32 R43, -RZ, R43.H0_H0 ;  /* 0x2000002bff2b8230 */ /* 0x000fe40000004100 */
[C---:B------:R-:W-:Y:S01]  /*3ed0*/  @!P0 FMUL.FTZ R2, R42.reuse, R45 ;  /* 0x0000002d2a028220 */ /* 0x040fe20000410000 */
[----:B------:R-:W-:Y:S02]  /*3ee0*/  @!P0 HADD2.F32 R38, -RZ, R38.H0_H0 ;  /* 0x20000026ff268230 */ /* 0x000fe40000004100 */
[----:B------:R-:W-:Y:S01]  /*3ef0*/  @!P0 HADD2.F32 R39, -RZ, R39.H0_H0 ;  /* 0x20000027ff278230 */ /* 0x000fe20000004100 */
[----:B-1----:R-:W-:Y:S01]  /*3f00*/  @!P0 IMAD.MOV.U32 R50, RZ, RZ, R73 ;  /* 0x000000ffff328224 */ /* 0x002fe200078e0049 */
[----:B------:R-:W-:Y:S01]  /*3f10*/  @!P0 MOV R49, R72 ;  /* 0x0000004800318202 */ /* 0x000fe20000000f00 */
[----:B------:R-:W-:Y:S04]  /*3f20*/  @!P0 IMAD.MOV.U32 R57, RZ, RZ, R75 ;  /* 0x000000ffff398224 */ /* 0x000fe800078e004b */
[--C-:B------:R-:W-:Y:S02]  /*3f30*/  @!P0 HADD2.F32 R47, -RZ, R49.reuse.H0_H0 ;  /* 0x20000031ff2f8230 */ /* 0x100fe40000004100 */
[----:B------:R-:W-:Y:S03]  /*3f40*/  @!P0 HADD2.F32 R49, -RZ, R49.H1_H1 ;  /* 0x30000031ff318230 */ /* 0x000fe60000004100 */
[----:B------:R-:W-:Y:S01]  /*3f50*/  @!P0 FMUL.FTZ R177, R47, R44 ;  /* 0x0000002c2fb18220 */ /* 0x000fe20000410000 */
[----:B------:R-:W-:Y:S01]  /*3f60*/  @!P0 MOV R44, R25 ;  /* 0x00000019002c8202 */ /* 0x000fe20000000f00 */
[----:B------:R-:W-:Y:S02]  /*3f70*/  @!P0 FMUL.FTZ R178, R49, R45 ;  /* 0x0000002d31b28220 */ /* 0x000fe40000410000 */
[-C--:B------:R-:W-:Y:S01]  /*3f80*/  @!P0 FFMA.FTZ R0, R47, R48.reuse, R0 ;  /* 0x000000302f008223 */ /* 0x080fe20000010000 */
[----:B------:R-:W-:Y:S01]  /*3f90*/  @!P0 HADD2.F32 R47, -RZ, R56.H0_H0 ;  /* 0x20000038ff2f8230 */ /* 0x000fe20000004100 */
[----:B------:R-:W-:Y:S01]  /*3fa0*/  @!P0 FFMA.FTZ R177, R41, R48, -R177 ;  /* 0x0000003029b18223 */ /* 0x000fe200000108b1 */
[----:B------:R-:W-:Y:S01]  /*3fb0*/  @!P0 HADD2.F32 R41, -RZ, R40.H0_H0 ;  /* 0x20000028ff298230 */ /* 0x000fe20000004100 */
[-C--:B------:R-:W-:Y:S01]  /*3fc0*/  @!P0 FFMA.FTZ R178, R42, R51.reuse, -R178 ;  /* 0x000000332ab28223 */ /* 0x080fe200000108b2 */
[----:B------:R-:W-:Y:S01]  /*3fd0*/  @!P0 HADD2.F32 R48, -RZ, R50.H0_H0 ;  /* 0x20000032ff308230 */ /* 0x000fe20000004100 */
[----:B------:R-:W-:Y:S01]  /*3fe0*/  @!P0 FFMA.FTZ R2, R49, R51, R2 ;  /* 0x0000003331028223 */ /* 0x000fe20000010002 */
[----:B------:R-:W-:Y:S02]  /*3ff0*/  @!P0 HADD2.F32 R42, -RZ, R44.H0_H0 ;  /* 0x2000002cff2a8230 */ /* 0x000fe40000004100 */
[----:B------:R-:W-:Y:S01]  /*4000*/  @!P0 HADD2.F32 R49, -RZ, R50.H1_H1 ;  /* 0x30000032ff318230 */ /* 0x000fe20000004100 */
[-C--:B------:R-:W-:Y:S01]  /*4010*/  @!P0 FMUL.FTZ R179, R48, R41.reuse ;  /* 0x0000002930b38220 */ /* 0x080fe20000410000 */
[----:B------:R-:W-:Y:S01]  /*4020*/  @!P0 HADD2.F32 R51, -RZ, R53.H0_H0 ;  /* 0x20000035ff338230 */ /* 0x000fe20000004100 */
[----:B------:R-:W-:Y:S01]  /*4030*/  @!P0 IMAD.MOV.U32 R53, RZ, RZ, R74 ;  /* 0x000000ffff358224 */ /* 0x000fe200078e004a */
[----:B------:R-:W-:Y:S01]  /*4040*/  @!P0 HADD2.F32 R40, -RZ, R44.H1_H1 ;  /* 0x3000002cff288230 */ /* 0x000fe20000004100 */
[C---:B------:R-:W-:Y:S01]  /*4050*/  @!P0 FMUL.FTZ R3, R42.reuse, R41 ;  /* 0x000000292a038220 */ /* 0x040fe20000410000 */
[----:B------:R-:W-:Y:S01]  /*4060*/  @!P0 HADD2.F32 R56, -RZ, R57.H0_H0 ;  /* 0x20000039ff388230 */ /* 0x000fe20000004100 */
[----:B------:R-:W-:Y:S01]  /*4070*/  @!P0 FFMA.FTZ R179, R42, R47, -R179 ;  /* 0x0000002f2ab38223 */ /* 0x000fe200000108b3 */
[----:B------:R-:W-:Y:S01]  /*4080*/  @!P0 MOV R42, R26 ;  /* 0x0000001a002a8202 */ /* 0x000fe20000000f00 */
[-C--:B------:R-:W-:Y:S01]  /*4090*/  @!P0 FMUL.FTZ R180, R49, R43.reuse ;  /* 0x0000002b31b48220 */ /* 0x080fe20000410000 */
[--C-:B------:R-:W-:Y:S01]  /*40a0*/  @!P0 HADD2.F32 R50, -RZ, R53.reuse.H0_H0 ;  /* 0x20000035ff328230 */ /* 0x100fe20000004100 */
[C---:B------:R-:W-:Y:S01]  /*40b0*/  @!P0 FMUL.FTZ R4, R40.reuse, R43 ;  /* 0x0000002b28048220 */ /* 0x040fe20000410000 */
[----:B------:R-:W-:Y:S01]  /*40c0*/  @!P0 HADD2.F32 R53, -RZ, R53.H1_H1 ;  /* 0x30000035ff358230 */ /* 0x000fe20000004100 */
[----:B------:R-:W-:Y:S01]  /*40d0*/  @!P0 FFMA.FTZ R180, R40, R51, -R180 ;  /* 0x0000003328b48223 */ /* 0x000fe200000108b4 */
[----:B------:R-:W-:Y:S01]  /*40e0*/  @!P0 HADD2.F32 R40, -RZ, R37.H0_H0 ;  /* 0x20000025ff288230 */ /* 0x000fe20000004100 */
[----:B------:R-:W-:Y:S01]  /*40f0*/  @!P0 FFMA.FTZ R3, R48, R47, R3 ;  /* 0x0000002f30038223 */ /* 0x000fe20000010003 */
[--C-:B------:R-:W-:Y:S01]  /*4100*/  @!P0 HADD2.F32 R37, -RZ, R42.reuse.H1_H1 ;  /* 0x3000002aff258230 */ /* 0x100fe20000004100 */
[-C--:B------:R-:W-:Y:S01]  /*4110*/  @!P0 FMUL.FTZ R182, R53, R38.reuse ;  /* 0x0000002635b68220 */ /* 0x080fe20000410000 */
[----:B------:R-:W-:Y:S01]  /*4120*/  @!P0 HADD2.F32 R41, -RZ, R42.H0_H0 ;  /* 0x2000002aff298230 */ /* 0x000fe20000004100 */
[----:B------:R-:W-:Y:S01]  /*4130*/  @!P0 FFMA.FTZ R4, R49, R51, R4 ;  /* 0x0000003331048223 */ /* 0x000fe20000010004 */
[----:B------:R-:W-:Y:S01]  /*4140*/  @!P0 HADD2.F32 R57, -RZ, R57.H1_H1 ;  /* 0x30000039ff398230 */ /* 0x000fe20000004100 */
[C---:B------:R-:W-:Y:S01]  /*4150*/  @!P0 FMUL.FTZ R6, R37.reuse, R38 ;  /* 0x0000002625068220 */ /* 0x040fe20000410000 */
[----:B------:R-:W-:Y:S01]  /*4160*/  @!P0 F2FP.PACK_AB R178, R178, R177 ;  /* 0x000000b1b2b2823e */ /* 0x000fe200000000ff */
[----:B------:R-:W-:Y:S01]  /*4170*/  @!P0 FFMA.FTZ R182, R37, R54, -R182 ;  /* 0x0000003625b68223 */ /* 0x000fe200000108b6 */
[----:B------:R-:W-:Y:S01]  /*4180*/  @!P0 HADD2.F32 R37, -RZ, R36.H0_H0 ;  /* 0x20000024ff258230 */ /* 0x000fe20000004100 */
[-C--:B------:R-:W-:Y:S01]  /*4190*/  @!P0 FMUL.FTZ R5, R41, R40.reuse ;  /* 0x0000002829058220 */ /* 0x080fe20000410000 */
[----:B------:R-:W-:Y:S01]  /*41a0*/  @!P0 MOV R36, R27 ;  /* 0x0000001b00248202 */ /* 0x000fe20000000f00 */
[----:B------:R-:W-:Y:S01]  /*41b0*/  @!P0 FMUL.FTZ R181, R50, R40 ;  /* 0x0000002832b58220 */ /* 0x000fe20000410000 */
[----:B------:R-:W-:Y:S01]  /*41c0*/  @!P0 F2FP.PACK_AB R179, R180, R179 ;  /* 0x000000b3b4b3823e */ /* 0x000fe200000000ff */
[----:B------:R-:W-:Y:S01]  /*41d0*/  @!P0 FFMA.FTZ R5, R50, R52, R5 ;  /* 0x0000003432058223 */ /* 0x000fe20000010005 */
[----:B------:R-:W-:Y:S01]  /*41e0*/  @!P0 F2FP.PACK_AB R177, R2, R0 ;  /* 0x0000000002b1823e */ /* 0x000fe200000000ff */
[----:B------:R-:W-:Y:S01]  /*41f0*/  @!P0 FMUL.FTZ R183, R56, R37 ;  /* 0x0000002538b78220 */ /* 0x000fe20000410000 */
[--C-:B------:R-:W-:Y:S01]  /*4200*/  @!P0 HADD2.F32 R38, -RZ, R36.reuse.H0_H0 ;  /* 0x20000024ff268230 */ /* 0x100fe20000004100 */
[----:B------:R-:W-:Y:S01]  /*4210*/  @!P0 FMUL.FTZ R184, R57, R39 ;  /* 0x0000002739b88220 */ /* 0x000fe20000410000 */
[----:B------:R-:W-:Y:S01]  /*4220*/  @!P0 F2FP.PACK_AB R180, R4, R3 ;  /* 0x0000000304b4823e */ /* 0x000fe200000000ff */
[----:B------:R-:W-:Y:S01]  /*4230*/  @!P0 FFMA.FTZ R6, R53, R54, R6 ;  /* 0x0000003635068223 */ /* 0x000fe20000010006 */
[----:B------:R-:W-:Y:S01]  /*4240*/  @!P0 MOV R25, R179 ;  /* 0x000000b300198202 */ /* 0x000fe20000000f00 */
[----:B------:R-:W-:Y:S01]  /*4250*/  @!P0 FMUL.FTZ R7, R38, R37 ;  /* 0x0000002526078220 */ /* 0x000fe20000410000 */
[----:B------:R-:W-:Y:S01]  /*4260*/  @!P0 MOV R72, R177 ;  /* 0x000000b100488202 */ /* 0x000fe20000000f00 */
[----:B------:R-:W-:Y:S01]  /*4270*/  @!P0 FFMA.FTZ R181, R41, R52, -R181 ;  /* 0x0000003429b58223 */ /* 0x000fe200000108b5 */
[----:B------:R-:W-:Y:S01]  /*4280*/  @!P0 MOV R73, R180 ;  /* 0x000000b400498202 */ /* 0x000fe20000000f00 */
[-C--:B------:R-:W-:Y:S01]  /*4290*/  @!P0 FFMA.FTZ R7, R56, R55.reuse, R7 ;  /* 0x0000003738078223 */ /* 0x080fe20000010007 */
[----:B------:R-:W-:Y:S01]  /*42a0*/  @!P0 HADD2.F32 R36, -RZ, R36.H1_H1 ;  /* 0x30000024ff248230 */ /* 0x000fe20000004100 */
[----:B------:R-:W-:Y:S01]  /*42b0*/  @!P0 FFMA.FTZ R183, R38, R55, -R183 ;  /* 0x0000003726b78223 */ /* 0x000fe200000108b7 */
[----:B------:R-:W-:Y:S01]  /*42c0*/  @!P0 F2FP.PACK_AB R181, R182, R181 ;  /* 0x000000b5b6b5823e */ /* 0x000fe200000000ff */
[----:B------:R-:W-:Y:S01]  /*42d0*/  @!P0 IMAD.MOV.U32 R24, RZ, RZ, R178 ;  /* 0x000000ffff188224 */ /* 0x000fe200078e00b2 */
[----:B------:R-:W-:Y:S01]  /*42e0*/  @!P0 F2FP.PACK_AB R182, R6, R5 ;  /* 0x0000000506b6823e */ /* 0x000fe200000000ff */
[C---:B------:R-:W-:Y:S01]  /*42f0*/  @!P0 FMUL.FTZ R8, R36.reuse, R39 ;  /* 0x0000002724088220 */ /* 0x040fe20000410000 */
[----:B------:R-:W-:Y:S01]  /*4300*/  @!P0 MOV R26, R181 ;  /* 0x000000b5001a8202 */ /* 0x000fe20000000f00 */
[-C--:B------:R-:W-:Y:S02]  /*4310*/  @!P0 FFMA.FTZ R184, R36, R59.reuse, -R184 ;  /* 0x0000003b24b88223 */ /* 0x080fe400000108b8 */
[----:B------:R-:W-:Y:S02]  /*4320*/  @!P0 FFMA.FTZ R8, R57, R59, R8 ;  /* 0x0000003b39088223 */ /* 0x000fe40000010008 */
[----:B------:R-:W-:Y:S01]  /*4330*/  @!P0 IMAD.MOV.U32 R74, RZ, RZ, R182 ;  /* 0x000000ffff4a8224 */ /* 0x000fe200078e00b6 */
[----:B------:R-:W-:Y:S02]  /*4340*/  @!P0 F2FP.PACK_AB R184, R184, R183 ;  /* 0x000000b7b8b8823e */ /* 0x000fe400000000ff */
[----:B------:R-:W-:Y:S03]  /*4350*/  @!P0 F2FP.PACK_AB R183, R8, R7 ;  /* 0x0000000708b7823e */ /* 0x000fe600000000ff */
[----:B------:R-:W-:Y:S01]  /*4360*/  @!P0 IMAD.MOV.U32 R27, RZ, RZ, R184 ;  /* 0x000000ffff1b8224 */ /* 0x000fe200078e00b8 */
[----:B------:R-:W-:Y:S02]  /*4370*/  @!P0 MOV R75, R183 ;  /* 0x000000b7004b8202 */ /* 0x000fe40000000f00 */
[----:B----4-:R-:W-:Y:S04]  /*4380*/  IADD3 R178, P0, R174, R108, RZ ;  /* 0x0000006caeb27210 */ /* 0x010fe80007f1e0ff */
[----:B---3--:R-:W-:Y:S02]  /*4390*/  IADD3.X R179, R175, R107, RZ, P0, !PT ;  /* 0x0000006bafb37210 */ /* 0x008fe400007fe4ff */
[C---:B------:R-:W-:Y:S03]  /*43a0*/  ISETP.GE.AND P0, PT, R151.reuse, c[0x0][0x1d4], PT ;  /* 0x0000750097007a0c */ /* 0x040fe60003f06270 */
[----:B------:R1:W-:Y:S10]  /*43b0*/  ST.E.128 [R178.64], R24 ;  /* 0x00000018b2007985 */ /* 0x0003f4000c101d06 */
[----:B------:R-:W-:Y:S05]  /*43c0*/  @!P0 IMAD.WIDE R180, R151, 0x2, R174 ;  /* 0x0000000297b48825 */ /* 0x000fea00078e02ae */
[----:B------:R1:W-:Y:S02]  /*43d0*/  @!P0 ST.E.128 [R180.64], R72 ;  /* 0x00000048b4008985 */ /* 0x0003e4000c101d06 */
.L_x_85:
[----:B------:R-:W-:Y:S05]  /*43e0*/  BSYNC B0 ;  /* 0x0000000000007941 */ /* 0x000fea0003800000 */
.L_x_84:
[----:B------:R-:W-:Y:S01]  /*43f0*/  ISETP.GE.AND P0, PT, R13, c[0x0][0x1d4], PT ;  /* 0x000075000d007a0c */ /* 0x000fe20003f06270 */
[----:B------:R-:W-:Y:S01]  /*4400*/  @!UPT UIADD3 URZ, URZ, URZ, URZ ;  /* 0x0000003f3f3ff290 */ /* 0x000fe2000fffe03f */
[----:B------:R-:W-:Y:S11]  /*4410*/  BSSY B0, `(.L_x_86) ;  /* 0x0000079000007945 */ /* 0x000ff60003800000 */
[----:B------:R-:W-:-:S05]  /*4420*/  @P0 BRA `(.L_x_87) ;  /* 0x0000077000000947 */ /* 0x000fca0003800000 */
[----:B------:R-:W-:Y:S01]  /*4430*/  ISETP.NE.AND P1, PT, R148, RZ, PT ;  /* 0x000000ff9400720c */ /* 0x000fe20003f25270 */
[----:B-1----:R-:W1:Y:S01]  /*4440*/  LDS.128 R24, [R121+0x6100] ;  /* 0x0061000079187984 */ /* 0x002e620000000c00 */
[----:B------:R-:W-:Y:S02]  /*4450*/  ISETP.GE.AND P0, PT, R13, c[0x0][0x27c], PT ;  /* 0x00009f000d007a0c */ /* 0x000fe40003f06270 */
[----:B------:R-:W-:Y:S04]  /*4460*/  SEL R57, R123, R176, !P1 ;  /* 0x000000b07b397207 */ /* 0x000fe80004800000 */
[----:B------:R-:W-:Y:S04]  /*4470*/  SHF.R.S32.HI R56, RZ, 0x1f, R57 ;  /* 0x0000001fff387819 */ /* 0x000fe80000011439 */
[----:B------:R-:W-:Y:S03]  /*4480*/  LEA.HI R57, R56, R57, RZ, 0x4 ;  /* 0x0000003938397211 */ /* 0x000fe600078f20ff */
[----:B------:R-:W-:Y:S01]  /*4490*/  @!P0 SHF.R.U64 R36, R28, 0x10, R29 ;  /* 0x000000101c248819 */ /* 0x000fe2000000121d */
[----:B------:R-:W-:Y:S01]  /*44a0*/  @!P0 HADD2.F32 R38, -RZ, R35.H1_H1 ;  /* 0x30000023ff268230 */ /* 0x000fe20000004100 */
[----:B------:R-:W-:Y:S01]  /*44b0*/  LEA.HI.SX32 R57, R57, R128, 0x1c ;  /* 0x0000008039397211 */ /* 0x000fe200078fe2ff */
[----:B------:R-:W-:Y:S01]  /*44c0*/  @!P0 HADD2.F32 R40, -RZ, R70.H1_H1 ;  /* 0x30000046ff288230 */ /* 0x000fe20000004100 */
[----:B------:R-:W-:Y:S01]  /*44d0*/  @!P0 SHF.R.U32.HI R28, RZ, 0x10, R31 ;  /* 0x00000010ff1c8819 */ /* 0x000fe2000001161f */
[----:B------:R-:W-:Y:S01]  /*44e0*/  @!P0 HADD2.F32 R37, -RZ, R36.H0_H0 ;  /* 0x20000024ff258230 */ /* 0x000fe20000004100 */
[----:B------:R-:W-:Y:S01]  /*44f0*/  SHF.R.S32.HI R72, RZ, 0x1f, R57 ;  /* 0x0000001fff487819 */ /* 0x000fe20000011439 */
[--C-:B------:R-:W-:Y:S01]  /*4500*/  @!P0 HADD2.F32 R45, -RZ, R69.reuse.H0_H0 ;  /* 0x20000045ff2d8230 */ /* 0x100fe20000004100 */
[----:B------:R-:W-:Y:S01]  /*4510*/  SHF.L.U32 R56, R57, 0x3, RZ ;  /* 0x0000000339387819 */ /* 0x000fe200000006ff */
[----:B------:R-:W-:Y:S01]  /*4520*/  @!P0 HADD2.F32 R49, -RZ, R69.H1_H1 ;  /* 0x30000045ff318230 */ /* 0x000fe20000004100 */
[----:B------:R-:W-:Y:S02]  /*4530*/  LEA.HI R72, R72, R57, RZ, 0x3 ;  /* 0x0000003948487211 */ /* 0x000fe400078f18ff */
[----:B------:R-:W-:Y:S02]  /*4540*/  LOP3.LUT R74, R141, 0x38, R56, 0xf8, !PT ;  /* 0x000000388d4a7812 */ /* 0x000fe400078ef838 */
[----:B------:R-:W-:Y:S01]  /*4550*/  @!P0 SHF.R.U64 R30, R30, 0x10, R31 ;  /* 0x000000101e1e8819 */ /* 0x000fe2000000121f */
[----:B------:R-:W-:Y:S01]  /*4560*/  IMAD.SHL.U32 R72, R72, 0x200, RZ ;  /* 0x0000020048487824 */ /* 0x000fe200078e00ff */
[----:B------:R-:W-:Y:S02]  /*4570*/  LOP3.LUT R59, R74, R125, RZ, 0x3c, !PT ;  /* 0x0000007d4a3b7212 */ /* 0x000fe400078e3cff */
[----:B------:R-:W-:Y:S02]  /*4580*/  @!P0 SHF.R.U64 R43, R64, 0x10, R65 ;  /* 0x00000010402b8819 */ /* 0x000fe40000001241 */
[----:B------:R-:W-:Y:S02]  /*4590*/  LOP3.LUT R72, R72, 0x7ffff000, RZ, 0xc0, !PT ;  /* 0x7ffff00048487812 */ /* 0x000fe400078ec0ff */
[----:B------:R-:W-:Y:S01]  /*45a0*/  @!P0 SHF.R.U32.HI R29, RZ, 0x10, R29 ;  /* 0x00000010ff1d8819 */ /* 0x000fe2000001161d */
[----:B------:R-:W-:Y:S01]  /*45b0*/  @!P0 HADD2.F32 R43, -RZ, R43.H0_H0 ;  /* 0x2000002bff2b8230 */ /* 0x000fe20000004100 */
[----:B------:R-:W-:Y:S01]  /*45c0*/  IADD3 R59, R59, R72, R124 ;  /* 0x000000483b3b7210 */ /* 0x000fe20007ffe07c */
[----:B-1----:R-:W-:Y:S01]  /*45d0*/  @!P0 IMAD.MOV.U32 R39, RZ, RZ, R24 ;  /* 0x000000ffff278224 */ /* 0x002fe200078e0018 */
[----:B------:R-:W-:Y:S02]  /*45e0*/  @!P0 SHF.R.U32.HI R64, RZ, 0x10, R65 ;  /* 0x00000010ff408819 */ /* 0x000fe40000011641 */
[----:B------:R-:W-:Y:S02]  /*45f0*/  SHF.L.U32 R57, R59, 0x1, RZ ;  /* 0x000000013b397819 */ /* 0x000fe400000006ff */
[--C-:B------:R-:W-:Y:S01]  /*4600*/  @!P0 HADD2.F32 R31, -RZ, R39.reuse.H0_H0 ;  /* 0x20000027ff1f8230 */ /* 0x100fe20000004100 */
[--C-:B------:R-:W-:Y:S01]  /*4610*/  @!P0 SHF.R.U32.HI R51, RZ, 0x10, R67.reuse ;  /* 0x00000010ff338819 */ /* 0x100fe20000011643 */
[----:B------:R-:W-:Y:S01]  /*4620*/  @!P0 HADD2.F32 R36, -RZ, R39.H1_H1 ;  /* 0x30000027ff248230 */ /* 0x000fe20000004100 */
[----:B------:R-:W1:Y:S01]  /*4630*/  LDS.128 R52, [R57+0x6100] ;  /* 0x0061000039347984 */ /* 0x000e620000000c00 */
[----:B------:R-:W-:Y:S01]  /*4640*/  @!P0 SHF.R.U64 R47, R66, 0x10, R67 ;  /* 0x00000010422f8819 */ /* 0x000fe20000001243 */
[----:B------:R-:W-:Y:S01]  /*4650*/  @!P0 FMUL.FTZ R0, R31, R38 ;  /* 0x000000261f008220 */ /* 0x000fe20000410000 */
[----:B------:R-:W-:Y:S01]  /*4660*/  @!P0 HADD2.F32 R51, -RZ, R51.H0_H0 ;  /* 0x20000033ff338230 */ /* 0x000fe20000004100 */
[-C--:B------:R-:W-:Y:S02]  /*4670*/  @!P0 FMUL.FTZ R2, R36, R37.reuse ;  /* 0x0000002524028220 */ /* 0x080fe40000410000 */
[----:B------:R-:W-:Y:S01]  /*4680*/  @!P0 HADD2.F32 R47, -RZ, R47.H0_H0 ;  /* 0x2000002fff2f8230 */ /* 0x000fe20000004100 */
[----:B-1----:R-:W-:Y:S01]  /*4690*/  @!P0 IMAD.MOV.U32 R44, RZ, RZ, R53 ;  /* 0x000000ffff2c8224 */ /* 0x002fe200078e0035 */
[----:B------:R-:W-:Y:S01]  /*46a0*/  @!P0 MOV R42, R52 ;  /* 0x00000034002a8202 */ /* 0x000fe20000000f00 */
[----:B------:R-:W-:Y:S04]  /*46b0*/  @!P0 IMAD.MOV.U32 R46, RZ, RZ, R54 ;  /* 0x000000ffff2e8224 */ /* 0x000fe800078e0036 */
[--C-:B------:R-:W-:Y:S02]  /*46c0*/  @!P0 HADD2.F32 R41, -RZ, R42.reuse.H0_H0 ;  /* 0x2000002aff298230 */ /* 0x100fe40000004100 */
[----:B------:R-:W-:Y:S03]  /*46d0*/  @!P0 HADD2.F32 R42, -RZ, R42.H1_H1 ;  /* 0x3000002aff2a8230 */ /* 0x000fe60000004100 */
[C---:B------:R-:W-:Y:S02]  /*46e0*/  @!P0 FFMA.FTZ R0, R41.reuse, R40, R0 ;  /* 0x0000002829008223 */ /* 0x040fe40000010000 */
[----:B------:R-:W-:Y:S01]  /*46f0*/  @!P0 FMUL.FTZ R72, R42, R37 ;  /* 0x000000252a488220 */ /* 0x000fe20000410000 */
[----:B------:R-:W-:Y:S01]  /*4700*/  @!P0 MOV R37, R25 ;  /* 0x0000001900258202 */ /* 0x000fe20000000f00 */
[----:B------:R-:W-:Y:S01]  /*4710*/  @!P0 FMUL.FTZ R57, R41, R38 ;  /* 0x0000002629398220 */ /* 0x000fe20000410000 */
[----:B------:R-:W-:Y:S01]  /*4720*/  @!P0 HADD2.F32 R41, -RZ, R70.H0_H0 ;  /* 0x20000046ff298230 */ /* 0x000fe20000004100 */
[-C--:B------:R-:W-:Y:S01]  /*4730*/  @!P0 FFMA.FTZ R72, R36, R43.reuse, -R72 ;  /* 0x0000002b24488223 */ /* 0x080fe20000010848 */
[----:B------:R-:W-:Y:S01]  /*4740*/  @!P0 HADD2.F32 R36, -RZ, R29.H0_H0 ;  /* 0x2000001dff248230 */ /* 0x000fe20000004100 */
[----:B------:R-:W-:Y:S01]  /*4750*/  @!P0 FFMA.FTZ R2, R42, R43, R2 ;  /* 0x0000002b2a028223 */ /* 0x000fe20000010002 */
[--C-:B------:R-:W-:Y:S01]  /*4760*/  @!P0 HADD2.F32 R43, -RZ, R44.reuse.H1_H1 ;  /* 0x3000002cff2b8230 */ /* 0x100fe20000004100 */
[----:B------:R-:W-:Y:S01]  /*4770*/  @!P0 FFMA.FTZ R57, R31, R40, -R57 ;  /* 0x000000281f398223 */ /* 0x000fe20000010839 */
[----:B------:R-:W-:Y:S01]  /*4780*/  @!P0 HADD2.F32 R40, -RZ, R44.H0_H0 ;  /* 0x2000002cff288230 */ /* 0x000fe20000004100 */
[----:B------:R-:W-:Y:S01]  /*4790*/  @!P0 IMAD.MOV.U32 R44, RZ, RZ, R55 ;  /* 0x000000ffff2c8224 */ /* 0x000fe200078e0037 */
[----:B------:R-:W-:Y:S01]  /*47a0*/  @!P0 HADD2.F32 R29, -RZ, R37.H1_H1 ;  /* 0x30000025ff1d8230 */ /* 0x000fe20000004100 */
[-C--:B------:R-:W-:Y:S01]  /*47b0*/  @!P0 FMUL.FTZ R74, R43, R36.reuse ;  /* 0x000000242b4a8220 */ /* 0x080fe20000410000 */
[----:B------:R-:W-:Y:S01]  /*47c0*/  @!P0 HADD2.F32 R42, -RZ, R64.H0_H0 ;  /* 0x20000040ff2a8230 */ /* 0x000fe20000004100 */
[----:B------:R-:W-:Y:S01]  /*47d0*/  @!P0 F2FP.PACK_AB R72, R72, R57 ;  /* 0x000000394848823e */ /* 0x000fe200000000ff */
[----:B------:R-:W-:Y:S01]  /*47e0*/  @!P0 HADD2.F32 R31, -RZ, R35.H0_H0 ;  /* 0x20000023ff1f8230 */ /* 0x000fe20000004100 */
[C---:B------:R-:W-:Y:S01]  /*47f0*/  @!P0 FMUL.FTZ R4, R29.reuse, R36 ;  /* 0x000000241d048220 */ /* 0x040fe20000410000 */
[----:B------:R-:W-:Y:S01]  /*4800*/  @!P0 MOV R35, R27 ;  /* 0x0000001b00238202 */ /* 0x000fe20000000f00 */
[----:B------:R-:W-:Y:S01]  /*4810*/  @!P0 FFMA.FTZ R74, R29, R42, -R74 ;  /* 0x0000002a1d4a8223 */ /* 0x000fe2000001084a */
[----:B------:R-:W-:Y:S01]  /*4820*/  @!P0 HADD2.F32 R29, -RZ, R28.H0_H0 ;  /* 0x2000001cff1d8230 */ /* 0x000fe20000004100 */
[----:B------:R-:W-:Y:S01]  /*4830*/  @!P0 FMUL.FTZ R59, R40, R31 ;  /* 0x0000001f283b8220 */ /* 0x000fe20000410000 */
[--C-:B------:R-:W-:Y:S01]  /*4840*/  @!P0 HADD2.F32 R50, -RZ, R44.reuse.H1_H1 ;  /* 0x3000002cff328230 */ /* 0x100fe20000004100 */
[----:B------:R-:W-:Y:S01]  /*4850*/  @!P0 IMAD.MOV.U32 R24, RZ, RZ, R72 ;  /* 0x000000ffff188224 */ /* 0x000fe200078e0048 */
[----:B------:R-:W-:Y:S01]  /*4860*/  @!P0 HADD2.F32 R38, -RZ, R37.H0_H0 ;  /* 0x20000025ff268230 */ /* 0x000fe20000004100 */
[----:B------:R-:W-:Y:S01]  /*4870*/  @!P0 F2FP.PACK_AB R57, R2, R0 ;  /* 0x000000000239823e */ /* 0x000fe200000000ff */
[--C-:B------:R-:W-:Y:S01]  /*4880*/  @!P0 HADD2.F32 R28, -RZ, R35.reuse.H1_H1 ;  /* 0x30000023ff1c8230 */ /* 0x100fe20000004100 */
[----:B------:R-:W-:Y:S01]  /*4890*/  @!P0 FMUL.FTZ R178, R50, R29 ;  /* 0x0000001d32b28220 */ /* 0x000fe20000410000 */
[----:B------:R-:W-:Y:S01]  /*48a0*/  @!P0 HADD2.F32 R48, -RZ, R44.H0_H0 ;  /* 0x2000002cff308230 */ /* 0x000fe20000004100 */
[----:B------:R-:W-:Y:S01]  /*48b0*/  @!P0 FMUL.FTZ R3, R38, R31 ;  /* 0x0000001f26038220 */ /* 0x000fe20000410000 */
[----:B------:R-:W-:Y:S01]  /*48c0*/  @!P0 MOV R52, R57 ;  /* 0x0000003900348202 */ /* 0x000fe20000000f00 */
[C---:B------:R-:W-:Y:S01]  /*48d0*/  @!P0 FMUL.FTZ R8, R28.reuse, R29 ;  /* 0x0000001d1c088220 */ /* 0x040fe20000410000 */
[----:B------:R-:W-:Y:S01]  /*48e0*/  @!P0 HADD2.F32 R31, -RZ, R34.H1_H1 ;  /* 0x30000022ff1f8230 */ /* 0x000fe20000004100 */
[----:B------:R-:W-:Y:S01]  /*48f0*/  @!P0 FFMA.FTZ R178, R28, R51, -R178 ;  /* 0x000000331cb28223 */ /* 0x000fe200000108b2 */
[----:B------:R-:W-:Y:S01]  /*4900*/  @!P0 HADD2.F32 R36, -RZ, R35.H0_H0 ;  /* 0x20000023ff248230 */ /* 0x000fe20000004100 */
[----:B------:R-:W-:Y:S01]  /*4910*/  @!P0 FFMA.FTZ R3, R40, R41, R3 ;  /* 0x0000002928038223 */ /* 0x000fe20000010003 */
[----:B------:R-:W-:Y:S01]  /*4920*/  @!P0 MOV R28, R26 ;  /* 0x0000001a001c8202 */ /* 0x000fe20000000f00 */
[-C--:B------:R-:W-:Y:S01]  /*4930*/  @!P0 FMUL.FTZ R73, R48, R31.reuse ;  /* 0x0000001f30498220 */ /* 0x080fe20000410000 */
[----:B------:R-:W-:Y:S01]  /*4940*/  @!P0 HADD2.F32 R29, -RZ, R30.H0_H0 ;  /* 0x2000001eff1d8230 */ /* 0x000fe20000004100 */
[C---:B------:R-:W-:Y:S01]  /*4950*/  @!P0 FMUL.FTZ R7, R36.reuse, R31 ;  /* 0x0000001f24078220 */ /* 0x040fe20000410000 */
[----:B------:R-:W-:Y:S01]  /*4960*/  @!P0 HADD2.F32 R31, -RZ, R34.H0_H0 ;  /* 0x20000022ff1f8230 */ /* 0x000fe20000004100 */
[----:B------:R-:W-:Y:S01]  /*4970*/  @!P0 FFMA.FTZ R4, R43, R42, R4 ;  /* 0x0000002a2b048223 */ /* 0x000fe20000010004 */
[--C-:B------:R-:W-:Y:S01]  /*4980*/  @!P0 HADD2.F32 R30, -RZ, R28.reuse.H0_H0 ;  /* 0x2000001cff1e8230 */ /* 0x100fe20000004100 */
[----:B------:R-:W-:Y:S01]  /*4990*/  @!P0 FFMA.FTZ R73, R36, R49, -R73 ;  /* 0x0000003124498223 */ /* 0x000fe20000010849 */
[----:B------:R-:W-:Y:S01]  /*49a0*/  @!P0 HADD2.F32 R28, -RZ, R28.H1_H1 ;  /* 0x3000001cff1c8230 */ /* 0x000fe20000004100 */
[----:B------:R-:W-:Y:S01]  /*49b0*/  @!P0 FFMA.FTZ R59, R38, R41, -R59 ;  /* 0x00000029263b8223 */ /* 0x000fe2000001083b */
[--C-:B------:R-:W-:Y:S01]  /*49c0*/  @!P0 HADD2.F32 R44, -RZ, R46.reuse.H0_H0 ;  /* 0x2000002eff2c8230 */ /* 0x100fe20000004100 */
[----:B------:R-:W-:Y:S01]  /*49d0*/  @!P0 FMUL.FTZ R5, R30, R31 ;  /* 0x0000001f1e058220 */ /* 0x000fe20000410000 */
[----:B------:R-:W-:Y:S01]  /*49e0*/  @!P0 F2FP.PACK_AB R73, R178, R73 ;  /* 0x00000049b249823e */ /* 0x000fe200000000ff */
[----:B------:R-:W-:Y:S01]  /*49f0*/  @!P0 FMUL.FTZ R6, R28, R29 ;  /* 0x0000001d1c068220 */ /* 0x000fe20000410000 */
[----:B------:R-:W-:Y:S01]  /*4a00*/  @!P0 F2FP.PACK_AB R59, R74, R59 ;  /* 0x0000003b4a3b823e */ /* 0x000fe200000000ff */
[----:B------:R-:W-:Y:S01]  /*4a10*/  @!P0 FFMA.FTZ R5, R44, R45, R5 ;  /* 0x0000002d2c058223 */ /* 0x000fe20000010005 */
[----:B------:R-:W-:Y:S01]  /*4a20*/  @!P0 F2FP.PACK_AB R74, R4, R3 ;  /* 0x00000003044a823e */ /* 0x000fe200000000ff */
[----:B------:R-:W-:Y:S01]  /*4a30*/  @!P0 FMUL.FTZ R75, R44, R31 ;  /* 0x0000001f2c4b8220 */ /* 0x000fe20000410000 */
[----:B------:R-:W-:Y:S01]  /*4a40*/  @!P0 MOV R25, R59 ;  /* 0x0000003b00198202 */ /* 0x000fe20000000f00 */
[----:B------:R-:W-:Y:S01]  /*4a50*/  @!P0 IMAD.MOV.U32 R27, RZ, RZ, R73 ;  /* 0x000000ffff1b8224 */ /* 0x000fe200078e0049 */
[----:B------:R-:W-:Y:S01]  /*4a60*/  @!P0 MOV R53, R74 ;  /* 0x0000004a00358202 */ /* 0x000fe20000000f00 */
[----:B------:R-:W-:Y:S01]  /*4a70*/  @!P0 FFMA.FTZ R75, R30, R45, -R75 ;  /* 0x0000002d1e4b8223 */ /* 0x000fe2000001084b */
[----:B------:R-:W-:Y:S05]  /*4a80*/  @!P0 HADD2.F32 R46, -RZ, R46.H1_H1 ;  /* 0x3000002eff2e8230 */ /* 0x000fea0000004100 */
[C---:B------:R-:W-:Y:S02]  /*4a90*/  @!P0 FMUL.FTZ R180, R46.reuse, R29 ;  /* 0x0000001d2eb48220 */ /* 0x040fe40000410000 */
[----:B------:R-:W-:Y:S02]  /*4aa0*/  @!P0 FFMA.FTZ R6, R46, R47, R6 ;  /* 0x0000002f2e068223 */ /* 0x000fe40000010006 */
[----:B------:R-:W-:Y:S02]  /*4ab0*/  @!P0 FFMA.FTZ R7, R48, R49, R7 ;  /* 0x0000003130078223 */ /* 0x000fe40000010007 */
[----:B------:R-:W-:Y:S02]  /*4ac0*/  @!P0 FFMA.FTZ R180, R28, R47, -R180 ;  /* 0x0000002f1cb48223 */ /* 0x000fe400000108b4 */
[----:B------:R-:W-:Y:S03]  /*4ad0*/  @!P0 FFMA.FTZ R8, R50, R51, R8 ;  /* 0x0000003332088223 */ /* 0x000fe60000010008 */
[----:B------:R-:W-:Y:S02]  /*4ae0*/  @!P0 F2FP.PACK_AB R180, R180, R75 ;  /* 0x0000004bb4b4823e */ /* 0x000fe400000000ff */
[----:B------:R-:W-:Y:S02]  /*4af0*/  @!P0 F2FP.PACK_AB R75, R6, R5 ;  /* 0x00000005064b823e */ /* 0x000fe400000000ff */
[----:B------:R-:W-:Y:S02]  /*4b00*/  @!P0 F2FP.PACK_AB R178, R8, R7 ;  /* 0x0000000708b2823e */ /* 0x000fe400000000ff */
[----:B------:R-:W-:Y:S01]  /*4b10*/  @!P0 MOV R26, R180 ;  /* 0x000000b4001a8202 */ /* 0x000fe20000000f00 */
        /* <DEDUP_REMOVED lines=8> */
.L_x_87:
[----:B------:R-:W-:Y:S05]  /*4ba0*/  BSYNC B0 ;  /* 0x0000000000007941 */ /* 0x000fea0003800000 */
.L_x_86:
[----:B------:R-:W-:Y:S11]  /*4bb0*/  ISETP.GE.AND P0, PT, R12, c[0x0][0x1d4], PT ;  /* 0x000075000c007a0c */ /* 0x000ff60003f06270 */
[----:B------:R-:W-:Y:S02]  /*4bc0*/  @!UPT UIADD3 URZ, URZ, URZ, URZ ;  /* 0x0000003f3f3ff290 */ /* 0x000fe4000fffe03f */
[----:B------:R-:W-:-:S05]  /*4bd0*/  @P0 BRA `(.L_x_71) ;  /* 0x00000a1000000947 */ /* 0x000fca0003800000 */
[----:B------:R-:W-:Y:S01]  /*4be0*/  ISETP.NE.AND P1, PT, R147, RZ, PT ;  /* 0x000000ff9300720c */ /* 0x000fe20003f25270 */
[----:B-1----:R-:W1:Y:S01]  /*4bf0*/  LDS.128 R24, [R120+0x6100] ;  /* 0x0061000078187984 */ /* 0x002e620000000c00 */
[----:B----4-:R-:W-:Y:S02]  /*4c00*/  IADD3 R52, P0, R174, R112, RZ ;  /* 0x00000070ae347210 */ /* 0x010fe40007f1e0ff */
[----:B------:R-:W-:Y:S02]  /*4c10*/  SEL R47, R123, R176, !P1 ;  /* 0x000000b07b2f7207 */ /* 0x000fe40004800000 */
[----:B---3--:R-:W-:Y:S02]  /*4c20*/  IADD3.X R53, R175, R111, RZ, P0, !PT ;  /* 0x0000006faf357210 */ /* 0x008fe400007fe4ff */
[----:B------:R-:W-:Y:S02]  /*4c30*/  SHF.R.S32.HI R46, RZ, 0x1f, R47 ;  /* 0x0000001fff2e7819 */ /* 0x000fe4000001142f */
[----:B------:R-:W-:Y:S02]  /*4c40*/  ISETP.GE.AND P0, PT, R12, c[0x0][0x27c], PT ;  /* 0x00009f000c007a0c */ /* 0x000fe40003f06270 */
[----:B------:R-:W-:Y:S04]  /*4c50*/  LEA.HI R46, R46, R47, RZ, 0x4 ;  /* 0x0000002f2e2e7211 */ /* 0x000fe800078f20ff */
[----:B------:R-:W-:Y:S04]  /*4c60*/  LEA.HI.SX32 R55, R46, R127, 0x1c ;  /* 0x0000007f2e377211 */ /* 0x000fe800078fe2ff */
[----:B------:R-:W-:Y:S01]  /*4c70*/  SHF.R.S32.HI R54, RZ, 0x1f, R55 ;  /* 0x0000001fff367819 */ /* 0x000fe20000011437 */
[----:B------:R-:W-:Y:S02]  /*4c80*/  IMAD.SHL.U32 R47, R55, 0x8, RZ ;  /* 0x00000008372f7824 */ /* 0x000fe400078e00ff */
[----:B------:R-:W-:Y:S01]  /*4c90*/  @!P0 SHF.R.U64 R28, R20, 0x10, R21 ;  /* 0x00000010141c8819 */ /* 0x000fe20000001215 */
[----:B------:R-:W-:Y:S01]  /*4ca0*/  @!P0 HADD2.F32 R30, -RZ, R33.H1_H1 ;  /* 0x30000021ff1e8230 */ /* 0x000fe20000004100 */
[----:B------:R-:W-:Y:S01]  /*4cb0*/  LEA.HI R54, R54, R55, RZ, 0x3 ;  /* 0x0000003736367211 */ /* 0x000fe200078f18ff */
[----:B------:R-:W-:Y:S01]  /*4cc0*/  @!P0 HADD2.F32 R34, -RZ, R68.H1_H1 ;  /* 0x30000044ff228230 */ /* 0x000fe20000004100 */
[----:B------:R-:W-:Y:S01]  /*4cd0*/  LOP3.LUT R56, R141, 0x38, R47, 0xf8, !PT ;  /* 0x000000388d387812 */ /* 0x000fe200078ef82f */
[----:B------:R-:W-:Y:S01]  /*4ce0*/  @!P0 HADD2.F32 R29, -RZ, R28.H0_H0 ;  /* 0x2000001cff1d8230 */ /* 0x000fe20000004100 */
[----:B------:R-:W-:Y:S01]  /*4cf0*/  SHF.L.U32 R54, R54, 0x9, RZ ;  /* 0x0000000936367819 */ /* 0x000fe200000006ff */
[--C-:B------:R-:W-:Y:S01]  /*4d00*/  @!P0 HADD2.F32 R43, -RZ, R58.reuse.H1_H1 ;  /* 0x3000003aff2b8230 */ /* 0x100fe20000004100 */
[----:B------:R-:W-:Y:S01]  /*4d10*/  LOP3.LUT R55, R56, R125, RZ, 0x3c, !PT ;  /* 0x0000007d38377212 */ /* 0x000fe200078e3cff */
[----:B------:R-:W-:Y:S01]  /*4d20*/  @!P0 HADD2.F32 R39, -RZ, R58.H0_H0 ;  /* 0x2000003aff278230 */ /* 0x000fe20000004100 */
[----:B------:R-:W-:Y:S02]  /*4d30*/  LOP3.LUT R54, R54, 0x7ffff000, RZ, 0xc0, !PT ;  /* 0x7ffff00036367812 */ /* 0x000fe400078ec0ff */
[----:B------:R-:W-:Y:S02]  /*4d40*/  @!P0 SHF.R.U32.HI R20, RZ, 0x10, R23 ;  /* 0x00000010ff148819 */ /* 0x000fe40000011617 */
[----:B------:R-:W-:Y:S02]  /*4d50*/  IADD3 R54, R55, R54, R124 ;  /* 0x0000003637367210 */ /* 0x000fe40007ffe07c */
[----:B------:R-:W-:Y:S02]  /*4d60*/  @!P0 SHF.R.U32.HI R21, RZ, 0x10, R21 ;  /* 0x00000010ff158819 */ /* 0x000fe40000011615 */
[----:B-1----:R-:W-:Y:S01]  /*4d70*/  @!P0 MOV R31, R24 ;  /* 0x00000018001f8202 */ /* 0x002fe20000000f00 */
[----:B------:R-:W-:Y:S01]  /*4d80*/  IMAD.SHL.U32 R46, R54, 0x2, RZ ;  /* 0x00000002362e7824 */ /* 0x000fe200078e00ff */
[----:B------:R-:W-:Y:S02]  /*4d90*/  @!P0 SHF.R.U64 R22, R22, 0x10, R23 ;  /* 0x0000001016168819 */ /* 0x000fe40000001217 */
[--C-:B------:R-:W-:Y:S01]  /*4da0*/  @!P0 SHF.R.U64 R37, R60, 0x10, R61.reuse ;  /* 0x000000103c258819 */ /* 0x100fe2000000123d */
[--C-:B------:R-:W-:Y:S01]  /*4db0*/  @!P0 HADD2.F32 R23, -RZ, R31.reuse.H0_H0 ;  /* 0x2000001fff178230 */ /* 0x100fe20000004100 */
[----:B------:R-:W1:Y:S01]  /*4dc0*/  LDS.128 R48, [R46+0x6100] ;  /* 0x006100002e307984 */ /* 0x000e620000000c00 */
[----:B------:R-:W-:Y:S01]  /*4dd0*/  @!P0 HADD2.F32 R28, -RZ, R31.H1_H1 ;  /* 0x3000001fff1c8230 */ /* 0x000fe20000004100 */
[----:B------:R-:W-:Y:S01]  /*4de0*/  @!P0 SHF.R.U32.HI R60, RZ, 0x10, R61 ;  /* 0x00000010ff3c8819 */ /* 0x000fe2000001163d */
[----:B------:R-:W-:Y:S01]  /*4df0*/  @!P0 HADD2.F32 R37, -RZ, R37.H0_H0 ;  /* 0x20000025ff258230 */ /* 0x000fe20000004100 */
[----:B------:R-:W-:Y:S01]  /*4e00*/  @!P0 FMUL.FTZ R0, R23, R30 ;  /* 0x0000001e17008220 */ /* 0x000fe20000410000 */
[--C-:B------:R-:W-:Y:S01]  /*4e10*/  @!P0 SHF.R.U32.HI R45, RZ, 0x10, R63.reuse ;  /* 0x00000010ff2d8819 */ /* 0x100fe2000001163f */
[----:B------:R-:W-:Y:S01]  /*4e20*/  @!P0 FMUL.FTZ R2, R28, R29 ;  /* 0x0000001d1c028220 */ /* 0x000fe20000410000 */
[----:B------:R-:W-:Y:S03]  /*4e30*/  @!P0 SHF.R.U64 R41, R62, 0x10, R63 ;  /* 0x000000103e298819 */ /* 0x000fe6000000123f */
[----:B------:R-:W-:Y:S02]  /*4e40*/  @!P0 HADD2.F32 R45, -RZ, R45.H0_H0 ;  /* 0x2000002dff2d8230 */ /* 0x000fe40000004100 */
[----:B------:R-:W-:Y:S01]  /*4e50*/  @!P0 HADD2.F32 R41, -RZ, R41.H0_H0 ;  /* 0x20000029ff298230 */ /* 0x000fe20000004100 */
[----:B-1----:R-:W-:Y:S01]  /*4e60*/  @!P0 IMAD.MOV.U32 R36, RZ, RZ, R48 ;  /* 0x000000ffff248224 */ /* 0x002fe200078e0030 */
[----:B------:R-:W-:Y:S02]  /*4e70*/  @!P0 MOV R38, R49 ;  /* 0x0000003100268202 */ /* 0x000fe40000000f00 */
[----:B------:R-:W-:Y:S02]  /*4e80*/  @!P0 MOV R40, R50 ;  /* 0x0000003200288202 */ /* 0x000fe40000000f00 */
[--C-:B------:R-:W-:Y:S02]  /*4e90*/  @!P0 HADD2.F32 R35, -RZ, R36.reuse.H0_H0 ;  /* 0x20000024ff238230 */ /* 0x100fe40000004100 */
[----:B------:R-:W-:Y:S03]  /*4ea0*/  @!P0 HADD2.F32 R36, -RZ, R36.H1_H1 ;  /* 0x30000024ff248230 */ /* 0x000fe60000004100 */
[C---:B------:R-:W-:Y:S02]  /*4eb0*/  @!P0 FFMA.FTZ R0, R35.reuse, R34, R0 ;  /* 0x0000002223008223 */ /* 0x040fe40000010000 */
[----:B------:R-:W-:Y:S02]  /*4ec0*/  @!P0 FMUL.FTZ R55, R36, R29 ;  /* 0x0000001d24378220 */ /* 0x000fe40000410000 */
[----:B------:R-:W-:Y:S02]  /*4ed0*/  @!P0 IMAD.MOV.U32 R29, RZ, RZ, R25 ;  /* 0x000000ffff1d8224 */ /* 0x000fe400078e0019 */
[----:B------:R-:W-:Y:S01]  /*4ee0*/  @!P0 FMUL.FTZ R46, R35, R30 ;  /* 0x0000001e232e8220 */ /* 0x000fe20000410000 */
[----:B------:R-:W-:Y:S01]  /*4ef0*/  @!P0 HADD2.F32 R35, -RZ, R68.H0_H0 ;  /* 0x20000044ff238230 */ /* 0x000fe20000004100 */
[-C--:B------:R-:W-:Y:S01]  /*4f00*/  @!P0 FFMA.FTZ R55, R28, R37.reuse, -R55 ;  /* 0x000000251c378223 */ /* 0x080fe20000010837 */
[----:B------:R-:W-:Y:S01]  /*4f10*/  @!P0 HADD2.F32 R30, -RZ, R29.H0_H0 ;  /* 0x2000001dff1e8230 */ /* 0x000fe20000004100 */
[----:B------:R-:W-:Y:S01]  /*4f20*/  @!P0 FFMA.FTZ R2, R36, R37, R2 ;  /* 0x0000002524028223 */ /* 0x000fe20000010002 */
[----:B------:R-:W-:Y:S01]  /*4f30*/  @!P0 HADD2.F32 R28, -RZ, R21.H0_H0 ;  /* 0x20000015ff1c8230 */ /* 0x000fe20000004100 */
[----:B------:R-:W-:Y:S01]  /*4f40*/  @!P0 FFMA.FTZ R46, R23, R34, -R46 ;  /* 0x00000022172e8223 */ /* 0x000fe2000001082e */
[----:B------:R-:W-:Y:S02]  /*4f50*/  @!P0 HADD2.F32 R37, -RZ, R38.H1_H1 ;  /* 0x30000026ff258230 */ /* 0x000fe40000004100 */
[----:B------:R-:W-:Y:S01]  /*4f60*/  @!P0 HADD2.F32 R21, -RZ, R29.H1_H1 ;  /* 0x3000001dff158230 */ /* 0x000fe20000004100 */
[----:B------:R-:W-:Y:S01]  /*4f70*/  @!P0 IMAD.MOV.U32 R29, RZ, RZ, R27 ;  /* 0x000000ffff1d8224 */ /* 0x000fe200078e001b */
[----:B------:R-:W-:Y:S01]  /*4f80*/  @!P0 HADD2.F32 R36, -RZ, R60.H0_H0 ;  /* 0x2000003cff248230 */ /* 0x000fe20000004100 */
[-C--:B------:R-:W-:Y:S01]  /*4f90*/  @!P0 FMUL.FTZ R57, R37, R28.reuse ;  /* 0x0000001c25398220 */ /* 0x080fe20000410000 */
[----:B------:R-:W-:Y:S01]  /*4fa0*/  @!P0 HADD2.F32 R34, -RZ, R38.H0_H0 ;  /* 0x20000026ff228230 */ /* 0x000fe20000004100 */
[C---:B------:R-:W-:Y:S01]  /*4fb0*/  @!P0 FMUL.FTZ R4, R21.reuse, R28 ;  /* 0x0000001c15048220 */ /* 0x040fe20000410000 */
[----:B------:R-:W-:Y:S01]  /*4fc0*/  @!P0 MOV R38, R51 ;  /* 0x0000003300268202 */ /* 0x000fe20000000f00 */
[----:B------:R-:W-:Y:S01]  /*4fd0*/  @!P0 FFMA.FTZ R57, R21, R36, -R57 ;  /* 0x0000002415398223 */ /* 0x000fe20000010839 */
[----:B------:R-:W-:Y:S01]  /*4fe0*/  @!P0 HADD2.F32 R21, -RZ, R20.H0_H0 ;  /* 0x20000014ff158230 */ /* 0x000fe20000004100 */
[----:B------:R-:W-:Y:S01]  /*4ff0*/  @!P0 F2FP.PACK_AB R55, R55, R46 ;  /* 0x0000002e3737823e */ /* 0x000fe200000000ff */
[----:B------:R-:W-:Y:S01]  /*5000*/  @!P0 HADD2.F32 R23, -RZ, R33.H0_H0 ;  /* 0x20000021ff178230 */ /* 0x000fe20000004100 */
[----:B------:R-:W-:Y:S01]  /*5010*/  @!P0 F2FP.PACK_AB R46, R2, R0 ;  /* 0x00000000022e823e */ /* 0x000fe200000000ff */
[----:B------:R-:W-:Y:S01]  /*5020*/  @!P0 HADD2.F32 R44, -RZ, R38.H1_H1 ;  /* 0x30000026ff2c8230 */ /* 0x000fe20000004100 */
[----:B------:R-:W-:Y:S01]  /*5030*/  @!P0 MOV R24, R55 ;  /* 0x0000003700188202 */ /* 0x000fe20000000f00 */
[--C-:B------:R-:W-:Y:S01]  /*5040*/  @!P0 HADD2.F32 R20, -RZ, R29.reuse.H1_H1 ;  /* 0x3000001dff148230 */ /* 0x100fe20000004100 */
[-C--:B------:R-:W-:Y:S01]  /*5050*/  @!P0 FMUL.FTZ R54, R34, R23.reuse ;  /* 0x0000001722368220 */ /* 0x080fe20000410000 */
[----:B------:R-:W-:Y:S01]  /*5060*/  @!P0 HADD2.F32 R28, -RZ, R29.H0_H0 ;  /* 0x2000001dff1c8230 */ /* 0x000fe20000004100 */
[----:B------:R-:W-:Y:S01]  /*5070*/  @!P0 FMUL.FTZ R3, R30, R23 ;  /* 0x000000171e038220 */ /* 0x000fe20000410000 */
[----:B------:R-:W-:Y:S01]  /*5080*/  @!P0 HADD2.F32 R23, -RZ, R32.H1_H1 ;  /* 0x30000020ff178230 */ /* 0x000fe20000004100 */
[-C--:B------:R-:W-:Y:S01]  /*5090*/  @!P0 FMUL.FTZ R59, R44, R21.reuse ;  /* 0x000000152c3b8220 */ /* 0x080fe20000410000 */
[----:B------:R-:W-:Y:S01]  /*50a0*/  @!P0 HADD2.F32 R42, -RZ, R38.H0_H0 ;  /* 0x20000026ff2a8230 */ /* 0x000fe20000004100 */
[C---:B------:R-:W-:Y:S01]  /*50b0*/  @!P0 FMUL.FTZ R8, R20.reuse, R21 ;  /* 0x0000001514088220 */ /* 0x040fe20000410000 */
[----:B------:R-:W-:Y:S01]  /*50c0*/  @!P0 HADD2.F32 R38, -RZ, R40.H0_H0 ;  /* 0x20000028ff268230 */ /* 0x000fe20000004100 */
[----:B------:R-:W-:Y:S01]  /*50d0*/  @!P0 FFMA.FTZ R59, R20, R45, -R59 ;  /* 0x0000002d143b8223 */ /* 0x000fe2000001083b */
[----:B------:R-:W-:Y:S01]  /*50e0*/  @!P0 HADD2.F32 R21, -RZ, R22.H0_H0 ;  /* 0x20000016ff158230 */ /* 0x000fe20000004100 */
[----:B------:R-:W-:Y:S01]  /*50f0*/  @!P0 IMAD.MOV.U32 R20, RZ, RZ, R26 ;  /* 0x000000ffff148224 */ /* 0x000fe200078e001a */
[----:B------:R-:W-:Y:S01]  /*5100*/  @!P0 HADD2.F32 R40, -RZ, R40.H1_H1 ;  /* 0x30000028ff288230 */ /* 0x000fe20000004100 */
[-C--:B------:R-:W-:Y:S01]  /*5110*/  @!P0 FMUL.FTZ R56, R42, R23.reuse ;  /* 0x000000172a388220 */ /* 0x080fe20000410000 */
[----:B------:R-:W-:Y:S01]  /*5120*/  @!P0 MOV R48, R46 ;  /* 0x0000002e00308202 */ /* 0x000fe20000000f00 */
[----:B------:R-:W-:Y:S01]  /*5130*/  @!P0 FMUL.FTZ R7, R28, R23 ;  /* 0x000000171c078220 */ /* 0x000fe20000410000 */
[----:B------:R-:W-:Y:S01]  /*5140*/  @!P0 HADD2.F32 R23, -RZ, R32.H0_H0 ;  /* 0x20000020ff178230 */ /* 0x000fe20000004100 */
[----:B------:R-:W-:Y:S01]  /*5150*/  @!P0 FMUL.FTZ R65, R40, R21 ;  /* 0x0000001528418220 */ /* 0x000fe20000410000 */
[--C-:B------:R-:W-:Y:S01]  /*5160*/  @!P0 HADD2.F32 R22, -RZ, R20.reuse.H0_H0 ;  /* 0x20000014ff168230 */ /* 0x100fe20000004100 */
[----:B------:R-:W-:Y:S01]  /*5170*/  @!P0 FFMA.FTZ R54, R30, R35, -R54 ;  /* 0x000000231e368223 */ /* 0x000fe20000010836 */
[----:B------:R-:W-:Y:S01]  /*5180*/  @!P0 HADD2.F32 R20, -RZ, R20.H1_H1 ;  /* 0x30000014ff148230 */ /* 0x000fe20000004100 */
[----:B------:R-:W-:Y:S02]  /*5190*/  @!P0 FMUL.FTZ R64, R38, R23 ;  /* 0x0000001726408220 */ /* 0x000fe40000410000 */
[----:B------:R-:W-:Y:S01]  /*51a0*/  @!P0 FFMA.FTZ R56, R28, R43, -R56 ;  /* 0x0000002b1c388223 */ /* 0x000fe20000010838 */
[----:B------:R-:W-:Y:S01]  /*51b0*/  @!P0 F2FP.PACK_AB R54, R57, R54 ;  /* 0x000000363936823e */ /* 0x000fe200000000ff */
[C---:B------:R-:W-:Y:S02]  /*51c0*/  @!P0 FMUL.FTZ R5, R22.reuse, R23 ;  /* 0x0000001716058220 */ /* 0x040fe40000410000 */
[----:B------:R-:W-:Y:S01]  /*51d0*/  @!P0 FFMA.FTZ R64, R22, R39, -R64 ;  /* 0x0000002716408223 */ /* 0x000fe20000010840 */
[----:B------:R-:W-:Y:S01]  /*51e0*/  @!P0 F2FP.PACK_AB R56, R59, R56 ;  /* 0x000000383b38823e */ /* 0x000fe200000000ff */
[----:B------:R-:W-:Y:S02]  /*51f0*/  @!P0 FFMA.FTZ R65, R20, R41, -R65 ;  /* 0x0000002914418223 */ /* 0x000fe40000010841 */
[----:B------:R-:W-:Y:S02]  /*5200*/  @!P0 FFMA.FTZ R3, R34, R35, R3 ;  /* 0x0000002322038223 */ /* 0x000fe40000010003 */
[----:B------:R-:W-:Y:S01]  /*5210*/  @!P0 FMUL.FTZ R6, R20, R21 ;  /* 0x0000001514068220 */ /* 0x000fe20000410000 */
[----:B------:R-:W-:Y:S01]  /*5220*/  @!P0 F2FP.PACK_AB R65, R65, R64 ;  /* 0x000000404141823e */ /* 0x000fe200000000ff */
[----:B------:R-:W-:Y:S02]  /*5230*/  @!P0 FFMA.FTZ R4, R37, R36, R4 ;  /* 0x0000002425048223 */ /* 0x000fe40000010004 */
[----:B------:R-:W-:Y:S01]  /*5240*/  @!P0 FFMA.FTZ R5, R38, R39, R5 ;  /* 0x0000002726058223 */ /* 0x000fe20000010005 */
[----:B------:R-:W-:Y:S01]  /*5250*/  @!P0 MOV R26, R65 ;  /* 0x00000041001a8202 */ /* 0x000fe20000000f00 */
[----:B------:R-:W-:Y:S01]  /*5260*/  @!P0 FFMA.FTZ R6, R40, R41, R6 ;  /* 0x0000002928068223 */ /* 0x000fe20000010006 */
[----:B------:R-:W-:Y:S01]  /*5270*/  @!P0 F2FP.PACK_AB R57, R4, R3 ;  /* 0x000000030439823e */ /* 0x000fe200000000ff */
[----:B------:R-:W-:Y:S02]  /*5280*/  @!P0 FFMA.FTZ R7, R42, R43, R7 ;  /* 0x0000002b2a078223 */ /* 0x000fe40000010007 */
[----:B------:R-:W-:Y:S01]  /*5290*/  @!P0 IMAD.MOV.U32 R25, RZ, RZ, R54 ;  /* 0x000000ffff198224 */ /* 0x000fe200078e0036 */
[----:B------:R-:W-:Y:S01]  /*52a0*/  @!P0 F2FP.PACK_AB R59, R6, R5 ;  /* 0x00000005063b823e */ /* 0x000fe200000000ff */
[----:B------:R-:W-:Y:S02]  /*52b0*/  @!P0 IMAD.MOV.U32 R27, RZ, RZ, R56 ;  /* 0x000000ffff1b8224 */ /* 0x000fe400078e0038 */
[----:B------:R-:W-:Y:S01]  /*52c0*/  @!P0 FFMA.FTZ R8, R44, R45, R8 ;  /* 0x0000002d2c088223 */ /* 0x000fe20000010008 */
[----:B------:R-:W-:Y:S01]  /*52d0*/  @!P0 MOV R50, R59 ;  /* 0x0000003b00328202 */ /* 0x000fe20000000f00 */
[----:B------:R-:W-:Y:S01]  /*52e0*/  @!P0 IMAD.MOV.U32 R49, RZ, RZ, R57 ;  /* 0x000000ffff318224 */ /* 0x000fe200078e0039 */
[----:B------:R1:W-:Y:S02]  /*52f0*/  ST.E.128 [R52.64], R24 ;  /* 0x0000001834007985 */ /* 0x0003e4000c101d06 */
[----:B------:R-:W-:Y:S04]  /*5300*/  @!P0 F2FP.PACK_AB R64, R8, R7 ;  /* 0x000000070840823e */ /* 0x000fe800000000ff */
[----:B------:R-:W-:Y:S02]  /*5310*/  @!P0 MOV R51, R64 ;  /* 0x0000004000338202 */ /* 0x000fe40000000f00 */
[----:B------:R-:W-:Y:S11]  /*5320*/  ISETP.GE.AND P0, PT, R47, c[0x0][0x1d4], PT ;  /* 0x000075002f007a0c */ /* 0x000ff60003f06270 */
[----:B------:R-:W-:Y:S02]  /*5330*/  @!UPT UIADD3 URZ, URZ, URZ, URZ ;  /* 0x0000003f3f3ff290 */ /* 0x000fe4000fffe03f */
[----:B------:R-:W-:-:S05]  /*5340*/  @P0 BRA `(.L_x_71) ;  /* 0x000002a000000947 */ /* 0x000fca0003800000 */
[C---:B------:R-:W-:Y:S04]  /*5350*/  LEA R2, P0, R47.reuse, R174, 0x1 ;  /* 0x000000ae2f027211 */ /* 0x040fe800078008ff */
[----:B------:R-:W-:Y:S05]  /*5360*/  LEA.HI.X.SX32 R3, R47, R175, 0x1, P0 ;  /* 0x000000af2f037211 */ /* 0x000fea00000f0eff */
[----:B------:R2:W-:Y:S01]  /*5370*/  ST.E.128 [R2.64], R48 ;  /* 0x0000003002007985 */ /* 0x0005e2000c101d06 */
[----:B------:R-:W-:-:S05]  /*5380*/  BRA `(.L_x_71) ;  /* 0x0000026000007947 */ /* 0x000fca0003800000 */
.L_x_67:
[----:B------:R1:W2:Y:S01]  /*5390*/  SHFL.IDX PT, R3, R4, RZ, 0x1c1f ;  /* 0x001c1fff04037589 */ /* 0x0002a200000e0000 */
[----:B------:R-:W-:Y:S03]  /*53a0*/  IMAD.IADD R83, R146, 0x1, -R87 ;  /* 0x0000000192537824 */ /* 0x000fe600078e0a57 */
[----:B------:R1:W3:Y:S02]  /*53b0*/  SHFL.IDX PT, R25, R0, RZ, 0x1c1f ;  /* 0x001c1fff00197589 */ /* 0x0002e400000e0000 */
[----:B------:R-:W-:Y:S04]  /*53c0*/  IMNMX R83, R83, 0x40, PT ;  /* 0x0000004053537817 */ /* 0x000fe80003800200 */
[----:B------:R-:W-:Y:S11]  /*53d0*/  ISETP.GT.AND P0, PT, R83, R144, PT ;  /* 0x000000905300720c */ /* 0x000ff60003f04270 */
[----:B------:R-:W-:Y:S02]  /*53e0*/  @!UPT UIADD3 URZ, URZ, URZ, URZ ;  /* 0x0000003f3f3ff290 */ /* 0x000fe4000fffe03f */
[----:B------:R-:W-:-:S05]  /*53f0*/  @!P0 BRA `(.L_x_71) ;  /* 0x000001f000008947 */ /* 0x000fca0003800000 */
[----:B------:R-:W-:Y:S02]  /*5400*/  ISETP.GE.AND P2, PT, R16, c[0x0][0x1d4], PT ;  /* 0x0000750010007a0c */ /* 0x000fe40003f46270 */
[----:B------:R-:W-:Y:S02]  /*5410*/  ISETP.GE.AND P1, PT, R13, c[0x0][0x1d4], PT ;  /* 0x000075000d007a0c */ /* 0x000fe40003f26270 */
[----:B------:R-:W-:Y:S02]  /*5420*/  ISETP.GE.AND P4, PT, R12, c[0x0][0x1d4], PT ;  /* 0x000075000c007a0c */ /* 0x000fe40003f86270 */
[----:B------:R-:W-:Y:S07]  /*5430*/  ISETP.GE.AND P3, PT, R143, c[0x0][0x1d4], PT ;  /* 0x000075008f007a0c */ /* 0x000fee0003f66270 */
[----:B------:R-:W4:Y:S01]  /*5440*/  @!P2 LDS.128 R20, [R131+0x6000] ;  /* 0x006000008314a984 */ /* 0x000f220000000c00 */
[C---:B---3--:R-:W-:Y:S04]  /*5450*/  @!P2 LEA R26, P0, R16.reuse, R25, 0x1 ;  /* 0x00000019101aa211 */ /* 0x048fe800078008ff */
[----:B--2---:R-:W-:Y:S02]  /*5460*/  @!P2 LEA.HI.X R27, R16, R3, R17, 0x1, P0 ;  /* 0x00000003101ba211 */ /* 0x004fe400000f0c11 */
[C---:B------:R-:W-:Y:S04]  /*5470*/  @!P1 LEA R38, P0, R136.reuse, R25, 0x1 ;  /* 0x0000001988269211 */ /* 0x040fe800078008ff */
[----:B------:R-:W-:Y:S02]  /*5480*/  @!P1 LEA.HI.X R39, R136, R3, R119, 0x1, P0 ;  /* 0x0000000388279211 */ /* 0x000fe400000f0c77 */
[C---:B------:R-:W-:Y:S04]  /*5490*/  @!P4 LEA R36, P0, R135.reuse, R25, 0x1 ;  /* 0x000000198724c211 */ /* 0x040fe800078008ff */
[----:B------:R-:W-:Y:S02]  /*54a0*/  @!P4 LEA.HI.X R37, R135, R3, R118, 0x1, P0 ;  /* 0x000000038725c211 */ /* 0x000fe400000f0c76 */
[C---:B------:R-:W-:Y:S04]  /*54b0*/  @!P3 LEA R34, P0, R132.reuse, R25, 0x1 ;  /* 0x000000198422b211 */ /* 0x040fe800078008ff */
[----:B------:R-:W-:Y:S01]  /*54c0*/  @!P3 LEA.HI.X R35, R132, R3, R117, 0x1, P0 ;  /* 0x000000038423b211 */ /* 0x000fe200000f0c75 */
[----:B----4-:R-:W-:Y:S04]  /*54d0*/  @!P2 ST.E.128 [R26.64], R20 ;  /* 0x000000141a00a985 */ /* 0x010fe8000c101d06 */
[----:B-1----:R-:W1:Y:S04]  /*54e0*/  @!P1 LDS.128 R4, [R130+0x6000] ;  /* 0x0060000082049984 */ /* 0x002e680000000c00 */
[----:B-1----:R-:W-:Y:S01]  /*54f0*/  @!P1 ST.E.128 [R38.64], R4 ;  /* 0x0000000426009985 */ /* 0x002fe2000c101d06 */
[----:B------:R-:W-:Y:S03]  /*5500*/  ISETP.GE.AND P1, PT, R142, c[0x0][0x1d4], PT ;  /* 0x000075008e007a0c */ /* 0x000fe60003f26270 */
[----:B------:R-:W1:Y:S10]  /*5510*/  @!P4 LDS.128 R28, [R131+0x8000] ;  /* 0x00800000831cc984 */ /* 0x000e740000000c00 */
[C---:B------:R-:W-:Y:S04]  /*5520*/  @!P1 LEA R32, P0, R129.reuse, R25, 0x1 ;  /* 0x0000001981209211 */ /* 0x040fe800078008ff */
[----:B------:R-:W-:Y:S02]  /*5530*/  @!P1 LEA.HI.X R33, R129, R3, R116, 0x1, P0 ;  /* 0x0000000381219211 */ /* 0x000fe400000f0c74 */
[----:B------:R-:W-:Y:S11]  /*5540*/  ISETP.GE.AND P0, PT, R140, c[0x0][0x1d4], PT ;  /* 0x000075008c007a0c */ /* 0x000ff60003f06270 */
[----:B------:R-:W-:Y:S02]  /*5550*/  @!UPT UIADD3 URZ, URZ, URZ, URZ ;  /* 0x0000003f3f3ff290 */ /* 0x000fe4000fffe03f */
[C---:B------:R-:W-:Y:S04]  /*5560*/  @!P0 LEA R2, P2, R126.reuse, R25, 0x1 ;  /* 0x000000197e028211 */ /* 0x040fe800078408ff */
[----:B------:R-:W-:Y:S01]  /*5570*/  @!P0 LEA.HI.X R3, R126, R3, R115, 0x1, P2 ;  /* 0x000000037e038211 */ /* 0x000fe200010f0c73 */
[----:B-1----:R-:W-:Y:S04]  /*5580*/  @!P4 ST.E.128 [R36.64], R28 ;  /* 0x0000001c2400c985 */ /* 0x002fe8000c101d06 */
[----:B------:R-:W1:Y:S04]  /*5590*/  @!P3 LDS.128 R24, [R130+0x8000] ;  /* 0x008000008218b984 */ /* 0x000e680000000c00 */
[----:B-1----:R-:W-:Y:S04]  /*55a0*/  @!P3 ST.E.128 [R34.64], R24 ;  /* 0x000000182200b985 */ /* 0x002fe8000c101d06 */
[----:B------:R-:W1:Y:S04]  /*55b0*/  @!P1 LDS.128 R20, [R131+0xa000] ;  /* 0x00a0000083149984 */ /* 0x000e680000000c00 */
[----:B-1----:R-:W-:Y:S04]  /*55c0*/  @!P1 ST.E.128 [R32.64], R20 ;  /* 0x0000001420009985 */ /* 0x002fe8000c101d06 */
[----:B------:R-:W1:Y:S04]  /*55d0*/  @!P0 LDS.128 R4, [R130+0xa000] ;  /* 0x00a0000082048984 */ /* 0x000e680000000c00 */
[----:B-1----:R1:W-:Y:S02]  /*55e0*/  @!P0 ST.E.128 [R2.64], R4 ;  /* 0x0000000402008985 */ /* 0x0023e4000c101d06 */
.L_x_71:
[----:B------:R-:W-:Y:S05]  /*55f0*/  BSYNC B1 ;  /* 0x0000000000017941 */ /* 0x000fea0003800000 */
.L_x_66:
[----:B------:R-:W-:Y:S01]  /*5600*/  IMAD.IADD R87, R96, 0x1, -R87 ;  /* 0x0000000160577824 */ /* 0x000fe200078e0a57 */
[----:B-1----:R-:W-:Y:S01]  /*5610*/  LEA R6, P0, R139, R166, 0x6 ;  /* 0x000000a68b067211 */ /* 0x002fe200078030ff */
[----:B------:R-:W-:Y:S01]  /*5620*/  IMAD R85, R85, c[0x0][0x208], RZ ;  /* 0x0000820055557a24 */ /* 0x000fe200078e02ff */
[----:B------:R-:W-:Y:S01]  /*5630*/  ISETP.NE.AND P3, PT, R150, RZ, PT ;  /* 0x000000ff9600720c */ /* 0x000fe20003f65270 */
[C---:B--2---:R-:W-:Y:S01]  /*5640*/  IMAD.WIDE.U32 R4, R86.reuse, c[0x0][0x208], RZ ;  /* 0x0000820056047a25 */ /* 0x044fe200078e00ff */
[----:B------:R-:W-:Y:S01]  /*5650*/  LEA.HI.X.SX32 R7, R139, R167, 0x6, P0 ;  /* 0x000000a78b077211 */ /* 0x000fe200000f36ff */
[----:B------:R-:W-:Y:S01]  /*5660*/  BSSY B0, `(.L_x_88) ;  /* 0x000004d000007945 */ /* 0x000fe20003800000 */
[----:B------:R-:W-:Y:S01]  /*5670*/  ISETP.GE.AND P0, PT, R87, 0x21, PT ;  /* 0x000000215700780c */ /* 0x000fe20003f06270 */
[----:B------:R-:W-:Y:S02]  /*5680*/  IMAD R85, R86, c[0x0][0x20c], R85 ;  /* 0x0000830056557a24 */ /* 0x000fe400078e0255 */
[----:B-----5:R-:W-:Y:S03]  /*5690*/  IMAD.MOV.U32 R20, RZ, RZ, R4 ;  /* 0x000000ffff147224 */ /* 0x020fe600078e0004 */
[----:B------:R-:W-:Y:S01]  /*56a0*/  IADD3 R21, R5, R85, RZ ;  /* 0x0000005505157210 */ /* 0x000fe20007ffe0ff */
[----:B------:R-:W-:Y:S04]  /*56b0*/  IMAD R5, R84, c[0x0][0x218], RZ ;  /* 0x0000860054057a24 */ /* 0x000fe800078e02ff */
[----:B------:R-:W-:Y:S02]  /*56c0*/  IMAD.WIDE.U32 R20, R94, c[0x0][0x218], R20 ;  /* 0x000086005e147a25 */ /* 0x000fe400078e0014 */
[----:B------:R-:W-:Y:S02]  /*56d0*/  @P0 IADD3 R3, P1, R6, 0x20, RZ ;  /* 0x0000002006030810 */ /* 0x000fe40007f3e0ff */
[----:B------:R-:W-:Y:S03]  /*56e0*/  IMAD R5, R94, c[0x0][0x21c], R5 ;  /* 0x000087005e057a24 */ /* 0x000fe600078e0205 */
[----:B------:R-:W-:Y:S01]  /*56f0*/  @P0 IMAD.X R0, RZ, RZ, R7, P1 ;  /* 0x000000ffff000224 */ /* 0x000fe200008e0607 */
[----:B------:R-:W-:Y:S03]  /*5700*/  IADD3 R2, P1, R168, R20, RZ ;  /* 0x00000014a8027210 */ /* 0x000fe60007f3e0ff */
[----:B------:R-:W-:Y:S01]  /*5710*/  @P0 IMAD R0, R0, c[0x0][0x258], RZ ;  /* 0x0000960000000a24 */ /* 0x000fe200078e02ff */
[----:B------:R-:W-:Y:S02]  /*5720*/  IADD3.X R5, R106, R21, R5, P1, !PT ;  /* 0x000000156a057210 */ /* 0x000fe40000ffe405 */
[----:B------:R-:W-:Y:S01]  /*5730*/  ISETP.GE.AND P1, PT, R87, 0x1, PT ;  /* 0x000000015700780c */ /* 0x000fe20003f26270 */
[----:B------:R-:W-:Y:S11]  /*5740*/  @P0 IMAD R0, R3, c[0x0][0x25c], R0 ;  /* 0x0000970003000a24 */ /* 0x000ff600078e0200 */
[----:B------:R-:W-:Y:S01]  /*5750*/  @!UPT UIADD3 URZ, URZ, URZ, URZ ;  /* 0x0000003f3f3ff290 */ /* 0x000fe2000fffe03f */
[-C--:B------:R-:W-:Y:S01]  /*5760*/  @P1 MOV R94, R162.reuse ;  /* 0x000000a2005e1202 */ /* 0x080fe20000000f00 */
[----:B------:R-:W-:Y:S04]  /*5770*/  @P1 IMAD R4, R7, c[0x0][0x258], RZ ;  /* 0x0000960007041a24 */ /* 0x000fe800078e02ff */
[C---:B------:R-:W-:Y:S01]  /*5780*/  @P1 IMAD.WIDE.U32 R20, R6.reuse, c[0x0][0x258], R94 ;  /* 0x0000960006141a25 */ /* 0x040fe200078e005e */
[----:B------:R-:W-:Y:S03]  /*5790*/  @P0 MOV R94, R162 ;  /* 0x000000a2005e0202 */ /* 0x000fe60000000f00 */
[----:B------:R-:W-:Y:S01]  /*57a0*/  @P1 IMAD R4, R6, c[0x0][0x25c], R4 ;  /* 0x0000970006041a24 */ /* 0x000fe200078e0204 */
[C---:B------:R-:W-:Y:S03]  /*57b0*/  @P1 LEA R6, P2, R20.reuse, c[0x0][0x250], 0x1 ;  /* 0x0000940014061a11 */ /* 0x040fe600078408ff */
[----:B------:R-:W-:Y:S05]  /*57c0*/  @P1 IMAD.IADD R4, R21, 0x1, R4 ;  /* 0x0000000115041824 */ /* 0x000fea00078e0204 */
[----:B------:R-:W-:Y:S01]  /*57d0*/  @P1 LEA.HI.X R7, R20, c[0x0][0x254], R4, 0x1, P2 ;  /* 0x0000950014071a11 */ /* 0x000fe200010f0c04 */
[----:B------:R-:W-:Y:S01]  /*57e0*/  @P0 IMAD.WIDE.U32 R20, R3, c[0x0][0x258], R94 ;  /* 0x0000960003140a25 */ /* 0x000fe200078e005e */
[C---:B------:R-:W-:Y:S03]  /*57f0*/  LEA R4, P2, R2.reuse, c[0x0][0x1f8], 0x1 ;  /* 0x00007e0002047a11 */ /* 0x040fe600078408ff */
[----:B------:R-:W-:Y:S01]  /*5800*/  @!PT LDS RZ, [RZ] ;  /* 0x00000000fffff984 */ /* 0x000fe20000000800 */
[----:B------:R-:W-:Y:S01]  /*5810*/  @!PT LDS RZ, [RZ] ;  /* 0x00000000fffff984 */ /* 0x000fe20000000800 */
[----:B------:R-:W-:Y:S01]  /*5820*/  @!PT LDS RZ, [RZ] ;  /* 0x00000000fffff984 */ /* 0x000fe20000000800 */
[----:B------:R1:W-:Y:S01]  /*5830*/  @P1 LDGSTS.E.BYPASS.LTC128B.128 [R137+0x100], [R6.64], !P3 ;  /* 0x0010000006891fae */ /* 0x0003e2000d901d46 */
[----:B------:R-:W-:Y:S01]  /*5840*/  @P0 IMAD.IADD R0, R21, 0x1, R0 ;  /* 0x0000000115000824 */ /* 0x000fe200078e0200 */
[----:B------:R-:W-:Y:S02]  /*5850*/  LEA.HI.X R5, R2, c[0x0][0x1fc], R5, 0x1, P2 ;  /* 0x00007f0002057a11 */ /* 0x000fe400010f0c05 */
[----:B------:R1:W-:Y:S01]  /*5860*/  @P1 LDGSTS.E.BYPASS.LTC128B.128 [R137+0x2100], [R6.64+0x80], !P6 ;  /* 0x0210008006891fae */ /* 0x0003e2000f101d46 */
[C---:B------:R-:W-:Y:S03]  /*5870*/  @P0 LEA R22, P2, R20.reuse, c[0x0][0x250], 0x1 ;  /* 0x0000940014160a11 */ /* 0x040fe600078408ff */
[----:B------:R1:W-:Y:S01]  /*5880*/  @P1 LDGSTS.E.BYPASS.LTC128B.128 [R137+0x4100], [R6.64+0x100], !P5 ;  /* 0x0410010006891fae */ /* 0x0003e2000e901d46 */
[----:B------:R-:W-:Y:S03]  /*5890*/  @P0 LEA.HI.X R23, R20, c[0x0][0x254], R0, 0x1, P2 ;  /* 0x0000950014170a11 */ /* 0x000fe600010f0c00 */
[----:B------:R1:W2:Y:S04]  /*58a0*/  SHFL.IDX PT, R3, R4, RZ, 0x1c1f ;  /* 0x001c1fff04037589 */ /* 0x0002a800000e0000 */
[----:B------:R1:W-:Y:S04]  /*58b0*/  @P0 LDGSTS.E.BYPASS.LTC128B.128 [R137+0x1100], [R22.64], !P3 ;  /* 0x0110000016890fae */ /* 0x0003e8000d901d46 */
[----:B------:R1:W-:Y:S04]  /*58c0*/  @P0 LDGSTS.E.BYPASS.LTC128B.128 [R137+0x3100], [R22.64+0x80], !P6 ;  /* 0x0310008016890fae */ /* 0x0003e8000f101d46 */
[----:B------:R1:W-:Y:S01]  /*58d0*/  @P0 LDGSTS.E.BYPASS.LTC128B.128 [R137+0x5100], [R22.64+0x100], !P5 ;  /* 0x0510010016890fae */ /* 0x0003e2000e901d46 */
[----:B------:R-:W-:Y:S03]  /*58e0*/  ISETP.GT.AND P0, PT, R83, R144, PT ;  /* 0x000000905300720c */ /* 0x000fe60003f04270 */
[----:B------:R-:W0:Y:S04]  /*58f0*/  LDGDEPBAR ;  /* 0x00000000000079af */ /* 0x000e280000000000 */
[----:B---3--:R1:W3:Y:S01]  /*5900*/  SHFL.IDX PT, R25, R5, RZ, 0x1c1f ;  /* 0x001c1fff05197589 */ /* 0x0082e200000e0000 */
[----:B------:R-:W-:Y:S04]  /*5910*/  DEPBAR.LE SB0, 0x0 ;  /* 0x000080000000791a */ /* 0x000fe80000000000 */
[----:B------:R-:W-:Y:S06]  /*5920*/  BAR.SYNC.DEFER_BLOCKING 0x0 ;  /* 0x0000000000007b1d */ /* 0x000fec0000010000 */
[----:B------:R-:W-:-:S05]  /*5930*/  @!P0 BRA `(.L_x_89) ;  /* 0x000001f000008947 */ /* 0x000fca0003800000 */
[----:B-123--:R-:W-:Y:S02]  /*5940*/  ISETP.GE.AND P2, PT, R16, c[0x0][0x1d4], PT ;  /* 0x0000750010007a0c */ /* 0x00efe40003f46270 */
[----:B------:R-:W-:Y:S02]  /*5950*/  ISETP.GE.AND P1, PT, R13, c[0x0][0x1d4], PT ;  /* 0x000075000d007a0c */ /* 0x000fe40003f26270 */
[----:B------:R-:W-:Y:S02]  /*5960*/  ISETP.GE.AND P4, PT, R12, c[0x0][0x1d4], PT ;  /* 0x000075000c007a0c */ /* 0x000fe40003f86270 */
[----:B------:R-:W-:Y:S07]  /*5970*/  ISETP.GE.AND P3, PT, R143, c[0x0][0x1d4], PT ;  /* 0x000075008f007a0c */ /* 0x000fee0003f66270 */
[----:B------:R-:W1:Y:S01]  /*5980*/  @!P2 LDS.128 R20, [R131] ;  /* 0x000000008314a984 */ /* 0x000e620000000c00 */
[C---:B------:R-:W-:Y:S04]  /*5990*/  @!P2 LEA R26, P0, R16.reuse, R3, 0x1 ;  /* 0x00000003101aa211 */ /* 0x040fe800078008ff */
[----:B------:R-:W-:Y:S02]  /*59a0*/  @!P2 LEA.HI.X R27, R16, R25, R17, 0x1, P0 ;  /* 0x00000019101ba211 */ /* 0x000fe400000f0c11 */
[C---:B------:R-:W-:Y:S04]  /*59b0*/  @!P1 LEA R38, P0, R136.reuse, R3, 0x1 ;  /* 0x0000000388269211 */ /* 0x040fe800078008ff */
[----:B------:R-:W-:Y:S02]  /*59c0*/  @!P1 LEA.HI.X R39, R136, R25, R119, 0x1, P0 ;  /* 0x0000001988279211 */ /* 0x000fe400000f0c77 */
[C---:B------:R-:W-:Y:S04]  /*59d0*/  @!P4 LEA R36, P0, R135.reuse, R3, 0x1 ;  /* 0x000000038724c211 */ /* 0x040fe800078008ff */
[----:B------:R-:W-:Y:S02]  /*59e0*/  @!P4 LEA.HI.X R37, R135, R25, R118, 0x1, P0 ;  /* 0x000000198725c211 */ /* 0x000fe400000f0c76 */
[C---:B------:R-:W-:Y:S04]  /*59f0*/  @!P3 LEA R34, P0, R132.reuse, R3, 0x1 ;  /* 0x000000038422b211 */ /* 0x040fe800078008ff */
[----:B------:R-:W-:Y:S01]  /*5a00*/  @!P3 LEA.HI.X R35, R132, R25, R117, 0x1, P0 ;  /* 0x000000198423b211 */ /* 0x000fe200000f0c75 */
[----:B-1----:R-:W-:Y:S04]  /*5a10*/  @!P2 ST.E.128 [R26.64], R20 ;  /* 0x000000141a00a985 */ /* 0x002fe8000c101d06 */
[----:B------:R-:W1:Y:S04]  /*5a20*/  @!P1 LDS.128 R4, [R130] ;  /* 0x0000000082049984 */ /* 0x000e680000000c00 */
        /* <DEDUP_REMOVED lines=16> */
.L_x_89:
[----:B-123--:R-:W-:Y:S05]  /*5b30*/  BSYNC B0 ;  /* 0x0000000000007941 */ /* 0x00efea0003800000 */
.L_x_88:
[C---:B------:R-:W-:Y:S02]  /*5b40*/  ISETP.GT.AND P0, PT, R139.reuse, R97, PT ;  /* 0x000000618b00720c */ /* 0x040fe40003f04270 */
[----:B------:R-:W-:Y:S02]  /*5b50*/  IADD3 R139, R139, -0x1, RZ ;  /* 0xffffffff8b8b7810 */ /* 0x000fe40007ffe0ff */
[----:B------:R-:W-:Y:S09]  /*5b60*/  ISETP.NE.AND P2, PT, R150, RZ, PT ;  /* 0x000000ff9600720c */ /* 0x000ff20003f45270 */
[----:B------:R-:W-:Y:S01]  /*5b70*/  @P0 SHF.R.S32.HI R0, RZ, 0x1f, R139 ;  /* 0x0000001fff000819 */ /* 0x000fe2000001148b */
[----:B------:R-:W-:Y:S02]  /*5b80*/  @P0 IMAD.MOV.U32 R4, RZ, RZ, R164 ;  /* 0x000000ffff040224 */ /* 0x000fe400078e00a4 */
[----:B------:R-:W-:Y:S02]  /*5b90*/  @P0 IMAD.MOV.U32 R5, RZ, RZ, R173 ;  /* 0x000000ffff050224 */ /* 0x000fe400078e00ad */
[----:B------:R-:W-:Y:S02]  /*5ba0*/  @P0 IMAD R3, R99, R139, RZ ;  /* 0x0000008b63030224 */ /* 0x000fe400078e02ff */
[-C--:B------:R-:W-:Y:S04]  /*5bb0*/  @P0 IMAD.WIDE.U32 R4, R139, R100.reuse, R4 ;  /* 0x000000648b040225 */ /* 0x080fe800078e0004 */
[----:B------:R-:W-:Y:S01]  /*5bc0*/  @P0 IMAD R3, R0, R100, R3 ;  /* 0x0000006400030224 */ /* 0x000fe200078e0203 */
[C---:B------:R-:W-:Y:S03]  /*5bd0*/  @P0 LEA R6, P1, R4.reuse, c[0x0][0x220], 0x1 ;  /* 0x0000880004060a11 */ /* 0x040fe600078208ff */
[----:B------:R-:W-:Y:S05]  /*5be0*/  @P0 IMAD.IADD R3, R5, 0x1, R3 ;  /* 0x0000000105030824 */ /* 0x000fea00078e0203 */
[----:B------:R-:W-:Y:S02]  /*5bf0*/  @P0 LEA.HI.X R7, R4, c[0x0][0x224], R3, 0x1, P1 ;  /* 0x0000890004070a11 */ /* 0x000fe400008f0c03 */
[C---:B------:R-:W-:Y:S03]  /*5c00*/  @P0 LEA R20, P1, R114.reuse, R6, 0x1 ;  /* 0x0000000672140211 */ /* 0x040fe600078208ff */
[----:B------:R-:W-:Y:S01]  /*5c10*/  @!PT LDS RZ, [RZ] ;  /* 0x00000000fffff984 */ /* 0x000fe20000000800 */
[----:B------:R-:W-:Y:S01]  /*5c20*/  @!PT LDS RZ, [RZ] ;  /* 0x00000000fffff984 */ /* 0x000fe20000000800 */
[----:B------:R-:W-:Y:S01]  /*5c30*/  @!PT LDS RZ, [RZ] ;  /* 0x00000000fffff984 */ /* 0x000fe20000000800 */
[----:B------:R1:W-:Y:S01]  /*5c40*/  @P0 LDGSTS.E.BYPASS.LTC128B.128 [R137+0x6100], [R6.64], !P2 ;  /* 0x0610000006890fae */ /* 0x0003e2000d101d46 */
[----:B------:R-:W-:Y:S03]  /*5c50*/  @P0 LEA.HI.X R21, R114, R7, R113, 0x1, P1 ;  /* 0x0000000772150211 */ /* 0x000fe600008f0c71 */
[----:B------:R1:W-:Y:S04]  /*5c60*/  @P0 LDGSTS.E.BYPASS.LTC128B.128 [R137+0x8100], [R6.64+0x80], !P6 ;  /* 0x0810008006890fae */ /* 0x0003e8000f101d46 */
[----:B------:R1:W-:Y:S04]  /*5c70*/  @P0 LDGSTS.E.BYPASS.LTC128B.128 [R137+0xa100], [R6.64+0x100], !P5 ;  /* 0x0a10010006890fae */ /* 0x0003e8000e901d46 */
[----:B------:R1:W-:Y:S04]  /*5c80*/  @P0 LDGSTS.E.BYPASS.LTC128B.128 [R137+0x7100], [R20.64], !P2 ;  /* 0x0710000014890fae */ /* 0x0003e8000d101d46 */
[----:B------:R1:W-:Y:S04]  /*5c90*/  @P0 LDGSTS.E.BYPASS.LTC128B.128 [R137+0x9100], [R20.64+0x80], !P6 ;  /* 0x0910008014890fae */ /* 0x0003e8000f101d46 */
[----:B------:R1:W-:Y:S04]  /*5ca0*/  @P0 LDGSTS.E.BYPASS.LTC128B.128 [R137+0xb100], [R20.64+0x100], !P5 ;  /* 0x0b10010014890fae */ /* 0x0003e8000e901d46 */
[----:B------:R-:W0:Y:S01]  /*5cb0*/  LDGDEPBAR ;  /* 0x00000000000079af */ /* 0x000e220000000000 */
[----:B------:R-:W-:-:S05]  /*5cc0*/  @P0 BRA `(.L_x_90) ;  /* 0xffffbb3000000947 */ /* 0x000fca000383ffff */
[----:B------:R-:W-:Y:S06]  /*5cd0*/  BAR.SYNC.DEFER_BLOCKING 0x0 ;  /* 0x0000000000007b1d */ /* 0x000fec0000010000 */
.L_x_65:
[----:B-1----:R-:W-:Y:S01]  /*5ce0*/  ISETP.GE.AND P0, PT, R77, 0x1, PT ;  /* 0x000000014d00780c */ /* 0x002fe20003f06270 */
[----:B------:R-:W-:Y:S01]  /*5cf0*/  CS2R R98, SRZ ;  /* 0x0000000000627805 */ /* 0x000fe2000001ff00 */
[----:B------:R-:W-:Y:S01]  /*5d00*/  PLOP3.LUT P2, PT, PT, PT, PT, 0x80, 0x0 ;  /* 0x000000000000781c */ /* 0x000fe20003f4f070 */
        /* <DEDUP_REMOVED lines=9> */
[----:B------:R-:W-:Y:S01]  /*5da0*/  IMAD.MOV.U32 R13, RZ, RZ, RZ ;  /* 0x000000ffff0d7224 */ /* 0x000fe200078e00ff */
[----:B------:R-:W-:Y:S01]  /*5db0*/  CS2R R6, SRZ ;  /* 0x0000000000067805 */ /* 0x000fe2000001ff00 */
[----:B------:R-:W-:Y:S01]  /*5dc0*/  IMAD.MOV.U32 R4, RZ, RZ, RZ ;  /* 0x000000ffff047224 */ /* 0x000fe200078e00ff */
[----:B------:R-:W-:Y:S01]  /*5dd0*/  CS2R R74, SRZ ;  /* 0x00000000004a7805 */ /* 0x000fe2000001ff00 */
[----:B------:R-:W-:Y:S01]  /*5de0*/  CS2R R72, SRZ ;  /* 0x0000000000487805 */ /* 0x000fe2000001ff00 */
[----:B------:R-:W-:Y:S01]  /*5df0*/  CS2R R10, SRZ ;  /* 0x00000000000a7805 */ /* 0x000fe2000001ff00 */
[----:B------:R-:W-:Y:S01]  /*5e00*/  MOV R70, RZ ;  /* 0x000000ff00467202 */ /* 0x000fe20000000f00 */
[----:B------:R-:W-:Y:S01]  /*5e10*/  CS2R R68, SRZ ;  /* 0x0000000000447805 */ /* 0x000fe2000001ff00 */
[----:B------:R-:W-:Y:S01]  /*5e20*/  CS2R R66, SRZ ;  /* 0x0000000000427805 */ /* 0x000fe2000001ff00 */
[----:B----4-:R-:W-:Y:S01]  /*5e30*/  CS2R R64, SRZ ;  /* 0x0000000000407805 */ /* 0x010fe2000001ff00 */
        /* <DEDUP_REMOVED lines=31> */
[----:B------:R-:W-:Y:S05]  /*6030*/  @!P0 BRA `(.L_x_91) ;  /* 0x0000d17000008947 */ /* 0x000fea0003800000 */
[----:B------:R-:W-:-:S04]  /*6040*/  ISETP.NE.U32.AND P0, PT, RZ, c[0x0][0x340], PT ;  /* 0x0000d000ff007a0c */ /* 0x000fc80003f05070 */
[----:B------:R-:W-:-:S13]  /*6050*/  ISETP.NE.AND.EX P6, PT, RZ, c[0x0][0x344], PT, P0 ;  /* 0x0000d100ff007a0c */ /* 0x000fda0003fc5300 */
[----:B------:R-:W-:-:S04]  /*6060*/  @P6 IMAD.MOV.U32 R218, RZ, RZ, 0x4 ;  /* 0x00000004ffda6424 */ /* 0x000fc800078e00ff */
[----:B------:R-:W-:-:S06]  /*6070*/  @P6 IMAD.WIDE R218, R209, R218, c[0x0][0x340] ;  /* 0x0000d000d1da6625 */ /* 0x000fcc00078e02da */
[----:B------:R1:W5:Y:S01]  /*6080*/  @P6 LDG.E R218, [R218.64] ;  /* 0x00000006dada6981 */ /* 0x000362000c1e1900 */
[----:B------:R-:W-:Y:S01]  /*6090*/  SHF.R.S32.HI R0, RZ, 0x1f, R145 ;  /* 0x0000001fff007819 */ /* 0x000fe20000011491 */
[----:B------:R-:W-:Y:S01]  /*60a0*/  IMAD.WIDE.U32 R10, R145, c[0x0][0x178], RZ ;  /* 0x00005e00910a7a25 */ /* 0x000fe200078e00ff */
[----:B------:R-:W-:Y:S01]  /*60b0*/  SHF.R.S32.HI R29, RZ, 0x1f, R76 ;  /* 0x0000001fff1d7819 */ /* 0x000fe2000001144c */
[----:B------:R-:W-:Y:S01]  /*60c0*/  BSSY B0, `(.L_x_92) ;  /* 0x000005a000007945 */ /* 0x000fe20003800000 */
[----:B------:R-:W-:Y:S01]  /*60d0*/  ISETP.NE.U32.AND P0, PT, RZ, c[0x0][0x348], PT ;  /* 0x0000d200ff007a0c */ /* 0x000fe20003f05070 */
[----:B------:R-:W-:Y:S01]  /*60e0*/  IMAD R0, R0, c[0x0][0x178], RZ ;  /* 0x00005e0000007a24 */ /* 0x000fe200078e02ff */
[-C--:B------:R-:W-:Y:S01]  /*60f0*/  LEA.HI R23, R29, R76.reuse, RZ, 0x3 ;  /* 0x0000004c1d177211 */ /* 0x080fe200078f18ff */
[----:B------:R-:W-:Y:S01]  /*6100*/  IMAD R83, R81, c[0x0][0x2c4], RZ ;  /* 0x0000b10051537a24 */ /* 0x000fe200078e02ff */
[----:B------:R-:W-:Y:S01]  /*6110*/  SHF.R.S32.HI R9, RZ, 0x1f, R209 ;  /* 0x0000001fff097819 */ /* 0x000fe200000114d1 */
[----:B------:R-:W-:Y:S01]  /*6120*/  IMAD R145, R145, c[0x0][0x17c], R0 ;  /* 0x00005f0091917a24 */ /* 0x000fe200078e0200 */
[----:B------:R-:W-:Y:S01]  /*6130*/  LOP3.LUT R3, R23, 0xfffffff8, RZ, 0xc0, !PT ;  /* 0xfffffff817037812 */ /* 0x000fe200078ec0ff */
[----:B------:R-:W-:Y:S01]  /*6140*/  IMAD.MOV.U32 R0, RZ, RZ, c[0x0][0x2c4] ;  /* 0x0000b100ff007624 */ /* 0x000fe200078e00ff */
[----:B------:R-:W-:Y:S01]  /*6150*/  SHF.R.S32.HI R23, RZ, 0x3, R23 ;  /* 0x00000003ff177819 */ /* 0x000fe20000011417 */
[----:B------:R-:W-:Y:S01]  /*6160*/  IMAD.IADD R11, R11, 0x1, R145 ;  /* 0x000000010b0b7824 */ /* 0x000fe200078e0291 */
[----:B------:R-:W-:Y:S01]  /*6170*/  ISETP.NE.AND.EX P0, PT, RZ, c[0x0][0x34c], PT, P0 ;  /* 0x0000d300ff007a0c */ /* 0x000fe20003f05300 */
[----:B------:R-:W-:Y:S01]  /*6180*/  IMAD.IADD R20, R76, 0x1, -R3 ;  /* 0x000000014c147824 */ /* 0x000fe200078e0a03 */
[----:B------:R-:W-:Y:S01]  /*6190*/  ISETP.NE.AND P1, PT, R0, 0x1, PT ;  /* 0x000000010000780c */ /* 0x000fe20003f25270 */
[----:B------:R-:W-:Y:S01]  /*61a0*/  IMAD R0, R80, c[0x0][0x1b8], RZ ;  /* 0x00006e0050007a24 */ /* 0x000fe200078e02ff */
[----:B------:R-:W-:Y:S01]  /*61b0*/  SEL R9, R9, RZ, !P0 ;  /* 0x000000ff09097207 */ /* 0x000fe20004000000 */
[----:B------:R-:W-:Y:S01]  /*61c0*/  IMAD R217, R20, 0x20, R23 ;  /* 0x0000002014d97824 */ /* 0x000fe200078e0217 */
[----:B------:R-:W-:Y:S01]  /*61d0*/  SEL R4, R209, RZ, !P0 ;  /* 0x000000ffd1047207 */ /* 0x000fe20004000000 */
[----:B------:R-:W-:Y:S01]  /*61e0*/  IMAD R3, R207, c[0x0][0x1bc], R0 ;  /* 0x00006f00cf037a24 */ /* 0x000fe200078e0200 */
[----:B------:R-:W-:Y:S01]  /*61f0*/  LEA.HI R22, R29, R76, RZ, 0x4 ;  /* 0x0000004c1d167211 */ /* 0x000fe200078f20ff */
[----:B------:R-:W-:-:S02]  /*6200*/  IMAD R7, R78, 0x80, R217 ;  /* 0x000000804e077824 */ /* 0x000fc400078e02d9 */
[----:B------:R-:W-:-:S04]  /*6210*/  IMAD.WIDE.U32 R10, R207, c[0x0][0x1b8], R10 ;  /* 0x00006e00cf0a7a25 */ /* 0x000fc800078e000a */
[----:B------:R-:W-:-:S04]  /*6220*/  @P1 IMAD.HI.U32 R0, R7, c[0x0][0x2c8], RZ ;  /* 0x0000b20007001a27 */ /* 0x000fc800078e00ff */
[----:B------:R-:W-:Y:S02]  /*6230*/  IMAD.IADD R11, R11, 0x1, R3 ;  /* 0x000000010b0b7824 */ /* 0x000fe400078e0203 */
[----:B------:R-:W-:Y:S01]  /*6240*/  IMAD.MOV.U32 R3, RZ, RZ, R7 ;  /* 0x000000ffff037224 */ /* 0x000fe200078e0007 */
[----:B------:R-:W-:Y:S01]  /*6250*/  @P1 SHF.R.U32.HI R3, RZ, c[0x0][0x2cc], R0 ;  /* 0x0000b300ff031a19 */ /* 0x000fe20000011600 */
[----:B------:R-:W-:Y:S02]  /*6260*/  IMAD R9, R9, c[0x0][0x1c0], RZ ;  /* 0x0000700009097a24 */ /* 0x000fe400078e02ff */
[----:B------:R-:W-:Y:S01]  /*6270*/  IMAD.SHL.U32 R134, R20, 0x8, RZ ;  /* 0x0000000814867824 */ /* 0x000fe200078e00ff */
[----:B------:R-:W-:Y:S01]  /*6280*/  SHF.R.S32.HI R0, RZ, 0x1f, R3 ;  /* 0x0000001fff007819 */ /* 0x000fe20000011403 */
[----:B------:R-:W-:Y:S02]  /*6290*/  IMAD R9, R4, c[0x0][0x1c4], R9 ;  /* 0x0000710004097a24 */ /* 0x000fe400078e0209 */
[----:B------:R-:W-:Y:S01]  /*62a0*/  IMAD.MOV R2, RZ, RZ, -R3 ;  /* 0x000000ffff027224 */ /* 0x000fe200078e0a03 */
[----:B------:R-:W-:Y:S01]  /*62b0*/  IADD3 R16, R134, 0x80, RZ ;  /* 0x0000008086107810 */ /* 0x000fe20007ffe0ff */
[----:B------:R-:W-:Y:S01]  /*62c0*/  IMAD.WIDE.U32 R4, R4, c[0x0][0x1c0], R10 ;  /* 0x0000700004047a25 */ /* 0x000fe200078e000a */
[----:B------:R-:W-:-:S02]  /*62d0*/  IADD3 R17, R134, 0x40, RZ ;  /* 0x0000004086117810 */ /* 0x000fc40007ffe0ff */
[----:B------:R-:W-:Y:S01]  /*62e0*/  ISETP.GE.AND P5, PT, R134, c[0x0][0x198], PT ;  /* 0x0000660086007a0c */ /* 0x000fe20003fa6270 */
[----:B------:R-:W-:Y:S01]  /*62f0*/  IMAD R2, R2, c[0x0][0x2c4], R7 ;  /* 0x0000b10002027a24 */ /* 0x000fe200078e0207 */
[----:B------:R-:W-:Y:S01]  /*6300*/  ISETP.GE.AND P4, PT, R16, c[0x0][0x198], PT ;  /* 0x0000660010007a0c */ /* 0x000fe20003f86270 */
[----:B------:R-:W-:Y:S01]  /*6310*/  IMAD.IADD R5, R5, 0x1, R9 ;  /* 0x0000000105057824 */ /* 0x000fe200078e0209 */
[----:B------:R-:W-:Y:S01]  /*6320*/  ISETP.GE.AND P3, PT, R17, c[0x0][0x198], PT ;  /* 0x0000660011007a0c */ /* 0x000fe20003f66270 */
[----:B------:R-:W-:Y:S01]  /*6330*/  IMAD R0, R0, c[0x0][0x1b0], RZ ;  /* 0x00006c0000007a24 */ /* 0x000fe200078e02ff */
[----:B------:R-:W-:Y:S01]  /*6340*/  SHF.R.S32.HI R9, RZ, 0x1f, R2 ;  /* 0x0000001fff097819 */ /* 0x000fe20000011402 */
[----:B------:R-:W-:Y:S01]  /*6350*/  IMAD.WIDE.U32 R6, R3, c[0x0][0x1b0], R4 ;  /* 0x00006c0003067a25 */ /* 0x000fe200078e0004 */
[----:B------:R-:W-:-:S03]  /*6360*/  LOP3.LUT R5, R22, 0xfffffff0, RZ, 0xc0, !PT ;  /* 0xfffffff016057812 */ /* 0x000fc600078ec0ff */
[----:B------:R-:W-:Y:S02]  /*6370*/  IMAD R0, R3, c[0x0][0x1b4], R0 ;  /* 0x00006d0003007a24 */ /* 0x000fe400078e0200 */
[----:B------:R-:W-:Y:S02]  /*6380*/  IMAD R9, R9, c[0x0][0x1a8], RZ ;  /* 0x00006a0009097a24 */ /* 0x000fe400078e02ff */
[----:B------:R-:W-:Y:S01]  /*6390*/  IMAD.IADD R5, R76, 0x1, -R5 ;  /* 0x000000014c057824 */ /* 0x000fe200078e0a05 */
[----:B------:R-:W-:Y:S01]  /*63a0*/  IADD3 R7, R7, R0, RZ ;  /* 0x0000000007077210 */ /* 0x000fe20007ffe0ff */
[C---:B------:R-:W-:Y:S02]  /*63b0*/  IMAD R9, R2.reuse, c[0x0][0x1ac], R9 ;  /* 0x00006b0002097a24 */ /* 0x040fe400078e0209 */
[----:B------:R-:W-:Y:S01]  /*63c0*/  IMAD.SHL.U32 R11, R23, 0x40, RZ ;  /* 0x00000040170b7824 */ /* 0x000fe200078e00ff */
[----:B------:R-:W-:Y:S01]  /*63d0*/  SHF.R.S32.HI R0, RZ, 0x1f, R5 ;  /* 0x0000001fff007819 */ /* 0x000fe20000011405 */
[----:B------:R-:W-:-:S03]  /*63e0*/  IMAD.WIDE.U32 R2, R2, c[0x0][0x1a8], R6 ;  /* 0x00006a0002027a25 */ /* 0x000fc600078e0006 */
[----:B------:R-:W-:Y:S01]  /*63f0*/  LEA.HI R7, R0, R5, RZ, 0x3 ;  /* 0x0000000500077211 */ /* 0x000fe200078f18ff */
[----:B------:R-:W-:Y:S01]  /*6400*/  IMAD.IADD R9, R3, 0x1, R9 ;  /* 0x0000000103097824 */ /* 0x000fe200078e0209 */
[----:B------:R-:W-:Y:S01]  /*6410*/  LEA R8, P0, R2, c[0x0][0x160], 0x1 ;  /* 0x0000580002087a11 */ /* 0x000fe200078008ff */
[----:B------:R-:W-:Y:S01]  /*6420*/  IMAD R6, R78, 0x80, R23 ;  /* 0x000000804e067824 */ /* 0x000fe200078e0217 */
[----:B------:R-:W-:Y:S02]  /*6430*/  LOP3.LUT R11, R11, 0x1c0, RZ, 0xc0, !PT ;  /* 0x000001c00b0b7812 */ /* 0x000fe400078ec0ff */
[----:B------:R-:W-:Y:S01]  /*6440*/  LEA.HI.X R9, R2, c[0x0][0x164], R9, 0x1, P0 ;  /* 0x0000590002097a11 */ /* 0x000fe200000f0c09 */
[----:B------:R1:W2:Y:S01]  /*6450*/  SHFL.IDX PT, R10, R8, RZ, 0x181f ;  /* 0x00181fff080a7589 */ /* 0x0002a200000e0000 */
[----:B------:R-:W-:Y:S02]  /*6460*/  ISETP.GE.AND P0, PT, R6, R83, PT ;  /* 0x000000530600720c */ /* 0x000fe40003f06270 */
[----:B------:R-:W-:-:S02]  /*6470*/  LOP3.LUT R18, R7, 0xfffffff8, RZ, 0xc0, !PT ;  /* 0xfffffff807127812 */ /* 0x000fc400078ec0ff */
[----:B------:R-:W-:Y:S02]  /*6480*/  LEA.HI R2, R29, R76, RZ, 0x6 ;  /* 0x0000004c1d027211 */ /* 0x000fe400078f30ff */
[----:B------:R-:W-:Y:S02]  /*6490*/  SHF.R.U32.HI R3, RZ, 0x3, R11 ;  /* 0x00000003ff037819 */ /* 0x000fe4000001160b */
[----:B------:R-:W-:Y:S01]  /*64a0*/  LOP3.LUT R0, R11, 0x38, R134, 0xf8, !PT ;  /* 0x000000380b007812 */ /* 0x000fe200078ef886 */
[----:B------:R-:W-:Y:S01]  /*64b0*/  IMAD.SHL.U32 R2, R2, 0x8, RZ ;  /* 0x0000000802027824 */ /* 0x000fe200078e00ff */
[----:B------:R-:W-:Y:S01]  /*64c0*/  IADD3 R18, R5, -R18, RZ ;  /* 0x8000001205127210 */ /* 0x000fe20007ffe0ff */
[----:B------:R-:W-:Y:S01]  /*64d0*/  IMAD.MOV.U32 R5, RZ, RZ, 0x20 ;  /* 0x00000020ff057424 */ /* 0x000fe200078e00ff */
[----:B------:R-:W-:Y:S01]  /*64e0*/  LOP3.LUT R3, R0, R3, RZ, 0x3c, !PT ;  /* 0x0000000300037212 */ /* 0x000fe200078e3cff */
[----:B------:R-:W-:Y:S01]  /*64f0*/  IMAD.MOV.U32 R0, RZ, RZ, 0x10 ;  /* 0x00000010ff007424 */ /* 0x000fe200078e00ff */
[----:B------:R-:W-:Y:S01]  /*6500*/  R2P PR, R18, 0x6 ;  /* 0x0000000612007804 */ /* 0x000fe20000000000 */
[----:B------:R1:W3:Y:S01]  /*6510*/  SHFL.IDX PT, R11, R9, RZ, 0x181f ;  /* 0x00181fff090b7589 */ /* 0x0002e200000e0000 */
[----:B------:R-:W-:-:S02]  /*6520*/  LOP3.LUT R2, R3, 0xfffffe00, R2, 0xf8, !PT ;  /* 0xfffffe0003027812 */ /* 0x000fc400078ef802 */
[----:B------:R-:W-:Y:S02]  /*6530*/  LEA.HI R3, R29, R76, RZ, 0x5 ;  /* 0x0000004c1d037211 */ /* 0x000fe400078f28ff */
[----:B------:R-:W-:Y:S02]  /*6540*/  SEL R0, R0, 0xfffffff0, !P1 ;  /* 0xfffffff000007807 */ /* 0x000fe40004800000 */
[----:B------:R-:W-:Y:S01]  /*6550*/  SEL R5, R5, 0xffffffe0, !P2 ;  /* 0xffffffe005057807 */ /* 0x000fe20005000000 */
[----:B------:R-:W-:Y:S01]  /*6560*/  @!P6 IMAD.MOV.U32 R218, RZ, RZ, R209 ;  /* 0x000000ffffdae224 */ /* 0x000fe200078e00d1 */
[----:B------:R-:W-:Y:S05]  /*6570*/  @P0 BRA `(.L_x_93) ;  /* 0x000000e000000947 */ /* 0x000fea0003800000 */
[----:B-123--:R-:W-:Y:S01]  /*6580*/  SHF.R.S32.HI R4, RZ, 0x1f, R17 ;  /* 0x0000001fff047819 */ /* 0x00efe20000011411 */
[----:B------:R-:W-:Y:S01]  /*6590*/  IMAD.WIDE R24, R134, 0x2, R10 ;  /* 0x0000000286187825 */ /* 0x000fe200078e020a */
[----:B------:R-:W-:Y:S02]  /*65a0*/  SHF.R.S32.HI R13, RZ, 0x1f, R16 ;  /* 0x0000001fff0d7819 */ /* 0x000fe40000011410 */
[----:B------:R-:W-:Y:S01]  /*65b0*/  LEA.HI R15, R4, R17, RZ, 0x3 ;  /* 0x00000011040f7211 */ /* 0x000fe200078f18ff */
[----:B------:R-:W-:Y:S01]  /*65c0*/  IMAD.SHL.U32 R4, R2, 0x2, RZ ;  /* 0x0000000202047824 */ /* 0x000fe200078e00ff */
[----:B------:R-:W-:-:S02]  /*65d0*/  LEA.HI R13, R13, R16, RZ, 0x3 ;  /* 0x000000100d0d7211 */ /* 0x000fc400078f18ff */
[----:B------:R-:W-:Y:S02]  /*65e0*/  LOP3.LUT R15, R15, 0xfffffff8, RZ, 0xc0, !PT ;  /* 0xfffffff80f0f7812 */ /* 0x000fe400078ec0ff */
[----:B------:R-:W-:Y:S01]  /*65f0*/  LOP3.LUT R13, R13, 0xfffffff8, RZ, 0xc0, !PT ;  /* 0xfffffff80d0d7812 */ /* 0x000fe200078ec0ff */
[----:B------:R-:W-:Y:S01]  /*6600*/  @!PT LDS RZ, [RZ] ;  /* 0x00000000fffff984 */ /* 0x000fe20000000800 */
[----:B------:R1:W-:Y:S02]  /*6610*/  LDGSTS.E.BYPASS.LTC128B.128 [R4+0xc100], [R24.64], !P5 ;  /* 0x0c10000018047fae */ /* 0x0003e4000e901d46 */
[----:B------:R-:W-:-:S04]  /*6620*/  IMAD.WIDE R14, R15, 0x2, R10 ;  /* 0x000000020f0e7825 */ /* 0x000fc800078e020a */
[----:B------:R-:W-:Y:S01]  /*6630*/  IMAD.WIDE R10, R13, 0x2, R10 ;  /* 0x000000020d0a7825 */ /* 0x000fe200078e020a */
[----:B------:R1:W-:Y:S04]  /*6640*/  LDGSTS.E.BYPASS.LTC128B.128 [R4+0x10100], [R14.64], !P3 ;  /* 0x101000000e047fae */ /* 0x0003e8000d901d46 */
[----:B------:R1:W-:Y:S02]  /*6650*/  LDGSTS.E.BYPASS.LTC128B.128 [R4+0x14100], [R10.64], !P4 ;  /* 0x141000000a047fae */ /* 0x0003e4000e101d46 */
.L_x_93:
[----:B-123--:R-:W-:Y:S05]  /*6660*/  BSYNC B0 ;  /* 0x0000000000007941 */ /* 0x00efea0003800000 */
.L_x_92:
        /* <DEDUP_REMOVED lines=20> */
.L_x_95:
[----:B------:R-:W-:Y:S05]  /*67b0*/  BSYNC B0 ;  /* 0x0000000000007941 */ /* 0x000fea0003800000 */
.L_x_94:
[----:B------:R-:W-:Y:S01]  /*67c0*/  IADD3 R4, R6, 0x40, RZ ;  /* 0x0000004006047810 */ /* 0x000fe20007ffe0ff */
[----:B--2---:R2:W4:Y:S01]  /*67d0*/  SHFL.IDX PT, R13, R9, 0x2, 0x181f ;  /* 0x00581f00090d7f89 */ /* 0x00452200000e0000 */
        /* <DEDUP_REMOVED lines=18> */
.L_x_97:
[----:B------:R-:W-:Y:S05]  /*6900*/  BSYNC B0 ;  /* 0x0000000000007941 */ /* 0x000fea0003800000 */
.L_x_96:
[----:B------:R-:W-:Y:S01]  /*6910*/  IADD3 R10, R6, 0x60, RZ ;  /* 0x00000060060a7810 */ /* 0x000fe20007ffe0ff */
[----:B------:R-:W-:Y:S01]  /*6920*/  IMAD.MOV.U32 R212, RZ, RZ, c[0x0][0x2b8] ;  /* 0x0000ae00ffd47624 */ /* 0x000fe200078e00ff */
[----:B---3--:R3:W-:Y:S01]  /*6930*/  SHFL.IDX PT, R12, R8, 0x3, 0x181f ;  /* 0x00781f00080c7f89 */ /* 0x0087e200000e0000 */
[----:B------:R-:W-:Y:S01]  /*6940*/  IADD3 R4, R71, -0x40, RZ ;  /* 0xffffffc047047810 */ /* 0x000fe20007ffe0ff */
[----:B------:R-:W-:Y:S01]  /*6950*/  IMAD.MOV.U32 R214, RZ, RZ, RZ ;  /* 0x000000ffffd67224 */ /* 0x000fe200078e00ff */
[----:B------:R-:W-:Y:S01]  /*6960*/  ISETP.GE.AND P0, PT, R10, R83, PT ;  /* 0x000000530a00720c */ /* 0x000fe20003f06270 */
[----:B----4-:R4:W1:Y:S01]  /*6970*/  SHFL.IDX PT, R13, R9, 0x3, 0x181f ;  /* 0x00781f00090d7f89 */ /* 0x01086200000e0000 */
[----:B------:R-:W-:Y:S01]  /*6980*/  ISETP.NE.AND P2, PT, R212, 0x1, PT ;  /* 0x00000001d400780c */ /* 0x000fe20003f45270 */
[----:B------:R-:W-:Y:S01]  /*6990*/  IMAD.IADD R6, R217, 0x1, R4 ;  /* 0x00000001d9067824 */ /* 0x000fe200078e0204 */
[----:B-----5:R-:W-:-:S03]  /*69a0*/  SHF.R.S32.HI R213, RZ, 0x1f, R218 ;  /* 0x0000001fffd57819 */ /* 0x020fc600000114da */
[C---:B------:R-:W-:Y:S01]  /*69b0*/  IMAD.IADD R215, R6.reuse, 0x1, R208 ;  /* 0x0000000106d77824 */ /* 0x040fe200078e02d0 */
[----:B------:R-:W-:Y:S01]  /*69c0*/  ISETP.GE.AND P1, PT, R6, R77, PT ;  /* 0x0000004d0600720c */ /* 0x000fe20003f26270 */
[----:B------:R-:W-:-:S03]  /*69d0*/  IMAD R213, R213, c[0x0][0x2b0], RZ ;  /* 0x0000ac00d5d57a24 */ /* 0x000fc600078e02ff */
[----:B------:R-:W-:Y:S01]  /*69e0*/  ISETP.GT.OR P1, PT, R217, 0x3f, P1 ;  /* 0x0000003fd900780c */ /* 0x000fe20000f24670 */
[----:B------:R-:W-:Y:S01]  /*69f0*/  IMAD R213, R218, c[0x0][0x2b4], R213 ;  /* 0x0000ad00dad57a24 */ /* 0x000fe200078e02d5 */
[----:B------:R-:W-:Y:S01]  /*6a00*/  @!P0 SHF.R.S32.HI R10, RZ, 0x1f, R17 ;  /* 0x0000001fff0a8819 */ /* 0x000fe20000011411 */
[----:B------:R-:W-:-:S03]  /*6a10*/  @P2 IMAD.HI.U32 R6, R215, c[0x0][0x2bc], RZ ;  /* 0x0000af00d7062a27 */ /* 0x000fc600078e00ff */
[----:B------:R-:W-:Y:S01]  /*6a20*/  @!P0 LEA.HI R10, R10, R17, RZ, 0x3 ;  /* 0x000000110a0a8211 */ /* 0x000fe200078f18ff */
[----:B------:R-:W-:Y:S01]  /*6a30*/  IMAD.WIDE.U32 R218, R218, c[0x0][0x2b0], RZ ;  /* 0x0000ac00dada7a25 */ /* 0x000fe200078e00ff */
[----:B-123--:R-:W-:Y:S02]  /*6a40*/  LOP3.LUT R8, R8, 0xfffffffd, RZ, 0xc0, !PT ;  /* 0xfffffffd08087812 */ /* 0x00efe400078ec0ff */
[----:B------:R-:W-:Y:S01]  /*6a50*/  @!P0 LOP3.LUT R10, R10, 0xfffffff8, RZ, 0xc0, !PT ;  /* 0xfffffff80a0a8812 */ /* 0x000fe200078ec0ff */
[----:B------:R-:W-:Y:S01]  /*6a60*/  IMAD.IADD R213, R219, 0x1, R213 ;  /* 0x00000001dbd57824 */ /* 0x000fe200078e02d5 */
[----:B----4-:R-:W-:Y:S01]  /*6a70*/  @!P0 SHF.R.S32.HI R9, RZ, 0x1f, R16 ;  /* 0x0000001fff098819 */ /* 0x010fe20000011410 */
[----:B------:R-:W-:Y:S01]  /*6a80*/  @!P0 IMAD.WIDE R14, R134, 0x2, R12 ;  /* 0x00000002860e8825 */ /* 0x000fe200078e020c */
[----:B------:R-:W-:Y:S02]  /*6a90*/  @P2 LOP3.LUT R8, R8, 0x2, RZ, 0xfc, !PT ;  /* 0x0000000208082812 */ /* 0x000fe400078efcff */
[----:B------:R-:W-:Y:S01]  /*6aa0*/  @!P0 LEA.HI R9, R9, R16, RZ, 0x3 ;  /* 0x0000001009098211 */ /* 0x000fe200078f18ff */
[----:B------:R-:W-:Y:S01]  /*6ab0*/  IMAD.MOV.U32 R8, RZ, RZ, R215 ;  /* 0x000000ffff087224 */ /* 0x000fe200078e00d7 */
[----:B------:R-:W-:Y:S01]  /*6ac0*/  @P2 SHF.R.U32.HI R8, RZ, c[0x0][0x2c0], R6 ;  /* 0x0000b000ff082a19 */ /* 0x000fe20000011606 */
[----:B------:R-:W-:Y:S01]  /*6ad0*/  @!P0 IMAD.SHL.U32 R6, R2, 0x2, RZ ;  /* 0x0000000202068824 */ /* 0x000fe200078e00ff */
[----:B------:R-:W-:Y:S01]  /*6ae0*/  @!P0 LOP3.LUT R9, R9, 0xfffffff8, RZ, 0xc0, !PT ;  /* 0xfffffff809098812 */ /* 0x000fe200078ec0ff */
[----:B------:R-:W-:Y:S01]  /*6af0*/  @!P0 IMAD.WIDE R30, R10, 0x2, R12 ;  /* 0x000000020a1e8825 */ /* 0x000fe200078e020c */
[----:B------:R-:W-:-:S02]  /*6b00*/  @!P1 IADD3 R11, P2, R8, R218, RZ ;  /* 0x000000da080b9210 */ /* 0x000fc40007f5e0ff */
[----:B------:R-:W-:Y:S01]  /*6b10*/  @!PT LDS RZ, [RZ] ;  /* 0x00000000fffff984 */ /* 0x000fe20000000800 */
[----:B------:R1:W-:Y:S01]  /*6b20*/  @!P0 LDGSTS.E.BYPASS.LTC128B.128 [R6+0xf100], [R14.64], !P5 ;  /* 0x0f1000000e068fae */ /* 0x0003e2000e901d46 */
[----:B------:R-:W-:Y:S01]  /*6b30*/  @!P0 IMAD.WIDE R12, R9, 0x2, R12 ;  /* 0x00000002090c8825 */ /* 0x000fe200078e020c */
[----:B------:R-:W-:Y:S02]  /*6b40*/  @!P1 LEA.HI.X.SX32 R10, R8, R213, 0x1, P2 ;  /* 0x000000d5080a9211 */ /* 0x000fe400010f0eff */
[----:B------:R1:W-:Y:S01]  /*6b50*/  @!P0 LDGSTS.E.BYPASS.LTC128B.128 [R6+0x13100], [R30.64], !P3 ;  /* 0x131000001e068fae */ /* 0x0003e2000d901d46 */
[----:B------:R-:W-:-:S03]  /*6b60*/  @!P1 LEA R26, P2, R11, c[0x0][0x2a0], 0x2 ;  /* 0x0000a8000b1a9a11 */ /* 0x000fc600078410ff */
[----:B------:R1:W-:Y:S01]  /*6b70*/  @!P0 LDGSTS.E.BYPASS.LTC128B.128 [R6+0x17100], [R12.64], !P4 ;  /* 0x171000000c068fae */ /* 0x0003e2000e101d46 */
[----:B------:R-:W-:-:S03]  /*6b80*/  @!P1 LEA.HI.X R27, R11, c[0x0][0x2a4], R10, 0x2, P2 ;  /* 0x0000a9000b1b9a11 */ /* 0x000fc600010f140a */
[----:B------:R-:W0:Y:S04]  /*6b90*/  LDGDEPBAR ;  /* 0x00000000000079af */ /* 0x000e280000000000 */
[----:B------:R-:W-:Y:S06]  /*6ba0*/  BAR.SYNC.DEFER_BLOCKING 0x0 ;  /* 0x0000000000007b1d */ /* 0x000fec0000010000 */
[----:B------:R-:W2:Y:S01]  /*6bb0*/  @!P1 LDG.E R214, [R26.64] ;  /* 0x000000061ad69981 */ /* 0x000ea2000c1e1900 */
[----:B------:R-:W-:Y:S01]  /*6bc0*/  IMAD.MOV R8, RZ, RZ, -R8 ;  /* 0x000000ffff087224 */ /* 0x000fe200078e0a08 */
[----:B------:R-:W-:Y:S01]  /*6bd0*/  ISETP.GE.AND P6, PT, R134, c[0x0][0x1d4], PT ;  /* 0x0000750086007a0c */ /* 0x000fe20003fc6270 */
[----:B-1----:R-:W-:Y:S01]  /*6be0*/  IMAD R6, R80, c[0x0][0x1e8], RZ ;  /* 0x00007a0050067a24 */ /* 0x002fe200078e02ff */
[----:B------:R-:W-:Y:S01]  /*6bf0*/  ISETP.GE.AND P5, PT, R17, c[0x0][0x1d4], PT ;  /* 0x0000750011007a0c */ /* 0x000fe20003fa6270 */
[----:B------:R-:W-:Y:S01]  /*6c00*/  IMAD R215, R8, c[0x0][0x2b8], R215 ;  /* 0x0000ae0008d77a24 */ /* 0x000fe200078e02d7 */
[----:B------:R-:W-:Y:S01]  /*6c10*/  ISETP.GE.AND P4, PT, R16, c[0x0][0x1d4], PT ;  /* 0x0000750010007a0c */ /* 0x000fe20003f86270 */
[----:B------:R-:W-:Y:S01]  /*6c20*/  IMAD.WIDE.U32 R68, R207, c[0x0][0x1e8], RZ ;  /* 0x00007a00cf447a25 */ /* 0x000fe200078e00ff */
[----:B------:R-:W-:-:S02]  /*6c30*/  ISETP.GT.AND P3, PT, R217, 0x3f, PT ;  /* 0x0000003fd900780c */ /* 0x000fc40003f64270 */
[----:B------:R-:W-:Y:S01]  /*6c40*/  SHF.R.S32.HI R25, RZ, 0x1f, R215 ;  /* 0x0000001fff197819 */ /* 0x000fe200000114d7 */
[----:B------:R-:W-:-:S04]  /*6c50*/  IMAD.WIDE.U32 R10, R215, c[0x0][0x1e0], RZ ;  /* 0x00007800d70a7a25 */ /* 0x000fc800078e00ff */
[----:B------:R-:W-:Y:S02]  /*6c60*/  IMAD R8, R25, c[0x0][0x1e0], RZ ;  /* 0x0000780019087a24 */ /* 0x000fe400078e02ff */
[----:B------:R-:W-:Y:S02]  /*6c70*/  IMAD R211, R207, c[0x0][0x1ec], R6 ;  /* 0x00007b00cfd37a24 */ /* 0x000fe400078e0206 */
[----:B------:R-:W-:Y:S02]  /*6c80*/  IMAD R8, R215, c[0x0][0x1e4], R8 ;  /* 0x00007900d7087a24 */ /* 0x000fe400078e0208 */
[----:B------:R-:W-:Y:S02]  /*6c90*/  IMAD.IADD R211, R69, 0x1, R211 ;  /* 0x0000000145d37824 */ /* 0x000fe400078e02d3 */
[----:B------:R-:W-:Y:S02]  /*6ca0*/  IMAD.IADD R9, R11, 0x1, R8 ;  /* 0x000000010b097824 */ /* 0x000fe400078e0208 */
[----:B------:R-:W-:-:S02]  /*6cb0*/  IMAD.MOV.U32 R8, RZ, RZ, R10 ;  /* 0x000000ffff087224 */ /* 0x000fc400078e000a */
[----:B------:R-:W-:Y:S02]  /*6cc0*/  IMAD.IADD R4, R77, 0x1, -R4 ;  /* 0x000000014d047824 */ /* 0x000fe400078e0a04 */
[----:B------:R-:W-:Y:S02]  /*6cd0*/  IMAD R80, R80, c[0x0][0x210], RZ ;  /* 0x0000840050507a24 */ /* 0x000fe400078e02ff */
[----:B------:R-:W-:-:S05]  /*6ce0*/  IMAD.IADD R21, R4, 0x1, -R23 ;  /* 0x0000000104157824 */ /* 0x000fca00078e0a17 */
[----:B------:R-:W-:-:S13]  /*6cf0*/  ISETP.GE.AND P1, PT, R21, 0x1, PT ;  /* 0x000000011500780c */ /* 0x000fda0003f26270 */
[----:B------:R-:W-:Y:S02]  /*6d00*/  @P1 SHF.R.S32.HI R6, RZ, 0x1f, R17 ;  /* 0x0000001fff061819 */ /* 0x000fe40000011411 */
[----:B------:R-:W-:Y:S02]  /*6d10*/  @P1 SHF.R.S32.HI R19, RZ, 0x1f, R16 ;  /* 0x0000001fff131819 */ /* 0x000fe40000011410 */
[----:B--2---:R-:W-:Y:S01]  /*6d20*/  SHF.R.S32.HI R24, RZ, 0x1f, R214 ;  /* 0x0000001fff187819 */ /* 0x004fe200000114d6 */
[----:B------:R-:W-:-:S04]  /*6d30*/  IMAD.WIDE.U32 R12, R214, c[0x0][0x1f0], R8 ;  /* 0x00007c00d60c7a25 */ /* 0x000fc800078e0008 */
[----:B------:R-:W-:-:S04]  /*6d40*/  IMAD R9, R24, c[0x0][0x1f0], RZ ;  /* 0x00007c0018097a24 */ /* 0x000fc800078e02ff */
[----:B------:R-:W-:Y:S01]  /*6d50*/  IMAD R10, R214, c[0x0][0x1f4], R9 ;  /* 0x00007d00d60a7a24 */ /* 0x000fe200078e0209 */
[----:B------:R-:W-:Y:S01]  /*6d60*/  IADD3 R9, P0, R68, R12, RZ ;  /* 0x0000000c44097210 */ /* 0x000fe20007f1e0ff */
[----:B------:R-:W-:-:S03]  /*6d70*/  @P1 IMAD.SHL.U32 R12, R2, 0x2, RZ ;  /* 0x00000002020c1824 */ /* 0x000fc600078e00ff */
[----:B------:R-:W-:Y:S02]  /*6d80*/  IADD3.X R10, R211, R13, R10, P0, !PT ;  /* 0x0000000dd30a7210 */ /* 0x000fe400007fe40a */
[----:B------:R-:W-:-:S04]  /*6d90*/  LEA R11, P0, R9, c[0x0][0x1c8], 0x1 ;  /* 0x00007200090b7a11 */ /* 0x000fc800078008ff */
[----:B------:R-:W-:Y:S01]  /*6da0*/  LEA.HI.X R10, R9, c[0x0][0x1cc], R10, 0x1, P0 ;  /* 0x00007300090a7a11 */ /* 0x000fe200000f0c0a */
[----:B------:R-:W-:Y:S01]  /*6db0*/  SHFL.IDX PT, R26, R11, RZ, 0x181f ;  /* 0x00181fff0b1a7589 */ /* 0x000fe200000e0000 */
[----:B------:R-:W-:-:S03]  /*6dc0*/  ISETP.GE.AND P0, PT, R21, 0x21, PT ;  /* 0x000000211500780c */ /* 0x000fc60003f06270 */
[----:B------:R-:W1:Y:S04]  /*6dd0*/  SHFL.IDX PT, R27, R10, RZ, 0x181f ;  /* 0x00181fff0a1b7589 */ /* 0x000e6800000e0000 */
[----:B------:R2:W-:Y:S04]  /*6de0*/  SHFL.IDX PT, R14, R11, 0x1, 0x181f ;  /* 0x00381f000b0e7f89 */ /* 0x0005e800000e0000 */
[----:B------:R3:W4:Y:S02]  /*6df0*/  SHFL.IDX PT, R15, R10, 0x1, 0x181f ;  /* 0x00381f000a0f7f89 */ /* 0x00072400000e0000 */
[----:B------:R-:W-:Y:S01]  /*6e00*/  @P0 SHF.R.S32.HI R8, RZ, 0x1f, R17 ;  /* 0x0000001fff080819 */ /* 0x000fe20000011411 */
[----:B------:R-:W-:Y:S01]  /*6e10*/  @P0 IMAD.SHL.U32 R9, R2, 0x2, RZ ;  /* 0x0000000202090824 */ /* 0x000fe200078e00ff */
[----:B------:R-:W-:-:S02]  /*6e20*/  @P0 SHF.R.S32.HI R13, RZ, 0x1f, R16 ;  /* 0x0000001fff0d0819 */ /* 0x000fc40000011410 */
[----:B------:R-:W-:-:S04]  /*6e30*/  @P0 LEA.HI R8, R8, R17, RZ, 0x3 ;  /* 0x0000001108080211 */ /* 0x000fc800078f18ff */
[----:B------:R-:W-:Y:S01]  /*6e40*/  @P0 LOP3.LUT R8, R8, 0xfffffff8, RZ, 0xc0, !PT ;  /* 0xfffffff808080812 */ /* 0x000fe200078ec0ff */
[----:B-1----:R-:W-:Y:S01]  /*6e50*/  @P1 IMAD.WIDE R32, R134, 0x2, R26 ;  /* 0x0000000286201825 */ /* 0x002fe200078e021a */
[----:B--2---:R-:W-:Y:S02]  /*6e60*/  @P1 LEA.HI R11, R6, R17, RZ, 0x3 ;  /* 0x00000011060b1211 */ /* 0x004fe400078f18ff */
[-C--:B------:R-:W-:Y:S02]  /*6e70*/  @P0 LEA.HI R6, R13, R16.reuse, RZ, 0x3 ;  /* 0x000000100d060211 */ /* 0x080fe400078f18ff */
[----:B------:R1:W-:Y:S01]  /*6e80*/  @P1 LDGSTS.E.BYPASS.LTC128B.128 [R12+0x6100], [R32.64], !P6 ;  /* 0x06100000200c1fae */ /* 0x0003e2000f101d46 */
[----:B---3--:R-:W-:Y:S01]  /*6e90*/  @P1 LEA.HI R10, R19, R16, RZ, 0x3 ;  /* 0x00000010130a1211 */ /* 0x008fe200078f18ff */
[--C-:B----4-:R-:W-:Y:S01]  /*6ea0*/  @P0 IMAD.WIDE R36, R134, 0x2, R14.reuse ;  /* 0x0000000286240825 */ /* 0x110fe200078e020e */
[----:B------:R-:W-:Y:S02]  /*6eb0*/  @P1 LOP3.LUT R11, R11, 0xfffffff8, RZ, 0xc0, !PT ;  /* 0xfffffff80b0b1812 */ /* 0x000fe400078ec0ff */
[----:B------:R-:W-:Y:S01]  /*6ec0*/  @P1 LOP3.LUT R10, R10, 0xfffffff8, RZ, 0xc0, !PT ;  /* 0xfffffff80a0a1812 */ /* 0x000fe200078ec0ff */
[----:B------:R-:W-:Y:S01]  /*6ed0*/  @P0 IMAD.WIDE R34, R8, 0x2, R14 ;  /* 0x0000000208220825 */ /* 0x000fe200078e020e */
[----:B------:R-:W-:-:S02]  /*6ee0*/  @P0 LOP3.LUT R6, R6, 0xfffffff8, RZ, 0xc0, !PT ;  /* 0xfffffff806060812 */ /* 0x000fc400078ec0ff */
[----:B------:R-:W-:Y:S01]  /*6ef0*/  SHF.R.S32.HI R19, RZ, 0x5, R3 ;  /* 0x00000005ff137819 */ /* 0x000fe20000011403 */
[----:B------:R-:W-:-:S04]  /*6f00*/  @P1 IMAD.WIDE R30, R11, 0x2, R26 ;  /* 0x000000020b1e1825 */ /* 0x000fc800078e021a */
[----:B------:R-:W-:Y:S01]  /*6f10*/  @P1 IMAD.WIDE R10, R10, 0x2, R26 ;  /* 0x000000020a0a1825 */ /* 0x000fe200078e021a */
[----:B------:R1:W-:Y:S03]  /*6f20*/  @P1 LDGSTS.E.BYPASS.LTC128B.128 [R12+0x8100], [R30.64], !P5 ;  /* 0x081000001e0c1fae */ /* 0x0003e6000e901d46 */
[----:B------:R-:W-:Y:S01]  /*6f30*/  @P0 IMAD.WIDE R14, R6, 0x2, R14 ;  /* 0x00000002060e0825 */ /* 0x000fe200078e020e */
[----:B------:R1:W-:Y:S01]  /*6f40*/  @P1 LDGSTS.E.BYPASS.LTC128B.128 [R12+0xa100], [R10.64], !P4 ;  /* 0x0a1000000a0c1fae */ /* 0x0003e2000e101d46 */
[----:B------:R-:W-:Y:S02]  /*6f50*/  SEL R6, RZ, 0x10, P4 ;  /* 0x00000010ff067807 */ /* 0x000fe40002000000 */
[C---:B------:R-:W-:Y:S01]  /*6f60*/  IMAD.WIDE.U32 R26, R207.reuse, c[0x0][0x210], RZ ;  /* 0x00008400cf1a7a25 */ /* 0x040fe200078e00ff */
[----:B------:R1:W-:Y:S03]  /*6f70*/  @P0 LDGSTS.E.BYPASS.LTC128B.128 [R9+0x7100], [R36.64], !P6 ;  /* 0x0710000024090fae */ /* 0x0003e6000f101d46 */
[----:B------:R-:W-:Y:S01]  /*6f80*/  IMAD R13, R207, c[0x0][0x214], R80 ;  /* 0x00008500cf0d7a24 */ /* 0x000fe200078e0250 */
[----:B------:R1:W-:Y:S03]  /*6f90*/  @P0 LDGSTS.E.BYPASS.LTC128B.128 [R9+0x9100], [R34.64], !P5 ;  /* 0x0910000022090fae */ /* 0x0003e6000e901d46 */
[----:B------:R-:W-:Y:S01]  /*6fa0*/  IMAD.IADD R210, R27, 0x1, R13 ;  /* 0x000000011bd27824 */ /* 0x000fe200078e020d */
[----:B------:R1:W-:Y:S01]  /*6fb0*/  @P0 LDGSTS.E.BYPASS.LTC128B.128 [R9+0xb100], [R14.64], !P4 ;  /* 0x0b1000000e090fae */ /* 0x0003e2000e101d46 */
[----:B------:R-:W-:-:S03]  /*6fc0*/  ISETP.LT.AND P0, PT, RZ, c[0x0][0x27c], PT ;  /* 0x00009f00ff007a0c */ /* 0x000fc60003f01270 */
[----:B------:R-:W0:Y:S10]  /*6fd0*/  LDGDEPBAR ;  /* 0x00000000000079af */ /* 0x000e340000000000 */
[----:B------:R-:W-:Y:S05]  /*6fe0*/  @P0 BRA `(.L_x_98) ;  /* 0x0000002000000947 */ /* 0x000fea0003800000 */
[----:B------:R-:W-:-:S04]  /*6ff0*/  DEPBAR.LE SB0, 0x1 ;  /* 0x000080400000791a */ /* 0x000fc80000000000 */
[----:B------:R-:W-:Y:S05]  /*7000*/  BRA `(.L_x_99) ;  /* 0x00005c5000007947 */ /* 0x000fea0003800000 */
.L_x_98:
[----:B------:R-:W-:Y:S01]  /*7010*/  SHF.R.S32.HI R8, RZ, 0x1f, R79 ;  /* 0x0000001fff087819 */ /* 0x000fe2000001144f */
[----:B-1----:R-:W-:Y:S01]  /*7020*/  IMAD.WIDE.U32 R12, R79, c[0x0][0x280], RZ ;  /* 0x0000a0004f0c7a25 */ /* 0x002fe200078e00ff */
[----:B------:R-:W-:Y:S01]  /*7030*/  ULDC.U8 UR4, c[0x0][0x298] ;  /* 0x0000a60000047ab9 */ /* 0x000fe20000000000 */
[----:B------:R-:W-:Y:S01]  /*7040*/  LEA.HI R29, R29, R76, RZ, 0x2 ;  /* 0x0000004c1d1d7211 */ /* 0x000fe200078f10ff */
[----:B------:R-:W-:Y:S01]  /*7050*/  BSSY B2, `(.L_x_99) ;  /* 0x00005c0000027945 */ /* 0x000fe20003800000 */
[C---:B------:R-:W-:Y:S01]  /*7060*/  IMAD R10, R8.reuse, c[0x0][0x280], RZ ;  /* 0x0000a000080a7a24 */ /* 0x040fe200078e02ff */
[----:B------:R-:W-:Y:S01]  /*7070*/  ISETP.NE.AND P1, PT, RZ, UR4, PT ;  /* 0x00000004ff007c0c */ /* 0x000fe2000bf25270 */
[----:B------:R-:W-:Y:S01]  /*7080*/  IMAD R8, R8, c[0x0][0x290], RZ ;  /* 0x0000a40008087a24 */ /* 0x000fe200078e02ff */
[----:B------:R-:W-:Y:S01]  /*7090*/  LEA R38, P0, R12, c[0x0][0x270], 0x1 ;  /* 0x00009c000c267a11 */ /* 0x000fe200078008ff */
[C---:B------:R-:W-:Y:S02]  /*70a0*/  IMAD R9, R79.reuse, c[0x0][0x284], R10 ;  /* 0x0000a1004f097a24 */ /* 0x040fe400078e020a */
[----:B------:R-:W-:-:S02]  /*70b0*/  IMAD R8, R79, c[0x0][0x294], R8 ;  /* 0x0000a5004f087a24 */ /* 0x000fc400078e0208 */
[----:B------:R-:W-:Y:S02]  /*70c0*/  IMAD.IADD R9, R9, 0x1, R13 ;  /* 0x0000000109097824 */ /* 0x000fe400078e020d */
[----:B------:R-:W-:-:S03]  /*70d0*/  IMAD.WIDE.U32 R10, R79, c[0x0][0x290], RZ ;  /* 0x0000a4004f0a7a25 */ /* 0x000fc600078e00ff */
[----:B------:R-:W-:Y:S01]  /*70e0*/  LEA.HI.X R39, R12, c[0x0][0x274], R9, 0x1, P0 ;  /* 0x00009d000c277a11 */ /* 0x000fe200000f0c09 */
[----:B------:R-:W-:Y:S01]  /*70f0*/  IMAD.IADD R8, R8, 0x1, R11 ;  /* 0x0000000108087824 */ /* 0x000fe200078e020b */
[----:B------:R-:W-:Y:S02]  /*7100*/  LOP3.LUT R9, R29, 0xfffffffc, RZ, 0xc0, !PT ;  /* 0xfffffffc1d097812 */ /* 0x000fe400078ec0ff */
[C---:B------:R-:W-:Y:S02]  /*7110*/  LEA R52, P0, R10.reuse, c[0x0][0x288], 0x1 ;  /* 0x0000a2000a347a11 */ /* 0x040fe400078008ff */
[----:B------:R-:W-:Y:S02]  /*7120*/  SHF.R.S32.HI R29, RZ, 0x2, R29 ;  /* 0x00000002ff1d7819 */ /* 0x000fe4000001141d */
[----:B------:R-:W-:Y:S02]  /*7130*/  IADD3 R54, -R9, R76, RZ ;  /* 0x0000004c09367210 */ /* 0x000fe40007ffe1ff */
[----:B------:R-:W-:Y:S01]  /*7140*/  LEA.HI.X R53, R10, c[0x0][0x28c], R8, 0x1, P0 ;  /* 0x0000a3000a357a11 */ /* 0x000fe200000f0c08 */
[----:B------:R-:W-:Y:S01]  /*7150*/  IMAD R8, R78, 0x80, R29 ;  /* 0x000000804e087824 */ /* 0x000fe200078e021d */
[----:B------:R-:W-:Y:S01]  /*7160*/  SHF.L.U32 R37, R54, 0x3, RZ ;  /* 0x0000000336257819 */ /* 0x000fe200000006ff */
[----:B------:R-:W-:Y:S05]  /*7170*/  @!P1 BRA `(.L_x_100) ;  /* 0x00002b4000009947 */ /* 0x000fea0003800000 */
[----:B------:R-:W-:Y:S01]  /*7180*/  ISETP.GE.AND P0, PT, R8, R83, PT ;  /* 0x000000530800720c */ /* 0x000fe20003f06270 */
[----:B------:R-:W-:Y:S01]  /*7190*/  BSSY B0, `(.L_x_101) ;  /* 0x000004d000007945 */ /* 0x000fe20003800000 */
[----:B------:R-:W-:Y:S01]  /*71a0*/  SHF.L.U32 R30, R54, 0x2, RZ ;  /* 0x00000002361e7819 */ /* 0x000fe200000006ff */
        /* <DEDUP_REMOVED lines=12> */
[----:B------:R-:W-:Y:S05]  /*7270*/  @P0 BRA `(.L_x_102) ;  /* 0x000003e000000947 */ /* 0x000fea0003800000 */
[C---:B------:R-:W-:Y:S01]  /*7280*/  IADD3 R11, R30.reuse, 0x10, RZ ;  /* 0x000000101e0b7810 */ /* 0x040fe20007ffe0ff */
[----:B------:R-:W-:Y:S01]  /*7290*/  CS2R R44, SRZ ;  /* 0x00000000002c7805 */ /* 0x000fe2000001ff00 */
[----:B------:R-:W-:Y:S01]  /*72a0*/  ISETP.GE.AND P1, PT, R30, c[0x0][0x27c], PT ;  /* 0x00009f001e007a0c */ /* 0x000fe20003f26270 */
[----:B------:R-:W-:Y:S01]  /*72b0*/  CS2R R84, SRZ ;  /* 0x0000000000547805 */ /* 0x000fe2000001ff00 */
[----:B------:R-:W-:-:S02]  /*72c0*/  ISETP.GE.AND P0, PT, R11, c[0x0][0x27c], PT ;  /* 0x00009f000b007a0c */ /* 0x000fc40003f06270 */
[----:B------:R-:W-:Y:S01]  /*72d0*/  IADD3 R9, R30, 0x20, RZ ;  /* 0x000000201e097810 */ /* 0x000fe20007ffe0ff */
[----:B------:R-:W-:Y:S01]  /*72e0*/  CS2R R42, SRZ ;  /* 0x00000000002a7805 */ /* 0x000fe2000001ff00 */
[----:B------:R-:W-:-:S07]  /*72f0*/  CS2R R54, SRZ ;  /* 0x0000000000367805 */ /* 0x000fce000001ff00 */
[C---:B------:R-:W-:Y:S02]  /*7300*/  @!P1 IMAD.WIDE R34, R30.reuse, 0x2, R38 ;  /* 0x000000021e229825 */ /* 0x040fe400078e0226 */
[----:B------:R-:W-:Y:S02]  /*7310*/  @!P0 SHF.R.S32.HI R8, RZ, 0x1f, R11 ;  /* 0x0000001fff088819 */ /* 0x000fe4000001140b */
[----:B------:R-:W-:Y:S01]  /*7320*/  @!P1 IMAD.WIDE R12, R30, 0x2, R52 ;  /* 0x000000021e0c9825 */ /* 0x000fe200078e0234 */
[----:B------:R1:W5:Y:S01]  /*7330*/  @!P1 LD.E.64 R44, [R34.64] ;  /* 0x00000006222c9980 */ /* 0x000362000c101b00 */
[----:B------:R-:W-:-:S03]  /*7340*/  @!P0 LEA.HI R11, R8, R11, RZ, 0x2 ;  /* 0x0000000b080b8211 */ /* 0x000fc600078f10ff */
[----:B------:R2:W5:Y:S01]  /*7350*/  @!P1 LD.E.64 R84, [R12.64] ;  /* 0x000000060c549980 */ /* 0x000562000c101b00 */
[----:B------:R-:W-:Y:S02]  /*7360*/  @!P0 LOP3.LUT R11, R11, 0xfffffffc, RZ, 0xc0, !PT ;  /* 0xfffffffc0b0b8812 */ /* 0x000fe400078ec0ff */
[----:B------:R-:W-:-:S03]  /*7370*/  ISETP.GE.AND P1, PT, R9, c[0x0][0x27c], PT ;  /* 0x00009f0009007a0c */ /* 0x000fc60003f26270 */
[----:B------:R-:W-:Y:S01]  /*7380*/  @!P0 IMAD.WIDE R14, R11, 0x2, R38 ;  /* 0x000000020b0e8825 */ /* 0x000fe200078e0226 */
[----:B------:R-:W-:-:S03]  /*7390*/  IADD3 R8, R30, 0x30, RZ ;  /* 0x000000301e087810 */ /* 0x000fc60007ffe0ff */
[----:B------:R-:W-:Y:S01]  /*73a0*/  @!P0 IMAD.WIDE R32, R11, 0x2, R52 ;  /* 0x000000020b208825 */ /* 0x000fe200078e0234 */
[----:B------:R3:W5:Y:S04]  /*73b0*/  @!P0 LD.E.64 R42, [R14.64] ;  /* 0x000000060e2a8980 */ /* 0x000768000c101b00 */
[----:B------:R4:W5:Y:S01]  /*73c0*/  @!P0 LD.E.64 R54, [R32.64] ;  /* 0x0000000620368980 */ /* 0x000962000c101b00 */
[----:B------:R-:W-:Y:S02]  /*73d0*/  ISETP.GE.AND P0, PT, R8, c[0x0][0x27c], PT ;  /* 0x00009f0008007a0c */ /* 0x000fe40003f06270 */
[----:B------:R-:W-:-:S04]  /*73e0*/  @!P1 SHF.R.S32.HI R10, RZ, 0x1f, R9 ;  /* 0x0000001fff0a9819 */ /* 0x000fc80000011409 */
[----:B------:R-:W-:-:S07]  /*73f0*/  @!P1 LEA.HI R10, R10, R9, RZ, 0x2 ;  /* 0x000000090a0a9211 */ /* 0x000fce00078f10ff */
[----:B------:R-:W-:Y:S02]  /*7400*/  @!P0 SHF.R.S32.HI R9, RZ, 0x1f, R8 ;  /* 0x0000001fff098819 */ /* 0x000fe40000011408 */
[----:B------:R-:W-:Y:S02]  /*7410*/  @!P1 LOP3.LUT R11, R10, 0xfffffffc, RZ, 0xc0, !PT ;  /* 0xfffffffc0a0b9812 */ /* 0x000fe400078ec0ff */
[----:B------:R-:W-:Y:S01]  /*7420*/  @!P0 LEA.HI R9, R9, R8, RZ, 0x2 ;  /* 0x0000000809098211 */ /* 0x000fe200078f10ff */
[----:B------:R-:W-:-:S03]  /*7430*/  CS2R R40, SRZ ;  /* 0x0000000000287805 */ /* 0x000fc6000001ff00 */
[----:B------:R-:W-:Y:S01]  /*7440*/  @!P0 LOP3.LUT R9, R9, 0xfffffffc, RZ, 0xc0, !PT ;  /* 0xfffffffc09098812 */ /* 0x000fe200078ec0ff */
[C---:B--2---:R-:W-:Y:S01]  /*7450*/  @!P1 IMAD.WIDE R12, R11.reuse, 0x2, R38 ;  /* 0x000000020b0c9825 */ /* 0x044fe200078e0226 */
[----:B-1----:R-:W-:Y:S01]  /*7460*/  CS2R R34, SRZ ;  /* 0x0000000000227805 */ /* 0x002fe2000001ff00 */
[----:B----4-:R-:W-:Y:S02]  /*7470*/  CS2R R32, SRZ ;  /* 0x0000000000207805 */ /* 0x010fe4000001ff00 */
[----:B------:R-:W-:Y:S01]  /*7480*/  @!P1 IMAD.WIDE R46, R11, 0x2, R52 ;  /* 0x000000020b2e9825 */ /* 0x000fe200078e0234 */
[----:B------:R-:W-:Y:S01]  /*7490*/  IADD3 R8, R30, 0x50, RZ ;  /* 0x000000501e087810 */ /* 0x000fe20007ffe0ff */
[----:B------:R-:W-:Y:S01]  /*74a0*/  CS2R R10, SRZ ;  /* 0x00000000000a7805 */ /* 0x000fe2000001ff00 */
[----:B------:R1:W5:Y:S01]  /*74b0*/  @!P1 LD.E.64 R40, [R12.64] ;  /* 0x000000060c289980 */ /* 0x000362000c101b00 */
[----:B---3--:R-:W-:-:S03]  /*74c0*/  @!P0 IMAD.WIDE R14, R9, 0x2, R38 ;  /* 0x00000002090e8825 */ /* 0x008fc600078e0226 */
[----:B------:R2:W5:Y:S01]  /*74d0*/  @!P1 LD.E.64 R34, [R46.64] ;  /* 0x000000062e229980 */ /* 0x000562000c101b00 */
[----:B------:R-:W-:Y:S01]  /*74e0*/  @!P0 IMAD.WIDE R48, R9, 0x2, R52 ;  /* 0x0000000209308825 */ /* 0x000fe200078e0234 */
[----:B------:R-:W-:Y:S02]  /*74f0*/  IADD3 R9, R30, 0x40, RZ ;  /* 0x000000401e097810 */ /* 0x000fe40007ffe0ff */
[----:B------:R3:W5:Y:S02]  /*7500*/  @!P0 LD.E.64 R32, [R14.64] ;  /* 0x000000060e208980 */ /* 0x000764000c101b00 */
[----:B------:R-:W-:Y:S02]  /*7510*/  ISETP.GE.AND P1, PT, R9, c[0x0][0x27c], PT ;  /* 0x00009f0009007a0c */ /* 0x000fe40003f26270 */
[----:B------:R4:W5:Y:S01]  /*7520*/  @!P0 LD.E.64 R10, [R48.64] ;  /* 0x00000006300a8980 */ /* 0x000962000c101b00 */
[----:B------:R-:W-:-:S10]  /*7530*/  ISETP.GE.AND P0, PT, R8, c[0x0][0x27c], PT ;  /* 0x00009f0008007a0c */ /* 0x000fd40003f06270 */
[----:B-1----:R-:W-:-:S03]  /*7540*/  @!P1 SHF.R.S32.HI R12, RZ, 0x1f, R9 ;  /* 0x0000001fff0c9819 */ /* 0x002fc60000011409 */
[----:B------:R-:W-:Y:S02]  /*7550*/  @!P0 SHF.R.S32.HI R13, RZ, 0x1f, R8 ;  /* 0x0000001fff0d8819 */ /* 0x000fe40000011408 */
[----:B------:R-:W-:Y:S02]  /*7560*/  @!P1 LEA.HI R12, R12, R9, RZ, 0x2 ;  /* 0x000000090c0c9211 */ /* 0x000fe400078f10ff */
[----:B------:R-:W-:Y:S02]  /*7570*/  @!P0 LEA.HI R13, R13, R8, RZ, 0x2 ;  /* 0x000000080d0d8211 */ /* 0x000fe400078f10ff */
[----:B------:R-:W-:Y:S02]  /*7580*/  @!P1 LOP3.LUT R9, R12, 0xfffffffc, RZ, 0xc0, !PT ;  /* 0xfffffffc0c099812 */ /* 0x000fe400078ec0ff */
[----:B------:R-:W-:Y:S01]  /*7590*/  @!P0 LOP3.LUT R13, R13, 0xfffffffc, RZ, 0xc0, !PT ;  /* 0xfffffffc0d0d8812 */ /* 0x000fe200078ec0ff */
[----:B---3--:R-:W-:Y:S02]  /*75a0*/  CS2R R14, SRZ ;  /* 0x00000000000e7805 */ /* 0x008fe4000001ff00 */
[----:B--2---:R-:W-:Y:S01]  /*75b0*/  @!P1 IMAD.WIDE R46, R9, 0x2, R38 ;  /* 0x00000002092e9825 */ /* 0x004fe200078e0226 */
[----:B------:R-:W-:-:S03]  /*75c0*/  CS2R R80, SRZ ;  /* 0x0000000000507805 */ /* 0x000fc6000001ff00 */
[----:B----4-:R-:W-:Y:S01]  /*75d0*/  @!P1 IMAD.WIDE R48, R9, 0x2, R52 ;  /* 0x0000000209309825 */ /* 0x010fe200078e0234 */
[----:B------:R1:W5:Y:S01]  /*75e0*/  @!P1 LD.E.64 R14, [R46.64] ;  /* 0x000000062e0e9980 */ /* 0x000362000c101b00 */
[----:B------:R-:W-:Y:S02]  /*75f0*/  CS2R R8, SRZ ;  /* 0x0000000000087805 */ /* 0x000fe4000001ff00 */
[----:B------:R-:W-:-:S04]  /*7600*/  @!P0 IMAD.WIDE R38, R13, 0x2, R38 ;  /* 0x000000020d268825 */ /* 0x000fc800078e0226 */
[----:B------:R-:W-:Y:S01]  /*7610*/  @!P0 IMAD.WIDE R52, R13, 0x2, R52 ;  /* 0x000000020d348825 */ /* 0x000fe200078e0234 */
[----:B------:R1:W5:Y:S01]  /*7620*/  @!P1 LD.E.64 R8, [R48.64] ;  /* 0x0000000630089980 */ /* 0x000362000c101b00 */
[----:B------:R-:W-:-:S03]  /*7630*/  CS2R R12, SRZ ;  /* 0x00000000000c7805 */ /* 0x000fc6000001ff00 */
[----:B------:R1:W5:Y:S04]  /*7640*/  @!P0 LD.E.64 R80, [R52.64] ;  /* 0x0000000634508980 */ /* 0x000368000c101b00 */
[----:B------:R1:W5:Y:S02]  /*7650*/  @!P0 LD.E.64 R12, [R38.64] ;  /* 0x00000006260c8980 */ /* 0x000364000c101b00 */
.L_x_102:
[----:B------:R-:W-:Y:S05]  /*7660*/  BSYNC B0 ;  /* 0x0000000000007941 */ /* 0x000fea0003800000 */
.L_x_101:
[----:B-----5:R-:W-:Y:S01]  /*7670*/  IMAD.MOV.U32 R75, RZ, RZ, R45 ;  /* 0x000000ffff4b7224 */ /* 0x020fe200078e002d */
[--C-:B-1----:R-:W-:Y:S01]  /*7680*/  SHF.R.U64 R38, R32, 0x10, R33.reuse ;  /* 0x0000001020267819 */ /* 0x102fe20000001221 */
[--C-:B------:R-:W-:Y:S01]  /*7690*/  IMAD.MOV.U32 R65, RZ, RZ, R33.reuse ;  /* 0x000000ffff417224 */ /* 0x100fe200078e0021 */
[----:B------:R-:W-:Y:S01]  /*76a0*/  SHF.R.U32.HI R63, RZ, 0x10, R33 ;  /* 0x00000010ff3f7819 */ /* 0x000fe20000011621 */
[----:B------:R-:W-:Y:S01]  /*76b0*/  IMAD.MOV.U32 R64, RZ, RZ, R14 ;  /* 0x000000ffff407224 */ /* 0x000fe200078e000e */
[----:B------:R-:W-:Y:S01]  /*76c0*/  SHF.R.U64 R51, R12, 0x10, R13 ;  /* 0x000000100c337819 */ /* 0x000fe2000000120d */
[----:B------:R-:W-:Y:S01]  /*76d0*/  IMAD.MOV.U32 R33, RZ, RZ, R15 ;  /* 0x000000ffff217224 */ /* 0x000fe200078e000f */
[----:B------:R-:W-:Y:S01]  /*76e0*/  SHF.R.U64 R46, R42, 0x10, R43 ;  /* 0x000000102a2e7819 */ /* 0x000fe2000000122b */
[--C-:B------:R-:W-:Y:S01]  /*76f0*/  IMAD.MOV.U32 R59, RZ, RZ, R13.reuse ;  /* 0x000000ffff3b7224 */ /* 0x100fe200078e000d */
[----:B------:R-:W-:Y:S01]  /*7700*/  SHF.R.U32.HI R13, RZ, 0x10, R13 ;  /* 0x00000010ff0d7819 */ /* 0x000fe2000001160d */
[----:B------:R-:W-:Y:S01]  /*7710*/  IMAD.MOV.U32 R60, RZ, RZ, R84 ;  /* 0x000000ffff3c7224 */ /* 0x000fe200078e0054 */
[----:B------:R-:W-:Y:S01]  /*7720*/  PRMT R51, R51, 0x5410, R75 ;  /* 0x0000541033337816 */ /* 0x000fe2000000004b */
[----:B------:R-:W-:Y:S01]  /*7730*/  IMAD.MOV.U32 R53, RZ, RZ, R55 ;  /* 0x000000ffff357224 */ /* 0x000fe200078e0037 */
[----:B------:R-:W-:Y:S01]  /*7740*/  PRMT R33, R33, 0x5410, R64 ;  /* 0x0000541021217816 */ /* 0x000fe20000000040 */
[----:B------:R-:W-:Y:S01]  /*7750*/  IMAD.MOV.U32 R73, RZ, RZ, R43 ;  /* 0x000000ffff497224 */ /* 0x000fe200078e002b */
[----:B------:R-:W-:Y:S01]  /*7760*/  SHF.R.S32.HI R64, RZ, 0x1f, R29 ;  /* 0x0000001fff407819 */ /* 0x000fe2000001141d */
[----:B------:R-:W-:Y:S01]  /*7770*/  IMAD.MOV.U32 R48, RZ, RZ, R42 ;  /* 0x000000ffff307224 */ /* 0x000fe200078e002a */
[--C-:B------:R-:W-:Y:S01]  /*7780*/  PRMT R13, R13, 0x5410, R51.reuse ;  /* 0x000054100d0d7816 */ /* 0x100fe20000000033 */
[----:B------:R-:W-:Y:S01]  /*7790*/  IMAD.MOV.U32 R52, RZ, RZ, R44 ;  /* 0x000000ffff347224 */ /* 0x000fe200078e002c */
[----:B------:R-:W-:Y:S01]  /*77a0*/  PRMT R51, R60, 0x7610, R51 ;  /* 0x000076103c337816 */ /* 0x000fe20000000033 */
[----:B------:R-:W-:Y:S01]  /*77b0*/  IMAD.MOV.U32 R56, RZ, RZ, R10 ;  /* 0x000000ffff387224 */ /* 0x000fe200078e000a */
[----:B------:R-:W-:Y:S01]  /*77c0*/  LEA.HI R60, R64, R29, RZ, 0x3 ;  /* 0x0000001d403c7211 */ /* 0x000fe200078f18ff */
[----:B------:R-:W-:Y:S01]  /*77d0*/  IMAD.MOV.U32 R62, RZ, RZ, R54 ;  /* 0x000000ffff3e7224 */ /* 0x000fe200078e0036 */
[----:B------:R-:W-:Y:S01]  /*77e0*/  SHF.R.U64 R50, R44, 0x10, R45 ;  /* 0x000000102c327819 */ /* 0x000fe2000000122d */
[----:B------:R-:W-:Y:S01]  /*77f0*/  IMAD.MOV.U32 R44, RZ, RZ, R40 ;  /* 0x000000ffff2c7224 */ /* 0x000fe200078e0028 */
[----:B------:R-:W-:Y:S01]  /*7800*/  LOP3.LUT R60, R60, 0xfffffff8, RZ, 0xc0, !PT ;  /* 0xfffffff83c3c7812 */ /* 0x000fe200078ec0ff */
[----:B------:R-:W-:Y:S01]  /*7810*/  IMAD.MOV.U32 R31, RZ, RZ, R11 ;  /* 0x000000ffff1f7224 */ /* 0x000fe200078e000b */
[----:B------:R-:W-:Y:S01]  /*7820*/  SHF.R.U32.HI R72, RZ, 0x10, R45 ;  /* 0x00000010ff487819 */ /* 0x000fe2000001162d */
[----:B------:R-:W-:Y:S01]  /*7830*/  IMAD.MOV.U32 R67, RZ, RZ, R41 ;  /* 0x000000ffff437224 */ /* 0x000fe200078e0029 */
[----:B------:R-:W-:Y:S01]  /*7840*/  SHF.R.U32.HI R70, RZ, 0x10, R43 ;  /* 0x00000010ff467819 */ /* 0x000fe2000001162b */
[----:B------:R-:W-:Y:S01]  /*7850*/  IMAD.MOV.U32 R58, RZ, RZ, R34 ;  /* 0x000000ffff3a7224 */ /* 0x000fe200078e0022 */
[----:B------:R-:W-:Y:S01]  /*7860*/  SHF.R.U64 R45, R54, 0x10, R55 ;  /* 0x00000010362d7819 */ /* 0x000fe20000001237 */
[----:B------:R-:W-:Y:S01]  /*7870*/  IMAD R54, R78, -0x80, R83 ;  /* 0xffffff804e367824 */ /* 0x000fe200078e0253 */
[----:B------:R-:W-:Y:S01]  /*7880*/  SHF.R.U32.HI R43, RZ, 0x10, R55 ;  /* 0x00000010ff2b7819 */ /* 0x000fe20000011637 */
[----:B------:R-:W-:Y:S01]  /*7890*/  IMAD.MOV.U32 R55, RZ, RZ, R35 ;  /* 0x000000ffff377224 */ /* 0x000fe200078e0023 */
[----:B------:R-:W-:Y:S01]  /*78a0*/  SHF.R.U64 R42, R40, 0x10, R41 ;  /* 0x00000010282a7819 */ /* 0x000fe20000001229 */
[----:B------:R-:W-:Y:S01]  /*78b0*/  IMAD.MOV.U32 R40, RZ, RZ, R32 ;  /* 0x000000ffff287224 */ /* 0x000fe200078e0020 */
[----:B------:R-:W-:Y:S01]  /*78c0*/  SHF.R.U32.HI R39, RZ, 0x10, R35 ;  /* 0x00000010ff277819 */ /* 0x000fe20000011623 */
[----:B------:R-:W-:Y:S01]  /*78d0*/  IMAD.MOV.U32 R57, RZ, RZ, R85 ;  /* 0x000000ffff397224 */ /* 0x000fe200078e0055 */
[----:B------:R-:W-:Y:S01]  /*78e0*/  PRMT R46, R46, 0x5410, R53 ;  /* 0x000054102e2e7816 */ /* 0x000fe20000000035 */
[----:B------:R-:W-:Y:S01]  /*78f0*/  IMAD.IADD R53, R29, 0x1, -R60 ;  /* 0x000000011d357824 */ /* 0x000fe200078e0a3c */
[----:B------:R-:W-:Y:S01]  /*7900*/  PRMT R39, R39, 0x5410, R65 ;  /* 0x0000541027277816 */ /* 0x000fe20000000041 */
[----:B------:R-:W-:Y:S01]  /*7910*/  IMAD.MOV.U32 R28, RZ, RZ, R80 ;  /* 0x000000ffff1c7224 */ /* 0x000fe200078e0050 */
[----:B------:R-:W-:Y:S01]  /*7920*/  PRMT R42, R42, 0x5410, R55 ;  /* 0x000054102a2a7816 */ /* 0x000fe20000000037 */
[----:B------:R-:W-:Y:S01]  /*7930*/  IMAD.SHL.U32 R55, R53, 0x40, RZ ;  /* 0x0000004035377824 */ /* 0x000fe200078e00ff */
[----:B------:R-:W-:Y:S01]  /*7940*/  PRMT R40, R40, 0x5410, R39 ;  /* 0x0000541028287816 */ /* 0x000fe20000000027 */
[----:B------:R-:W-:-:S04]  /*7950*/  DEPBAR.LE SB0, 0x1 ;  /* 0x000080400000791a */ /* 0x000fc80000000000 */
[----:B------:R-:W-:Y:S01]  /*7960*/  PRMT R39, R56, 0x7610, R39 ;  /* 0x0000761038277816 */ /* 0x000fe20000000027 */
[----:B------:R-:W-:Y:S01]  /*7970*/  BSSY B1, `(.L_x_103) ;  /* 0x0000131000017945 */ /* 0x000fe20003800000 */
[----:B------:R-:W-:Y:S02]  /*7980*/  LOP3.LUT R56, R55, 0x1c0, RZ, 0xc0, !PT ;  /* 0x000001c037387812 */ /* 0x000fe400078ec0ff */
[----:B------:R-:W-:Y:S02]  /*7990*/  IMNMX R54, R54, 0x80, PT ;  /* 0x0000008036367817 */ /* 0x000fe40003800200 */
[----:B------:R-:W-:Y:S02]  /*79a0*/  LOP3.LUT R37, R56, 0x18, R37, 0xf8, !PT ;  /* 0x0000001838257812 */ /* 0x000fe400078ef825 */
[----:B------:R-:W-:Y:S02]  /*79b0*/  SHF.R.U32.HI R56, RZ, 0x3, R56 ;  /* 0x00000003ff387819 */ /* 0x000fe40000011638 */
[----:B------:R-:W-:-:S02]  /*79c0*/  LOP3.LUT P1, RZ, R53, 0x4, RZ, 0xc0, !PT ;  /* 0x0000000435ff7812 */ /* 0x000fc4000782c0ff */
[----:B------:R-:W-:Y:S02]  /*79d0*/  LOP3.LUT R56, R37, R56, RZ, 0x3c, !PT ;  /* 0x0000003825387212 */ /* 0x000fe400078e3cff */
[----:B------:R-:W-:Y:S02]  /*79e0*/  ISETP.GE.AND P0, PT, R29, R54, PT ;  /* 0x000000361d00720c */ /* 0x000fe40003f06270 */
[----:B------:R-:W-:Y:S02]  /*79f0*/  SHF.R.U32.HI R66, RZ, 0x10, R41 ;  /* 0x00000010ff427819 */ /* 0x000fe40000011629 */
[----:B------:R-:W-:Y:S01]  /*7a00*/  SHF.R.U64 R61, R14, 0x10, R15 ;  /* 0x000000100e3d7819 */ /* 0x000fe2000000120f */
[----:B------:R-:W-:Y:S01]  /*7a10*/  IMAD.MOV.U32 R14, RZ, RZ, R12 ;  /* 0x000000ffff0e7224 */ /* 0x000fe200078e000c */
[----:B------:R-:W-:Y:S01]  /*7a20*/  SHF.R.U64 R41, R34, 0x10, R35 ;  /* 0x0000001022297819 */ /* 0x000fe20000001223 */
[----:B------:R-:W-:Y:S01]  /*7a30*/  IMAD.MOV.U32 R12, RZ, RZ, R8 ;  /* 0x000000ffff0c7224 */ /* 0x000fe200078e0008 */
[----:B------:R-:W-:Y:S01]  /*7a40*/  PRMT R38, R38, 0x5410, R31 ;  /* 0x0000541026267816 */ /* 0x000fe2000000001f */
[----:B------:R-:W-:Y:S01]  /*7a50*/  IMAD.MOV.U32 R35, RZ, RZ, R9 ;  /* 0x000000ffff237224 */ /* 0x000fe200078e0009 */
[----:B------:R-:W-:Y:S01]  /*7a60*/  SHF.R.U32.HI R47, RZ, 0x10, R85 ;  /* 0x00000010ff2f7819 */ /* 0x000fe20000011655 */
[----:B------:R-:W-:Y:S01]  /*7a70*/  IMAD R31, R19, 0x200, R56 ;  /* 0x00000200131f7824 */ /* 0x000fe200078e0238 */
[----:B------:R-:W-:-:S02]  /*7a80*/  SHF.R.U64 R36, R10, 0x10, R11 ;  /* 0x000000100a247819 */ /* 0x000fc4000000120b */
[--C-:B------:R-:W-:Y:S02]  /*7a90*/  SHF.R.U64 R10, R8, 0x10, R9.reuse ;  /* 0x00000010080a7819 */ /* 0x100fe40000001209 */
[----:B------:R-:W-:Y:S01]  /*7aa0*/  SHF.R.U32.HI R34, RZ, 0x10, R9 ;  /* 0x00000010ff227819 */ /* 0x000fe20000011609 */
[----:B------:R-:W-:Y:S01]  /*7ab0*/  IMAD.MOV.U32 R9, RZ, RZ, R81 ;  /* 0x000000ffff097224 */ /* 0x000fe200078e0051 */
[----:B------:R-:W-:Y:S02]  /*7ac0*/  PRMT R35, R35, 0x5410, R12 ;  /* 0x0000541023237816 */ /* 0x000fe4000000000c */
[----:B------:R-:W-:Y:S02]  /*7ad0*/  SHF.R.U32.HI R32, RZ, 0x10, R15 ;  /* 0x00000010ff207819 */ /* 0x000fe4000001160f */
[----:B------:R-:W-:Y:S02]  /*7ae0*/  PRMT R47, R47, 0x5410, R73 ;  /* 0x000054102f2f7816 */ /* 0x000fe40000000049 */
[----:B------:R-:W-:-:S02]  /*7af0*/  PRMT R43, R43, 0x5410, R67 ;  /* 0x000054102b2b7816 */ /* 0x000fc40000000043 */
[C---:B------:R-:W-:Y:S02]  /*7b00*/  IADD3 R12, R31.reuse, 0x20, RZ ;  /* 0x000000201f0c7810 */ /* 0x040fe40007ffe0ff */
[----:B------:R-:W-:Y:S02]  /*7b10*/  SHF.R.U64 R49, R84, 0x10, R85 ;  /* 0x0000001054317819 */ /* 0x000fe40000001255 */
[----:B------:R-:W-:Y:S02]  /*7b20*/  SHF.R.U32.HI R11, RZ, 0x10, R11 ;  /* 0x00000010ff0b7819 */ /* 0x000fe4000001160b */
[--C-:B------:R-:W-:Y:S02]  /*7b30*/  SHF.R.U64 R8, R80, 0x10, R81.reuse ;  /* 0x0000001050087819 */ /* 0x100fe40000001251 */
[----:B------:R-:W-:Y:S02]  /*7b40*/  SHF.R.U32.HI R15, RZ, 0x10, R81 ;  /* 0x00000010ff0f7819 */ /* 0x000fe40000011651 */
[----:B------:R-:W-:-:S02]  /*7b50*/  @P1 IADD3 R12, R31, -0x20, RZ ;  /* 0xffffffe01f0c1810 */ /* 0x000fc40007ffe0ff */
[----:B------:R-:W-:Y:S02]  /*7b60*/  PRMT R48, R48, 0x5410, R47 ;  /* 0x0000541030307816 */ /* 0x000fe4000000002f */
[----:B------:R-:W-:Y:S02]  /*7b70*/  PRMT R44, R44, 0x5410, R43 ;  /* 0x000054102c2c7816 */ /* 0x000fe4000000002b */
[----:B------:R-:W-:Y:S02]  /*7b80*/  PRMT R49, R49, 0x5410, R72 ;  /* 0x0000541031317816 */ /* 0x000fe40000000048 */
[----:B------:R-:W-:Y:S02]  /*7b90*/  PRMT R45, R45, 0x5410, R70 ;  /* 0x000054102d2d7816 */ /* 0x000fe40000000046 */
[----:B------:R-:W-:Y:S02]  /*7ba0*/  PRMT R41, R41, 0x5410, R66 ;  /* 0x0000541029297816 */ /* 0x000fe40000000042 */
[----:B------:R-:W-:-:S02]  /*7bb0*/  PRMT R36, R36, 0x5410, R63 ;  /* 0x0000541024247816 */ /* 0x000fc4000000003f */
        /* <DEDUP_REMOVED lines=9> */
[----:B------:R-:W-:Y:S02]  /*7c50*/  LEA R31, R31, 0xc100, 0x1 ;  /* 0x0000c1001f1f7811 */ /* 0x000fe400078e08ff */
[----:B------:R-:W-:Y:S01]  /*7c60*/  LEA R12, R12, 0xc100, 0x1 ;  /* 0x0000c1000c0c7811 */ /* 0x000fe200078e08ff */
[----:B------:R-:W-:Y:S06]  /*7c70*/  BAR.SYNC.DEFER_BLOCKING 0x0 ;  /* 0x0000000000007b1d */ /* 0x000fec0000010000 */
[----:B------:R-:W-:Y:S05]  /*7c80*/  @P0 BRA `(.L_x_104) ;  /* 0x00000ff000000947 */ /* 0x000fea0003800000 */
[----:B------:R-:W-:Y:S01]  /*7c90*/  ISETP.GE.AND P0, PT, R30, c[0x0][0x27c], PT ;  /* 0x00009f001e007a0c */ /* 0x000fe20003f06270 */
[----:B------:R-:W-:-:S12]  /*7ca0*/  BSSY B0, `(.L_x_105) ;  /* 0x0000028000007945 */ /* 0x000fd80003800000 */
[----:B------:R-:W-:Y:S05]  /*7cb0*/  @P0 BRA `(.L_x_106) ;  /* 0x0000026000000947 */ /* 0x000fea0003800000 */
[----:B------:R-:W1:Y:S01]  /*7cc0*/  LDS.128 R8, [R31] ;  /* 0x000000001f087984 */ /* 0x000e620000000c00 */
[----:B------:R-:W-:Y:S02]  /*7cd0*/  HADD2.F32 R53, -RZ, R51.H0_H0 ;  /* 0x20000033ff357230 */ /* 0x000fe40000004100 */
[----:B------:R-:W-:Y:S02]  /*7ce0*/  HADD2.F32 R59, -RZ, R49.H0_H0 ;  /* 0x20000031ff3b7230 */ /* 0x000fe40000004100 */
[----:B------:R-:W-:Y:S02]  /*7cf0*/  HADD2.F32 R60, -RZ, R50.H0_H0 ;  /* 0x20000032ff3c7230 */ /* 0x000fe40000004100 */
[----:B------:R-:W-:Y:S02]  /*7d00*/  HADD2.F32 R61, -RZ, R52.H0_H0 ;  /* 0x20000034ff3d7230 */ /* 0x000fe40000004100 */
[----:B------:R-:W-:Y:S02]  /*7d10*/  HADD2.F32 R64, -RZ, R51.H1_H1 ;  /* 0x30000033ff407230 */ /* 0x000fe40000004100 */
[----:B-1----:R-:W-:-:S02]  /*7d20*/  HADD2.F32 R56, -RZ, R8.H0_H0 ;  /* 0x20000008ff387230 */ /* 0x002fc40000004100 */
[----:B------:R-:W-:Y:S02]  /*7d30*/  HADD2.F32 R58, -RZ, R8.H1_H1 ;  /* 0x30000008ff3a7230 */ /* 0x000fe40000004100 */
[--C-:B------:R-:W-:Y:S01]  /*7d40*/  HADD2.F32 R55, -RZ, R9.reuse.H1_H1 ;  /* 0x30000009ff377230 */ /* 0x100fe20000004100 */
[----:B------:R-:W-:Y:S01]  /*7d50*/  FMUL.FTZ R63, R56, R53 ;  /* 0x00000035383f7220 */ /* 0x000fe20000410000 */
[----:B------:R-:W-:Y:S02]  /*7d60*/  HADD2.F32 R8, -RZ, R9.H0_H0 ;  /* 0x20000009ff087230 */ /* 0x000fe40000004100 */
[--C-:B------:R-:W-:Y:S02]  /*7d70*/  HADD2.F32 R9, -RZ, R10.reuse.H0_H0 ;  /* 0x2000000aff097230 */ /* 0x100fe40000004100 */
[----:B------:R-:W-:Y:S02]  /*7d80*/  HADD2.F32 R57, -RZ, R10.H1_H1 ;  /* 0x3000000aff397230 */ /* 0x000fe40000004100 */
[----:B------:R-:W-:-:S02]  /*7d90*/  HADD2.F32 R10, -RZ, R11.H0_H0 ;  /* 0x2000000bff0a7230 */ /* 0x000fc40000004100 */
[----:B------:R-:W-:Y:S01]  /*7da0*/  HADD2.F32 R62, -RZ, R11.H1_H1 ;  /* 0x3000000bff3e7230 */ /* 0x000fe20000004100 */
[----:B------:R-:W-:Y:S02]  /*7db0*/  FMUL.FTZ R11, R58, R53 ;  /* 0x000000353a0b7220 */ /* 0x000fe40000410000 */
[CC--:B------:R-:W-:Y:S02]  /*7dc0*/  FMUL.FTZ R53, R55.reuse, R59.reuse ;  /* 0x0000003b37357220 */ /* 0x0c0fe40000410000 */
[C---:B------:R-:W-:Y:S02]  /*7dd0*/  FMUL.FTZ R59, R8.reuse, R59 ;  /* 0x0000003b083b7220 */ /* 0x040fe40000410000 */
[-C--:B------:R-:W-:Y:S01]  /*7de0*/  FFMA.FTZ R53, R8, R60.reuse, -R53 ;  /* 0x0000003c08357223 */ /* 0x080fe20000010835 */
[----:B------:R-:W-:Y:S01]  /*7df0*/  HADD2.F32 R8, -RZ, R50.H1_H1 ;  /* 0x30000032ff087230 */ /* 0x000fe20000004100 */
[----:B------:R-:W-:Y:S01]  /*7e00*/  FFMA.FTZ R60, R55, R60, R59 ;  /* 0x0000003c373c7223 */ /* 0x000fe2000001003b */
[----:B------:R-:W-:Y:S01]  /*7e10*/  HADD2.F32 R59, -RZ, R48.H1_H1 ;  /* 0x30000030ff3b7230 */ /* 0x000fe20000004100 */
[-C--:B------:R-:W-:Y:S01]  /*7e20*/  FFMA.FTZ R11, R56, R61.reuse, -R11 ;  /* 0x0000003d380b7223 */ /* 0x080fe2000001080b */
[----:B------:R-:W-:Y:S01]  /*7e30*/  HADD2.F32 R56, -RZ, R49.H1_H1 ;  /* 0x30000031ff387230 */ /* 0x000fe20000004100 */
[----:B------:R-:W-:-:S02]  /*7e40*/  FFMA.FTZ R58, R58, R61, R63 ;  /* 0x0000003d3a3a7223 */ /* 0x000fc4000001003f */
[-C--:B------:R-:W-:Y:S02]  /*7e50*/  FMUL.FTZ R55, R57, R8.reuse ;  /* 0x0000000839377220 */ /* 0x080fe40000410000 */
[-C--:B------:R-:W-:Y:S02]  /*7e60*/  FMUL.FTZ R61, R62, R59.reuse ;  /* 0x0000003b3e3d7220 */ /* 0x080fe40000410000 */
[C---:B------:R-:W-:Y:S02]  /*7e70*/  FMUL.FTZ R8, R9.reuse, R8 ;  /* 0x0000000809087220 */ /* 0x040fe40000410000 */
[----:B------:R-:W-:Y:S02]  /*7e80*/  FMUL.FTZ R59, R10, R59 ;  /* 0x0000003b0a3b7220 */ /* 0x000fe40000410000 */
[----:B------:R-:W-:Y:S01]  /*7e90*/  FFMA.FTZ R55, R9, R64, -R55 ;  /* 0x0000004009377223 */ /* 0x000fe20000010837 */
[----:B------:R-:W-:Y:S01]  /*7ea0*/  F2FP.PACK_AB R9, R60, R53 ;  /* 0x000000353c09723e */ /* 0x000fe200000000ff */
[----:B------:R-:W-:-:S02]  /*7eb0*/  FFMA.FTZ R61, R10, R56, -R61 ;  /* 0x000000380a3d7223 */ /* 0x000fc4000001083d */
[----:B------:R-:W-:Y:S01]  /*7ec0*/  FFMA.FTZ R64, R57, R64, R8 ;  /* 0x0000004039407223 */ /* 0x000fe20000010008 */
[----:B------:R-:W-:Y:S01]  /*7ed0*/  F2FP.PACK_AB R8, R58, R11 ;  /* 0x0000000b3a08723e */ /* 0x000fe200000000ff */
[----:B------:R-:W-:-:S03]  /*7ee0*/  FFMA.FTZ R56, R62, R56, R59 ;  /* 0x000000383e387223 */ /* 0x000fc6000001003b */
[----:B------:R-:W-:Y:S02]  /*7ef0*/  F2FP.PACK_AB R10, R64, R55 ;  /* 0x00000037400a723e */ /* 0x000fe400000000ff */
[----:B------:R-:W-:-:S05]  /*7f00*/  F2FP.PACK_AB R11, R56, R61 ;  /* 0x0000003d380b723e */ /* 0x000fca00000000ff */
[----:B------:R1:W-:Y:S02]  /*7f10*/  STS.128 [R31], R8 ;  /* 0x000000081f007388 */ /* 0x0003e40000000c00 */
.L_x_106:
[----:B------:R-:W-:Y:S05]  /*7f20*/  BSYNC B0 ;  /* 0x0000000000007941 */ /* 0x000fea0003800000 */
.L_x_105:
[----:B-1----:R-:W-:Y:S01]  /*7f30*/  IADD3 R8, R30, 0x10, RZ ;  /* 0x000000101e087810 */ /* 0x002fe20007ffe0ff */
[----:B------:R-:W-:Y:S03]  /*7f40*/  BSSY B0, `(.L_x_107) ;  /* 0x0000029000007945 */ /* 0x000fe60003800000 */
[----:B------:R-:W-:-:S13]  /*7f50*/  ISETP.GE.AND P0, PT, R8, c[0x0][0x27c], PT ;  /* 0x00009f0008007a0c */ /* 0x000fda0003f06270 */
        /* <DEDUP_REMOVED lines=39> */
.L_x_108:
[----:B------:R-:W-:Y:S05]  /*81d0*/  BSYNC B0 ;  /* 0x0000000000007941 */ /* 0x000fea0003800000 */
.L_x_107:
[----:B-1----:R-:W-:Y:S01]  /*81e0*/  IADD3 R8, R30, 0x20, RZ ;  /* 0x000000201e087810 */ /* 0x002fe20007ffe0ff */
[----:B------:R-:W-:Y:S03]  /*81f0*/  BSSY B0, `(.L_x_109) ;  /* 0x0000029000007945 */ /* 0x000fe60003800000 */
[----:B------:R-:W-:-:S13]  /*8200*/  ISETP.GE.AND P0, PT, R8, c[0x0][0x27c], PT ;  /* 0x00009f0008007a0c */ /* 0x000fda0003f06270 */
[----:B------:R-:W-:Y:S05]  /*8210*/  @P0 BRA `(.L_x_110) ;  /* 0x0000026000000947 */ /* 0x000fea0003800000 */
[----:B------:R-:W1:Y:S01]  /*8220*/  LDS.128 R8, [R31+0x4000] ;  /* 0x004000001f087984 */ /* 0x000e620000000c00 */
        /* <DEDUP_REMOVED lines=36> */
[----:B------:R1:W-:Y:S02]  /*8470*/  STS.128 [R31+0x4000], R8 ;  /* 0x004000081f007388 */ /* 0x0003e40000000c00 */
.L_x_110:
[----:B------:R-:W-:Y:S05]  /*8480*/  BSYNC B0 ;  /* 0x0000000000007941 */ /* 0x000fea0003800000 */
.L_x_109:
[----:B-1----:R-:W-:Y:S01]  /*8490*/  IADD3 R8, R30, 0x30, RZ ;  /* 0x000000301e087810 */ /* 0x002fe20007ffe0ff */
[----:B------:R-:W-:Y:S03]  /*84a0*/  BSSY B0, `(.L_x_111) ;  /* 0x0000029000007945 */ /* 0x000fe60003800000 */
[----:B------:R-:W-:-:S13]  /*84b0*/  ISETP.GE.AND P0, PT, R8, c[0x0][0x27c], PT ;  /* 0x00009f0008007a0c */ /* 0x000fda0003f06270 */
[----:B------:R-:W-:Y:S05]  /*84c0*/  @P0 BRA `(.L_x_112) ;  /* 0x0000026000000947 */ /* 0x000fea0003800000 */
[----:B------:R-:W1:Y:S01]  /*84d0*/  LDS.128 R8, [R12+0x4000] ;  /* 0x004000000c087984 */ /* 0x000e620000000c00 */
[--C-:B------:R-:W-:Y:S02]  /*84e0*/  HADD2.F32 R53, -RZ, R39.reuse.H0_H0 ;  /* 0x20000027ff357230 */ /* 0x100fe40000004100 */
        /* <DEDUP_REMOVED lines=19> */
[----:B------:R-:W-:Y:S01]  /*8620*/  HADD2.F32 R59, -RZ, R37.H0_H0 ;  /* 0x20000025ff3b7230 */ /* 0x000fe20000004100 */
        /* <DEDUP_REMOVED lines=16> */
.L_x_112:
[----:B------:R-:W-:Y:S05]  /*8730*/  BSYNC B0 ;  /* 0x0000000000007941 */ /* 0x000fea0003800000 */
.L_x_111:
[----:B-1----:R-:W-:Y:S01]  /*8740*/  IADD3 R8, R30, 0x40, RZ ;  /* 0x000000401e087810 */ /* 0x002fe20007ffe0ff */
[----:B------:R-:W-:Y:S03]  /*8750*/  BSSY B0, `(.L_x_113) ;  /* 0x0000029000007945 */ /* 0x000fe60003800000 */
[----:B------:R-:W-:-:S13]  /*8760*/  ISETP.GE.AND P0, PT, R8, c[0x0][0x27c], PT ;  /* 0x00009f0008007a0c */ /* 0x000fda0003f06270 */
[----:B------:R-:W-:Y:S05]  /*8770*/  @P0 BRA `(.L_x_114) ;  /* 0x0000026000000947 */ /* 0x000fea0003800000 */
[----:B------:R-:W1:Y:S01]  /*8780*/  LDS.128 R8, [R31+0x8000] ;  /* 0x008000001f087984 */ /* 0x000e620000000c00 */
[----:B------:R-:W-:Y:S02]  /*8790*/  HADD2.F32 R53, -RZ, R35.H1_H1 ;  /* 0x30000023ff357230 */ /* 0x000fe40000004100 */
[----:B------:R-:W-:Y:S02]  /*87a0*/  HADD2.F32 R59, -RZ, R34.H1_H1 ;  /* 0x30000022ff3b7230 */ /* 0x000fe40000004100 */
[----:B------:R-:W-:Y:S02]  /*87b0*/  HADD2.F32 R60, -RZ, R32.H1_H1 ;  /* 0x30000020ff3c7230 */ /* 0x000fe40000004100 */
[--C-:B------:R-:W-:Y:S02]  /*87c0*/  HADD2.F32 R61, -RZ, R33.reuse.H1_H1 ;  /* 0x30000021ff3d7230 */ /* 0x100fe40000004100 */
[----:B------:R-:W-:Y:S02]  /*87d0*/  HADD2.F32 R64, -RZ, R33.H0_H0 ;  /* 0x20000021ff407230 */ /* 0x000fe40000004100 */
        /* <DEDUP_REMOVED lines=13> */
[----:B------:R-:W-:Y:S01]  /*88b0*/  HADD2.F32 R8, -RZ, R35.H0_H0 ;  /* 0x20000023ff087230 */ /* 0x000fe20000004100 */
[----:B------:R-:W-:Y:S01]  /*88c0*/  FFMA.FTZ R60, R55, R60, R59 ;  /* 0x0000003c373c7223 */ /* 0x000fe2000001003b */
[----:B------:R-:W-:Y:S01]  /*88d0*/  HADD2.F32 R59, -RZ, R34.H0_H0 ;  /* 0x20000022ff3b7230 */ /* 0x000fe20000004100 */
[-C--:B------:R-:W-:Y:S01]  /*88e0*/  FFMA.FTZ R11, R56, R61.reuse, -R11 ;  /* 0x0000003d380b7223 */ /* 0x080fe2000001080b */
[----:B------:R-:W-:Y:S01]  /*88f0*/  HADD2.F32 R56, -RZ, R32.H0_H0 ;  /* 0x20000020ff387230 */ /* 0x000fe20000004100 */
        /* <DEDUP_REMOVED lines=14> */
.L_x_114:
[----:B------:R-:W-:Y:S05]  /*89e0*/  BSYNC B0 ;  /* 0x0000000000007941 */ /* 0x000fea0003800000 */
.L_x_113:
[----:B-1----:R-:W-:-:S04]  /*89f0*/  IADD3 R8, R30, 0x50, RZ ;  /* 0x000000501e087810 */ /* 0x002fc80007ffe0ff */
        /* <DEDUP_REMOVED lines=40> */
.L_x_104:
[----:B------:R-:W-:Y:S05]  /*8c80*/  BSYNC B1 ;  /* 0x0000000000017941 */ /* 0x000fea0003800000 */
.L_x_103:
[----:B------:R-:W-:-:S04]  /*8c90*/  IADD3 R29, R29, 0x40, RZ ;  /* 0x000000401d1d7810 */ /* 0x000fc80007ffe0ff */
[----:B------:R-:W-:-:S13]  /*8ca0*/  ISETP.GE.AND P0, PT, R29, R54, PT ;  /* 0x000000361d00720c */ /* 0x000fda0003f06270 */
[----:B------:R-:W-:Y:S05]  /*8cb0*/  @P0 BRA `(.L_x_115) ;  /* 0x00003f9000000947 */ /* 0x000fea0003800000 */
[----:B------:R-:W-:Y:S01]  /*8cc0*/  ISETP.GE.AND P0, PT, R30, c[0x0][0x27c], PT ;  /* 0x00009f001e007a0c */ /* 0x000fe20003f06270 */
[----:B------:R-:W-:-:S12]  /*8cd0*/  BSSY B0, `(.L_x_116) ;  /* 0x0000028000007945 */ /* 0x000fd80003800000 */
[----:B------:R-:W-:Y:S05]  /*8ce0*/  @P0 BRA `(.L_x_117) ;  /* 0x0000026000000947 */ /* 0x000fea0003800000 */
[----:B-1----:R-:W1:Y:S01]  /*8cf0*/  LDS.128 R8, [R31+0x2000] ;  /* 0x002000001f087984 */ /* 0x002e620000000c00 */
[----:B------:R-:W-:Y:S02]  /*8d00*/  HADD2.F32 R29, -RZ, R51.H0_H0 ;  /* 0x20000033ff1d7230 */ /* 0x000fe40000004100 */
[--C-:B------:R-:W-:Y:S02]  /*8d10*/  HADD2.F32 R57, -RZ, R49.reuse.H0_H0 ;  /* 0x20000031ff397230 */ /* 0x100fe40000004100 */
[----:B------:R-:W-:Y:S02]  /*8d20*/  HADD2.F32 R59, -RZ, R52.H0_H0 ;  /* 0x20000034ff3b7230 */ /* 0x000fe40000004100 */
[--C-:B------:R-:W-:Y:S02]  /*8d30*/  HADD2.F32 R58, -RZ, R50.reuse.H0_H0 ;  /* 0x20000032ff3a7230 */ /* 0x100fe40000004100 */
[----:B------:R-:W-:Y:S02]  /*8d40*/  HADD2.F32 R50, -RZ, R50.H1_H1 ;  /* 0x30000032ff327230 */ /* 0x000fe40000004100 */
[----:B------:R-:W-:-:S02]  /*8d50*/  HADD2.F32 R49, -RZ, R49.H1_H1 ;  /* 0x30000031ff317230 */ /* 0x000fc40000004100 */
[--C-:B-1----:R-:W-:Y:S02]  /*8d60*/  HADD2.F32 R54, -RZ, R8.reuse.H0_H0 ;  /* 0x20000008ff367230 */ /* 0x102fe40000004100 */
[----:B------:R-:W-:Y:S02]  /*8d70*/  HADD2.F32 R56, -RZ, R8.H1_H1 ;  /* 0x30000008ff387230 */ /* 0x000fe40000004100 */
[--C-:B------:R-:W-:Y:S01]  /*8d80*/  HADD2.F32 R53, -RZ, R9.reuse.H1_H1 ;  /* 0x30000009ff357230 */ /* 0x100fe20000004100 */
[C---:B------:R-:W-:Y:S01]  /*8d90*/  FMUL.FTZ R60, R29.reuse, R54 ;  /* 0x000000361d3c7220 */ /* 0x040fe20000410000 */
[----:B------:R-:W-:Y:S01]  /*8da0*/  HADD2.F32 R8, -RZ, R9.H0_H0 ;  /* 0x20000009ff087230 */ /* 0x000fe20000004100 */
[----:B------:R-:W-:Y:S01]  /*8db0*/  FMUL.FTZ R52, R29, R56 ;  /* 0x000000381d347220 */ /* 0x000fe20000410000 */
[--C-:B------:R-:W-:Y:S01]  /*8dc0*/  HADD2.F32 R9, -RZ, R10.reuse.H0_H0 ;  /* 0x2000000aff097230 */ /* 0x100fe20000004100 */
[CC--:B------:R-:W-:Y:S01]  /*8dd0*/  FMUL.FTZ R29, R57.reuse, R53.reuse ;  /* 0x00000035391d7220 */ /* 0x0c0fe20000410000 */
[----:B------:R-:W-:Y:S01]  /*8de0*/  HADD2.F32 R55, -RZ, R10.H1_H1 ;  /* 0x3000000aff377230 */ /* 0x000fe20000004100 */
[-C--:B------:R-:W-:Y:S01]  /*8df0*/  FMUL.FTZ R57, R57, R8.reuse ;  /* 0x0000000839397220 */ /* 0x080fe20000410000 */
[--C-:B------:R-:W-:Y:S01]  /*8e00*/  HADD2.F32 R10, -RZ, R11.reuse.H0_H0 ;  /* 0x2000000bff0a7230 */ /* 0x100fe20000004100 */
[C---:B------:R-:W-:Y:S01]  /*8e10*/  FFMA.FTZ R29, R58.reuse, R8, -R29 ;  /* 0x000000083a1d7223 */ /* 0x040fe2000001081d */
[----:B------:R-:W-:Y:S01]  /*8e20*/  HADD2.F32 R11, -RZ, R11.H1_H1 ;  /* 0x3000000bff0b7230 */ /* 0x000fe20000004100 */
[----:B------:R-:W-:Y:S01]  /*8e30*/  FFMA.FTZ R52, R59, R54, -R52 ;  /* 0x000000363b347223 */ /* 0x000fe20000010834 */
[----:B------:R-:W-:Y:S01]  /*8e40*/  HADD2.F32 R8, -RZ, R48.H1_H1 ;  /* 0x30000030ff087230 */ /* 0x000fe20000004100 */
[----:B------:R-:W-:Y:S01]  /*8e50*/  FFMA.FTZ R58, R58, R53, R57 ;  /* 0x000000353a3a7223 */ /* 0x000fe20000010039 */
[----:B------:R-:W-:Y:S01]  /*8e60*/  HADD2.F32 R54, -RZ, R51.H1_H1 ;  /* 0x30000033ff367230 */ /* 0x000fe20000004100 */
[----:B------:R-:W-:-:S02]  /*8e70*/  FMUL.FTZ R51, R50, R55 ;  /* 0x0000003732337220 */ /* 0x000fc40000410000 */
[----:B------:R-:W-:Y:S02]  /*8e80*/  FMUL.FTZ R53, R50, R9 ;  /* 0x0000000932357220 */ /* 0x000fe40000410000 */
[C---:B------:R-:W-:Y:S02]  /*8e90*/  FMUL.FTZ R50, R8.reuse, R11 ;  /* 0x0000000b08327220 */ /* 0x040fe40000410000 */
[----:B------:R-:W-:Y:S02]  /*8ea0*/  FMUL.FTZ R8, R8, R10 ;  /* 0x0000000a08087220 */ /* 0x000fe40000410000 */
[----:B------:R-:W-:Y:S01]  /*8eb0*/  FFMA.FTZ R51, R54, R9, -R51 ;  /* 0x0000000936337223 */ /* 0x000fe20000010833 */
[----:B------:R-:W-:Y:S01]  /*8ec0*/  F2FP.PACK_AB R9, R58, R29 ;  /* 0x0000001d3a09723e */ /* 0x000fe200000000ff */
[----:B------:R-:W-:Y:S02]  /*8ed0*/  FFMA.FTZ R59, R59, R56, R60 ;  /* 0x000000383b3b7223 */ /* 0x000fe4000001003c */
[----:B------:R-:W-:-:S02]  /*8ee0*/  FFMA.FTZ R54, R54, R55, R53 ;  /* 0x0000003736367223 */ /* 0x000fc40000010035 */
[C---:B------:R-:W-:Y:S02]  /*8ef0*/  FFMA.FTZ R50, R49.reuse, R10, -R50 ;  /* 0x0000000a31327223 */ /* 0x040fe40000010832 */
[----:B------:R-:W-:Y:S01]  /*8f00*/  FFMA.FTZ R11, R49, R11, R8 ;  /* 0x0000000b310b7223 */ /* 0x000fe20000010008 */
[----:B------:R-:W-:Y:S02]  /*8f10*/  F2FP.PACK_AB R8, R59, R52 ;  /* 0x000000343b08723e */ /* 0x000fe400000000ff */
[----:B------:R-:W-:Y:S02]  /*8f20*/  F2FP.PACK_AB R10, R54, R51 ;  /* 0x00000033360a723e */ /* 0x000fe400000000ff */
[----:B------:R-:W-:-:S05]  /*8f30*/  F2FP.PACK_AB R11, R11, R50 ;  /* 0x000000320b0b723e */ /* 0x000fca00000000ff */
[----:B------:R1:W-:Y:S02]  /*8f40*/  STS.128 [R31+0x2000], R8 ;  /* 0x002000081f007388 */ /* 0x0003e40000000c00 */
.L_x_117:
[----:B------:R-:W-:Y:S05]  /*8f50*/  BSYNC B0 ;  /* 0x0000000000007941 */ /* 0x000fea0003800000 */
.L_x_116:
[----:B-1----:R-:W-:Y:S01]  /*8f60*/  IADD3 R8, R30, 0x10, RZ ;  /* 0x000000101e087810 */ /* 0x002fe20007ffe0ff */
[----:B------:R-:W-:Y:S03]  /*8f70*/  BSSY B0, `(.L_x_118) ;  /* 0x0000029000007945 */ /* 0x000fe60003800000 */
[----:B------:R-:W-:-:S13]  /*8f80*/  ISETP.GE.AND P0, PT, R8, c[0x0][0x27c], PT ;  /* 0x00009f0008007a0c */ /* 0x000fda0003f06270 */
[----:B------:R-:W-:Y:S05]  /*8f90*/  @P0 BRA `(.L_x_119) ;  /* 0x0000026000000947 */ /* 0x000fea0003800000 */
[----:B------:R-:W1:Y:S01]  /*8fa0*/  LDS.128 R8, [R12+0x2000] ;  /* 0x002000000c087984 */ /* 0x000e620000000c00 */
        /* <DEDUP_REMOVED lines=37> */
.L_x_119:
[----:B------:R-:W-:Y:S05]  /*9200*/  BSYNC B0 ;  /* 0x0000000000007941 */ /* 0x000fea0003800000 */
.L_x_118:
        /* <DEDUP_REMOVED lines=42> */
.L_x_121:
[----:B------:R-:W-:Y:S05]  /*94b0*/  BSYNC B0 ;  /* 0x0000000000007941 */ /* 0x000fea0003800000 */
.L_x_120:
        /* <DEDUP_REMOVED lines=8> */
[--C-:B------:R-:W-:Y:S02]  /*9540*/  HADD2.F32 R46, -RZ, R38.reuse.H0_H0 ;  /* 0x20000026ff2e7230 */ /* 0x100fe40000004100 */
[----:B------:R-:W-:Y:S02]  /*9550*/  HADD2.F32 R38, -RZ, R38.H1_H1 ;  /* 0x30000026ff267230 */ /* 0x000fe40000004100 */
[----:B------:R-:W-:-:S02]  /*9560*/  HADD2.F32 R37, -RZ, R37.H0_H0 ;  /* 0x20000025ff257230 */ /* 0x000fc40000004100 */
[----:B------:R-:W-:Y:S02]  /*9570*/  HADD2.F32 R36, -RZ, R36.H1_H1 ;  /* 0x30000024ff247230 */ /* 0x000fe40000004100 */
        /* <DEDUP_REMOVED lines=13> */
[----:B------:R-:W-:Y:S01]  /*9650*/  FFMA.FTZ R46, R46, R41, R45 ;  /* 0x000000292e2e7223 */ /* 0x000fe2000001002d */
[----:B------:R-:W-:Y:S01]  /*9660*/  HADD2.F32 R8, -RZ, R39.H1_H1 ;  /* 0x30000027ff087230 */ /* 0x000fe20000004100 */
[----:B------:R-:W-:-:S02]  /*9670*/  FMUL.FTZ R39, R38, R43 ;  /* 0x0000002b26277220 */ /* 0x000fc40000410000 */
[C---:B------:R-:W-:Y:S02]  /*9680*/  FMUL.FTZ R41, R37.reuse, R11 ;  /* 0x0000000b25297220 */ /* 0x040fe40000410000 */
[----:B------:R-:W-:Y:S02]  /*9690*/  FMUL.FTZ R38, R38, R9 ;  /* 0x0000000926267220 */ /* 0x000fe40000410000 */
[----:B------:R-:W-:Y:S02]  /*96a0*/  FMUL.FTZ R37, R37, R10 ;  /* 0x0000000a25257220 */ /* 0x000fe40000410000 */
[C---:B------:R-:W-:Y:S02]  /*96b0*/  FFMA.FTZ R40, R47.reuse, R42, -R40 ;  /* 0x0000002a2f287223 */ /* 0x040fe40000010828 */
[----:B------:R-:W-:Y:S02]  /*96c0*/  FFMA.FTZ R41, R36, R10, -R41 ;  /* 0x0000000a24297223 */ /* 0x000fe40000010829 */
[----:B------:R-:W-:-:S02]  /*96d0*/  FFMA.FTZ R47, R47, R44, R48 ;  /* 0x0000002c2f2f7223 */ /* 0x000fc40000010030 */
[----:B------:R-:W-:Y:S01]  /*96e0*/  FFMA.FTZ R39, R8, R9, -R39 ;  /* 0x0000000908277223 */ /* 0x000fe20000010827 */
[----:B------:R-:W-:Y:S01]  /*96f0*/  F2FP.PACK_AB R9, R46, R29 ;  /* 0x0000001d2e09723e */ /* 0x000fe200000000ff */
[----:B------:R-:W-:Y:S01]  /*9700*/  FFMA.FTZ R38, R8, R43, R38 ;  /* 0x0000002b08267223 */ /* 0x000fe20000010026 */
[----:B------:R-:W-:Y:S01]  /*9710*/  F2FP.PACK_AB R8, R47, R40 ;  /* 0x000000282f08723e */ /* 0x000fe200000000ff */
[----:B------:R-:W-:-:S03]  /*9720*/  FFMA.FTZ R36, R36, R11, R37 ;  /* 0x0000000b24247223 */ /* 0x000fc60000010025 */
[----:B------:R-:W-:Y:S02]  /*9730*/  F2FP.PACK_AB R10, R38, R39 ;  /* 0x00000027260a723e */ /* 0x000fe400000000ff */
[----:B------:R-:W-:-:S05]  /*9740*/  F2FP.PACK_AB R11, R36, R41 ;  /* 0x00000029240b723e */ /* 0x000fca00000000ff */
[----:B------:R1:W-:Y:S02]  /*9750*/  STS.128 [R12+0x6000], R8 ;  /* 0x006000080c007388 */ /* 0x0003e40000000c00 */
.L_x_123:
[----:B------:R-:W-:Y:S05]  /*9760*/  BSYNC B0 ;  /* 0x0000000000007941 */ /* 0x000fea0003800000 */
.L_x_122:
        /* <DEDUP_REMOVED lines=8> */
[----:B------:R-:W-:Y:S02]  /*97f0*/  HADD2.F32 R41, -RZ, R33.H1_H1 ;  /* 0x30000021ff297230 */ /* 0x000fe40000004100 */
[----:B------:R-:W-:Y:S02]  /*9800*/  HADD2.F32 R34, -RZ, R34.H0_H0 ;  /* 0x20000022ff227230 */ /* 0x000fe40000004100 */
[----:B------:R-:W-:-:S02]  /*9810*/  HADD2.F32 R32, -RZ, R32.H0_H0 ;  /* 0x20000020ff207230 */ /* 0x000fc40000004100 */
[--C-:B-1----:R-:W-:Y:S02]  /*9820*/  HADD2.F32 R36, -RZ, R8.reuse.H0_H0 ;  /* 0x20000008ff247230 */ /* 0x102fe40000004100 */
[----:B------:R-:W-:Y:S02]  /*9830*/  HADD2.F32 R38, -RZ, R8.H1_H1 ;  /* 0x30000008ff267230 */ /* 0x000fe40000004100 */
[--C-:B------:R-:W-:Y:S01]  /*9840*/  HADD2.F32 R37, -RZ, R9.reuse.H1_H1 ;  /* 0x30000009ff257230 */ /* 0x100fe20000004100 */
[C---:B------:R-:W-:Y:S01]  /*9850*/  FMUL.FTZ R44, R29.reuse, R36 ;  /* 0x000000241d2c7220 */ /* 0x040fe20000410000 */
[----:B------:R-:W-:Y:S01]  /*9860*/  HADD2.F32 R8, -RZ, R9.H0_H0 ;  /* 0x20000009ff087230 */ /* 0x000fe20000004100 */
[----:B------:R-:W-:Y:S01]  /*9870*/  FMUL.FTZ R42, R29, R38 ;  /* 0x000000261d2a7220 */ /* 0x000fe20000410000 */
[--C-:B------:R-:W-:Y:S01]  /*9880*/  HADD2.F32 R9, -RZ, R10.reuse.H0_H0 ;  /* 0x2000000aff097230 */ /* 0x100fe20000004100 */
[C---:B------:R-:W-:Y:S01]  /*9890*/  FMUL.FTZ R29, R40.reuse, R37 ;  /* 0x00000025281d7220 */ /* 0x040fe20000410000 */
[----:B------:R-:W-:Y:S01]  /*98a0*/  HADD2.F32 R39, -RZ, R10.H1_H1 ;  /* 0x3000000aff277230 */ /* 0x000fe20000004100 */
[-C--:B------:R-:W-:Y:S01]  /*98b0*/  FMUL.FTZ R40, R40, R8.reuse ;  /* 0x0000000828287220 */ /* 0x080fe20000410000 */
[--C-:B------:R-:W-:Y:S01]  /*98c0*/  HADD2.F32 R10, -RZ, R11.reuse.H0_H0 ;  /* 0x2000000bff0a7230 */ /* 0x100fe20000004100 */
[----:B------:R-:W-:Y:S01]  /*98d0*/  FFMA.FTZ R29, R43, R8, -R29 ;  /* 0x000000082b1d7223 */ /* 0x000fe2000001081d */
[----:B------:R-:W-:Y:S01]  /*98e0*/  HADD2.F32 R11, -RZ, R11.H1_H1 ;  /* 0x3000000bff0b7230 */ /* 0x000fe20000004100 */
[C---:B------:R-:W-:Y:S01]  /*98f0*/  FFMA.FTZ R42, R41.reuse, R36, -R42 ;  /* 0x00000024292a7223 */ /* 0x040fe2000001082a */
[----:B------:R-:W-:Y:S01]  /*9900*/  HADD2.F32 R8, -RZ, R35.H0_H0 ;  /* 0x20000023ff087230 */ /* 0x000fe20000004100 */
[----:B------:R-:W-:Y:S01]  /*9910*/  FFMA.FTZ R41, R41, R38, R44 ;  /* 0x0000002629297223 */ /* 0x000fe2000001002c */
[----:B------:R-:W-:Y:S01]  /*9920*/  HADD2.F32 R36, -RZ, R33.H0_H0 ;  /* 0x20000021ff247230 */ /* 0x000fe20000004100 */
[----:B------:R-:W-:-:S02]  /*9930*/  FMUL.FTZ R35, R34, R11 ;  /* 0x0000000b22237220 */ /* 0x000fc40000410000 */
[C---:B------:R-:W-:Y:S02]  /*9940*/  FMUL.FTZ R33, R8.reuse, R39 ;  /* 0x0000002708217220 */ /* 0x040fe40000410000 */
[-C--:B------:R-:W-:Y:S02]  /*9950*/  FMUL.FTZ R8, R8, R9.reuse ;  /* 0x0000000908087220 */ /* 0x080fe40000410000 */
[----:B------:R-:W-:Y:S02]  /*9960*/  FMUL.FTZ R34, R34, R10 ;  /* 0x0000000a22227220 */ /* 0x000fe40000410000 */
[C---:B------:R-:W-:Y:S02]  /*9970*/  FFMA.FTZ R33, R36.reuse, R9, -R33 ;  /* 0x0000000924217223 */ /* 0x040fe40000010821 */
[----:B------:R-:W-:Y:S02]  /*9980*/  FFMA.FTZ R40, R43, R37, R40 ;  /* 0x000000252b287223 */ /* 0x000fe40000010028 */
[----:B------:R-:W-:Y:S01]  /*9990*/  FFMA.FTZ R36, R36, R39, R8 ;  /* 0x0000002724247223 */ /* 0x000fe20000010008 */
[----:B------:R-:W-:Y:S01]  /*99a0*/  F2FP.PACK_AB R8, R41, R42 ;  /* 0x0000002a2908723e */ /* 0x000fe200000000ff */
[----:B------:R-:W-:Y:S01]  /*99b0*/  FFMA.FTZ R35, R32, R10, -R35 ;  /* 0x0000000a20237223 */ /* 0x000fe20000010823 */
[----:B------:R-:W-:Y:S01]  /*99c0*/  F2FP.PACK_AB R9, R40, R29 ;  /* 0x0000001d2809723e */ /* 0x000fe200000000ff */
[----:B------:R-:W-:Y:S01]  /*99d0*/  FFMA.FTZ R34, R32, R11, R34 ;  /* 0x0000000b20227223 */ /* 0x000fe20000010022 */
[----:B------:R-:W-:-:S04]  /*99e0*/  F2FP.PACK_AB R10, R36, R33 ;  /* 0x00000021240a723e */ /* 0x000fc800000000ff */
[----:B------:R-:W-:-:S05]  /*99f0*/  F2FP.PACK_AB R11, R34, R35 ;  /* 0x00000023220b723e */ /* 0x000fca00000000ff */
[----:B------:R1:W-:Y:S02]  /*9a00*/  STS.128 [R31+0xa000], R8 ;  /* 0x00a000081f007388 */ /* 0x0003e40000000c00 */
.L_x_125:
[----:B------:R-:W-:Y:S05]  /*9a10*/  BSYNC B0 ;  /* 0x0000000000007941 */ /* 0x000fea0003800000 */
.L_x_124:
[----:B------:R-:W-:-:S04]  /*9a20*/  IADD3 R30, R30, 0x50, RZ ;  /* 0x000000501e1e7810 */ /* 0x000fc80007ffe0ff */
[----:B------:R-:W-:-:S13]  /*9a30*/  ISETP.GE.AND P0, PT, R30, c[0x0][0x27c], PT ;  /* 0x00009f001e007a0c */ /* 0x000fda0003f06270 */
[----:B------:R-:W-:Y:S05]  /*9a40*/  @P0 BRA `(.L_x_115) ;  /* 0x0000320000000947 */ /* 0x000fea0003800000 */
[----:B-1----:R-:W1:Y:S01]  /*9a50*/  LDS.128 R8, [R12+0xa000] ;  /* 0x00a000000c087984 */ /* 0x002e620000000c00 */
[----:B------:R-:W-:Y:S02]  /*9a60*/  HADD2.F32 R29, -RZ, R28.H1_H1 ;  /* 0x3000001cff1d7230 */ /* 0x000fe40000004100 */
[----:B------:R-:W-:Y:S02]  /*9a70*/  HADD2.F32 R34, -RZ, R15.H1_H1 ;  /* 0x3000000fff227230 */ /* 0x000fe40000004100 */
[----:B------:R-:W-:Y:S02]  /*9a80*/  HADD2.F32 R35, -RZ, R14.H1_H1 ;  /* 0x3000000eff237230 */ /* 0x000fe40000004100 */
[----:B------:R-:W-:Y:S02]  /*9a90*/  HADD2.F32 R37, -RZ, R13.H1_H1 ;  /* 0x3000000dff257230 */ /* 0x000fe40000004100 */
[----:B------:R-:W-:Y:S02]  /*9aa0*/  HADD2.F32 R28, -RZ, R28.H0_H0 ;  /* 0x2000001cff1c7230 */ /* 0x000fe40000004100 */
[----:B------:R-:W-:-:S02]  /*9ab0*/  HADD2.F32 R15, -RZ, R15.H0_H0 ;  /* 0x2000000fff0f7230 */ /* 0x000fc40000004100 */
[----:B------:R-:W-:Y:S02]  /*9ac0*/  HADD2.F32 R14, -RZ, R14.H0_H0 ;  /* 0x2000000eff0e7230 */ /* 0x000fe40000004100 */
[----:B------:R-:W-:Y:S02]  /*9ad0*/  HADD2.F32 R13, -RZ, R13.H0_H0 ;  /* 0x2000000dff0d7230 */ /* 0x000fe40000004100 */
        /* <DEDUP_REMOVED lines=9> */
[----:B------:R-:W-:Y:S01]  /*9b70*/  FFMA.FTZ R36, R35, R30, -R36 ;  /* 0x0000001e23247223 */ /* 0x000fe20000010824 */
[--C-:B------:R-:W-:Y:S01]  /*9b80*/  HADD2.F32 R10, -RZ, R11.reuse.H0_H0 ;  /* 0x2000000bff0a7230 */ /* 0x100fe20000004100 */
[-C--:B------:R-:W-:Y:S01]  /*9b90*/  FMUL.FTZ R34, R34, R8.reuse ;  /* 0x0000000822227220 */ /* 0x080fe20000410000 */
[----:B------:R-:W-:Y:S01]  /*9ba0*/  HADD2.F32 R11, -RZ, R11.H1_H1 ;  /* 0x3000000bff0b7230 */ /* 0x000fe20000004100 */
[----:B------:R-:W-:-:S02]  /*9bb0*/  FFMA.FTZ R29, R37, R8, -R29 ;  /* 0x00000008251d7223 */ /* 0x000fc4000001081d */
[----:B------:R-:W-:Y:S02]  /*9bc0*/  FFMA.FTZ R35, R35, R32, R38 ;  /* 0x0000002023237223 */ /* 0x000fe40000010026 */
[C---:B------:R-:W-:Y:S02]  /*9bd0*/  FMUL.FTZ R8, R28.reuse, R33 ;  /* 0x000000211c087220 */ /* 0x040fe40000410000 */
[----:B------:R-:W-:Y:S02]  /*9be0*/  FMUL.FTZ R30, R28, R9 ;  /* 0x000000091c1e7220 */ /* 0x000fe40000410000 */
[C---:B------:R-:W-:Y:S02]  /*9bf0*/  FMUL.FTZ R28, R15.reuse, R11 ;  /* 0x0000000b0f1c7220 */ /* 0x040fe40000410000 */
[----:B------:R-:W-:Y:S02]  /*9c00*/  FMUL.FTZ R32, R15, R10 ;  /* 0x0000000a0f207220 */ /* 0x000fe40000410000 */
[----:B------:R-:W-:-:S02]  /*9c10*/  FFMA.FTZ R34, R37, R31, R34 ;  /* 0x0000001f25227223 */ /* 0x000fc40000010022 */
[C---:B------:R-:W-:Y:S01]  /*9c20*/  FFMA.FTZ R15, R14.reuse, R9, -R8 ;  /* 0x000000090e0f7223 */ /* 0x040fe20000010808 */
[----:B------:R-:W-:Y:S01]  /*9c30*/  F2FP.PACK_AB R8, R35, R36 ;  /* 0x000000242308723e */ /* 0x000fe200000000ff */
[----:B------:R-:W-:Y:S01]  /*9c40*/  FFMA.FTZ R30, R14, R33, R30 ;  /* 0x000000210e1e7223 */ /* 0x000fe2000001001e */
[----:B------:R-:W-:Y:S01]  /*9c50*/  F2FP.PACK_AB R9, R34, R29 ;  /* 0x0000001d2209723e */ /* 0x000fe200000000ff */
[C---:B------:R-:W-:Y:S02]  /*9c60*/  FFMA.FTZ R28, R13.reuse, R10, -R28 ;  /* 0x0000000a0d1c7223 */ /* 0x040fe4000001081c */
[----:B------:R-:W-:Y:S01]  /*9c70*/  FFMA.FTZ R11, R13, R11, R32 ;  /* 0x0000000b0d0b7223 */ /* 0x000fe20000010020 */
[----:B------:R-:W-:-:S04]  /*9c80*/  F2FP.PACK_AB R10, R30, R15 ;  /* 0x0000000f1e0a723e */ /* 0x000fc800000000ff */
[----:B------:R-:W-:-:S05]  /*9c90*/  F2FP.PACK_AB R11, R11, R28 ;  /* 0x0000001c0b0b723e */ /* 0x000fca00000000ff */
[----:B------:R1:W-:Y:S01]  /*9ca0*/  STS.128 [R12+0xa000], R8 ;  /* 0x00a000080c007388 */ /* 0x0003e20000000c00 */
[----:B------:R-:W-:Y:S05]  /*9cb0*/  BRA `(.L_x_115) ;  /* 0x00002f9000007947 */ /* 0x000fea0003800000 */
.L_x_100:
        /* <DEDUP_REMOVED lines=15> */
[C---:B------:R-:W-:Y:S01]  /*9db0*/  ISETP.GE.AND P0, PT, R37.reuse, c[0x0][0x27c], PT ;  /* 0x00009f0025007a0c */ /* 0x040fe20003f06270 */
[----:B------:R-:W-:Y:S01]  /*9dc0*/  CS2R R50, SRZ ;  /* 0x0000000000327805 */ /* 0x000fe2000001ff00 */
[----:B------:R-:W-:Y:S01]  /*9dd0*/  CS2R R48, SRZ ;  /* 0x0000000000307805 */ /* 0x000fe2000001ff00 */
[----:B------:R-:W-:Y:S01]  /*9de0*/  CS2R R14, SRZ ;  /* 0x00000000000e7805 */ /* 0x000fe2000001ff00 */
[----:B------:R-:W-:Y:S01]  /*9df0*/  CS2R R12, SRZ ;  /* 0x00000000000c7805 */ /* 0x000fe2000001ff00 */
[----:B------:R-:W-:-:S02]  /*9e00*/  IADD3 R11, R37, 0x20, RZ ;  /* 0x00000020250b7810 */ /* 0x000fc40007ffe0ff */
[----:B------:R-:W-:-:S06]  /*9e10*/  IADD3 R9, R37, 0x40, RZ ;  /* 0x0000004025097810 */ /* 0x000fcc0007ffe0ff */
[----:B------:R-:W-:-:S04]  /*9e20*/  @!P0 IMAD.WIDE R34, R37, 0x2, R38 ;  /* 0x0000000225228825 */ /* 0x000fc800078e0226 */
[----:B------:R-:W-:Y:S01]  /*9e30*/  @!P0 IMAD.WIDE R32, R37, 0x2, R52 ;  /* 0x0000000225208825 */ /* 0x000fe200078e0234 */
[----:B------:R1:W5:Y:S01]  /*9e40*/  @!P0 LD.E.128 R48, [R34.64] ;  /* 0x0000000622308980 */ /* 0x000362000c101d00 */
[----:B------:R-:W-:-:S03]  /*9e50*/  ISETP.GE.AND P1, PT, R11, c[0x0][0x27c], PT ;  /* 0x00009f000b007a0c */ /* 0x000fc60003f26270 */
[----:B------:R2:W5:Y:S01]  /*9e60*/  @!P0 LD.E.128 R12, [R32.64] ;  /* 0x00000006200c8980 */ /* 0x000562000c101d00 */
[----:B------:R-:W-:Y:S01]  /*9e70*/  ISETP.GE.AND P0, PT, R9, c[0x0][0x27c], PT ;  /* 0x00009f0009007a0c */ /* 0x000fe20003f06270 */
[----:B------:R-:W-:Y:S01]  /*9e80*/  CS2R R46, SRZ ;  /* 0x00000000002e7805 */ /* 0x000fe2000001ff00 */
[----:B------:R-:W-:Y:S01]  /*9e90*/  CS2R R44, SRZ ;  /* 0x00000000002c7805 */ /* 0x000fe2000001ff00 */
[----:B------:R-:W-:Y:S01]  /*9ea0*/  CS2R R42, SRZ ;  /* 0x00000000002a7805 */ /* 0x000fe2000001ff00 */
[----:B------:R-:W-:-:S05]  /*9eb0*/  CS2R R40, SRZ ;  /* 0x0000000000287805 */ /* 0x000fca000001ff00 */
[----:B------:R-:W-:-:S04]  /*9ec0*/  @!P1 SHF.R.S32.HI R10, RZ, 0x1f, R11 ;  /* 0x0000001fff0a9819 */ /* 0x000fc8000001140b */
[----:B------:R-:W-:Y:S02]  /*9ed0*/  @!P0 SHF.R.S32.HI R8, RZ, 0x1f, R9 ;  /* 0x0000001fff088819 */ /* 0x000fe40000011409 */
[----:B------:R-:W-:Y:S02]  /*9ee0*/  @!P1 LEA.HI R10, R10, R11, RZ, 0x3 ;  /* 0x0000000b0a0a9211 */ /* 0x000fe400078f18ff */
[----:B------:R-:W-:Y:S02]  /*9ef0*/  @!P0 LEA.HI R8, R8, R9, RZ, 0x3 ;  /* 0x0000000908088211 */ /* 0x000fe400078f18ff */
[----:B------:R-:W-:Y:S01]  /*9f00*/  @!P1 LOP3.LUT R9, R10, 0xfffffff8, RZ, 0xc0, !PT ;  /* 0xfffffff80a099812 */ /* 0x000fe200078ec0ff */
[----:B-1----:R-:W-:Y:S01]  /*9f10*/  CS2R R34, SRZ ;  /* 0x0000000000227805 */ /* 0x002fe2000001ff00 */
[----:B------:R-:W-:-:S03]  /*9f20*/  @!P0 LOP3.LUT R11, R8, 0xfffffff8, RZ, 0xc0, !PT ;  /* 0xfffffff8080b8812 */ /* 0x000fc600078ec0ff */
[----:B------:R-:W-:Y:S01]  /*9f30*/  @!P1 IMAD.WIDE R30, R9, 0x2, R38 ;  /* 0x00000002091e9825 */ /* 0x000fe200078e0226 */
[----:B--2---:R-:W-:-:S03]  /*9f40*/  CS2R R32, SRZ ;  /* 0x0000000000207805 */ /* 0x004fc6000001ff00 */
[----:B------:R-:W-:Y:S02]  /*9f50*/  @!P1 IMAD.WIDE R56, R9, 0x2, R52 ;  /* 0x0000000209389825 */ /* 0x000fe400078e0234 */
[----:B------:R-:W-:Y:S01]  /*9f60*/  CS2R R8, SRZ ;  /* 0x0000000000087805 */ /* 0x000fe2000001ff00 */
[----:B------:R1:W5:Y:S01]  /*9f70*/  @!P1 LD.E.128 R32, [R30.64] ;  /* 0x000000061e209980 */ /* 0x000362000c101d00 */
[----:B------:R-:W-:-:S04]  /*9f80*/  @!P0 IMAD.WIDE R38, R11, 0x2, R38 ;  /* 0x000000020b268825 */ /* 0x000fc800078e0226 */
[----:B------:R-:W-:Y:S01]  /*9f90*/  @!P0 IMAD.WIDE R52, R11, 0x2, R52 ;  /* 0x000000020b348825 */ /* 0x000fe200078e0234 */
[----:B------:R1:W5:Y:S01]  /*9fa0*/  @!P0 LD.E.128 R44, [R38.64] ;  /* 0x00000006262c8980 */ /* 0x000362000c101d00 */
[----:B------:R-:W-:-:S03]  /*9fb0*/  CS2R R10, SRZ ;  /* 0x00000000000a7805 */ /* 0x000fc6000001ff00 */
[----:B------:R1:W5:Y:S04]  /*9fc0*/  @!P0 LD.E.128 R40, [R52.64] ;  /* 0x0000000634288980 */ /* 0x000368000c101d00 */
[----:B------:R1:W5:Y:S02]  /*9fd0*/  @!P1 LD.E.128 R8, [R56.64] ;  /* 0x0000000638089980 */ /* 0x000364000c101d00 */
.L_x_127:
[----:B------:R-:W-:Y:S05]  /*9fe0*/  BSYNC B0 ;  /* 0x0000000000007941 */ /* 0x000fea0003800000 */
.L_x_126:
[----:B-1---5:R-:W-:Y:S01]  /*9ff0*/  IMAD.MOV.U32 R56, RZ, RZ, R8 ;  /* 0x000000ffff387224 */ /* 0x022fe200078e0008 */
[----:B------:R-:W-:Y:S01]  /*a000*/  SHF.R.U64 R73, R32, 0x10, R33 ;  /* 0x0000001020497819 */ /* 0x000fe20000001221 */
[----:B------:R-:W-:Y:S01]  /*a010*/  IMAD.MOV.U32 R55, RZ, RZ, R9 ;  /* 0x000000ffff377224 */ /* 0x000fe200078e0009 */
[----:B------:R-:W-:Y:S01]  /*a020*/  SHF.R.U32.HI R72, RZ, 0x10, R33 ;  /* 0x00000010ff487819 */ /* 0x000fe20000011621 */
[----:B------:R-:W-:Y:S01]  /*a030*/  IMAD R78, R78, -0x80, R83 ;  /* 0xffffff804e4e7824 */ /* 0x000fe200078e0253 */
[----:B------:R-:W-:Y:S01]  /*a040*/  SHF.R.U64 R66, R34, 0x10, R35 ;  /* 0x0000001022427819 */ /* 0x000fe20000001223 */
[----:B------:R-:W-:Y:S01]  /*a050*/  IMAD.MOV.U32 R75, RZ, RZ, R33 ;  /* 0x000000ffff4b7224 */ /* 0x000fe200078e0021 */
[----:B------:R-:W-:Y:S01]  /*a060*/  SHF.R.U64 R33, R8, 0x10, R9 ;  /* 0x0000001008217819 */ /* 0x000fe20000001209 */
[----:B------:R-:W-:Y:S01]  /*a070*/  IMAD.MOV.U32 R70, RZ, RZ, R34 ;  /* 0x000000ffff467224 */ /* 0x000fe200078e0022 */
[----:B------:R-:W-:Y:S01]  /*a080*/  SHF.R.U64 R8, R42, 0x10, R43 ;  /* 0x000000102a087819 */ /* 0x000fe2000000122b */
[----:B------:R-:W-:Y:S01]  /*a090*/  IMAD.MOV.U32 R34, RZ, RZ, R42 ;  /* 0x000000ffff227224 */ /* 0x000fe200078e002a */
[----:B------:R-:W-:Y:S01]  /*a0a0*/  PRMT R42, R55, 0x5410, R56 ;  /* 0x00005410372a7816 */ /* 0x000fe20000000038 */
[----:B------:R-:W-:Y:S01]  /*a0b0*/  IMAD.MOV.U32 R52, RZ, RZ, R48 ;  /* 0x000000ffff347224 */ /* 0x000fe200078e0030 */
[----:B------:R-:W-:Y:S01]  /*a0c0*/  IMNMX R56, R78, 0x80, PT ;  /* 0x000000804e387817 */ /* 0x000fe20003800200 */
[----:B------:R-:W-:Y:S01]  /*a0d0*/  IMAD.MOV.U32 R53, RZ, RZ, R51 ;  /* 0x000000ffff357224 */ /* 0x000fe200078e0033 */
[----:B------:R-:W-:Y:S01]  /*a0e0*/  SHF.R.U64 R81, R48, 0x10, R49 ;  /* 0x0000001030517819 */ /* 0x000fe20000001231 */
[----:B------:R-:W-:Y:S01]  /*a0f0*/  IMAD.MOV.U32 R36, RZ, RZ, R46 ;  /* 0x000000ffff247224 */ /* 0x000fe200078e002e */
[----:B------:R-:W-:Y:S01]  /*a100*/  ISETP.GE.AND P0, PT, R29, R56, PT ;  /* 0x000000381d00720c */ /* 0x000fe20003f06270 */
[----:B------:R-:W-:Y:S01]  /*a110*/  IMAD.MOV.U32 R63, RZ, RZ, R47 ;  /* 0x000000ffff3f7224 */ /* 0x000fe200078e002f */
[--C-:B------:R-:W-:Y:S01]  /*a120*/  SHF.R.U64 R79, R50, 0x10, R51.reuse ;  /* 0x00000010324f7819 */ /* 0x100fe20000001233 */
[----:B------:R-:W-:Y:S01]  /*a130*/  IMAD.MOV.U32 R80, RZ, RZ, R50 ;  /* 0x000000ffff507224 */ /* 0x000fe200078e0032 */
[----:B------:R-:W-:Y:S01]  /*a140*/  SHF.R.U32.HI R48, RZ, 0x10, R51 ;  /* 0x00000010ff307819 */ /* 0x000fe20000011633 */
[----:B------:R-:W-:Y:S01]  /*a150*/  IMAD.MOV.U32 R61, RZ, RZ, R13 ;  /* 0x000000ffff3d7224 */ /* 0x000fe200078e000d */
[----:B------:R-:W-:Y:S01]  /*a160*/  SHF.R.U64 R60, R46, 0x10, R47 ;  /* 0x000000102e3c7819 */ /* 0x000fe2000000122f */
[----:B------:R-:W-:Y:S01]  /*a170*/  IMAD.MOV.U32 R51, RZ, RZ, R15 ;  /* 0x000000ffff337224 */ /* 0x000fe200078e000f */
[----:B------:R-:W-:Y:S01]  /*a180*/  SHF.R.U32.HI R31, RZ, 0x10, R47 ;  /* 0x00000010ff1f7819 */ /* 0x000fe2000001162f */
        /* <DEDUP_REMOVED lines=9> */
[----:B------:R-:W-:Y:S01]  /*a220*/  SHF.R.U32.HI R65, RZ, 0x10, R35 ;  /* 0x00000010ff417819 */ /* 0x000fe20000011623 */
        /* <DEDUP_REMOVED lines=13> */
[----:B------:R-:W-:Y:S01]  /*a300*/  SHF.R.U64 R10, R40, 0x10, R41 ;  /* 0x00000010280a7819 */ /* 0x000fe20000001229 */
[----:B------:R-:W-:-:S04]  /*a310*/  DEPBAR.LE SB0, 0x1 ;  /* 0x000080400000791a */ /* 0x000fc80000000000 */
[----:B------:R-:W-:Y:S01]  /*a320*/  SHF.R.U32.HI R30, RZ, 0x10, R41 ;  /* 0x00000010ff1e7819 */ /* 0x000fe20000011629 */
[----:B------:R-:W-:Y:S01]  /*a330*/  BSSY B1, `(.L_x_128) ;  /* 0x0000151000017945 */ /* 0x000fe20003800000 */
[----:B------:R-:W-:Y:S02]  /*a340*/  SHF.R.U32.HI R28, RZ, 0x10, R43 ;  /* 0x00000010ff1c7819 */ /* 0x000fe4000001162b */
        /* <DEDUP_REMOVED lines=22> */
[----:B------:R-:W-:Y:S01]  /*a4b0*/  PRMT R28, R28, 0x5410, R8 ;  /* 0x000054101c1c7816 */ /* 0x000fe20000000008 */
[----:B------:R-:W-:Y:S06]  /*a4c0*/  BAR.SYNC.DEFER_BLOCKING 0x0 ;  /* 0x0000000000007b1d */ /* 0x000fec0000010000 */
[----:B------:R-:W-:Y:S05]  /*a4d0*/  @P0 BRA `(.L_x_129) ;  /* 0x0000136000000947 */ /* 0x000fea0003800000 */
[----:B------:R-:W-:Y:S01]  /*a4e0*/  ISETP.GE.AND P0, PT, R37, c[0x0][0x27c], PT ;  /* 0x00009f0025007a0c */ /* 0x000fe20003f06270 */
[----:B------:R-:W-:-:S12]  /*a4f0*/  BSSY B0, `(.L_x_130) ;  /* 0x0000060000007945 */ /* 0x000fd80003800000 */
[----:B------:R-:W-:Y:S05]  /*a500*/  @P0 BRA `(.L_x_131) ;  /* 0x000005e000000947 */ /* 0x000fea0003800000 */
[----:B------:R-:W-:Y:S01]  /*a510*/  MOV R9, c[0x0][0x27c] ;  /* 0x00009f0000097a02 */ /* 0x000fe20000000f00 */
[----:B------:R-:W-:Y:S01]  /*a520*/  HADD2.F32 R74, -RZ, R47.H1_H1 ;  /* 0x3000002fff4a7230 */ /* 0x000fe20000004100 */
[----:B------:R-:W-:Y:S01]  /*a530*/  SHF.L.U32 R12, R29, 0x6, RZ ;  /* 0x000000061d0c7819 */ /* 0x000fe200000006ff */
[----:B------:R-:W-:Y:S01]  /*a540*/  HADD2.F32 R85, -RZ, R49.H1_H1 ;  /* 0x30000031ff557230 */ /* 0x000fe20000004100 */
[----:B------:R-:W-:Y:S01]  /*a550*/  LEA.HI R14, R9, R54, RZ, 0x1d ;  /* 0x00000036090e7211 */ /* 0x000fe200078fe8ff */
[--C-:B------:R-:W-:Y:S01]  /*a560*/  HADD2.F32 R79, -RZ, R50.reuse.H1_H1 ;  /* 0x30000032ff4f7230 */ /* 0x100fe20000004100 */
[----:B------:R-:W-:Y:S01]  /*a570*/  LOP3.LUT R12, R12, 0x1c0, RZ, 0xc0, !PT ;  /* 0x000001c00c0c7812 */ /* 0x000fe200078ec0ff */
[----:B------:R-:W-:Y:S01]  /*a580*/  HADD2.F32 R73, -RZ, R50.H0_H0 ;  /* 0x20000032ff497230 */ /* 0x000fe20000004100 */
[----:B------:R-:W-:Y:S01]  /*a590*/  SHF.R.S32.HI R9, RZ, 0x1f, R14 ;  /* 0x0000001fff097819 */ /* 0x000fe2000001140e */
[----:B------:R-:W-:Y:S01]  /*a5a0*/  HADD2.F32 R66, -RZ, R51.H1_H1 ;  /* 0x30000033ff427230 */ /* 0x000fe20000004100 */
[----:B------:R-:W-:Y:S01]  /*a5b0*/  SHF.L.U32 R8, R14, 0x3, RZ ;  /* 0x000000030e087819 */ /* 0x000fe200000006ff */
[--C-:B------:R-:W-:Y:S01]  /*a5c0*/  HADD2.F32 R86, -RZ, R52.reuse.H1_H1 ;  /* 0x30000034ff567230 */ /* 0x100fe20000004100 */
[----:B------:R-:W-:Y:S01]  /*a5d0*/  LEA.HI R9, R9, R14, RZ, 0x3 ;  /* 0x0000000e09097211 */ /* 0x000fe200078f18ff */
[----:B------:R-:W-:Y:S01]  /*a5e0*/  HADD2.F32 R84, -RZ, R52.H0_H0 ;  /* 0x20000034ff547230 */ /* 0x000fe20000004100 */
[----:B------:R-:W-:Y:S01]  /*a5f0*/  SHF.R.U32.HI R11, RZ, 0x3, R12 ;  /* 0x00000003ff0b7819 */ /* 0x000fe2000001160c */
[----:B------:R-:W-:Y:S01]  /*a600*/  HADD2.F32 R82, -RZ, R53.H1_H1 ;  /* 0x30000035ff527230 */ /* 0x000fe20000004100 */
[C---:B------:R-:W-:Y:S01]  /*a610*/  LOP3.LUT R8, R12.reuse, 0x38, R8, 0xf8, !PT ;  /* 0x000000380c087812 */ /* 0x040fe200078ef808 */
[----:B------:R-:W-:Y:S01]  /*a620*/  HADD2.F32 R70, -RZ, R47.H0_H0 ;  /* 0x2000002fff467230 */ /* 0x000fe20000004100 */
[----:B------:R-:W-:Y:S01]  /*a630*/  SHF.L.U32 R9, R9, 0xa, RZ ;  /* 0x0000000a09097819 */ /* 0x000fe200000006ff */
[----:B------:R-:W-:Y:S01]  /*a640*/  HADD2.F32 R67, -RZ, R46.H1_H1 ;  /* 0x3000002eff437230 */ /* 0x000fe20000004100 */
[----:B------:R-:W-:Y:S01]  /*a650*/  SHF.L.U32 R10, R19, 0x9, RZ ;  /* 0x00000009130a7819 */ /* 0x000fe200000006ff */
[----:B------:R-:W-:Y:S01]  /*a660*/  HADD2.F32 R83, -RZ, R49.H0_H0 ;  /* 0x20000031ff537230 */ /* 0x000fe20000004100 */
[----:B------:R-:W-:Y:S01]  /*a670*/  LOP3.LUT R57, R12, 0x38, R37, 0xf8, !PT ;  /* 0x000000380c397812 */ /* 0x000fe200078ef825 */
[--C-:B------:R-:W-:Y:S01]  /*a680*/  HADD2.F32 R81, -RZ, R48.reuse.H1_H1 ;  /* 0x30000030ff517230 */ /* 0x100fe20000004100 */
[----:B------:R-:W-:Y:S01]  /*a690*/  LOP3.LUT R8, R8, R11, RZ, 0x3c, !PT ;  /* 0x0000000b08087212 */ /* 0x000fe200078e3cff */
[----:B------:R-:W-:Y:S01]  /*a6a0*/  HADD2.F32 R78, -RZ, R48.H0_H0 ;  /* 0x20000030ff4e7230 */ /* 0x000fe20000004100 */
[----:B------:R-:W-:Y:S01]  /*a6b0*/  LOP3.LUT R9, R9, 0x7fffe000, RZ, 0xc0, !PT ;  /* 0x7fffe00009097812 */ /* 0x000fe200078ec0ff */
[----:B------:R-:W-:Y:S01]  /*a6c0*/  HADD2.F32 R80, -RZ, R53.H0_H0 ;  /* 0x20000035ff507230 */ /* 0x000fe20000004100 */
[----:B------:R-:W-:-:S02]  /*a6d0*/  LOP3.LUT R57, R10, R57, R11, 0xf6, !PT ;  /* 0x000000390a397212 */ /* 0x000fc400078ef60b */
[----:B------:R-:W-:Y:S02]  /*a6e0*/  IADD3 R8, R8, R9, R10 ;  /* 0x0000000908087210 */ /* 0x000fe40007ffe00a */
[----:B------:R-:W-:Y:S02]  /*a6f0*/  SHF.L.U32 R57, R57, 0x1, RZ ;  /* 0x0000000139397819 */ /* 0x000fe400000006ff */
[----:B------:R-:W-:-:S03]  /*a700*/  SHF.L.U32 R55, R8, 0x1, RZ ;  /* 0x0000000108377819 */ /* 0x000fc600000006ff */
[----:B------:R-:W1:Y:S04]  /*a710*/  LDS.128 R12, [R57+0xc100] ;  /* 0x00c10000390c7984 */ /* 0x000e680000000c00 */
[----:B------:R-:W2:Y:S01]  /*a720*/  LDS.128 R8, [R55+0xc100] ;  /* 0x00c1000037087984 */ /* 0x000ea20000000c00 */
[--C-:B-1----:R-:W-:Y:S02]  /*a730*/  HADD2.F32 R59, -RZ, R12.reuse.H1_H1 ;  /* 0x3000000cff3b7230 */ /* 0x102fe40000004100 */
[----:B------:R-:W-:Y:S02]  /*a740*/  HADD2.F32 R58, -RZ, R12.H0_H0 ;  /* 0x2000000cff3a7230 */ /* 0x000fe40000004100 */
[----:B--2---:R-:W-:Y:S01]  /*a750*/  HADD2.F32 R75, -RZ, R8.H0_H0 ;  /* 0x20000008ff4b7230 */ /* 0x004fe20000004100 */
[----:B------:R-:W-:Y:S01]  /*a760*/  FMUL.FTZ R72, R59, R74 ;  /* 0x0000004a3b487220 */ /* 0x000fe20000410000 */
[----:B------:R-:W-:-:S02]  /*a770*/  HADD2.F32 R12, -RZ, R13.H0_H0 ;  /* 0x2000000dff0c7230 */ /* 0x000fc40000004100 */
[----:B------:R-:W-:Y:S02]  /*a780*/  HADD2.F32 R61, -RZ, R13.H1_H1 ;  /* 0x3000000dff3d7230 */ /* 0x000fe40000004100 */
[----:B------:R-:W-:Y:S01]  /*a790*/  HADD2.F32 R8, -RZ, R8.H1_H1 ;  /* 0x30000008ff087230 */ /* 0x000fe20000004100 */
[----:B------:R-:W-:Y:S01]  /*a7a0*/  FMUL.FTZ R64, R12, R73 ;  /* 0x000000490c407220 */ /* 0x000fe20000410000 */
[----:B------:R-:W-:Y:S02]  /*a7b0*/  HADD2.F32 R13, -RZ, R14.H0_H0 ;  /* 0x2000000eff0d7230 */ /* 0x000fe40000004100 */
[----:B------:R-:W-:Y:S01]  /*a7c0*/  HADD2.F32 R63, -RZ, R10.H0_H0 ;  /* 0x2000000aff3f7230 */ /* 0x000fe20000004100 */
[C---:B------:R-:W-:Y:S01]  /*a7d0*/  FMUL.FTZ R74, R8.reuse, R74 ;  /* 0x0000004a084a7220 */ /* 0x040fe20000410000 */
[--C-:B------:R-:W-:Y:S01]  /*a7e0*/  HADD2.F32 R65, -RZ, R9.reuse.H0_H0 ;  /* 0x20000009ff417230 */ /* 0x100fe20000004100 */
[----:B------:R-:W-:Y:S01]  /*a7f0*/  FFMA.FTZ R72, R8, R85, R72 ;  /* 0x0000005508487223 */ /* 0x000fe20000010048 */
[----:B------:R-:W-:Y:S01]  /*a800*/  HADD2.F32 R60, -RZ, R9.H1_H1 ;  /* 0x30000009ff3c7230 */ /* 0x000fe20000004100 */
[-C--:B------:R-:W-:Y:S01]  /*a810*/  FMUL.FTZ R9, R58, R79.reuse ;  /* 0x0000004f3a097220 */ /* 0x080fe20000410000 */
[----:B------:R-:W-:Y:S01]  /*a820*/  HADD2.F32 R62, -RZ, R14.H1_H1 ;  /* 0x3000000eff3e7230 */ /* 0x000fe20000004100 */
[-C--:B------:R-:W-:Y:S01]  /*a830*/  FMUL.FTZ R8, R13, R66.reuse ;  /* 0x000000420d087220 */ /* 0x080fe20000410000 */
[----:B------:R-:W-:Y:S01]  /*a840*/  HADD2.F32 R10, -RZ, R10.H1_H1 ;  /* 0x3000000aff0a7230 */ /* 0x000fe20000004100 */
[----:B------:R-:W-:Y:S01]  /*a850*/  FMUL.FTZ R79, R75, R79 ;  /* 0x0000004f4b4f7220 */ /* 0x000fe20000410000 */
[----:B------:R-:W-:Y:S01]  /*a860*/  HADD2.F32 R14, -RZ, R15.H0_H0 ;  /* 0x2000000fff0e7230 */ /* 0x000fe20000004100 */
[----:B------:R-:W-:Y:S01]  /*a870*/  FMUL.FTZ R66, R63, R66 ;  /* 0x000000423f427220 */ /* 0x000fe20000410000 */
[--C-:B------:R-:W-:Y:S01]  /*a880*/  HADD2.F32 R89, -RZ, R11.reuse.H0_H0 ;  /* 0x2000000bff597230 */ /* 0x100fe20000004100 */
[----:B------:R-:W-:Y:S01]  /*a890*/  FFMA.FTZ R75, R75, R86, R9 ;  /* 0x000000564b4b7223 */ /* 0x000fe20000010009 */
[----:B------:R-:W-:Y:S01]  /*a8a0*/  HADD2.F32 R87, -RZ, R11.H1_H1 ;  /* 0x3000000bff577230 */ /* 0x000fe20000004100 */
[C---:B------:R-:W-:Y:S01]  /*a8b0*/  FMUL.FTZ R73, R65.reuse, R73 ;  /* 0x0000004941497220 */ /* 0x040fe20000410000 */
[----:B------:R-:W-:Y:S01]  /*a8c0*/  HADD2.F32 R15, -RZ, R15.H1_H1 ;  /* 0x3000000fff0f7230 */ /* 0x000fe20000004100 */
[----:B------:R-:W-:Y:S01]  /*a8d0*/  FFMA.FTZ R64, R65, R84, R64 ;  /* 0x0000005441407223 */ /* 0x000fe20000010040 */
[----:B------:R-:W-:Y:S01]  /*a8e0*/  HADD2.F32 R65, -RZ, R51.H0_H0 ;  /* 0x20000033ff417230 */ /* 0x000fe20000004100 */
[----:B------:R-:W-:Y:S01]  /*a8f0*/  FFMA.FTZ R63, R63, R82, R8 ;  /* 0x000000523f3f7223 */ /* 0x000fe20000010008 */
[----:B------:R-:W-:Y:S01]  /*a900*/  HADD2.F32 R8, -RZ, R46.H0_H0 ;  /* 0x2000002eff087230 */ /* 0x000fe20000004100 */
[----:B------:R-:W-:-:S02]  /*a910*/  FMUL.FTZ R9, R61, R70 ;  /* 0x000000463d097220 */ /* 0x000fc40000410000 */
[-C--:B------:R-:W-:Y:S02]  /*a920*/  FMUL.FTZ R11, R62, R67.reuse ;  /* 0x000000433e0b7220 */ /* 0x080fe40000410000 */
[----:B------:R-:W-:Y:S02]  /*a930*/  FMUL.FTZ R67, R10, R67 ;  /* 0x000000430a437220 */ /* 0x000fe40000410000 */
[C---:B------:R-:W-:Y:S02]  /*a940*/  FMUL.FTZ R70, R60.reuse, R70 ;  /* 0x000000463c467220 */ /* 0x040fe40000410000 */
[----:B------:R-:W-:Y:S02]  /*a950*/  FFMA.FTZ R9, R60, R83, R9 ;  /* 0x000000533c097223 */ /* 0x000fe40000010009 */
[----:B------:R-:W-:Y:S02]  /*a960*/  FFMA.FTZ R10, R10, R81, R11 ;  /* 0x000000510a0a7223 */ /* 0x000fe4000001000b */
[----:B------:R-:W-:Y:S01]  /*a970*/  FMUL.FTZ R60, R14, R65 ;  /* 0x000000410e3c7220 */ /* 0x000fe20000410000 */
[----:B------:R-:W-:Y:S01]  /*a980*/  F2FP.PACK_AB R9, R9, R64 ;  /* 0x000000400909723e */ /* 0x000fe200000000ff */
[----:B------:R-:W-:Y:S01]  /*a990*/  FMUL.FTZ R11, R15, R8 ;  /* 0x000000080f0b7220 */ /* 0x000fe20000410000 */
[----:B------:R-:W-:Y:S01]  /*a9a0*/  F2FP.PACK_AB R10, R10, R63 ;  /* 0x0000003f0a0a723e */ /* 0x000fe200000000ff */
[----:B------:R-:W-:-:S02]  /*a9b0*/  FMUL.FTZ R65, R89, R65 ;  /* 0x0000004159417220 */ /* 0x000fc40000410000 */
[C---:B------:R-:W-:Y:S02]  /*a9c0*/  FMUL.FTZ R8, R87.reuse, R8 ;  /* 0x0000000857087220 */ /* 0x040fe40000410000 */
[----:B------:R-:W-:Y:S02]  /*a9d0*/  FFMA.FTZ R11, R87, R78, R11 ;  /* 0x0000004e570b7223 */ /* 0x000fe4000001000b */
[----:B------:R-:W-:Y:S02]  /*a9e0*/  FFMA.FTZ R79, R58, R86, -R79 ;  /* 0x000000563a4f7223 */ /* 0x000fe4000001084f */
[----:B------:R-:W-:Y:S02]  /*a9f0*/  FFMA.FTZ R74, R59, R85, -R74 ;  /* 0x000000553b4a7223 */ /* 0x000fe4000001084a */
[----:B------:R-:W-:Y:S02]  /*aa00*/  FFMA.FTZ R73, R12, R84, -R73 ;  /* 0x000000540c497223 */ /* 0x000fe40000010849 */
[----:B------:R-:W-:Y:S01]  /*aa10*/  FFMA.FTZ R70, R61, R83, -R70 ;  /* 0x000000533d467223 */ /* 0x000fe20000010846 */
[----:B------:R-:W-:Y:S01]  /*aa20*/  F2FP.PACK_AB R12, R74, R79 ;  /* 0x0000004f4a0c723e */ /* 0x000fe200000000ff */
[----:B------:R-:W-:-:S02]  /*aa30*/  FFMA.FTZ R66, R13, R82, -R66 ;  /* 0x000000520d427223 */ /* 0x000fc40000010842 */
[----:B------:R-:W-:Y:S01]  /*aa40*/  FFMA.FTZ R67, R62, R81, -R67 ;  /* 0x000000513e437223 */ /* 0x000fe20000010843 */
[----:B------:R-:W-:Y:S01]  /*aa50*/  F2FP.PACK_AB R13, R70, R73 ;  /* 0x00000049460d723e */ /* 0x000fe200000000ff */
[----:B------:R-:W-:Y:S02]  /*aa60*/  FFMA.FTZ R65, R14, R80, -R65 ;  /* 0x000000500e417223 */ /* 0x000fe40000010841 */
[----:B------:R-:W-:Y:S01]  /*aa70*/  FFMA.FTZ R78, R15, R78, -R8 ;  /* 0x0000004e0f4e7223 */ /* 0x000fe20000010808 */
[----:B------:R-:W-:Y:S01]  /*aa80*/  F2FP.PACK_AB R14, R67, R66 ;  /* 0x00000042430e723e */ /* 0x000fe200000000ff */
[----:B------:R-:W-:Y:S01]  /*aa90*/  FFMA.FTZ R60, R89, R80, R60 ;  /* 0x00000050593c7223 */ /* 0x000fe2000001003c */
[----:B------:R-:W-:Y:S02]  /*aaa0*/  F2FP.PACK_AB R8, R72, R75 ;  /* 0x0000004b4808723e */ /* 0x000fe400000000ff */
[----:B------:R-:W-:Y:S02]  /*aab0*/  F2FP.PACK_AB R15, R78, R65 ;  /* 0x000000414e0f723e */ /* 0x000fe400000000ff */
[----:B------:R-:W-:-:S03]  /*aac0*/  F2FP.PACK_AB R11, R11, R60 ;  /* 0x0000003c0b0b723e */ /* 0x000fc600000000ff */
[----:B------:R1:W-:Y:S04]  /*aad0*/  STS.128 [R57+0xc100], R12 ;  /* 0x00c1000c39007388 */ /* 0x0003e80000000c00 */
[----:B------:R1:W-:Y:S02]  /*aae0*/  STS.128 [R55+0xc100], R8 ;  /* 0x00c1000837007388 */ /* 0x0003e40000000c00 */
.L_x_131:
[----:B------:R-:W-:Y:S05]  /*aaf0*/  BSYNC B0 ;  /* 0x0000000000007941 */ /* 0x000fea0003800000 */
.L_x_130:
[----:B-1----:R-:W-:Y:S01]  /*ab00*/  IADD3 R12, R37, 0x20, RZ ;  /* 0x00000020250c7810 */ /* 0x002fe20007ffe0ff */
[----:B------:R-:W-:Y:S03]  /*ab10*/  BSSY B0, `(.L_x_132) ;  /* 0x0000069000007945 */ /* 0x000fe60003800000 */
[----:B------:R-:W-:-:S13]  /*ab20*/  ISETP.GE.AND P0, PT, R12, c[0x0][0x27c], PT ;  /* 0x00009f000c007a0c */ /* 0x000fda0003f06270 */
[----:B------:R-:W-:Y:S05]  /*ab30*/  @P0 BRA `(.L_x_133) ;  /* 0x0000066000000947 */ /* 0x000fea0003800000 */
[----:B------:R-:W-:Y:S01]  /*ab40*/  SHF.R.S32.HI R11, RZ, 0x1f, R12 ;  /* 0x0000001fff0b7819 */ /* 0x000fe2000001140c */
[----:B------:R-:W-:Y:S01]  /*ab50*/  HADD2.F32 R74, -RZ, R39.H1_H1 ;  /* 0x30000027ff4a7230 */ /* 0x000fe20000004100 */
[----:B------:R-:W-:Y:S01]  /*ab60*/  MOV R8, c[0x0][0x27c] ;  /* 0x00009f0000087a02 */ /* 0x000fe20000000f00 */
[----:B------:R-:W-:Y:S01]  /*ab70*/  HADD2.F32 R85, -RZ, R41.H1_H1 ;  /* 0x30000029ff557230 */ /* 0x000fe20000004100 */
[-C--:B------:R-:W-:Y:S01]  /*ab80*/  LEA.HI R10, R11, R12.reuse, RZ, 0x3 ;  /* 0x0000000c0b0a7211 */ /* 0x080fe200078f18ff */
[--C-:B------:R-:W-:Y:S01]  /*ab90*/  HADD2.F32 R79, -RZ, R42.reuse.H1_H1 ;  /* 0x3000002aff4f7230 */ /* 0x100fe20000004100 */
[----:B------:R-:W-:Y:S01]  /*aba0*/  SHF.L.U32 R9, R29, 0x6, RZ ;  /* 0x000000061d097819 */ /* 0x000fe200000006ff */
[----:B------:R-:W-:Y:S01]  /*abb0*/  HADD2.F32 R73, -RZ, R42.H0_H0 ;  /* 0x2000002aff497230 */ /* 0x000fe20000004100 */
[----:B------:R-:W-:Y:S01]  /*abc0*/  SHF.R.S32.HI R13, RZ, 0x3, R10 ;  /* 0x00000003ff0d7819 */ /* 0x000fe2000001140a */
[----:B------:R-:W-:Y:S01]  /*abd0*/  HADD2.F32 R66, -RZ, R43.H1_H1 ;  /* 0x3000002bff427230 */ /* 0x000fe20000004100 */
[----:B------:R-:W-:Y:S01]  /*abe0*/  LEA.HI R11, R11, R12, RZ, 0x6 ;  /* 0x0000000c0b0b7211 */ /* 0x000fe200078f30ff */
[--C-:B------:R-:W-:Y:S01]  /*abf0*/  HADD2.F32 R86, -RZ, R44.reuse.H1_H1 ;  /* 0x3000002cff567230 */ /* 0x100fe20000004100 */
[----:B------:R-:W-:Y:S01]  /*ac00*/  LEA.HI R8, R8, R13, RZ, 0x1d ;  /* 0x0000000d08087211 */ /* 0x000fe200078fe8ff */
[----:B------:R-:W-:Y:S01]  /*ac10*/  HADD2.F32 R84, -RZ, R44.H0_H0 ;  /* 0x2000002cff547230 */ /* 0x000fe20000004100 */
[----:B------:R-:W-:Y:S01]  /*ac20*/  LOP3.LUT R9, R9, 0x1c0, RZ, 0xc0, !PT ;  /* 0x000001c009097812 */ /* 0x000fe200078ec0ff */
[----:B------:R-:W-:Y:S01]  /*ac30*/  HADD2.F32 R82, -RZ, R45.H1_H1 ;  /* 0x3000002dff527230 */ /* 0x000fe20000004100 */
[----:B------:R-:W-:Y:S01]  /*ac40*/  SHF.R.S32.HI R13, RZ, 0x1f, R8 ;  /* 0x0000001fff0d7819 */ /* 0x000fe20000011408 */
[----:B------:R-:W-:Y:S01]  /*ac50*/  HADD2.F32 R70, -RZ, R39.H0_H0 ;  /* 0x20000027ff467230 */ /* 0x000fe20000004100 */
[----:B------:R-:W-:Y:S01]  /*ac60*/  SHF.L.U32 R11, R11, 0x7, RZ ;  /* 0x000000070b0b7819 */ /* 0x000fe200000006ff */
[----:B------:R-:W-:Y:S01]  /*ac70*/  HADD2.F32 R67, -RZ, R38.H1_H1 ;  /* 0x30000026ff437230 */ /* 0x000fe20000004100 */
[----:B------:R-:W-:Y:S01]  /*ac80*/  LEA.HI R13, R13, R8, RZ, 0x3 ;  /* 0x000000080d0d7211 */ /* 0x000fe200078f18ff */
[----:B------:R-:W-:Y:S01]  /*ac90*/  HADD2.F32 R83, -RZ, R41.H0_H0 ;  /* 0x20000029ff537230 */ /* 0x000fe20000004100 */
[----:B------:R-:W-:Y:S01]  /*aca0*/  SHF.L.U32 R8, R8, 0x3, RZ ;  /* 0x0000000308087819 */ /* 0x000fe200000006ff */
[--C-:B------:R-:W-:Y:S01]  /*acb0*/  HADD2.F32 R81, -RZ, R40.reuse.H1_H1 ;  /* 0x30000028ff517230 */ /* 0x100fe20000004100 */
[----:B------:R-:W-:Y:S01]  /*acc0*/  LOP3.LUT R15, R9, 0x38, R10, 0xf8, !PT ;  /* 0x00000038090f7812 */ /* 0x000fe200078ef80a */
[----:B------:R-:W-:Y:S01]  /*acd0*/  HADD2.F32 R78, -RZ, R40.H0_H0 ;  /* 0x20000028ff4e7230 */ /* 0x000fe20000004100 */
[----:B------:R-:W-:Y:S01]  /*ace0*/  SHF.L.U32 R13, R13, 0xa, RZ ;  /* 0x0000000a0d0d7819 */ /* 0x000fe200000006ff */
[----:B------:R-:W-:Y:S01]  /*acf0*/  HADD2.F32 R80, -RZ, R45.H0_H0 ;  /* 0x2000002dff507230 */ /* 0x000fe20000004100 */
[----:B------:R-:W-:-:S02]  /*ad00*/  SHF.R.U32.HI R10, RZ, 0x3, R9 ;  /* 0x00000003ff0a7819 */ /* 0x000fc40000011609 */
[----:B------:R-:W-:Y:S02]  /*ad10*/  LOP3.LUT R12, R11, 0x7fffe000, RZ, 0xc0, !PT ;  /* 0x7fffe0000b0c7812 */ /* 0x000fe400078ec0ff */
[----:B------:R-:W-:Y:S02]  /*ad20*/  LOP3.LUT R9, R9, 0x38, R8, 0xf8, !PT ;  /* 0x0000003809097812 */ /* 0x000fe400078ef808 */
[----:B------:R-:W-:Y:S02]  /*ad30*/  LOP3.LUT R14, R13, 0x7fffe000, RZ, 0xc0, !PT ;  /* 0x7fffe0000d0e7812 */ /* 0x000fe400078ec0ff */
[----:B------:R-:W-:Y:S02]  /*ad40*/  LOP3.LUT R15, R15, R10, RZ, 0x3c, !PT ;  /* 0x0000000a0f0f7212 */ /* 0x000fe400078e3cff */
[----:B------:R-:W-:Y:S02]  /*ad50*/  LEA R12, R19, R12, 0x9 ;  /* 0x0000000c130c7211 */ /* 0x000fe400078e48ff */
[----:B------:R-:W-:-:S02]  /*ad60*/  LOP3.LUT R8, R9, R10, RZ, 0x3c, !PT ;  /* 0x0000000a09087212 */ /* 0x000fc400078e3cff */
[----:B------:R-:W-:Y:S02]  /*ad70*/  LEA R9, R19, R14, 0x9 ;  /* 0x0000000e13097211 */ /* 0x000fe400078e48ff */
[----:B------:R-:W-:Y:S02]  /*ad80*/  IADD3 R12, R12, R15, RZ ;  /* 0x0000000f0c0c7210 */ /* 0x000fe40007ffe0ff */
[----:B------:R-:W-:Y:S02]  /*ad90*/  IADD3 R8, R9, R8, RZ ;  /* 0x0000000809087210 */ /* 0x000fe40007ffe0ff */
        /* <DEDUP_REMOVED lines=64> */
.L_x_133:
[----:B------:R-:W-:Y:S05]  /*b1a0*/  BSYNC B0 ;  /* 0x0000000000007941 */ /* 0x000fea0003800000 */
.L_x_132:
[----:B-1----:R-:W-:-:S04]  /*b1b0*/  IADD3 R12, R37, 0x40, RZ ;  /* 0x00000040250c7810 */ /* 0x002fc80007ffe0ff */
        /* <DEDUP_REMOVED lines=104> */
.L_x_129:
[----:B------:R-:W-:Y:S05]  /*b840*/  BSYNC B1 ;  /* 0x0000000000017941 */ /* 0x000fea0003800000 */
.L_x_128:
[----:B------:R-:W-:-:S04]  /*b850*/  IADD3 R29, R29, 0x40, RZ ;  /* 0x000000401d1d7810 */ /* 0x000fc80007ffe0ff */
[----:B------:R-:W-:-:S13]  /*b860*/  ISETP.GE.AND P0, PT, R29, R56, PT ;  /* 0x000000381d00720c */ /* 0x000fda0003f06270 */
[----:B------:R-:W-:Y:S05]  /*b870*/  @P0 BRA `(.L_x_115) ;  /* 0x000013d000000947 */ /* 0x000fea0003800000 */
[----:B------:R-:W-:Y:S01]  /*b880*/  ISETP.GE.AND P0, PT, R37, c[0x0][0x27c], PT ;  /* 0x00009f0025007a0c */ /* 0x000fe20003f06270 */
[----:B------:R-:W-:-:S12]  /*b890*/  BSSY B0, `(.L_x_134) ;  /* 0x0000063000007945 */ /* 0x000fd80003800000 */
[----:B------:R-:W-:Y:S05]  /*b8a0*/  @P0 BRA `(.L_x_135) ;  /* 0x0000061000000947 */ /* 0x000fea0003800000 */
[----:B-1----:R-:W-:Y:S01]  /*b8b0*/  MOV R9, c[0x0][0x27c] ;  /* 0x00009f0000097a02 */ /* 0x002fe20000000f00 */
[----:B------:R-:W-:Y:S01]  /*b8c0*/  HADD2.F32 R67, -RZ, R50.H0_H0 ;  /* 0x20000032ff437230 */ /* 0x000fe20000004100 */
[----:B------:R-:W-:Y:S01]  /*b8d0*/  SHF.R.S32.HI R8, RZ, 0x1f, R29 ;  /* 0x0000001fff087819 */ /* 0x000fe2000001141d */
[--C-:B------:R-:W-:Y:S01]  /*b8e0*/  HADD2.F32 R65, -RZ, R52.reuse.H1_H1 ;  /* 0x30000034ff417230 */ /* 0x100fe20000004100 */
[----:B------:R-:W-:Y:S01]  /*b8f0*/  LEA.HI R54, R9, R54, RZ, 0x1d ;  /* 0x0000003609367211 */ /* 0x000fe200078fe8ff */
[----:B------:R-:W-:Y:S01]  /*b900*/  HADD2.F32 R66, -RZ, R47.H1_H1 ;  /* 0x3000002fff427230 */ /* 0x000fe20000004100 */
[----:B------:R-:W-:Y:S01]  /*b910*/  SHF.L.U32 R10, R29, 0x6, RZ ;  /* 0x000000061d0a7819 */ /* 0x000fe200000006ff */
[----:B------:R-:W-:Y:S01]  /*b920*/  HADD2.F32 R73, -RZ, R52.H0_H0 ;  /* 0x20000034ff497230 */ /* 0x000fe20000004100 */
[----:B------:R-:W-:Y:S01]  /*b930*/  LEA.HI R8, R8, R29, RZ, 0x3 ;  /* 0x0000001d08087211 */ /* 0x000fe200078f18ff */
[----:B------:R-:W-:Y:S01]  /*b940*/  HADD2.F32 R61, -RZ, R50.H1_H1 ;  /* 0x30000032ff3d7230 */ /* 0x000fe20000004100 */
[----:B------:R-:W-:Y:S01]  /*b950*/  SHF.R.S32.HI R9, RZ, 0x1f, R54 ;  /* 0x0000001fff097819 */ /* 0x000fe20000011436 */
[----:B------:R-:W-:Y:S01]  /*b960*/  HADD2.F32 R50, -RZ, R49.H1_H1 ;  /* 0x30000031ff327230 */ /* 0x000fe20000004100 */
[----:B------:R-:W-:Y:S01]  /*b970*/  LOP3.LUT R10, R10, 0x1c0, RZ, 0xc0, !PT ;  /* 0x000001c00a0a7812 */ /* 0x000fe200078ec0ff */
[----:B------:R-:W-:Y:S01]  /*b980*/  HADD2.F32 R47, -RZ, R47.H0_H0 ;  /* 0x2000002fff2f7230 */ /* 0x000fe20000004100 */
[----:B------:R-:W-:Y:S01]  /*b990*/  SHF.L.U32 R8, R8, 0x6, RZ ;  /* 0x0000000608087819 */ /* 0x000fe200000006ff */
[----:B------:R-:W-:Y:S01]  /*b9a0*/  HADD2.F32 R49, -RZ, R49.H0_H0 ;  /* 0x20000031ff317230 */ /* 0x000fe20000004100 */
[----:B------:R-:W-:-:S02]  /*b9b0*/  SHF.L.U32 R11, R54, 0x3, RZ ;  /* 0x00000003360b7819 */ /* 0x000fc400000006ff */
[----:B------:R-:W-:Y:S02]  /*b9c0*/  LEA.HI R9, R9, R54, RZ, 0x3 ;  /* 0x0000003609097211 */ /* 0x000fe400078f18ff */
[----:B------:R-:W-:Y:S02]  /*b9d0*/  LOP3.LUT R12, R10, 0x38, R37, 0xf8, !PT ;  /* 0x000000380a0c7812 */ /* 0x000fe400078ef825 */
[----:B------:R-:W-:Y:S02]  /*b9e0*/  SHF.R.U32.HI R13, RZ, 0x3, R10 ;  /* 0x00000003ff0d7819 */ /* 0x000fe4000001160a */
[----:B------:R-:W-:Y:S02]  /*b9f0*/  LOP3.LUT R8, R8, 0xfffffe00, RZ, 0xc0, !PT ;  /* 0xfffffe0008087812 */ /* 0x000fe400078ec0ff */
[----:B------:R-:W-:Y:S02]  /*ba00*/  LOP3.LUT R10, R10, 0x38, R11, 0xf8, !PT ;  /* 0x000000380a0a7812 */ /* 0x000fe400078ef80b */
[----:B------:R-:W-:-:S02]  /*ba10*/  SHF.L.U32 R9, R9, 0xa, RZ ;  /* 0x0000000a09097819 */ /* 0x000fc400000006ff */
[----:B------:R-:W-:Y:S02]  /*ba20*/  LOP3.LUT R12, R8, R12, R13, 0xf6, !PT ;  /* 0x0000000c080c7212 */ /* 0x000fe400078ef60d */
[----:B------:R-:W-:Y:S02]  /*ba30*/  LOP3.LUT R13, R10, R13, RZ, 0x3c, !PT ;  /* 0x0000000d0a0d7212 */ /* 0x000fe400078e3cff */
[----:B------:R-:W-:Y:S02]  /*ba40*/  LOP3.LUT R9, R9, 0x7fffe000, RZ, 0xc0, !PT ;  /* 0x7fffe00009097812 */ /* 0x000fe400078ec0ff */
[----:B------:R-:W-:Y:S02]  /*ba50*/  SHF.L.U32 R55, R12, 0x1, RZ ;  /* 0x000000010c377819 */ /* 0x000fe400000006ff */
[----:B------:R-:W-:-:S03]  /*ba60*/  IADD3 R54, R13, R9, R8 ;  /* 0x000000090d367210 */ /* 0x000fc60007ffe008 */
[----:B------:R-:W1:Y:S01]  /*ba70*/  LDS.128 R12, [R55+0xc100] ;  /* 0x00c10000370c7984 */ /* 0x000e620000000c00 */
[----:B------:R-:W-:-:S05]  /*ba80*/  SHF.L.U32 R54, R54, 0x1, RZ ;  /* 0x0000000136367819 */ /* 0x000fca00000006ff */
[----:B------:R-:W2:Y:S01]  /*ba90*/  LDS.128 R8, [R54+0xc100] ;  /* 0x00c1000036087984 */ /* 0x000ea20000000c00 */
[--C-:B-1----:R-:W-:Y:S02]  /*baa0*/  HADD2.F32 R56, -RZ, R12.reuse.H0_H0 ;  /* 0x2000000cff387230 */ /* 0x102fe40000004100 */
[----:B------:R-:W-:Y:S02]  /*bab0*/  HADD2.F32 R57, -RZ, R12.H1_H1 ;  /* 0x3000000cff397230 */ /* 0x000fe40000004100 */
[----:B------:R-:W-:Y:S01]  /*bac0*/  HADD2.F32 R12, -RZ, R13.H0_H0 ;  /* 0x2000000dff0c7230 */ /* 0x000fe20000004100 */
[----:B------:R-:W-:Y:S01]  /*bad0*/  FMUL.FTZ R70, R61, R56 ;  /* 0x000000383d467220 */ /* 0x000fe20000410000 */
[--C-:B--2---:R-:W-:Y:S01]  /*bae0*/  HADD2.F32 R60, -RZ, R8.reuse.H0_H0 ;  /* 0x20000008ff3c7230 */ /* 0x104fe20000004100 */
[C---:B------:R-:W-:Y:S01]  /*baf0*/  FMUL.FTZ R75, R66.reuse, R57 ;  /* 0x00000039424b7220 */ /* 0x040fe20000410000 */
[----:B------:R-:W-:Y:S01]  /*bb00*/  HADD2.F32 R62, -RZ, R8.H1_H1 ;  /* 0x30000008ff3e7230 */ /* 0x000fe20000004100 */
[----:B------:R-:W-:Y:S01]  /*bb10*/  FMUL.FTZ R52, R67, R12 ;  /* 0x0000000c43347220 */ /* 0x000fe20000410000 */
[----:B------:R-:W-:Y:S01]  /*bb20*/  HADD2.F32 R8, -RZ, R9.H0_H0 ;  /* 0x20000009ff087230 */ /* 0x000fe20000004100 */
[----:B------:R-:W-:Y:S01]  /*bb30*/  FMUL.FTZ R61, R61, R60 ;  /* 0x0000003c3d3d7220 */ /* 0x000fe20000410000 */
[----:B------:R-:W-:Y:S01]  /*bb40*/  HADD2.F32 R58, -RZ, R13.H1_H1 ;  /* 0x3000000dff3a7230 */ /* 0x000fe20000004100 */
[----:B------:R-:W-:Y:S01]  /*bb50*/  FMUL.FTZ R66, R66, R62 ;  /* 0x0000003e42427220 */ /* 0x000fe20000410000 */
[----:B------:R-:W-:Y:S01]  /*bb60*/  HADD2.F32 R13, -RZ, R14.H0_H0 ;  /* 0x2000000eff0d7230 */ /* 0x000fe20000004100 */
[-C--:B------:R-:W-:Y:S01]  /*bb70*/  FMUL.FTZ R67, R67, R8.reuse ;  /* 0x0000000843437220 */ /* 0x080fe20000410000 */
[----:B------:R-:W-:Y:S01]  /*bb80*/  HADD2.F32 R63, -RZ, R9.H1_H1 ;  /* 0x30000009ff3f7230 */ /* 0x000fe20000004100 */
[----:B------:R-:W-:Y:S01]  /*bb90*/  FFMA.FTZ R52, R73, R8, R52 ;  /* 0x0000000849347223 */ /* 0x000fe20000010034 */
[----:B------:R-:W-:Y:S01]  /*bba0*/  HADD2.F32 R8, -RZ, R51.H1_H1 ;  /* 0x30000033ff087230 */ /* 0x000fe20000004100 */
[----:B------:R-:W-:Y:S01]  /*bbb0*/  FFMA.FTZ R75, R50, R62, R75 ;  /* 0x0000003e324b7223 */ /* 0x000fe2000001004b */
[----:B------:R-:W-:Y:S01]  /*bbc0*/  HADD2.F32 R9, -RZ, R10.H0_H0 ;  /* 0x2000000aff097230 */ /* 0x000fe20000004100 */
[----:B------:R-:W-:Y:S01]  /*bbd0*/  FFMA.FTZ R60, R65, R60, R70 ;  /* 0x0000003c413c7223 */ /* 0x000fe20000010046 */
[----:B------:R-:W-:Y:S01]  /*bbe0*/  HADD2.F32 R62, -RZ, R53.H1_H1 ;  /* 0x30000035ff3e7230 */ /* 0x000fe20000004100 */
[C---:B------:R-:W-:Y:S01]  /*bbf0*/  FMUL.FTZ R72, R8.reuse, R13 ;  /* 0x0000000d08487220 */ /* 0x040fe20000410000 */
[----:B------:R-:W-:Y:S01]  /*bc00*/  HADD2.F32 R59, -RZ, R14.H1_H1 ;  /* 0x3000000eff3b7230 */ /* 0x000fe20000004100 */
[C---:B------:R-:W-:Y:S01]  /*bc10*/  FMUL.FTZ R74, R47.reuse, R58 ;  /* 0x0000003a2f4a7220 */ /* 0x040fe20000410000 */
[----:B------:R-:W-:Y:S01]  /*bc20*/  HADD2.F32 R70, -RZ, R46.H1_H1 ;  /* 0x3000002eff467230 */ /* 0x000fe20000004100 */
[----:B------:R-:W-:Y:S01]  /*bc30*/  FMUL.FTZ R47, R47, R63 ;  /* 0x0000003f2f2f7220 */ /* 0x000fe20000410000 */
[--C-:B------:R-:W-:Y:S01]  /*bc40*/  HADD2.F32 R14, -RZ, R15.reuse.H0_H0 ;  /* 0x2000000fff0e7230 */ /* 0x100fe20000004100 */
[-C--:B------:R-:W-:Y:S01]  /*bc50*/  FMUL.FTZ R8, R8, R9.reuse ;  /* 0x0000000908087220 */ /* 0x080fe20000410000 */
[----:B------:R-:W-:Y:S01]  /*bc60*/  HADD2.F32 R64, -RZ, R10.H1_H1 ;  /* 0x3000000aff407230 */ /* 0x000fe20000004100 */
[----:B------:R-:W-:Y:S01]  /*bc70*/  FFMA.FTZ R72, R62, R9, R72 ;  /* 0x000000093e487223 */ /* 0x000fe20000010048 */
[----:B------:R-:W-:Y:S01]  /*bc80*/  HADD2.F32 R9, -RZ, R48.H1_H1 ;  /* 0x30000030ff097230 */ /* 0x000fe20000004100 */
[----:B------:R-:W-:Y:S01]  /*bc90*/  FFMA.FTZ R63, R49, R63, R74 ;  /* 0x0000003f313f7223 */ /* 0x000fe2000001004a */
[----:B------:R-:W-:Y:S01]  /*bca0*/  HADD2.F32 R15, -RZ, R15.H1_H1 ;  /* 0x3000000fff0f7230 */ /* 0x000fe20000004100 */
[C---:B------:R-:W-:Y:S01]  /*bcb0*/  FMUL.FTZ R79, R70.reuse, R59 ;  /* 0x0000003b464f7220 */ /* 0x040fe20000410000 */
[----:B------:R-:W-:Y:S01]  /*bcc0*/  HADD2.F32 R10, -RZ, R11.H0_H0 ;  /* 0x2000000bff0a7230 */ /* 0x000fe20000004100 */
[-C--:B------:R-:W-:Y:S01]  /*bcd0*/  FMUL.FTZ R70, R70, R64.reuse ;  /* 0x0000004046467220 */ /* 0x080fe20000410000 */
[----:B------:R-:W-:Y:S01]  /*bce0*/  HADD2.F32 R51, -RZ, R51.H0_H0 ;  /* 0x20000033ff337230 */ /* 0x000fe20000004100 */
[----:B------:R-:W-:Y:S01]  /*bcf0*/  FFMA.FTZ R79, R9, R64, R79 ;  /* 0x00000040094f7223 */ /* 0x000fe2000001004f */
[----:B------:R-:W-:Y:S01]  /*bd00*/  HADD2.F32 R74, -RZ, R46.H0_H0 ;  /* 0x2000002eff4a7230 */ /* 0x000fe20000004100 */
[----:B------:R-:W-:Y:S01]  /*bd10*/  FFMA.FTZ R61, R65, R56, -R61 ;  /* 0x00000038413d7223 */ /* 0x000fe2000001083d */
[----:B------:R-:W-:Y:S01]  /*bd20*/  HADD2.F32 R11, -RZ, R11.H1_H1 ;  /* 0x3000000bff0b7230 */ /* 0x000fe20000004100 */
[C---:B------:R-:W-:Y:S01]  /*bd30*/  FMUL.FTZ R46, R51.reuse, R14 ;  /* 0x0000000e332e7220 */ /* 0x040fe20000410000 */
[----:B------:R-:W-:Y:S01]  /*bd40*/  HADD2.F32 R53, -RZ, R53.H0_H0 ;  /* 0x20000035ff357230 */ /* 0x000fe20000004100 */
[----:B------:R-:W-:Y:S01]  /*bd50*/  FMUL.FTZ R64, R74, R15 ;  /* 0x0000000f4a407220 */ /* 0x000fe20000410000 */
[----:B------:R-:W-:Y:S01]  /*bd60*/  HADD2.F32 R48, -RZ, R48.H0_H0 ;  /* 0x20000030ff307230 */ /* 0x000fe20000004100 */
[----:B------:R-:W-:-:S02]  /*bd70*/  FMUL.FTZ R51, R51, R10 ;  /* 0x0000000a33337220 */ /* 0x000fc40000410000 */
[----:B------:R-:W-:Y:S02]  /*bd80*/  FMUL.FTZ R74, R74, R11 ;  /* 0x0000000b4a4a7220 */ /* 0x000fe40000410000 */
[----:B------:R-:W-:Y:S02]  /*bd90*/  FFMA.FTZ R66, R50, R57, -R66 ;  /* 0x0000003932427223 */ /* 0x000fe40000010842 */
[----:B------:R-:W-:Y:S02]  /*bda0*/  FFMA.FTZ R67, R73, R12, -R67 ;  /* 0x0000000c49437223 */ /* 0x000fe40000010843 */
[----:B------:R-:W-:Y:S01]  /*bdb0*/  FFMA.FTZ R58, R49, R58, -R47 ;  /* 0x0000003a313a7223 */ /* 0x000fe2000001082f */
[----:B------:R-:W-:Y:S01]  /*bdc0*/  F2FP.PACK_AB R12, R66, R61 ;  /* 0x0000003d420c723e */ /* 0x000fe200000000ff */
[----:B------:R-:W-:Y:S01]  /*bdd0*/  FFMA.FTZ R62, R62, R13, -R8 ;  /* 0x0000000d3e3e7223 */ /* 0x000fe20000010808 */
[----:B------:R-:W-:Y:S01]  /*bde0*/  F2FP.PACK_AB R8, R75, R60 ;  /* 0x0000003c4b08723e */ /* 0x000fe200000000ff */
[----:B------:R-:W-:Y:S01]  /*bdf0*/  FFMA.FTZ R59, R9, R59, -R70 ;  /* 0x0000003b093b7223 */ /* 0x000fe20000010846 */
[----:B------:R-:W-:Y:S01]  /*be00*/  F2FP.PACK_AB R13, R58, R67 ;  /* 0x000000433a0d723e */ /* 0x000fe200000000ff */
[----:B------:R-:W-:Y:S01]  /*be10*/  FFMA.FTZ R51, R53, R14, -R51 ;  /* 0x0000000e35337223 */ /* 0x000fe20000010833 */
[----:B------:R-:W-:Y:S01]  /*be20*/  F2FP.PACK_AB R9, R63, R52 ;  /* 0x000000343f09723e */ /* 0x000fe200000000ff */
[C---:B------:R-:W-:Y:S01]  /*be30*/  FFMA.FTZ R74, R48.reuse, R15, -R74 ;  /* 0x0000000f304a7223 */ /* 0x040fe2000001084a */
[----:B------:R-:W-:Y:S01]  /*be40*/  F2FP.PACK_AB R14, R59, R62 ;  /* 0x0000003e3b0e723e */ /* 0x000fe200000000ff */
[----:B------:R-:W-:Y:S01]  /*be50*/  FFMA.FTZ R46, R53, R10, R46 ;  /* 0x0000000a352e7223 */ /* 0x000fe2000001002e */
[----:B------:R-:W-:Y:S01]  /*be60*/  F2FP.PACK_AB R10, R79, R72 ;  /* 0x000000484f0a723e */ /* 0x000fe200000000ff */
[----:B------:R-:W-:Y:S01]  /*be70*/  FFMA.FTZ R11, R48, R11, R64 ;  /* 0x0000000b300b7223 */ /* 0x000fe20000010040 */
[----:B------:R-:W-:-:S04]  /*be80*/  F2FP.PACK_AB R15, R74, R51 ;  /* 0x000000334a0f723e */ /* 0x000fc800000000ff */
[----:B------:R-:W-:Y:S01]  /*be90*/  F2FP.PACK_AB R11, R11, R46 ;  /* 0x0000002e0b0b723e */ /* 0x000fe200000000ff */
[----:B------:R1:W-:Y:S04]  /*bea0*/  STS.128 [R55+0xc100], R12 ;  /* 0x00c1000c37007388 */ /* 0x0003e80000000c00 */
[----:B------:R1:W-:Y:S02]  /*beb0*/  STS.128 [R54+0xc100], R8 ;  /* 0x00c1000836007388 */ /* 0x0003e40000000c00 */
.L_x_135:
[----:B------:R-:W-:Y:S05]  /*bec0*/  BSYNC B0 ;  /* 0x0000000000007941 */ /* 0x000fea0003800000 */
.L_x_134:
[----:B-1----:R-:W-:Y:S01]  /*bed0*/  IADD3 R9, R37, 0x20, RZ ;  /* 0x0000002025097810 */ /* 0x002fe20007ffe0ff */
[----:B------:R-:W-:Y:S03]  /*bee0*/  BSSY B0, `(.L_x_136) ;  /* 0x000006b000007945 */ /* 0x000fe60003800000 */
[----:B------:R-:W-:-:S13]  /*bef0*/  ISETP.GE.AND P0, PT, R9, c[0x0][0x27c], PT ;  /* 0x00009f0009007a0c */ /* 0x000fda0003f06270 */
[----:B------:R-:W-:Y:S05]  /*bf00*/  @P0 BRA `(.L_x_137) ;  /* 0x0000068000000947 */ /* 0x000fea0003800000 */
[----:B------:R-:W-:Y:S01]  /*bf10*/  SHF.R.S32.HI R12, RZ, 0x1f, R9 ;  /* 0x0000001fff0c7819 */ /* 0x000fe20000011409 */
[----:B------:R-:W-:Y:S01]  /*bf20*/  HADD2.F32 R59, -RZ, R42.H0_H0 ;  /* 0x2000002aff3b7230 */ /* 0x000fe20000004100 */
[----:B------:R-:W-:Y:S01]  /*bf30*/  MOV R13, c[0x0][0x27c] ;  /* 0x00009f00000d7a02 */ /* 0x000fe20000000f00 */
[--C-:B------:R-:W-:Y:S01]  /*bf40*/  HADD2.F32 R57, -RZ, R44.reuse.H1_H1 ;  /* 0x3000002cff397230 */ /* 0x100fe20000004100 */
[CC--:B------:R-:W-:Y:S01]  /*bf50*/  LEA.HI R15, R12.reuse, R9.reuse, RZ, 0x3 ;  /* 0x000000090c0f7211 */ /* 0x0c0fe200078f18ff */
[----:B------:R-:W-:Y:S01]  /*bf60*/  HADD2.F32 R58, -RZ, R39.H1_H1 ;  /* 0x30000027ff3a7230 */ /* 0x000fe20000004100 */
[----:B------:R-:W-:Y:S01]  /*bf70*/  SHF.R.S32.HI R8, RZ, 0x1f, R29 ;  /* 0x0000001fff087819 */ /* 0x000fe2000001141d */
[----:B------:R-:W-:Y:S01]  /*bf80*/  HADD2.F32 R61, -RZ, R44.H0_H0 ;  /* 0x2000002cff3d7230 */ /* 0x000fe20000004100 */
[----:B------:R-:W-:Y:S01]  /*bf90*/  SHF.R.S32.HI R10, RZ, 0x3, R15 ;  /* 0x00000003ff0a7819 */ /* 0x000fe2000001140f */
[----:B------:R-:W-:Y:S01]  /*bfa0*/  HADD2.F32 R53, -RZ, R42.H1_H1 ;  /* 0x3000002aff357230 */ /* 0x000fe20000004100 */
[----:B------:R-:W-:Y:S01]  /*bfb0*/  SHF.L.U32 R14, R29, 0x6, RZ ;  /* 0x000000061d0e7819 */ /* 0x000fe200000006ff */
[----:B------:R-:W-:Y:S01]  /*bfc0*/  HADD2.F32 R42, -RZ, R41.H1_H1 ;  /* 0x30000029ff2a7230 */ /* 0x000fe20000004100 */
[----:B------:R-:W-:Y:S01]  /*bfd0*/  LEA.HI R13, R13, R10, RZ, 0x1d ;  /* 0x0000000a0d0d7211 */ /* 0x000fe200078fe8ff */
[----:B------:R-:W-:Y:S01]  /*bfe0*/  HADD2.F32 R39, -RZ, R39.H0_H0 ;  /* 0x20000027ff277230 */ /* 0x000fe20000004100 */
[----:B------:R-:W-:Y:S01]  /*bff0*/  LEA.HI R12, R12, R9, RZ, 0x6 ;  /* 0x000000090c0c7211 */ /* 0x000fe200078f30ff */
[----:B------:R-:W-:Y:S01]  /*c000*/  HADD2.F32 R41, -RZ, R41.H0_H0 ;  /* 0x20000029ff297230 */ /* 0x000fe20000004100 */
[----:B------:R-:W-:-:S02]  /*c010*/  LEA.HI R9, R8, R29, RZ, 0x3 ;  /* 0x0000001d08097211 */ /* 0x000fc400078f18ff */
[----:B------:R-:W-:Y:S02]  /*c020*/  SHF.R.S32.HI R8, RZ, 0x1f, R13 ;  /* 0x0000001fff087819 */ /* 0x000fe4000001140d */
[----:B------:R-:W-:Y:S01]  /*c030*/  LOP3.LUT R14, R14, 0x1c0, RZ, 0xc0, !PT ;  /* 0x000001c00e0e7812 */ /* 0x000fe200078ec0ff */
[----:B------:R-:W-:Y:S01]  /*c040*/  IMAD.SHL.U32 R9, R9, 0x40, RZ ;  /* 0x0000004009097824 */ /* 0x000fe200078e00ff */
[----:B------:R-:W-:Y:S02]  /*c050*/  LEA.HI R8, R8, R13, RZ, 0x3 ;  /* 0x0000000d08087211 */ /* 0x000fe400078f18ff */
[----:B------:R-:W-:Y:S02]  /*c060*/  SHF.L.U32 R12, R12, 0x7, RZ ;  /* 0x000000070c0c7819 */ /* 0x000fe400000006ff */
[----:B------:R-:W-:Y:S01]  /*c070*/  LOP3.LUT R15, R14, 0x38, R15, 0xf8, !PT ;  /* 0x000000380e0f7812 */ /* 0x000fe200078ef80f */
[----:B------:R-:W-:Y:S01]  /*c080*/  IMAD.SHL.U32 R8, R8, 0x400, RZ ;  /* 0x0000040008087824 */ /* 0x000fe200078e00ff */
[----:B------:R-:W-:-:S02]  /*c090*/  SHF.R.U32.HI R10, RZ, 0x3, R14 ;  /* 0x00000003ff0a7819 */ /* 0x000fc4000001160e */
[----:B------:R-:W-:Y:S02]  /*c0a0*/  SHF.L.U32 R11, R13, 0x3, RZ ;  /* 0x000000030d0b7819 */ /* 0x000fe400000006ff */
[----:B------:R-:W-:Y:S02]  /*c0b0*/  LOP3.LUT R12, R12, 0x7fffe000, RZ, 0xc0, !PT ;  /* 0x7fffe0000c0c7812 */ /* 0x000fe400078ec0ff */
[----:B------:R-:W-:Y:S02]  /*c0c0*/  LOP3.LUT R15, R15, R10, RZ, 0x3c, !PT ;  /* 0x0000000a0f0f7212 */ /* 0x000fe400078e3cff */
[----:B------:R-:W-:Y:S02]  /*c0d0*/  LOP3.LUT R9, R9, 0xfffffe00, RZ, 0xc0, !PT ;  /* 0xfffffe0009097812 */ /* 0x000fe400078ec0ff */
[----:B------:R-:W-:Y:S02]  /*c0e0*/  LOP3.LUT R11, R14, 0x38, R11, 0xf8, !PT ;  /* 0x000000380e0b7812 */ /* 0x000fe400078ef80b */
[----:B------:R-:W-:-:S02]  /*c0f0*/  IADD3 R12, R15, R12, R9 ;  /* 0x0000000c0f0c7210 */ /* 0x000fc40007ffe009 */
        /* <DEDUP_REMOVED lines=73> */
.L_x_137:
[----:B------:R-:W-:Y:S05]  /*c590*/  BSYNC B0 ;  /* 0x0000000000007941 */ /* 0x000fea0003800000 */
.L_x_136:
[----:B-1----:R-:W-:-:S04]  /*c5a0*/  IADD3 R14, R37, 0x40, RZ ;  /* 0x00000040250e7810 */ /* 0x002fc80007ffe0ff */
[----:B------:R-:W-:-:S13]  /*c5b0*/  ISETP.GE.AND P0, PT, R14, c[0x0][0x27c], PT ;  /* 0x00009f000e007a0c */ /* 0x000fda0003f06270 */
[----:B------:R-:W-:Y:S05]  /*c5c0*/  @P0 BRA `(.L_x_115) ;  /* 0x0000068000000947 */ /* 0x000fea0003800000 */
[----:B------:R-:W-:Y:S01]  /*c5d0*/  SHF.R.S32.HI R13, RZ, 0x1f, R14 ;  /* 0x0000001fff0d7819 */ /* 0x000fe2000001140e */
[--C-:B------:R-:W-:Y:S01]  /*c5e0*/  HADD2.F32 R43, -RZ, R33.reuse.H1_H1 ;  /* 0x30000021ff2b7230 */ /* 0x100fe20000004100 */
[----:B------:R-:W-:Y:S01]  /*c5f0*/  MOV R11, c[0x0][0x27c] ;  /* 0x00009f00000b7a02 */ /* 0x000fe20000000f00 */
[----:B------:R-:W-:Y:S01]  /*c600*/  HADD2.F32 R33, -RZ, R33.H0_H0 ;  /* 0x20000021ff217230 */ /* 0x000fe20000004100 */
[----:B------:R-:W-:Y:S01]  /*c610*/  LEA.HI R9, R13, R14, RZ, 0x3 ;  /* 0x0000000e0d097211 */ /* 0x000fe200078f18ff */
[--C-:B------:R-:W-:Y:S01]  /*c620*/  HADD2.F32 R47, -RZ, R35.reuse.H1_H1 ;  /* 0x30000023ff2f7230 */ /* 0x100fe20000004100 */
[----:B------:R-:W-:Y:S01]  /*c630*/  SHF.R.S32.HI R8, RZ, 0x1f, R29 ;  /* 0x0000001fff087819 */ /* 0x000fe2000001141d */
[--C-:B------:R-:W-:Y:S01]  /*c640*/  HADD2.F32 R48, -RZ, R30.reuse.H1_H1 ;  /* 0x3000001eff307230 */ /* 0x100fe20000004100 */
[----:B------:R-:W-:Y:S01]  /*c650*/  SHF.R.S32.HI R10, RZ, 0x3, R9 ;  /* 0x00000003ff0a7819 */ /* 0x000fe20000011409 */
[----:B------:R-:W-:Y:S01]  /*c660*/  HADD2.F32 R35, -RZ, R35.H0_H0 ;  /* 0x20000023ff237230 */ /* 0x000fe20000004100 */
[----:B------:R-:W-:Y:S01]  /*c670*/  SHF.L.U32 R12, R29, 0x6, RZ ;  /* 0x000000061d0c7819 */ /* 0x000fe200000006ff */
[----:B------:R-:W-:Y:S01]  /*c680*/  HADD2.F32 R30, -RZ, R30.H0_H0 ;  /* 0x2000001eff1e7230 */ /* 0x000fe20000004100 */
[----:B------:R-:W-:Y:S01]  /*c690*/  LEA.HI R11, R11, R10, RZ, 0x1d ;  /* 0x0000000a0b0b7211 */ /* 0x000fe200078fe8ff */
[----:B------:R-:W-:Y:S01]  /*c6a0*/  HADD2.F32 R52, -RZ, R28.H1_H1 ;  /* 0x3000001cff347230 */ /* 0x000fe20000004100 */
[----:B------:R-:W-:Y:S01]  /*c6b0*/  LEA.HI R8, R8, R29, RZ, 0x3 ;  /* 0x0000001d08087211 */ /* 0x000fe200078f18ff */
[----:B------:R-:W-:Y:S01]  /*c6c0*/  HADD2.F32 R59, -RZ, R36.H0_H0 ;  /* 0x20000024ff3b7230 */ /* 0x000fe20000004100 */
[----:B------:R-:W-:-:S02]  /*c6d0*/  SHF.R.S32.HI R10, RZ, 0x1f, R11 ;  /* 0x0000001fff0a7819 */ /* 0x000fc4000001140b */
[----:B------:R-:W-:Y:S01]  /*c6e0*/  LOP3.LUT R12, R12, 0x1c0, RZ, 0xc0, !PT ;  /* 0x000001c00c0c7812 */ /* 0x000fe200078ec0ff */
[----:B------:R-:W-:Y:S01]  /*c6f0*/  IMAD.SHL.U32 R8, R8, 0x40, RZ ;  /* 0x0000004008087824 */ /* 0x000fe200078e00ff */
[----:B------:R-:W-:Y:S02]  /*c700*/  LEA.HI R13, R13, R14, RZ, 0x6 ;  /* 0x0000000e0d0d7211 */ /* 0x000fe400078f30ff */
[----:B------:R-:W-:Y:S02]  /*c710*/  LEA.HI R10, R10, R11, RZ, 0x3 ;  /* 0x0000000b0a0a7211 */ /* 0x000fe400078f18ff */
[----:B------:R-:W-:Y:S02]  /*c720*/  SHF.L.U32 R15, R11, 0x3, RZ ;  /* 0x000000030b0f7819 */ /* 0x000fe400000006ff */
[----:B------:R-:W-:Y:S01]  /*c730*/  LOP3.LUT R14, R12, 0x38, R9, 0xf8, !PT ;  /* 0x000000380c0e7812 */ /* 0x000fe200078ef809 */
[----:B------:R-:W-:Y:S01]  /*c740*/  IMAD.SHL.U32 R11, R10, 0x400, RZ ;  /* 0x000004000a0b7824 */ /* 0x000fe200078e00ff */
[----:B------:R-:W-:-:S02]  /*c750*/  SHF.L.U32 R13, R13, 0x7, RZ ;  /* 0x000000070d0d7819 */ /* 0x000fc400000006ff */
[----:B------:R-:W-:Y:S02]  /*c760*/  SHF.R.U32.HI R9, RZ, 0x3, R12 ;  /* 0x00000003ff097819 */ /* 0x000fe4000001160c */
[----:B------:R-:W-:Y:S02]  /*c770*/  LOP3.LUT R12, R12, 0x38, R15, 0xf8, !PT ;  /* 0x000000380c0c7812 */ /* 0x000fe400078ef80f */
[----:B------:R-:W-:Y:S02]  /*c780*/  LOP3.LUT R13, R13, 0x7fffe000, RZ, 0xc0, !PT ;  /* 0x7fffe0000d0d7812 */ /* 0x000fe400078ec0ff */
[----:B------:R-:W-:Y:S02]  /*c790*/  LOP3.LUT R8, R8, 0xfffffe00, RZ, 0xc0, !PT ;  /* 0xfffffe0008087812 */ /* 0x000fe400078ec0ff */
[-C--:B------:R-:W-:Y:S02]  /*c7a0*/  LOP3.LUT R14, R14, R9.reuse, RZ, 0x3c, !PT ;  /* 0x000000090e0e7212 */ /* 0x080fe400078e3cff */
[----:B------:R-:W-:-:S02]  /*c7b0*/  LOP3.LUT R10, R12, R9, RZ, 0x3c, !PT ;  /* 0x000000090c0a7212 */ /* 0x000fc400078e3cff */
[----:B------:R-:W-:Y:S02]  /*c7c0*/  LOP3.LUT R9, R11, 0x7fffe000, RZ, 0xc0, !PT ;  /* 0x7fffe0000b097812 */ /* 0x000fe400078ec0ff */
[--C-:B------:R-:W-:Y:S02]  /*c7d0*/  IADD3 R13, R14, R13, R8.reuse ;  /* 0x0000000d0e0d7210 */ /* 0x100fe40007ffe008 */
[----:B------:R-:W-:Y:S02]  /*c7e0*/  IADD3 R9, R10, R9, R8 ;  /* 0x000000090a097210 */ /* 0x000fe40007ffe008 */
[----:B------:R-:W-:Y:S02]  /*c7f0*/  SHF.L.U32 R37, R13, 0x1, RZ ;  /* 0x000000010d257819 */ /* 0x000fe400000006ff */
[----:B------:R-:W-:-:S03]  /*c800*/  SHF.L.U32 R29, R9, 0x1, RZ ;  /* 0x00000001091d7819 */ /* 0x000fc600000006ff */
[----:B------:R-:W1:Y:S04]  /*c810*/  LDS.128 R12, [R37+0xc100] ;  /* 0x00c10000250c7984 */ /* 0x000e680000000c00 */
[----:B------:R-:W2:Y:S01]  /*c820*/  LDS.128 R8, [R29+0xc100] ;  /* 0x00c100001d087984 */ /* 0x000ea20000000c00 */
[--C-:B-1----:R-:W-:Y:S02]  /*c830*/  HADD2.F32 R38, -RZ, R12.reuse.H0_H0 ;  /* 0x2000000cff267230 */ /* 0x102fe40000004100 */
[----:B------:R-:W-:Y:S02]  /*c840*/  HADD2.F32 R39, -RZ, R12.H1_H1 ;  /* 0x3000000cff277230 */ /* 0x000fe40000004100 */
[----:B------:R-:W-:Y:S01]  /*c850*/  HADD2.F32 R12, -RZ, R13.H0_H0 ;  /* 0x2000000dff0c7230 */ /* 0x000fe20000004100 */
[----:B------:R-:W-:Y:S01]  /*c860*/  FMUL.FTZ R49, R43, R38 ;  /* 0x000000262b317220 */ /* 0x000fe20000410000 */
[--C-:B--2---:R-:W-:Y:S01]  /*c870*/  HADD2.F32 R42, -RZ, R8.reuse.H0_H0 ;  /* 0x20000008ff2a7230 */ /* 0x104fe20000004100 */
        /* <DEDUP_REMOVED lines=8> */
[-C--:B------:R-:W-:Y:S01]  /*c900*/  FMUL.FTZ R33, R33, R8.reuse ;  /* 0x0000000821217220 */ /* 0x080fe20000410000 */
[--C-:B------:R-:W-:Y:S01]  /*c910*/  HADD2.F32 R49, -RZ, R32.reuse.H1_H1 ;  /* 0x30000020ff317230 */ /* 0x100fe20000004100 */
[----:B------:R-:W-:Y:S01]  /*c920*/  FFMA.FTZ R50, R35, R8, R50 ;  /* 0x0000000823327223 */ /* 0x000fe20000010032 */
[----:B------:R-:W-:Y:S01]  /*c930*/  HADD2.F32 R32, -RZ, R32.H0_H0 ;  /* 0x20000020ff207230 */ /* 0x000fe20000004100 */
[----:B------:R-:W-:Y:S01]  /*c940*/  FMUL.FTZ R55, R30, R40 ;  /* 0x000000281e377220 */ /* 0x000fe20000410000 */
[----:B------:R-:W-:Y:S01]  /*c950*/  HADD2.F32 R13, -RZ, R14.H0_H0 ;  /* 0x2000000eff0d7230 */ /* 0x000fe20000004100 */
[-C--:B------:R-:W-:Y:S01]  /*c960*/  FMUL.FTZ R48, R48, R44.reuse ;  /* 0x0000002c30307220 */ /* 0x080fe20000410000 */
[----:B------:R-:W-:Y:S01]  /*c970*/  HADD2.F32 R8, -RZ, R34.H1_H1 ;  /* 0x30000022ff087230 */ /* 0x000fe20000004100 */
[----:B------:R-:W-:Y:S01]  /*c980*/  FFMA.FTZ R51, R49, R44, R51 ;  /* 0x0000002c31337223 */ /* 0x000fe20000010033 */
[----:B------:R-:W-:Y:S01]  /*c990*/  HADD2.F32 R41, -RZ, R14.H1_H1 ;  /* 0x3000000eff297230 */ /* 0x000fe20000004100 */
[-C--:B------:R-:W-:Y:S01]  /*c9a0*/  FMUL.FTZ R53, R30, R45.reuse ;  /* 0x0000002d1e357220 */ /* 0x080fe20000410000 */
[----:B------:R-:W-:Y:S01]  /*c9b0*/  HADD2.F32 R9, -RZ, R10.H0_H0 ;  /* 0x2000000aff097230 */ /* 0x000fe20000004100 */
[----:B------:R-:W-:Y:S01]  /*c9c0*/  FFMA.FTZ R45, R32, R45, R55 ;  /* 0x0000002d202d7223 */ /* 0x000fe20000010037 */
[----:B------:R-:W-:Y:S01]  /*c9d0*/  HADD2.F32 R44, -RZ, R36.H1_H1 ;  /* 0x30000024ff2c7230 */ /* 0x000fe20000004100 */
[C---:B------:R-:W-:Y:S01]  /*c9e0*/  FMUL.FTZ R54, R8.reuse, R13 ;  /* 0x0000000d08367220 */ /* 0x040fe20000410000 */
[--C-:B------:R-:W-:Y:S01]  /*c9f0*/  HADD2.F32 R14, -RZ, R15.reuse.H0_H0 ;  /* 0x2000000fff0e7230 */ /* 0x100fe20000004100 */
[-C--:B------:R-:W-:Y:S01]  /*ca00*/  FMUL.FTZ R8, R8, R9.reuse ;  /* 0x0000000908087220 */ /* 0x080fe20000410000 */
[----:B------:R-:W-:Y:S01]  /*ca10*/  HADD2.F32 R46, -RZ, R10.H1_H1 ;  /* 0x3000000aff2e7230 */ /* 0x000fe20000004100 */
[----:B------:R-:W-:Y:S01]  /*ca20*/  FFMA.FTZ R30, R44, R9, R54 ;  /* 0x000000092c1e7223 */ /* 0x000fe20000010036 */
[----:B------:R-:W-:Y:S01]  /*ca30*/  HADD2.F32 R55, -RZ, R34.H0_H0 ;  /* 0x20000022ff377230 */ /* 0x000fe20000004100 */
[C---:B------:R-:W-:Y:S01]  /*ca40*/  FMUL.FTZ R57, R52.reuse, R41 ;  /* 0x0000002934397220 */ /* 0x040fe20000410000 */
[----:B------:R-:W-:Y:S01]  /*ca50*/  HADD2.F32 R15, -RZ, R15.H1_H1 ;  /* 0x3000000fff0f7230 */ /* 0x000fe20000004100 */
[----:B------:R-:W-:Y:S01]  /*ca60*/  FMUL.FTZ R52, R52, R46 ;  /* 0x0000002e34347220 */ /* 0x000fe20000410000 */
[--C-:B------:R-:W-:Y:S01]  /*ca70*/  HADD2.F32 R10, -RZ, R11.reuse.H0_H0 ;  /* 0x2000000bff0a7230 */ /* 0x100fe20000004100 */
[----:B------:R-:W-:Y:S01]  /*ca80*/  FFMA.FTZ R43, R47, R38, -R43 ;  /* 0x000000262f2b7223 */ /* 0x000fe2000001082b */
[----:B------:R-:W-:Y:S01]  /*ca90*/  HADD2.F32 R34, -RZ, R28.H0_H0 ;  /* 0x2000001cff227230 */ /* 0x000fe20000004100 */
[C---:B------:R-:W-:Y:S01]  /*caa0*/  FMUL.FTZ R28, R55.reuse, R14 ;  /* 0x0000000e371c7220 */ /* 0x040fe20000410000 */
[----:B------:R-:W-:Y:S01]  /*cab0*/  HADD2.F32 R11, -RZ, R11.H1_H1 ;  /* 0x3000000bff0b7230 */ /* 0x000fe20000004100 */
[----:B------:R-:W-:Y:S01]  /*cac0*/  FMUL.FTZ R55, R55, R10 ;  /* 0x0000000a37377220 */ /* 0x000fe20000410000 */
[--C-:B------:R-:W-:Y:S01]  /*cad0*/  HADD2.F32 R9, -RZ, R31.reuse.H1_H1 ;  /* 0x3000001fff097230 */ /* 0x100fe20000004100 */
[----:B------:R-:W-:Y:S01]  /*cae0*/  FFMA.FTZ R48, R49, R39, -R48 ;  /* 0x0000002731307223 */ /* 0x000fe20000010830 */
[----:B------:R-:W-:Y:S01]  /*caf0*/  HADD2.F32 R36, -RZ, R31.H0_H0 ;  /* 0x2000001fff247230 */ /* 0x000fe20000004100 */
[----:B------:R-:W-:-:S02]  /*cb00*/  FMUL.FTZ R31, R34, R15 ;  /* 0x0000000f221f7220 */ /* 0x000fc40000410000 */
[----:B------:R-:W-:Y:S02]  /*cb10*/  FMUL.FTZ R34, R34, R11 ;  /* 0x0000000b22227220 */ /* 0x000fe40000410000 */
[----:B------:R-:W-:Y:S01]  /*cb20*/  FFMA.FTZ R33, R35, R12, -R33 ;  /* 0x0000000c23217223 */ /* 0x000fe20000010821 */
[----:B------:R-:W-:Y:S01]  /*cb30*/  F2FP.PACK_AB R12, R48, R43 ;  /* 0x0000002b300c723e */ /* 0x000fe200000000ff */
[----:B------:R-:W-:Y:S02]  /*cb40*/  FFMA.FTZ R32, R32, R40, -R53 ;  /* 0x0000002820207223 */ /* 0x000fe40000010835 */
[----:B------:R-:W-:Y:S01]  /*cb50*/  FFMA.FTZ R44, R44, R13, -R8 ;  /* 0x0000000d2c2c7223 */ /* 0x000fe20000010808 */
[----:B------:R-:W-:Y:S01]  /*cb60*/  F2FP.PACK_AB R8, R51, R42 ;  /* 0x0000002a3308723e */ /* 0x000fe200000000ff */
[----:B------:R-:W-:Y:S01]  /*cb70*/  FFMA.FTZ R41, R9, R41, -R52 ;  /* 0x0000002909297223 */ /* 0x000fe20000010834 */
[----:B------:R-:W-:Y:S01]  /*cb80*/  F2FP.PACK_AB R13, R32, R33 ;  /* 0x00000021200d723e */ /* 0x000fe200000000ff */
[----:B------:R-:W-:-:S02]  /*cb90*/  FFMA.FTZ R55, R59, R14, -R55 ;  /* 0x0000000e3b377223 */ /* 0x000fc40000010837 */
[----:B------:R-:W-:Y:S01]  /*cba0*/  FFMA.FTZ R34, R36, R15, -R34 ;  /* 0x0000000f24227223 */ /* 0x000fe20000010822 */
[----:B------:R-:W-:Y:S01]  /*cbb0*/  F2FP.PACK_AB R14, R41, R44 ;  /* 0x0000002c290e723e */ /* 0x000fe200000000ff */
[----:B------:R-:W-:Y:S01]  /*cbc0*/  FFMA.FTZ R57, R9, R46, R57 ;  /* 0x0000002e09397223 */ /* 0x000fe20000010039 */
[----:B------:R-:W-:Y:S01]  /*cbd0*/  F2FP.PACK_AB R9, R45, R50 ;  /* 0x000000322d09723e */ /* 0x000fe200000000ff */
[----:B------:R-:W-:Y:S01]  /*cbe0*/  FFMA.FTZ R28, R59, R10, R28 ;  /* 0x0000000a3b1c7223 */ /* 0x000fe2000001001c */
[----:B------:R-:W-:Y:S01]  /*cbf0*/  F2FP.PACK_AB R15, R34, R55 ;  /* 0x00000037220f723e */ /* 0x000fe200000000ff */
[----:B------:R-:W-:Y:S01]  /*cc00*/  FFMA.FTZ R11, R36, R11, R31 ;  /* 0x0000000b240b7223 */ /* 0x000fe2000001001f */
[----:B------:R-:W-:-:S03]  /*cc10*/  F2FP.PACK_AB R10, R57, R30 ;  /* 0x0000001e390a723e */ /* 0x000fc600000000ff */
[----:B------:R1:W-:Y:S01]  /*cc20*/  STS.128 [R37+0xc100], R12 ;  /* 0x00c1000c25007388 */ /* 0x0003e20000000c00 */
[----:B------:R-:W-:-:S05]  /*cc30*/  F2FP.PACK_AB R11, R11, R28 ;  /* 0x0000001c0b0b723e */ /* 0x000fca00000000ff */
[----:B------:R1:W-:Y:S02]  /*cc40*/  STS.128 [R29+0xc100], R8 ;  /* 0x00c100081d007388 */ /* 0x0003e40000000c00 */
.L_x_115:
[----:B------:R-:W-:Y:S05]  /*cc50*/  BSYNC B2 ;  /* 0x0000000000027941 */ /* 0x000fea0003800000 */
.L_x_99:
[----:B-1----:R-:W-:Y:S01]  /*cc60*/  IMAD R8, R25, c[0x0][0x208], RZ ;  /* 0x0000820019087a24 */ /* 0x002fe200078e02ff */
[----:B------:R-:W-:Y:S01]  /*cc70*/  SHF.R.S32.HI R9, RZ, 0x4, R22 ;  /* 0x00000004ff097819 */ /* 0x000fe20000011416 */
[----:B------:R-:W-:Y:S01]  /*cc80*/  IMAD.WIDE.U32 R10, R215, c[0x0][0x208], RZ ;  /* 0x00008200d70a7a25 */ /* 0x000fe200078e00ff */
[----:B------:R-:W-:Y:S01]  /*cc90*/  SHF.R.S32.HI R12, RZ, 0x1f, R17 ;  /* 0x0000001fff0c7819 */ /* 0x000fe20000011411 */
[----:B------:R-:W-:-:S04]  /*cca0*/  DEPBAR.LE SB0, 0x0 ;  /* 0x000080000000791a */ /* 0x000fc80000000000 */
[----:B------:R-:W-:Y:S01]  /*ccb0*/  IMAD R8, R215, c[0x0][0x20c], R8 ;  /* 0x00008300d7087a24 */ /* 0x000fe200078e0208 */
[----:B------:R-:W-:Y:S01]  /*ccc0*/  LEA.HI R145, R12, R17, RZ, 0x3 ;  /* 0x000000110c917211 */ /* 0x000fe200078f18ff */
[----:B------:R-:W-:Y:S01]  /*ccd0*/  IMAD R13, R24, c[0x0][0x218], RZ ;  /* 0x00008600180d7a24 */ /* 0x000fe200078e02ff */
[----:B------:R-:W-:Y:S01]  /*cce0*/  SHF.L.U32 R12, R18, 0x6, RZ ;  /* 0x00000006120c7819 */ /* 0x000fe200000006ff */
[----:B------:R-:W-:Y:S01]  /*ccf0*/  IMAD.IADD R11, R11, 0x1, R8 ;  /* 0x000000010b0b7824 */ /* 0x000fe200078e0208 */
[----:B------:R-:W-:Y:S01]  /*cd00*/  LOP3.LUT R145, R145, 0xfffffff8, RZ, 0xc0, !PT ;  /* 0xfffffff891917812 */ /* 0x000fe200078ec0ff */
[----:B------:R-:W-:Y:S01]  /*cd10*/  IMAD R13, R214, c[0x0][0x21c], R13 ;  /* 0x00008700d60d7a24 */ /* 0x000fe200078e020d */
[----:B------:R-:W-:Y:S01]  /*cd20*/  LOP3.LUT R12, R12, 0x1c0, RZ, 0xc0, !PT ;  /* 0x000001c00c0c7812 */ /* 0x000fe200078ec0ff */
[----:B------:R-:W-:Y:S01]  /*cd30*/  IMAD.WIDE.U32 R10, R214, c[0x0][0x218], R10 ;  /* 0x00008600d60a7a25 */ /* 0x000fe200078e000a */
[----:B------:R-:W-:Y:S01]  /*cd40*/  BAR.SYNC.DEFER_BLOCKING 0x0 ;  /* 0x0000000000007b1d */ /* 0x000fe20000010000 */
[----:B------:R-:W-:-:S02]  /*cd50*/  ISETP.GE.AND P2, PT, R134, c[0x0][0x1d4], PT ;  /* 0x0000750086007a0c */ /* 0x000fc40003f46270 */
[----:B------:R-:W-:Y:S01]  /*cd60*/  IMAD.SHL.U32 R8, R20, 0x40, RZ ;  /* 0x0000004014087824 */ /* 0x000fe200078e00ff */
[----:B------:R-:W-:Y:S01]  /*cd70*/  IADD3 R26, P0, R26, R10, RZ ;  /* 0x0000000a1a1a7210 */ /* 0x000fe20007f1e0ff */
[----:B------:R-:W-:Y:S01]  /*cd80*/  IMAD.SHL.U32 R70, R7, 0x40, RZ ;  /* 0x0000004007467824 */ /* 0x000fe200078e00ff */
[----:B------:R-:W-:Y:S02]  /*cd90*/  LEA.HI R10, R22, R9, RZ, 0x1 ;  /* 0x00000009160a7211 */ /* 0x000fe400078f08ff */
[----:B------:R-:W-:Y:S01]  /*cda0*/  IADD3.X R13, R210, R11, R13, P0, !PT ;  /* 0x0000000bd20d7210 */ /* 0x000fe200007fe40d */
[----:B------:R-:W-:Y:S01]  /*cdb0*/  IMAD.SHL.U32 R11, R23, 0x8, RZ ;  /* 0x00000008170b7824 */ /* 0x000fe200078e00ff */
[----:B------:R-:W-:Y:S01]  /*cdc0*/  LOP3.LUT R8, R8, 0x1c0, RZ, 0xc0, !PT ;  /* 0x000001c008087812 */ /* 0x000fe200078ec0ff */
[----:B------:R-:W-:Y:S01]  /*cdd0*/  IMAD.WIDE R22, R145, 0x2, RZ ;  /* 0x0000000291167825 */ /* 0x000fe200078e02ff */
[----:B------:R-:W-:Y:S02]  /*cde0*/  LEA R14, P0, R26, c[0x0][0x1f8], 0x1 ;  /* 0x00007e001a0e7a11 */ /* 0x000fe400078008ff */
[----:B------:R-:W-:-:S02]  /*cdf0*/  LOP3.LUT R11, R8, 0x8, R11, 0xf8, !PT ;  /* 0x00000008080b7812 */ /* 0x000fc400078ef80b */
[----:B------:R-:W-:Y:S01]  /*ce00*/  LOP3.LUT R10, R10, 0xfffffffe, RZ, 0xc0, !PT ;  /* 0xfffffffe0a0a7812 */ /* 0x000fe200078ec0ff */
[----:B------:R-:W1:Y:S01]  /*ce10*/  SHFL.IDX PT, R40, R14, RZ, 0x181f ;  /* 0x00181fff0e287589 */ /* 0x000e6200000e0000 */
[----:B------:R-:W-:Y:S02]  /*ce20*/  SHF.R.U32.HI R8, RZ, 0x3, R8 ;  /* 0x00000003ff087819 */ /* 0x000fe40000011608 */
[----:B------:R-:W-:Y:S01]  /*ce30*/  LEA.HI.X R13, R26, c[0x0][0x1fc], R13, 0x1, P0 ;  /* 0x00007f001a0d7a11 */ /* 0x000fe200000f0c0d */
[----:B------:R-:W-:Y:S01]  /*ce40*/  IMAD.IADD R10, R9, 0x1, -R10 ;  /* 0x00000001090a7824 */ /* 0x000fe200078e0a0a */
[----:B------:R-:W-:Y:S01]  /*ce50*/  LOP3.LUT R11, R11, R8, RZ, 0x3c, !PT ;  /* 0x000000080b0b7212 */ /* 0x000fe200078e3cff */
[----:B------:R2:W3:Y:S01]  /*ce60*/  SHFL.IDX PT, R56, R14, 0x1, 0x181f ;  /* 0x00381f000e387f89 */ /* 0x0004e200000e0000 */
[----:B------:R-:W-:Y:S02]  /*ce70*/  LOP3.LUT P0, RZ, R20, 0x2, RZ, 0xc0, !PT ;  /* 0x0000000214ff7812 */ /* 0x000fe4000780c0ff */
[----:B------:R-:W-:Y:S01]  /*ce80*/  LOP3.LUT R70, R70, 0xfffffe00, RZ, 0xc0, !PT ;  /* 0xfffffe0046467812 */ /* 0x000fe200078ec0ff */
[----:B------:R-:W4:Y:S01]  /*ce90*/  SHFL.IDX PT, R9, R13, RZ, 0x181f ;  /* 0x00181fff0d097589 */ /* 0x000f2200000e0000 */
[----:B------:R-:W-:Y:S01]  /*cea0*/  IMAD R205, R10, 0x200, R11 ;  /* 0x000002000acd7824 */ /* 0x000fe200078e020b */
[----:B------:R-:W-:-:S02]  /*ceb0*/  SHF.L.U32 R216, R2, 0x1, RZ ;  /* 0x0000000102d87819 */ /* 0x000fc400000006ff */
[----:B------:R-:W5:Y:S01]  /*cec0*/  SHFL.IDX PT, R8, R13, 0x1, 0x181f ;  /* 0x00381f000d087f89 */ /* 0x000f6200000e0000 */
[----:B------:R-:W-:Y:S01]  /*ced0*/  IMAD.SHL.U32 R205, R205, 0x2, RZ ;  /* 0x00000002cdcd7824 */ /* 0x000fe200078e00ff */
[----:B------:R-:W-:-:S04]  /*cee0*/  P2R R36, PR, RZ, 0x8 ;  /* 0x00000008ff247803 */ /* 0x000fc80000000000 */
[C---:B------:R-:W-:Y:S01]  /*cef0*/  IADD3 R11, R205.reuse, 0x6100, RZ ;  /* 0x00006100cd0b7810 */ /* 0x040fe20007ffe0ff */
[----:B------:R-:W-:Y:S01]  /*cf00*/  LDSM.16.M88.4 R28, [R205+0x6100] ;  /* 0x00610000cd1c783b */ /* 0x000fe20000000200 */
[----:B------:R-:W-:Y:S02]  /*cf10*/  IADD3 R204, R205, 0x6120, RZ ;  /* 0x00006120cdcc7810 */ /* 0x000fe40007ffe0ff */
[----:B------:R-:W-:Y:S01]  /*cf20*/  @P0 IADD3 R204, R11, -0x20, RZ ;  /* 0xffffffe00bcc0810 */ /* 0x000fe20007ffe0ff */
[----:B------:R-:W-:Y:S01]  /*cf30*/  LDSM.16.M88.4 R44, [R205+0x6900] ;  /* 0x00690000cd2c783b */ /* 0x000fe20000000200 */
[----:B------:R-:W-:Y:S02]  /*cf40*/  SHF.R.S32.HI R11, RZ, 0x1f, R16 ;  /* 0x0000001fff0b7819 */ /* 0x000fe40000011410 */
[----:B------:R-:W-:Y:S01]  /*cf50*/  IADD3 R195, R204, 0x800, RZ ;  /* 0x00000800ccc37810 */ /* 0x000fe20007ffe0ff */
[----:B--2---:R-:W-:Y:S01]  /*cf60*/  IMAD.WIDE R14, R134, 0x2, RZ ;  /* 0x00000002860e7825 */ /* 0x004fe200078e02ff */
[----:B------:R-:W-:Y:S01]  /*cf70*/  LEA.HI R144, R11, R16, RZ, 0x3 ;  /* 0x000000100b907211 */ /* 0x000fe200078f18ff */
[----:B------:R-:W-:Y:S01]  /*cf80*/  LDSM.16.M88.4 R80, [R205+0x7100] ;  /* 0x00710000cd50783b */ /* 0x000fe20000000200 */
[----:B------:R-:W-:Y:S01]  /*cf90*/  IADD3 R194, R204, 0x1000, RZ ;  /* 0x00001000ccc27810 */ /* 0x000fe20007ffe0ff */
[----:B------:R-:W-:Y:S01]  /*cfa0*/  IMAD.SHL.U32 R11, R10, 0x8, RZ ;  /* 0x000000080a0b7824 */ /* 0x000fe200078e00ff */
[----:B-1----:R-:W-:Y:S01]  /*cfb0*/  IADD3 R48, P1, R40, R14, RZ ;  /* 0x0000000e28307210 */ /* 0x002fe20007f3e0ff */
[----:B------:R-:W-:Y:S01]  /*cfc0*/  LDSM.16.M88.4 R32, [R205+0x7900] ;  /* 0x00790000cd20783b */ /* 0x000fe20000000200 */
[----:B---3--:R-:W-:-:S02]  /*cfd0*/  IADD3 R38, P0, R14, R56, RZ ;  /* 0x000000380e267210 */ /* 0x008fc40007f1e0ff */
[----:B------:R-:W-:Y:S01]  /*cfe0*/  LOP3.LUT R144, R144, 0xfffffff8, RZ, 0xc0, !PT ;  /* 0xfffffff890907812 */ /* 0x000fe200078ec0ff */
[----:B----4-:R-:W-:Y:S01]  /*cff0*/  IMAD.X R49, R9, 0x1, R15, P1 ;  /* 0x0000000109317824 */ /* 0x010fe200008e060f */
[----:B------:R-:W-:Y:S01]  /*d000*/  IADD3 R42, P1, R40, R22, RZ ;  /* 0x00000016282a7210 */ /* 0x000fe20007f3e0ff */
[----:B-----5:R-:W-:Y:S01]  /*d010*/  IMAD.X R39, R15, 0x1, R8, P0 ;  /* 0x000000010f277824 */ /* 0x020fe200000e0608 */
[----:B------:R-:W-:Y:S01]  /*d020*/  IADD3 R22, P0, R22, R56, RZ ;  /* 0x0000003816167210 */ /* 0x000fe20007f1e0ff */
[----:B------:R-:W-:Y:S01]  /*d030*/  IMAD.WIDE R14, R144, 0x2, RZ ;  /* 0x00000002900e7825 */ /* 0x000fe200078e02ff */
[----:B------:R-:W-:Y:S01]  /*d040*/  LOP3.LUT R11, R12, 0x8, R11, 0xf8, !PT ;  /* 0x000000080c0b7812 */ /* 0x000fe200078ef80b */
[----:B------:R-:W-:Y:S01]  /*d050*/  LDSM.16.M88.4 R88, [R204+0x1000] ;  /* 0x00100000cc58783b */ /* 0x000fe20000000200 */
[----:B------:R-:W-:Y:S01]  /*d060*/  SHF.R.U32.HI R10, RZ, 0x3, R12 ;  /* 0x00000003ff0a7819 */ /* 0x000fe2000001160c */
[----:B------:R-:W-:Y:S01]  /*d070*/  IMAD.X R43, R9, 0x1, R23, P1 ;  /* 0x00000001092b7824 */ /* 0x000fe200008e0617 */
[----:B------:R-:W-:Y:S01]  /*d080*/  IADD3.X R23, R23, R8, RZ, P0, !PT ;  /* 0x0000000817177210 */ /* 0x000fe200007fe4ff */
[----:B------:R-:W-:Y:S01]  /*d090*/  LDSM.16.M88.4 R84, [R204+0x1800] ;  /* 0x00180000cc54783b */ /* 0x000fe20000000200 */
[----:B------:R-:W-:-:S02]  /*d0a0*/  IADD3 R56, P0, R14, R56, RZ ;  /* 0x000000380e387210 */ /* 0x000fc40007f1e0ff */
[----:B------:R-:W-:Y:S02]  /*d0b0*/  LOP3.LUT R7, R11, R10, RZ, 0x3c, !PT ;  /* 0x0000000a0b077212 */ /* 0x000fe400078e3cff */
[----:B------:R-:W-:Y:S01]  /*d0c0*/  IADD3 R40, P1, R40, R14, RZ ;  /* 0x0000000e28287210 */ /* 0x000fe20007f3e0ff */
[----:B------:R-:W-:Y:S01]  /*d0d0*/  IMAD.X R57, R15, 0x1, R8, P0 ;  /* 0x000000010f397824 */ /* 0x000fe200000e0608 */
[----:B------:R-:W-:Y:S01]  /*d0e0*/  ISETP.LT.OR P0, PT, R21, 0x1, P2 ;  /* 0x000000011500780c */ /* 0x000fe20001701670 */
[----:B------:R-:W-:Y:S01]  /*d0f0*/  IMAD R8, R19, 0x400, R70 ;  /* 0x0000040013087824 */ /* 0x000fe200078e0246 */
[----:B------:R-:W-:Y:S01]  /*d100*/  ISETP.LT.OR P2, PT, R21, 0x21, P2 ;  /* 0x000000211500780c */ /* 0x000fe20001741670 */
[----:B------:R-:W-:Y:S01]  /*d110*/  IMAD.X R41, R9, 0x1, R15, P1 ;  /* 0x0000000109297824 */ /* 0x000fe200008e060f */
[----:B------:R-:W-:Y:S01]  /*d120*/  ISETP.GE.AND P1, PT, R17, c[0x0][0x1d4], PT ;  /* 0x0000750011007a0c */ /* 0x000fe20003f26270 */
[C---:B------:R-:W-:Y:S01]  /*d130*/  IMAD.IADD R2, R7.reuse, 0x1, R8 ;  /* 0x0000000107027824 */ /* 0x040fe200078e0208 */
[----:B------:R-:W-:Y:S01]  /*d140*/  LDSM.16.M88.4 R12, [R204] ;  /* 0x00000000cc0c783b */ /* 0x000fe20000000200 */
[----:B------:R-:W-:-:S02]  /*d150*/  LOP3.LUT R203, R7, R70, RZ, 0xfc, !PT ;  /* 0x0000004607cb7212 */ /* 0x000fc400078efcff */
[----:B------:R-:W-:Y:S01]  /*d160*/  IMAD.SHL.U32 R206, R2, 0x2, RZ ;  /* 0x0000000202ce7824 */ /* 0x000fe200078e00ff */
[----:B------:R-:W-:Y:S01]  /*d170*/  LDSM.16.M88.4 R8, [R204+0x800] ;  /* 0x00080000cc08783b */ /* 0x000fe20000000200 */
[----:B------:R-:W-:Y:S01]  /*d180*/  IMAD.MOV.U32 R2, RZ, RZ, 0x40 ;  /* 0x00000040ff027424 */ /* 0x000fe200078e00ff */
[----:B------:R-:W-:Y:S01]  /*d190*/  SHF.R.S32.HI R7, RZ, 0x1f, R144 ;  /* 0x0000001fff077819 */ /* 0x000fe20000011490 */
[----:B------:R-:W-:Y:S01]  /*d1a0*/  IMAD R202, R0, 0x2, R206 ;  /* 0x0000000200ca7824 */ /* 0x000fe200078e02ce */
[----:B------:R-:W1:Y:S01]  /*d1b0*/  LDSM.16.M88.4 R24, [R206+0xc100] ;  /* 0x00c10000ce18783b */ /* 0x000e620000000200 */
[C---:B------:R-:W-:Y:S02]  /*d1c0*/  LEA R201, R5.reuse, R206, 0x1 ;  /* 0x000000ce05c97211 */ /* 0x040fe400078e08ff */
[----:B------:R-:W-:Y:S01]  /*d1d0*/  IMAD R199, R5, 0x2, R202 ;  /* 0x0000000205c77824 */ /* 0x000fe200078e02ca */
[----:B------:R-:W2:Y:S01]  /*d1e0*/  LDSM.16.M88.4 R52, [R202+0xc100] ;  /* 0x00c10000ca34783b */ /* 0x000ea20000000200 */
[----:B------:R-:W-:-:S02]  /*d1f0*/  IADD3 R193, R204, 0x1800, RZ ;  /* 0x00001800ccc17810 */ /* 0x000fc40007ffe0ff */
[C---:B------:R-:W-:Y:S01]  /*d200*/  IADD3 R191, R204.reuse, 0x2000, RZ ;  /* 0x00002000ccbf7810 */ /* 0x040fe20007ffe0ff */
[----:B------:R-:W-:Y:S01]  /*d210*/  @!PT LDS RZ, [RZ] ;  /* 0x00000000fffff984 */ /* 0x000fe20000000800 */
[----:B------:R-:W-:Y:S01]  /*d220*/  @!PT LDS RZ, [RZ] ;  /* 0x00000000fffff984 */ /* 0x000fe20000000800 */
[----:B------:R-:W-:Y:S01]  /*d230*/  @!PT LDS RZ, [RZ] ;  /* 0x00000000fffff984 */ /* 0x000fe20000000800 */
[----:B------:R3:W-:Y:S01]  /*d240*/  LDGSTS.E.BYPASS.LTC128B.128 [R216+0x100], [R48.64], !P0 ;  /* 0x0010000030d87fae */ /* 0x0007e2000c101d46 */
[----:B------:R-:W-:Y:S02]  /*d250*/  ISETP.LT.OR P0, PT, R21, 0x1, P1 ;  /* 0x000000011500780c */ /* 0x000fe40000f01670 */
[C---:B------:R-:W-:Y:S02]  /*d260*/  IADD3 R190, R204.reuse, 0x2800, RZ ;  /* 0x00002800ccbe7810 */ /* 0x040fe40007ffe0ff */
[C---:B------:R-:W-:Y:S02]  /*d270*/  IADD3 R189, R204.reuse, 0x3000, RZ ;  /* 0x00003000ccbd7810 */ /* 0x040fe40007ffe0ff */
[C---:B------:R-:W-:Y:S02]  /*d280*/  IADD3 R188, R204.reuse, 0x3800, RZ ;  /* 0x00003800ccbc7810 */ /* 0x040fe40007ffe0ff */
[----:B------:R-:W-:-:S02]  /*d290*/  IADD3 R187, R204, 0x4000, RZ ;  /* 0x00004000ccbb7810 */ /* 0x000fc40007ffe0ff */
[C---:B------:R-:W-:Y:S02]  /*d2a0*/  IADD3 R186, R204.reuse, 0x4800, RZ ;  /* 0x00004800ccba7810 */ /* 0x040fe40007ffe0ff */
[----:B------:R-:W-:Y:S01]  /*d2b0*/  IADD3 R185, R204, 0x5000, RZ ;  /* 0x00005000ccb97810 */ /* 0x000fe20007ffe0ff */
[----:B------:R4:W-:Y:S01]  /*d2c0*/  LDGSTS.E.BYPASS.LTC128B.128 [R216+0x2100], [R42.64], !P0 ;  /* 0x021000002ad87fae */ /* 0x0009e2000c101d46 */
[----:B------:R-:W-:Y:S02]  /*d2d0*/  ISETP.GE.AND P0, PT, R16, c[0x0][0x1d4], PT ;  /* 0x0000750010007a0c */ /* 0x000fe40003f06270 */
[----:B------:R-:W-:Y:S02]  /*d2e0*/  IADD3 R184, R204, 0x5800, RZ ;  /* 0x00005800ccb87810 */ /* 0x000fe40007ffe0ff */
[----:B------:R-:W-:-:S13]  /*d2f0*/  ISETP.LT.OR P3, PT, R21, 0x1, P0 ;  /* 0x000000011500780c */ /* 0x000fda0000761670 */
[----:B------:R4:W-:Y:S01]  /*d300*/  LDGSTS.E.BYPASS.LTC128B.128 [R216+0x4100], [R40.64], !P3 ;  /* 0x0410000028d87fae */ /* 0x0009e2000d901d46 */
[C---:B-1----:R-:W-:Y:S01]  /*d310*/  HMMA.16816.F32 R16, R24.reuse, R28, RZ ;  /* 0x0000001c1810723c */ /* 0x042fe200000018ff */
[----:B------:R-:W-:Y:S02]  /*d320*/  ISETP.NE.AND P3, PT, R36, RZ, PT ;  /* 0x000000ff2400720c */ /* 0x000fe40003f65270 */
[----:B------:R1:W-:Y:S01]  /*d330*/  LDGSTS.E.BYPASS.LTC128B.128 [R216+0x1100], [R38.64], !P2 ;  /* 0x0110000026d87fae */ /* 0x0003e2000d101d46 */
[C---:B------:R-:W-:Y:S02]  /*d340*/  ISETP.LT.OR P2, PT, R21.reuse, 0x21, P1 ;  /* 0x000000211500780c */ /* 0x040fe40000f41670 */
[----:B------:R-:W-:Y:S02]  /*d350*/  ISETP.LT.OR P1, PT, R21, 0x21, P0 ;  /* 0x000000211500780c */ /* 0x000fe40000721670 */
[----:B------:R-:W-:Y:S01]  /*d360*/  LOP3.LUT P0, RZ, R20, 0x4, RZ, 0xc0, !PT ;  /* 0x0000000414ff7812 */ /* 0x000fe2000780c0ff */
[----:B---3--:R-:W-:Y:S03]  /*d370*/  HMMA.16816.F32 R48, R24, R44, RZ ;  /* 0x0000002c1830723c */ /* 0x008fe600000018ff */
[----:B------:R-:W-:-:S05]  /*d380*/  SEL R2, R2, 0xffffffc0, !P0 ;  /* 0xffffffc002027807 */ /* 0x000fca0004000000 */
[----:B------:R-:W-:Y:S01]  /*d390*/  IMAD.IADD R200, R205, 0x1, R2 ;  /* 0x00000001cdc87824 */ /* 0x000fe200078e0202 */
[----:B------:R3:W-:Y:S01]  /*d3a0*/  LDGSTS.E.BYPASS.LTC128B.128 [R216+0x3100], [R22.64], !P2 ;  /* 0x0310000016d87fae */ /* 0x0007e2000d101d46 */
[C---:B------:R-:W-:Y:S01]  /*d3b0*/  HMMA.16816.F32 R28, R24.reuse, R30, RZ ;  /* 0x0000001e181c723c */ /* 0x040fe200000018ff */
[----:B------:R-:W-:Y:S01]  /*d3c0*/  IMAD.IADD R192, R2, 0x1, R204 ;  /* 0x0000000102c07824 */ /* 0x000fe200078e02cc */
[----:B------:R-:W-:Y:S01]  /*d3d0*/  ISETP.GE.AND P2, PT, R77, 0x41, PT ;  /* 0x000000414d00780c */ /* 0x000fe20003f46270 */
[----:B------:R5:W-:Y:S04]  /*d3e0*/  LDGSTS.E.BYPASS.LTC128B.128 [R216+0x5100], [R56.64], !P1 ;  /* 0x0510000038d87fae */ /* 0x000be8000c901d46 */
[----:B------:R-:W-:Y:S01]  /*d3f0*/  LDSM.16.M88.4 R64, [R201+0xc100] ;  /* 0x00c10000c940783b */ /* 0x000fe20000000200 */
[----:B------:R-:W-:Y:S03]  /*d400*/  HMMA.16816.F32 R44, R24, R46, RZ ;  /* 0x0000002e182c723c */ /* 0x000fe600000018ff */
[----:B-1----:R-:W1:Y:S04]  /*d410*/  LDSM.16.M88.4 R36, [R200+0x6100] ;  /* 0x00610000c824783b */ /* 0x002e680000000200 */
[----:B------:R-:W-:Y:S01]  /*d420*/  LDSM.16.M88.4 R60, [R200+0x7100] ;  /* 0x00710000c83c783b */ /* 0x000fe20000000200 */
[----:B--2---:R-:W-:Y:S03]  /*d430*/  HMMA.16816.F32 R16, R52, R12, R16 ;  /* 0x0000000c3410723c */ /* 0x004fe60000001810 */
[----:B------:R-:W-:Y:S04]  /*d440*/  LDSM.16.M88.4 R92, [R192+0x1000] ;  /* 0x00100000c05c783b */ /* 0x000fe80000000200 */
[----:B------:R-:W-:Y:S01]  /*d450*/  LDSM.16.M88.4 R96, [R204+0x4000] ;  /* 0x00400000cc60783b */ /* 0x000fe20000000200 */
[C---:B----4-:R-:W-:Y:S03]  /*d460*/  HMMA.16816.F32 R40, R24.reuse, R80, RZ ;  /* 0x000000501828723c */ /* 0x050fe600000018ff */
[----:B---3--:R-:W2:Y:S04]  /*d470*/  LDSM.16.M88.4 R20, [R200+0x6900] ;  /* 0x00690000c814783b */ /* 0x008ea80000000200 */
[----:B-----5:R-:W-:Y:S01]  /*d480*/  LDSM.16.M88.4 R56, [R199+0xc100] ;  /* 0x00c10000c738783b */ /* 0x020fe20000000200 */
[C---:B------:R-:W-:Y:S03]  /*d490*/  HMMA.16816.F32 R80, R24.reuse, R82, RZ ;  /* 0x000000521850723c */ /* 0x040fe600000018ff */
[----:B------:R-:W0:Y:S05]  /*d4a0*/  LDGDEPBAR ;  /* 0x00000000000079af */ /* 0x000e2a0000000000 */
[C---:B------:R-:W-:Y:S08]  /*d4b0*/  HMMA.16816.F32 R72, R24.reuse, R32, RZ ;  /* 0x000000201848723c */ /* 0x040ff000000018ff */
[----:B------:R-:W-:Y:S01]  /*d4c0*/  HMMA.16816.F32 R24, R24, R34, RZ ;  /* 0x000000221818723c */ /* 0x000fe200000018ff */
[----:B------:R-:W-:Y:S07]  /*d4d0*/  LDSM.16.M88.4 R32, [R200+0x7900] ;  /* 0x00790000c820783b */ /* 0x000fee0000000200 */
        /* <DEDUP_REMOVED lines=88> */
[----:B------:R-:W-:Y:S08]  /*da60*/  HMMA.16816.F32 R48, R60, R56, R48 ;  /* 0x000000383c30723c */ /* 0x000ff00000001830 */
[----:B-1----:R-:W-:Y:S08]  /*da70*/  HMMA.16816.F32 R16, R24, R20, R16 ;  /* 0x000000141810723c */ /* 0x002ff00000001810 */
[----:B------:R-:W-:Y:S01]  /*da80*/  HMMA.16816.F32 R44, R60, R58, R44 ;  /* 0x0000003a3c2c723c */ /* 0x000fe2000000182c */
[----:B------:R-:W1:Y:S07]  /*da90*/  LDSM.16.M88.4 R56, [R204+0x5000] ;  /* 0x00500000cc38783b */ /* 0x000e6e0000000200 */
[----:B------:R-:W-:Y:S01]  /*daa0*/  HMMA.16816.F32 R28, R36, R98, R28 ;  /* 0x00000062241c723c */ /* 0x000fe2000000181c */
[----:B------:R-:W3:Y:S07]  /*dab0*/  LDSM.16.M88.4 R96, [R200+0xa900] ;  /* 0x00a90000c860783b */ /* 0x000eee0000000200 */
[----:B------:R-:W-:Y:S08]  /*dac0*/  HMMA.16816.F32 R40, R60, R52, R40 ;  /* 0x000000343c28723c */ /* 0x000ff00000001828 */
[----:B------:R-:W-:Y:S08]  /*dad0*/  HMMA.16816.F32 R80, R88, R94, R80 ;  /* 0x0000005e5850723c */ /* 0x000ff00000001850 */
[----:B------:R-:W-:Y:S08]  /*dae0*/  HMMA.16816.F32 R48, R36, R32, R48 ;  /* 0x000000202430723c */ /* 0x000ff00000001830 */
[----:B--2---:R-:W-:Y:S08]  /*daf0*/  HMMA.16816.F32 R16, R12, R8, R16 ;  /* 0x000000080c10723c */ /* 0x004ff00000001810 */
[----:B------:R-:W-:Y:S01]  /*db00*/  HMMA.16816.F32 R44, R36, R34, R44 ;  /* 0x00000022242c723c */ /* 0x000fe2000000182c */
[----:B------:R-:W2:Y:S07]  /*db10*/  LDSM.16.M88.4 R32, [R205+0xb900] ;  /* 0x00b90000cd20783b */ /* 0x000eae0000000200 */
[----:B------:R-:W-:Y:S01]  /*db20*/  HMMA.16816.F32 R28, R24, R22, R28 ;  /* 0x00000016181c723c */ /* 0x000fe2000000181c */
[----:B------:R-:W4:Y:S07]  /*db30*/  LDSM.16.M88.4 R20, [R192+0x4800] ;  /* 0x00480000c014783b */ /* 0x000f2e0000000200 */
[----:B------:R-:W-:Y:S01]  /*db40*/  HMMA.16816.F32 R72, R88, R84, R72 ;  /* 0x000000545848723c */ /* 0x000fe20000001848 */
[----:B------:R-:W-:-:S02]  /*db50*/  FMUL.FTZ R2, R16, c[0x0][0x320] ;  /* 0x0000c80010027a20 */ /* 0x000fc40000410000 */
[----:B------:R-:W-:-:S04]  /*db60*/  FMUL.FTZ R78, R19, c[0x0][0x320] ;  /* 0x0000c800134e7a20 */ /* 0x000fc80000410000 */
[----:B------:R-:W2:Y:S01]  /*db70*/  MUFU.TANH R2, R2 ;  /* 0x0000000200027308 */ /* 0x000ea20000002400 */
[----:B------:R-:W-:Y:S07]  /*db80*/  HMMA.16816.F32 R64, R88, R86, R64 ;  /* 0x000000565840723c */ /* 0x000fee0000001840 */
[----:B------:R-:W2:Y:S01]  /*db90*/  MUFU.TANH R78, R78 ;  /* 0x0000004e004e7308 */ /* 0x000ea20000002400 */
[----:B-1----:R-:W-:Y:S07]  /*dba0*/  HMMA.16816.F32 R40, R36, R56, R40 ;  /* 0x000000382428723c */ /* 0x002fee0000001828 */
[----:B------:R-:W-:Y:S01]  /*dbb0*/  FMUL.FTZ R56, R17, c[0x0][0x320] ;  /* 0x0000c80011387a20 */ /* 0x000fe20000410000 */
[----:B------:R-:W-:Y:S01]  /*dbc0*/  HMMA.16816.F32 R80, R60, R54, R80 ;  /* 0x000000363c50723c */ /* 0x000fe20000001850 */
[----:B------:R-:W-:Y:S01]  /*dbd0*/  FMUL.FTZ R57, R18, c[0x0][0x320] ;  /* 0x0000c80012397a20 */ /* 0x000fe20000410000 */
[----:B------:R-:W-:Y:S03]  /*dbe0*/  LDSM.16.M88.4 R52, [R192+0x5000] ;  /* 0x00500000c034783b */ /* 0x000fe60000000200 */
[----:B------:R-:W1:Y:S01]  /*dbf0*/  MUFU.TANH R56, R56 ;  /* 0x0000003800387308 */ /* 0x000e620000002400 */
[----:B------:R-:W5:Y:S02]  /*dc00*/  LDSM.16.M88.4 R16, [R204+0x5800] ;  /* 0x00580000cc10783b */ /* 0x000f640000000200 */
        /* <DEDUP_REMOVED lines=44> */
[----:B------:R-:W1:Y:S05]  /*ded0*/  MUFU.TANH R18, R18 ;  /* 0x0000001200127308 */ /* 0x000e6a0000002400 */
[----:B------:R-:W-:Y:S01]  /*dee0*/  SHF.R.S32.HI R9, RZ, 0x1f, R134 ;  /* 0x0000001fff097819 */ /* 0x000fe20000011486 */
[----:B------:R-:W-:Y:S01]  /*def0*/  HMMA.16816.F32 R64, R12, R10, R64 ;  /* 0x0000000a0c40723c */ /* 0x000fe20000001840 */
[----:B------:R-:W-:Y:S01]  /*df00*/  FMUL.FTZ R40, R40, c[0x0][0x320] ;  /* 0x0000c80028287a20 */ /* 0x000fe20000410000 */
[----:B------:R-:W1:Y:S01]  /*df10*/  MUFU.TANH R19, R19 ;  /* 0x0000001300137308 */ /* 0x000e620000002400 */
[----:B------:R-:W-:Y:S01]  /*df20*/  FMUL.FTZ R41, R41, c[0x0][0x320] ;  /* 0x0000c80029297a20 */ /* 0x000fe20000410000 */
[----:B------:R-:W-:Y:S01]  /*df30*/  SHF.R.S32.HI R8, RZ, 0x1f, R145 ;  /* 0x0000001fff087819 */ /* 0x000fe20000011491 */
[----:B------:R-:W-:-:S02]  /*df40*/  FMUL.FTZ R42, R42, c[0x0][0x320] ;  /* 0x0000c8002a2a7a20 */ /* 0x000fc40000410000 */
[----:B------:R-:W-:Y:S02]  /*df50*/  FMUL.FTZ R43, R43, c[0x0][0x320] ;  /* 0x0000c8002b2b7a20 */ /* 0x000fe40000410000 */
        /* <DEDUP_REMOVED lines=9> */
[----:B------:R-:W-:Y:S02]  /*dff0*/  FMUL.FTZ R75, R75, c[0x0][0x320] ;  /* 0x0000c8004b4b7a20 */ /* 0x000fe40000410000 */
[----:B------:R-:W-:Y:S01]  /*e000*/  FMUL.FTZ R64, R64, c[0x0][0x320] ;  /* 0x0000c80040407a20 */ /* 0x000fe20000410000 */
[----:B------:R1:W1:Y:S01]  /*e010*/  MUFU.TANH R164, R42 ;  /* 0x0000002a00a47308 */ /* 0x0002620000002400 */
[----:B------:R-:W-:Y:S02]  /*e020*/  FMUL.FTZ R65, R65, c[0x0][0x320] ;  /* 0x0000c80041417a20 */ /* 0x000fe40000410000 */
        /* <DEDUP_REMOVED lines=18> */
[----:B------:R-:W-:Y:S01]  /*e150*/  IMAD.MOV.U32 R214, RZ, RZ, RZ ;  /* 0x000000ffffd67224 */ /* 0x000fe200078e00ff */
[----:B------:R-:W-:-:S04]  /*e160*/  IADD3 R215, R217, R71, R208 ;  /* 0x00000047d9d77210 */ /* 0x000fc80007ffe0d0 */
[----:B------:R-:W-:-:S05]  /*e170*/  IADD3 R215, R215, -0x80, RZ ;  /* 0xffffff80d7d77810 */ /* 0x000fca0007ffe0ff */
[----:B------:R-:W-:Y:S02]  /*e180*/  IMAD.MOV.U32 R10, RZ, RZ, R215 ;  /* 0x000000ffff0a7224 */ /* 0x000fe400078e00d7 */
[----:B------:R-:W-:-:S05]  /*e190*/  @P0 IMAD.HI.U32 R11, R215, c[0x0][0x2bc], RZ ;  /* 0x0000af00d70b0a27 */ /* 0x000fca00078e00ff */
[----:B------:R-:W-:-:S04]  /*e1a0*/  @P0 SHF.R.U32.HI R10, RZ, c[0x0][0x2c0], R11 ;  /* 0x0000b000ff0a0a19 */ /* 0x000fc8000001160b */
[----:B------:R-:W-:-:S04]  /*e1b0*/  @!P3 IADD3 R12, P0, R10, R218, RZ ;  /* 0x000000da0a0cb210 */ /* 0x000fc80007f1e0ff */
[----:B------:R-:W-:Y:S02]  /*e1c0*/  @!P3 LEA.HI.X.SX32 R11, R10, R213, 0x1, P0 ;  /* 0x000000d50a0bb211 */ /* 0x000fe400000f0eff */
[----:B------:R-:W-:-:S04]  /*e1d0*/  @!P3 LEA R14, P0, R12, c[0x0][0x2a0], 0x2 ;  /* 0x0000a8000c0eba11 */ /* 0x000fc800078010ff */
[----:B------:R-:W-:-:S05]  /*e1e0*/  @!P3 LEA.HI.X R15, R12, c[0x0][0x2a4], R11, 0x2, P0 ;  /* 0x0000a9000c0fba11 */ /* 0x000fca00000f140b */
[----:B------:R2:W3:Y:S01]  /*e1f0*/  @!P3 LDG.E R214, [R14.64] ;  /* 0x000000060ed6b981 */ /* 0x0004e2000c1e1900 */
[----:B------:R-:W-:Y:S01]  /*e200*/  IMAD.MOV R10, RZ, RZ, -R10 ;  /* 0x000000ffff0a7224 */ /* 0x000fe200078e0a0a */
[----:B------:R-:W-:Y:S02]  /*e210*/  SHF.L.U64.HI R24, R144, 0x1, R7 ;  /* 0x0000000190187819 */ /* 0x000fe40000010207 */
[----:B------:R-:W-:Y:S01]  /*e220*/  IADD3 R21, -R6, 0x10, RZ ;  /* 0x0000001006157810 */ /* 0x000fe20007ffe1ff */
[----:B------:R-:W-:-:S03]  /*e230*/  IMAD R215, R10, c[0x0][0x2b8], R215 ;  /* 0x0000ae000ad77a24 */ /* 0x000fc600078e02d7 */
[----:B------:R-:W-:Y:S01]  /*e240*/  LOP3.LUT R21, R21, 0xf, RZ, 0xc0, !PT ;  /* 0x0000000f15157812 */ /* 0x000fe200078ec0ff */
[----:B------:R-:W-:Y:S01]  /*e250*/  IMAD.WIDE.U32 R12, R215, c[0x0][0x1e0], RZ ;  /* 0x00007800d70c7a25 */ /* 0x000fe200078e00ff */
[----:B------:R-:W-:-:S05]  /*e260*/  SHF.R.S32.HI R10, RZ, 0x1f, R215 ;  /* 0x0000001fff0a7819 */ /* 0x000fca00000114d7 */
[----:B------:R-:W-:-:S04]  /*e270*/  IMAD R10, R10, c[0x0][0x1e0], RZ ;  /* 0x000078000a0a7a24 */ /* 0x000fc800078e02ff */
[----:B------:R-:W-:-:S04]  /*e280*/  IMAD R10, R215, c[0x0][0x1e4], R10 ;  /* 0x00007900d70a7a24 */ /* 0x000fc800078e020a */
[----:B------:R-:W-:Y:S01]  /*e290*/  IMAD.IADD R13, R13, 0x1, R10 ;  /* 0x000000010d0d7824 */ /* 0x000fe200078e020a */
[----:B--2---:R-:W-:Y:S02]  /*e2a0*/  SHF.L.U64.HI R14, R134, 0x1, R9 ;  /* 0x00000001860e7819 */ /* 0x004fe40000010209 */
[----:B------:R-:W-:-:S04]  /*e2b0*/  SEL R9, RZ, 0x10, P5 ;  /* 0x00000010ff097807 */ /* 0x000fc80002800000 */
[----:B------:R-:W-:-:S04]  /*e2c0*/  IADD3 R27, -R9, 0x10, RZ ;  /* 0x00000010091b7810 */ /* 0x000fc80007ffe1ff */
[----:B------:R-:W-:Y:S02]  /*e2d0*/  LOP3.LUT R27, R27, 0xf, RZ, 0xc0, !PT ;  /* 0x0000000f1b1b7812 */ /* 0x000fe400078ec0ff */
[----:B---3--:R-:W-:Y:S01]  /*e2e0*/  SHF.R.S32.HI R10, RZ, 0x1f, R214 ;  /* 0x0000001fff0a7819 */ /* 0x008fe200000114d6 */
[----:B------:R-:W-:-:S04]  /*e2f0*/  IMAD.WIDE.U32 R12, R214, c[0x0][0x1f0], R12 ;  /* 0x00007c00d60c7a25 */ /* 0x000fc800078e000c */
[----:B------:R-:W-:Y:S01]  /*e300*/  IMAD R11, R10, c[0x0][0x1f0], RZ ;  /* 0x00007c000a0b7a24 */ /* 0x000fe200078e02ff */
[----:B------:R-:W-:Y:S02]  /*e310*/  IADD3 R15, P0, R68, R12, RZ ;  /* 0x0000000c440f7210 */ /* 0x000fe40007f1e0ff */
[----:B------:R-:W-:Y:S01]  /*e320*/  SEL R12, RZ, 0x10, P6 ;  /* 0x00000010ff0c7807 */ /* 0x000fe20003000000 */
[----:B------:R-:W-:Y:S01]  /*e330*/  IMAD R10, R214, c[0x0][0x1f4], R11 ;  /* 0x00007d00d60a7a24 */ /* 0x000fe200078e020b */
[----:B------:R-:W-:Y:S01]  /*e340*/  SHF.L.U64.HI R11, R145, 0x1, R8 ;  /* 0x00000001910b7819 */ /* 0x000fe20000010208 */
[----:B------:R-:W-:Y:S01]  /*e350*/  IMAD.SHL.U32 R8, R144, 0x2, RZ ;  /* 0x0000000290087824 */ /* 0x000fe200078e00ff */
[----:B------:R-:W-:Y:S02]  /*e360*/  IADD3 R36, -R12, 0x10, RZ ;  /* 0x000000100c247810 */ /* 0x000fe40007ffe1ff */
[----:B------:R-:W-:Y:S01]  /*e370*/  IADD3.X R10, R211, R13, R10, P0, !PT ;  /* 0x0000000dd30a7210 */ /* 0x000fe200007fe40a */
[----:B------:R-:W-:Y:S01]  /*e380*/  IMAD.SHL.U32 R13, R134, 0x2, RZ ;  /* 0x00000002860d7824 */ /* 0x000fe200078e00ff */
[----:B------:R-:W-:-:S02]  /*e390*/  LEA R20, P0, R15, c[0x0][0x1c8], 0x1 ;  /* 0x000072000f147a11 */ /* 0x000fc400078008ff */
[----:B------:R-:W-:Y:S02]  /*e3a0*/  LOP3.LUT R36, R36, 0xf, RZ, 0xc0, !PT ;  /* 0x0000000f24247812 */ /* 0x000fe400078ec0ff */
[----:B------:R-:W-:Y:S01]  /*e3b0*/  LEA.HI.X R15, R15, c[0x0][0x1cc], R10, 0x1, P0 ;  /* 0x000073000f0f7a11 */ /* 0x000fe200000f0c0a */
[----:B------:R-:W2:Y:S01]  /*e3c0*/  SHFL.IDX PT, R22, R20, 0x1, 0x181f ;  /* 0x00381f0014167f89 */ /* 0x000ea200000e0000 */
[----:B------:R-:W-:-:S03]  /*e3d0*/  IMAD.SHL.U32 R10, R145, 0x2, RZ ;  /* 0x00000002910a7824 */ /* 0x000fc600078e00ff */
[----:B------:R-:W3:Y:S04]  /*e3e0*/  SHFL.IDX PT, R23, R15, 0x1, 0x181f ;  /* 0x00381f000f177f89 */ /* 0x000ee800000e0000 */
        /* <DEDUP_REMOVED lines=23> */
.L_x_138:
        /* <DEDUP_REMOVED lines=29> */
[----:B------:R-:W-:Y:S01]  /*e730*/  LDSM.16.MT88.4 R136, [R198+0x900] ;  /* 0x00090000c688783b */ /* 0x000fe20000004200 */
[----:B------:R-:W-:-:S02]  /*e740*/  FMNMX.FTZ R6, R3, R15, !PT ;  /* 0x0000000f03067209 */ /* 0x000fc40007810000 */
[----:B------:R-:W-:Y:S01]  /*e750*/  FSEL R30, R30, -INF , P0 ;  /* 0xff8000001e1e7808 */ /* 0x000fe20000000000 */
[----:B------:R-:W-:Y:S01]  /*e760*/  LDSM.16.MT88.4 R24, [R198+0x2900] ;  /* 0x00290000c618783b */ /* 0x000fe20000004200 */
        /* <DEDUP_REMOVED lines=21> */
[----:B------:R-:W-:Y:S01]  /*e8c0*/  ISETP.GT.AND P0, PT, R4, 0x20, PT ;  /* 0x000000200400780c */ /* 0x000fe20003f04270 */
[----:B------:R-:W-:Y:S01]  /*e8d0*/  LDSM.16.MT88.4 R32, [R197+0x900] ;  /* 0x00090000c520783b */ /* 0x000fe20000004200 */
        /* <DEDUP_REMOVED lines=9> */
[----:B------:R-:W-:Y:S02]  /*e970*/  FMNMX.FTZ R17, R2, R17, !PT ;  /* 0x0000001102117209 */ /* 0x000fe40007810000 */
[----:B------:R-:W-:Y:S02]  /*e980*/  FSEL R166, R166, -INF , P0 ;  /* 0xff800000a6a67808 */ /* 0x000fe40000000000 */
[----:B------:R-:W-:Y:S02]  /*e990*/  FSEL R167, R167, -INF , P0 ;  /* 0xff800000a7a77808 */ /* 0x000fe40000000000 */
[----:B------:R-:W-:-:S02]  /*e9a0*/  ISETP.GT.AND P0, PT, R4, 0x29, PT ;  /* 0x000000290400780c */ /* 0x000fc40003f04270 */
[----:B------:R-:W-:Y:S02]  /*e9b0*/  FMNMX.FTZ R6, R169, R6, !PT ;  /* 0x00000006a9067209 */ /* 0x000fe40007810000 */
[----:B------:R-:W-:Y:S02]  /*e9c0*/  FMNMX.FTZ R17, R14, R17, !PT ;  /* 0x000000110e117209 */ /* 0x000fe40007810000 */
[----:B------:R-:W-:Y:S02]  /*e9d0*/  FSEL R172, R172, -INF , P0 ;  /* 0xff800000acac7808 */ /* 0x000fe40000000000 */
[----:B------:R-:W-:Y:S02]  /*e9e0*/  FSEL R163, R163, -INF , P0 ;  /* 0xff800000a3a37808 */ /* 0x000fe40000000000 */
[----:B------:R-:W-:Y:S02]  /*e9f0*/  FMNMX.FTZ R6, R161, R6, !PT ;  /* 0x00000006a1067209 */ /* 0x000fe40007810000 */
[----:B------:R-:W-:-:S02]  /*ea00*/  FMNMX.FTZ R17, R12, R17, !PT ;  /* 0x000000110c117209 */ /* 0x000fc40007810000 */
        /* <DEDUP_REMOVED lines=20> */
[----:B------:R-:W-:Y:S02]  /*eb50*/  FMNMX.FTZ R17, R166, R17, !PT ;  /* 0x00000011a6117209 */ /* 0x000fe40007810000 */
[----:B------:R-:W-:Y:S02]  /*eb60*/  FMNMX.FTZ R16, R141, R6, !PT ;  /* 0x000000068d107209 */ /* 0x000fe40007810000 */
[----:B------:R-:W-:Y:S02]  /*eb70*/  FMNMX.FTZ R17, R172, R17, !PT ;  /* 0x00000011ac117209 */ /* 0x000fe40007810000 */
[----:B------:R-:W-:Y:S01]  /*eb80*/  FSEL R162, R162, -INF , P0 ;  /* 0xff800000a2a27808 */ /* 0x000fe20000000000 */
[----:B------:R-:W1:Y:S01]  /*eb90*/  SHFL.BFLY PT, R19, R16, 0x2, 0x1f ;  /* 0x0c401f0010137f89 */ /* 0x000e6200000e0000 */
[----:B------:R-:W-:-:S04]  /*eba0*/  FMNMX.FTZ R17, R168, R17, !PT ;  /* 0x00000011a8117209 */ /* 0x000fc80007810000 */
[----:B------:R-:W-:-:S04]  /*ebb0*/  FMNMX.FTZ R17, R142, R17, !PT ;  /* 0x000000118e117209 */ /* 0x000fc80007810000 */
[----:B------:R-:W-:-:S04]  /*ebc0*/  FMNMX.FTZ R17, R140, R17, !PT ;  /* 0x000000118c117209 */ /* 0x000fc80007810000 */
        /* <DEDUP_REMOVED lines=8> */
[----:B------:R-:W-:-:S05]  /*ec50*/  FMUL.FTZ R170, R132, c[0x0][0x2d0] ;  /* 0x0000b40084aa7a20 */ /* 0x000fca0000410000 */
[----:B------:R-:W-:-:S05]  /*ec60*/  FSEL R170, R170, RZ, P0 ;  /* 0x000000ffaaaa7208 */ /* 0x000fca0000000000 */
[--C-:B------:R-:W-:Y:S02]  /*ec70*/  FFMA.FTZ R155, R3, c[0x0][0x2d0], -R170.reuse ;  /* 0x0000b400039b7a23 */ /* 0x100fe400000108aa */
[--C-:B------:R-:W-:Y:S01]  /*ec80*/  FFMA.FTZ R154, R15, c[0x0][0x2d0], -R170.reuse ;  /* 0x0000b4000f9a7a23 */ /* 0x100fe200000108aa */
[----:B--2---:R-:W-:Y:S01]  /*ec90*/  FMNMX.FTZ R3, R4, R17, !PT ;  /* 0x0000001104037209 */ /* 0x004fe20007810000 */
[--C-:B------:R-:W-:Y:S01]  /*eca0*/  FFMA.FTZ R152, R21, c[0x0][0x2d0], -R170.reuse ;  /* 0x0000b40015987a23 */ /* 0x100fe200000108aa */
[----:B------:R-:W-:Y:S01]  /*ecb0*/  LDSM.16.MT88.4 R16, [R197+0x2900] ;  /* 0x00290000c510783b */ /* 0x000fe20000004200 */
[--C-:B------:R-:W-:Y:S01]  /*ecc0*/  FFMA.FTZ R149, R29, c[0x0][0x2d0], -R170.reuse ;  /* 0x0000b4001d957a23 */ /* 0x100fe200000108aa */
[C---:B------:R-:W-:Y:S01]  /*ecd0*/  FSETP.NEU.FTZ.AND P0, PT, R3.reuse, -INF , PT ;  /* 0xff8000000300780b */ /* 0x040fe20003f1d000 */
[----:B------:R-:W-:Y:S01]  /*ece0*/  FMUL.FTZ R165, R3, c[0x0][0x2d0] ;  /* 0x0000b40003a57a20 */ /* 0x000fe20000410000 */
[----:B------:R-:W-:Y:S01]  /*ecf0*/  MUFU.EX2 R155, R155 ;  /* 0x0000009b009b7308 */ /* 0x000fe20000000800 */
[--C-:B------:R-:W-:Y:S01]  /*ed00*/  FFMA.FTZ R148, R11, c[0x0][0x2d0], -R170.reuse ;  /* 0x0000b4000b947a23 */ /* 0x100fe200000108aa */
[----:B------:R-:W-:Y:S01]  /*ed10*/  LDSM.16.MT88.4 R20, [R203+0x900] ;  /* 0x00090000cb14783b */ /* 0x000fe20000004200 */
[--C-:B------:R-:W-:Y:S01]  /*ed20*/  FFMA.FTZ R147, R9, c[0x0][0x2d0], -R170.reuse ;  /* 0x0000b40009937a23 */ /* 0x100fe200000108aa */
[----:B------:R-:W-:Y:S01]  /*ed30*/  FSEL R165, R165, RZ, P0 ;  /* 0x000000ffa5a57208 */ /* 0x000fe20000000000 */
[----:B------:R-:W-:-:S02]  /*ed40*/  FFMA.FTZ R153, R13, c[0x0][0x2d0], -R170 ;  /* 0x0000b4000d997a23 */ /* 0x000fc400000108aa */
[--C-:B------:R-:W-:Y:S01]  /*ed50*/  FFMA.FTZ R158, R169, c[0x0][0x2d0], -R170.reuse ;  /* 0x0000b400a99e7a23 */ /* 0x100fe200000108aa */
[----:B------:R-:W1:Y:S01]  /*ed60*/  MUFU.EX2 R154, R154 ;  /* 0x0000009a009a7308 */ /* 0x000e620000000800 */
[--C-:B------:R-:W-:Y:S02]  /*ed70*/  FFMA.FTZ R156, R57, c[0x0][0x2d0], -R165.reuse ;  /* 0x0000b400399c7a23 */ /* 0x100fe400000108a5 */
[----:B------:R-:W2:Y:S01]  /*ed80*/  LDSM.16.MT88.4 R56, [R197+0x2100] ;  /* 0x00210000c538783b */ /* 0x000ea20000004200 */
[--C-:B------:R-:W-:Y:S02]  /*ed90*/  FFMA.FTZ R157, R78, c[0x0][0x2d0], -R165.reuse ;  /* 0x0000b4004e9d7a23 */ /* 0x100fe400000108a5 */
[--C-:B------:R-:W-:Y:S02]  /*eda0*/  FFMA.FTZ R159, R30, c[0x0][0x2d0], -R165.reuse ;  /* 0x0000b4001e9f7a23 */ /* 0x100fe400000108a5 */
[--C-:B------:R-:W-:Y:S01]  /*edb0*/  FFMA.FTZ R150, R2, c[0x0][0x2d0], -R165.reuse ;  /* 0x0000b40002967a23 */ /* 0x100fe200000108a5 */
[----:B------:R-:W-:Y:S01]  /*edc0*/  MUFU.EX2 R152, R152 ;  /* 0x0000009800987308 */ /* 0x000fe20000000800 */
[----:B------:R-:W-:Y:S01]  /*edd0*/  FFMA.FTZ R2, R7, c[0x0][0x2d0], -R170 ;  /* 0x0000b40007027a23 */ /* 0x000fe200000108aa */
[----:B------:R-:W-:Y:S01]  /*ede0*/  LDSM.16.MT88.4 R28, [R196+0x900] ;  /* 0x00090000c41c783b */ /* 0x000fe20000004200 */
[----:B------:R-:W-:-:S02]  /*edf0*/  FFMA.FTZ R135, R10, c[0x0][0x2d0], -R165 ;  /* 0x0000b4000a877a23 */ /* 0x000fc400000108a5 */
[--C-:B------:R-:W-:Y:S01]  /*ee00*/  FFMA.FTZ R0, R8, c[0x0][0x2d0], -R165.reuse ;  /* 0x0000b40008007a23 */ /* 0x100fe200000108a5 */
[----:B------:R-:W3:Y:S01]  /*ee10*/  LDSM.16.MT88.4 R4, [R196+0x4100] ;  /* 0x00410000c404783b */ /* 0x000ee20000004200 */
[----:B-1----:R-:W-:Y:S01]  /*ee20*/  F2FP.PACK_AB R96, R154, R155 ;  /* 0x0000009b9a60723e */ /* 0x002fe200000000ff */
[----:B------:R-:W1:Y:S01]  /*ee30*/  MUFU.EX2 R149, R149 ;  /* 0x0000009500957308 */ /* 0x000e620000000800 */
[--C-:B------:R-:W-:Y:S01]  /*ee40*/  FFMA.FTZ R151, R14, c[0x0][0x2d0], -R165.reuse ;  /* 0x0000b4000e977a23 */ /* 0x100fe200000108a5 */
[----:B------:R-:W4:Y:S01]  /*ee50*/  LDSM.16.MT88.4 R8, [R203+0x2900] ;  /* 0x00290000cb08783b */ /* 0x000f220000004200 */
[----:B------:R-:W-:Y:S02]  /*ee60*/  FFMA.FTZ R146, R12, c[0x0][0x2d0], -R165 ;  /* 0x0000b4000c927a23 */ /* 0x000fe400000108a5 */
[--C-:B------:R-:W-:Y:S01]  /*ee70*/  FFMA.FTZ R160, R167, c[0x0][0x2d0], -R170.reuse ;  /* 0x0000b400a7a07a23 */ /* 0x100fe200000108aa */
[----:B------:R-:W5:Y:S01]  /*ee80*/  LDSM.16.MT88.4 R12, [R196+0x2900] ;  /* 0x00290000c40c783b */ /* 0x000f620000004200 */
[--C-:B------:R-:W-:Y:S01]  /*ee90*/  FFMA.FTZ R161, R161, c[0x0][0x2d0], -R170.reuse ;  /* 0x0000b400a1a17a23 */ /* 0x100fe200000108aa */
[----:B------:R-:W-:Y:S01]  /*eea0*/  MUFU.EX2 R156, R156 ;  /* 0x0000009c009c7308 */ /* 0x000fe20000000800 */
[----:B------:R-:W-:-:S02]  /*eeb0*/  FFMA.FTZ R163, R163, c[0x0][0x2d0], -R170 ;  /* 0x0000b400a3a37a23 */ /* 0x000fc400000108aa */
[--C-:B------:R-:W-:Y:S02]  /*eec0*/  FFMA.FTZ R164, R164, c[0x0][0x2d0], -R165.reuse ;  /* 0x0000b400a4a47a23 */ /* 0x100fe400000108a5 */
[--C-:B------:R-:W-:Y:S02]  /*eed0*/  FFMA.FTZ R167, R174, c[0x0][0x2d0], -R165.reuse ;  /* 0x0000b400aea77a23 */ /* 0x100fe400000108a5 */
[--C-:B------:R-:W-:Y:S01]  /*eee0*/  FFMA.FTZ R166, R166, c[0x0][0x2d0], -R165.reuse ;  /* 0x0000b400a6a67a23 */ /* 0x100fe200000108a5 */
[----:B------:R-:W2:Y:S01]  /*eef0*/  MUFU.EX2 R157, R157 ;  /* 0x0000009d009d7308 */ /* 0x000ea20000000800 */
[----:B-1----:R-:W-:Y:S01]  /*ef00*/  F2FP.PACK_AB R98, R149, R152 ;  /* 0x000000989562723e */ /* 0x002fe200000000ff */
[----:B------:R-:W-:Y:S02]  /*ef10*/  FFMA.FTZ R169, R172, c[0x0][0x2d0], -R165 ;  /* 0x0000b400aca97a23 */ /* 0x000fe400000108a5 */
[--C-:B------:R-:W-:Y:S02]  /*ef20*/  FFMA.FTZ R172, R173, c[0x0][0x2d0], -R170.reuse ;  /* 0x0000b400adac7a23 */ /* 0x100fe400000108aa */
[----:B------:R-:W-:-:S02]  /*ef30*/  FFMA.FTZ R171, R171, c[0x0][0x2d0], -R170 ;  /* 0x0000b400abab7a23 */ /* 0x000fc400000108aa */
[----:B------:R-:W-:Y:S01]  /*ef40*/  MUFU.EX2 R159, R159 ;  /* 0x0000009f009f7308 */ /* 0x000fe20000000800 */
[--C-:B------:R-:W-:Y:S02]  /*ef50*/  FFMA.FTZ R173, R143, c[0x0][0x2d0], -R170.reuse ;  /* 0x0000b4008fad7a23 */ /* 0x100fe400000108aa */
[----:B------:R-:W-:Y:S02]  /*ef60*/  FFMA.FTZ R170, R141, c[0x0][0x2d0], -R170 ;  /* 0x0000b4008daa7a23 */ /* 0x000fe400000108aa */
[--C-:B------:R-:W-:Y:S02]  /*ef70*/  FFMA.FTZ R168, R168, c[0x0][0x2d0], -R165.reuse ;  /* 0x0000b400a8a87a23 */ /* 0x100fe400000108a5 */
[--C-:B------:R-:W-:Y:S01]  /*ef80*/  FFMA.FTZ R175, R142, c[0x0][0x2d0], -R165.reuse ;  /* 0x0000b4008eaf7a23 */ /* 0x100fe200000108a5 */
[----:B------:R-:W1:Y:S01]  /*ef90*/  MUFU.EX2 R150, R150 ;  /* 0x0000009600967308 */ /* 0x000e620000000800 */
[----:B--2---:R-:W-:Y:S01]  /*efa0*/  F2FP.PACK_AB R97, R157, R156 ;  /* 0x0000009c9d61723e */ /* 0x004fe200000000ff */
        /* <DEDUP_REMOVED lines=8> */
[----:B-1----:R-:W-:Y:S01]  /*f030*/  F2FP.PACK_AB R99, R150, R159 ;  /* 0x0000009f9663723e */ /* 0x002fe200000000ff */
        /* <DEDUP_REMOVED lines=10> */
[----:B------:R-:W2:Y:S06]  /*f0e0*/  MUFU.EX2 R146, R146 ;  /* 0x0000009200927308 */ /* 0x000eac0000000800 */
        /* <DEDUP_REMOVED lines=35> */
[----:B------:R-:W4:Y:S06]  /*f320*/  MUFU.EX2 R231, R231 ;  /* 0x000000e700e77308 */ /* 0x000f2c0000000800 */
[C---:B---3--:R-:W-:Y:S07]  /*f330*/  HMMA.16816.F32 R92, R96.reuse, R4, RZ ;  /* 0x00000004605c723c */ /* 0x048fee00000018ff */
[----:B-1----:R-:W-:Y:S01]  /*f340*/  F2FP.PACK_AB R4, R148, R153 ;  /* 0x000000999404723e */ /* 0x002fe200000000ff */
[----:B------:R-:W-:Y:S01]  /*f350*/  HMMA.16816.F32 R96, R96, R6, RZ ;  /* 0x000000066060723c */ /* 0x000fe200000018ff */
[----:B--2---:R-:W-:Y:S01]  /*f360*/  F2FP.PACK_AB R5, R146, R151 ;  /* 0x000000979205723e */ /* 0x004fe200000000ff */
        /* <DEDUP_REMOVED lines=15> */
[----:B------:R-:W2:Y:S07]  /*f460*/  LDSM.16.MT88.4 R16, [R197+0x4900] ;  /* 0x00490000c510783b */ /* 0x000eae0000004200 */
[C---:B------:R-:W-:Y:S08]  /*f470*/  HMMA.16816.F32 R128, R4.reuse, R20, R128 ;  /* 0x000000140480723c */ /* 0x040ff00000001880 */
[C---:B------:R-:W-:Y:S01]  /*f480*/  HMMA.16816.F32 R124, R4.reuse, R22, R124 ;  /* 0x00000016047c723c */ /* 0x040fe2000000187c */
[----:B------:R-:W3:Y:S07]  /*f490*/  LDSM.16.MT88.4 R20, [R203+0x4900] ;  /* 0x00490000cb14783b */ /* 0x000eee0000004200 */
[C---:B-----5:R-:W-:Y:S08]  /*f4a0*/  HMMA.16816.F32 R60, R4.reuse, R12, R60 ;  /* 0x0000000c043c723c */ /* 0x060ff0000000183c */
[C---:B------:R-:W-:Y:S01]  /*f4b0*/  HMMA.16816.F32 R64, R4.reuse, R14, R64 ;  /* 0x0000000e0440723c */ /* 0x040fe20000001840 */
[----:B------:R-:W4:Y:S07]  /*f4c0*/  LDSM.16.MT88.4 R12, [R196+0x4900] ;  /* 0x00490000c40c783b */ /* 0x000f2e0000004200 */
[C---:B-1----:R-:W-:Y:S08]  /*f4d0*/  HMMA.16816.F32 R76, R4.reuse, R8, R76 ;  /* 0x00000008044c723c */ /* 0x042ff0000000184c */
[C---:B------:R-:W-:Y:S01]  /*f4e0*/  HMMA.16816.F32 R80, R4.reuse, R10, R80 ;  /* 0x0000000a0450723c */ /* 0x040fe20000001850 */
[----:B------:R-:W1:Y:S07]  /*f4f0*/  LDSM.16.MT88.4 R8, [R203+0x1100] ;  /* 0x00110000cb08783b */ /* 0x000e6e0000004200 */
[C---:B--2---:R-:W-:Y:S08]  /*f500*/  HMMA.16816.F32 R84, R4.reuse, R16, R84 ;  /* 0x000000100454723c */ /* 0x044ff00000001854 */
[C---:B------:R-:W-:Y:S01]  /*f510*/  HMMA.16816.F32 R88, R4.reuse, R18, R88 ;  /* 0x000000120458723c */ /* 0x040fe20000001858 */
[----:B------:R-:W2:Y:S07]  /*f520*/  LDSM.16.MT88.4 R16, [R198+0x1100] ;  /* 0x00110000c610783b */ /* 0x000eae0000004200 */
        /* <DEDUP_REMOVED lines=14> */
[----:B------:R-:W-:Y:S07]  /*f610*/  LDSM.16.MT88.4 R20, [R203+0x5100] ;  /* 0x00510000cb14783b */ /* 0x000fee0000004200 */
[C---:B----4-:R-:W-:Y:S08]  /*f620*/  HMMA.16816.F32 R92, R4.reuse, R12, R92 ;  /* 0x0000000c045c723c */ /* 0x050ff0000000185c */
        /* <DEDUP_REMOVED lines=17> */
[C---:B--2---:R-:W-:Y:S08]  /*f740*/  HMMA.16816.F32 R120, R4.reuse, R16, R120 ;  /* 0x000000100478723c */ /* 0x044ff00000001878 */
[C---:B------:R-:W-:Y:S01]  /*f750*/  HMMA.16816.F32 R116, R4.reuse, R18, R116 ;  /* 0x000000120474723c */ /* 0x040fe20000001874 */
[----:B------:R-:W2:Y:S07]  /*f760*/  LDSM.16.MT88.4 R16, [R196+0x3100] ;  /* 0x00310000c410783b */ /* 0x000eae0000004200 */
[C---:B---3--:R-:W-:Y:S08]  /*f770*/  HMMA.16816.F32 R36, R4.reuse, R12, R36 ;  /* 0x0000000c0424723c */ /* 0x048ff00000001824 */
[C---:B------:R-:W-:Y:S01]  /*f780*/  HMMA.16816.F32 R40, R4.reuse, R14, R40 ;  /* 0x0000000e0428723c */ /* 0x040fe20000001828 */
[----:B------:R-:W3:Y:S07]  /*f790*/  LDSM.16.MT88.4 R12, [R198+0x5100] ;  /* 0x00510000c60c783b */ /* 0x000eee0000004200 */
[C---:B------:R-:W-:Y:S08]  /*f7a0*/  HMMA.16816.F32 R68, R4.reuse, R20, R68 ;  /* 0x000000140444723c */ /* 0x040ff00000001844 */
[C---:B-1----:R-:W-:Y:S08]  /*f7b0*/  HMMA.16816.F32 R52, R4.reuse, R8, R52 ;  /* 0x000000080434723c */ /* 0x042ff00000001834 */
        /* <DEDUP_REMOVED lines=8> */
[C---:B------:R-:W-:Y:S01]  /*f840*/  HMMA.16816.F32 R72, R4.reuse, R22, R72 ;  /* 0x000000160448723c */ /* 0x040fe20000001848 */
[----:B------:R-:W-:Y:S07]  /*f850*/  LDSM.16.MT88.4 R20, [R196+0x3900] ;  /* 0x00390000c414783b */ /* 0x000fee0000004200 */
        /* <DEDUP_REMOVED lines=24> */
[----:B---3--:R-:W-:Y:S01]  /*f9e0*/  HMMA.16816.F32 R128, R4, R12, R128 ;  /* 0x0000000c0480723c */ /* 0x008fe20000001880 */
[----:B------:R-:W-:-:S02]  /*f9f0*/  FADD.FTZ R174, R174, R175 ;  /* 0x000000afaeae7221 */ /* 0x000fc40000010000 */
[----:B------:R-:W-:Y:S02]  /*fa00*/  FADD.FTZ R233, R170, R173 ;  /* 0x000000adaae97221 */ /* 0x000fe40000010000 */
[----:B------:R-:W-:-:S03]  /*fa10*/  FADD.FTZ R231, R231, R174 ;  /* 0x000000aee7e77221 */ /* 0x000fc60000010000 */
[C---:B------:R-:W-:Y:S01]  /*fa20*/  HMMA.16816.F32 R124, R4.reuse, R14, R124 ;  /* 0x0000000e047c723c */ /* 0x040fe2000000187c */
[----:B------:R-:W3:Y:S07]  /*fa30*/  LDSM.16.MT88.4 R12, [R198+0x5900] ;  /* 0x00590000c60c783b */ /* 0x000eee0000004200 */
[C---:B-1----:R-:W-:Y:S08]  /*fa40*/  HMMA.16816.F32 R36, R4.reuse, R8, R36 ;  /* 0x000000080424723c */ /* 0x042ff00000001824 */
[C---:B------:R-:W-:Y:S01]  /*fa50*/  HMMA.16816.F32 R40, R4.reuse, R10, R40 ;  /* 0x0000000a0428723c */ /* 0x040fe20000001828 */
[----:B------:R-:W1:Y:S07]  /*fa60*/  LDSM.16.MT88.4 R8, [R197+0x5900] ;  /* 0x00590000c508783b */ /* 0x000e6e0000004200 */
[C---:B--2---:R-:W-:Y:S08]  /*fa70*/  HMMA.16816.F32 R68, R4.reuse, R16, R68 ;  /* 0x000000100444723c */ /* 0x044ff00000001844 */
[C---:B------:R-:W-:Y:S01]  /*fa80*/  HMMA.16816.F32 R72, R4.reuse, R18, R72 ;  /* 0x000000120448723c */ /* 0x040fe20000001848 */
[----:B------:R-:W2:Y:S07]  /*fa90*/  LDSM.16.MT88.4 R16, [R196+0x5900] ;  /* 0x00590000c410783b */ /* 0x000eae0000004200 */
        /* <DEDUP_REMOVED lines=12> */
[C---:B---3--:R-:W-:Y:S08]  /*fb60*/  HMMA.16816.F32 R76, R4.reuse, R12, R76 ;  /* 0x0000000c044c723c */ /* 0x048ff0000000184c */
[C---:B------:R-:W-:Y:S08]  /*fb70*/  HMMA.16816.F32 R80, R4.reuse, R14, R80 ;  /* 0x0000000e0450723c */ /* 0x040ff00000001850 */
[C---:B-1----:R-:W-:Y:S08]  /*fb80*/  HMMA.16816.F32 R84, R4.reuse, R8, R84 ;  /* 0x000000080454723c */ /* 0x042ff00000001854 */
[C---:B------:R-:W-:Y:S08]  /*fb90*/  HMMA.16816.F32 R88, R4.reuse, R10, R88 ;  /* 0x0000000a0458723c */ /* 0x040ff00000001858 */
[C---:B--2---:R-:W-:Y:S08]  /*fba0*/  HMMA.16816.F32 R92, R4.reuse, R16, R92 ;  /* 0x00000010045c723c */ /* 0x044ff0000000185c */
[----:B------:R-:W-:Y:S01]  /*fbb0*/  HMMA.16816.F32 R96, R4, R18, R96 ;  /* 0x000000120460723c */ /* 0x000fe20000001860 */
[----:B------:R-:W-:Y:S07]  /*fbc0*/  @!P2 BRA `(.L_x_139) ;  /* 0x00002e300000a947 */ /* 0x000fee0003800000 */
[----:B------:R-:W-:Y:S01]  /*fbd0*/  SHF.R.S32.HI R227, RZ, 0x1f, R134 ;  /* 0x0000001fffe37819 */ /* 0x000fe20000011486 */
[----:B------:R-:W-:Y:S01]  /*fbe0*/  IMAD.MOV.U32 R0, RZ, RZ, R3 ;  /* 0x000000ffff007224 */ /* 0x000fe200078e0003 */
[----:B------:R-:W-:Y:S01]  /*fbf0*/  SHF.R.S32.HI R2, RZ, 0x1f, R145 ;  /* 0x0000001fff027819 */ /* 0x000fe20000011491 */
[----:B------:R-:W-:Y:S01]  /*fc00*/  IMAD.MOV.U32 R135, RZ, RZ, R132 ;  /* 0x000000ffff877224 */ /* 0x000fe200078e0084 */
[----:B------:R-:W-:Y:S01]  /*fc10*/  SHF.R.S32.HI R223, RZ, 0x1f, R144 ;  /* 0x0000001fffdf7819 */ /* 0x000fe20000011490 */
[C---:B------:R-:W-:Y:S01]  /*fc20*/  IMAD.SHL.U32 R226, R134.reuse, 0x2, RZ ;  /* 0x0000000286e27824 */ /* 0x040fe200078e00ff */
[----:B------:R-:W-:Y:S01]  /*fc30*/  LEA.HI.SX32 R229, R133, 0xfffffffe, 0x1a ;  /* 0xfffffffe85e57811 */ /* 0x000fe200078fd2ff */
[C---:B------:R-:W-:Y:S01]  /*fc40*/  IMAD.SHL.U32 R224, R145.reuse, 0x2, RZ ;  /* 0x0000000291e07824 */ /* 0x040fe200078e00ff */
[----:B------:R-:W-:Y:S01]  /*fc50*/  SHF.L.U64.HI R227, R134, 0x1, R227 ;  /* 0x0000000186e37819 */ /* 0x000fe200000102e3 */
[C---:B------:R-:W-:Y:S01]  /*fc60*/  IMAD.SHL.U32 R222, R144.reuse, 0x2, RZ ;  /* 0x0000000290de7824 */ /* 0x040fe200078e00ff */
[----:B------:R-:W-:Y:S01]  /*fc70*/  SHF.L.U64.HI R225, R145, 0x1, R2 ;  /* 0x0000000191e17819 */ /* 0x000fe20000010202 */
[----:B------:R-:W-:Y:S01]  /*fc80*/  IMAD R221, R207, c[0x0][0x210], RZ ;  /* 0x00008400cfdd7a24 */ /* 0x000fe200078e02ff */
[----:B------:R-:W-:Y:S01]  /*fc90*/  SHF.L.U64.HI R223, R144, 0x1, R223 ;  /* 0x0000000190df7819 */ /* 0x000fe200000102df */
[----:B------:R-:W-:Y:S01]  /*fca0*/  ULDC.64 UR4, c[0x0][0x118] ;  /* 0x0000460000047ab9 */ /* 0x000fe20000000a00 */
[----:B------:R-:W-:Y:S01]  /*fcb0*/  IADD3 R220, R216, 0x100, RZ ;  /* 0x00000100d8dc7810 */ /* 0x000fe20007ffe0ff */
[----:B------:R-:W-:Y:S05]  /*fcc0*/  BRA `(.L_x_140) ;  /* 0x0000033000007947 */ /* 0x000fea0003800000 */
.L_x_142:
[----:B------:R-:W-:Y:S01]  /*fcd0*/  ISETP.NE.AND P2, PT, R212, 0x1, PT ;  /* 0x00000001d400780c */ /* 0x000fe20003f45270 */
[----:B------:R-:W-:Y:S02]  /*fce0*/  IMAD R2, R229, 0x40, R208 ;  /* 0x00000040e5027824 */ /* 0x000fe400078e02d0 */
[----:B------:R-:W-:Y:S03]  /*fcf0*/  IMAD.MOV.U32 R214, RZ, RZ, RZ ;  /* 0x000000ffffd67224 */ /* 0x000fe600078e00ff */
[----:B------:R-:W-:Y:S05]  /*fd00*/  IADD3 R215, R2, -0x40, R217 ;  /* 0xffffffc002d77810 */ /* 0x000fea0007ffe0d9 */
[----:B------:R-:W-:Y:S02]  /*fd10*/  IMAD.MOV.U32 R2, RZ, RZ, R215 ;  /* 0x000000ffff027224 */ /* 0x000fe400078e00d7 */
[----:B------:R-:W-:Y:S05]  /*fd20*/  @P2 IMAD.HI.U32 R3, R215, c[0x0][0x2bc], RZ ;  /* 0x0000af00d7032a27 */ /* 0x000fea00078e00ff */
[----:B------:R-:W-:Y:S04]  /*fd30*/  @P2 SHF.R.U32.HI R2, RZ, c[0x0][0x2c0], R3 ;  /* 0x0000b000ff022a19 */ /* 0x000fe80000011603 */
[C---:B------:R-:W-:Y:S04]  /*fd40*/  @!P3 IADD3 R4, P0, R2.reuse, R218, RZ ;  /* 0x000000da0204b210 */ /* 0x040fe80007f1e0ff */
[----:B------:R-:W-:Y:S01]  /*fd50*/  @!P3 LEA.HI.X.SX32 R3, R2, R213, 0x1, P0 ;  /* 0x000000d50203b211 */ /* 0x000fe200000f0eff */
[----:B------:R-:W-:Y:S01]  /*fd60*/  IMAD.MOV R2, RZ, RZ, -R2 ;  /* 0x000000ffff027224 */ /* 0x000fe200078e0a02 */
[----:B------:R-:W-:Y:S03]  /*fd70*/  @!P3 LEA R8, P0, R4, c[0x0][0x2a0], 0x2 ;  /* 0x0000a8000408ba11 */ /* 0x000fe600078010ff */
[----:B------:R-:W-:Y:S01]  /*fd80*/  IMAD R215, R2, c[0x0][0x2b8], R215 ;  /* 0x0000ae0002d77a24 */ /* 0x000fe200078e02d7 */
[----:B------:R-:W-:Y:S01]  /*fd90*/  @!P3 LEA.HI.X R9, R4, c[0x0][0x2a4], R3, 0x2, P0 ;  /* 0x0000a9000409ba11 */ /* 0x000fe200000f1403 */
[----:B------:R-:W-:Y:S02]  /*fda0*/  IMAD R2, R207, c[0x0][0x1e8], RZ ;  /* 0x00007a00cf027a24 */ /* 0x000fe400078e02ff */
        /* <DEDUP_REMOVED lines=14> */
[----:B------:R-:W1:Y:S04]  /*fe90*/  SHFL.IDX PT, R5, R15, RZ, 0x181f ;  /* 0x00181fff0f057589 */ /* 0x000e6800000e0000 */
[----:B------:R-:W2:Y:S04]  /*fea0*/  SHFL.IDX PT, R4, R14, RZ, 0x181f ;  /* 0x00181fff0e047589 */ /* 0x000ea800000e0000 */
[----:B------:R-:W3:Y:S04]  /*feb0*/  SHFL.IDX PT, R3, R15, 0x1, 0x181f ;  /* 0x00381f000f037f89 */ /* 0x000ee800000e0000 */
[----:B------:R-:W4:Y:S01]  /*fec0*/  SHFL.IDX PT, R2, R14, 0x1, 0x181f ;  /* 0x00381f000e027f89 */ /* 0x000f2200000e0000 */
[C---:B-1----:R-:W-:Y:S02]  /*fed0*/  IADD3 R8, P0, R5.reuse, R226, RZ ;  /* 0x000000e205087210 */ /* 0x042fe40007f1e0ff */
[C---:B------:R-:W-:Y:S02]  /*fee0*/  IADD3 R6, P1, R5.reuse, R224, RZ ;  /* 0x000000e005067210 */ /* 0x040fe40007f3e0ff */
[C---:B--2---:R-:W-:Y:S02]  /*fef0*/  IADD3.X R9, R4.reuse, R227, RZ, P0, !PT ;  /* 0x000000e304097210 */ /* 0x044fe400007fe4ff */
[----:B------:R-:W-:Y:S01]  /*ff00*/  IADD3 R12, P0, R5, R222, RZ ;  /* 0x000000de050c7210 */ /* 0x000fe20007f1e0ff */
[C---:B------:R-:W-:Y:S01]  /*ff10*/  IMAD.X R7, R4.reuse, 0x1, R225, P1 ;  /* 0x0000000104077824 */ /* 0x040fe200008e06e1 */
[C---:B---3--:R-:W-:Y:S01]  /*ff20*/  IADD3 R10, P2, R3.reuse, R226, RZ ;  /* 0x000000e2030a7210 */ /* 0x048fe20007f5e0ff */
[----:B------:R1:W-:Y:S02]  /*ff30*/  LDGSTS.E.BYPASS.LTC128B.128 [R216+0x6100], [R8.64], !P6 ;  /* 0x0610000008d87fae */ /* 0x0003e4000f101d44 */
[----:B------:R-:W-:Y:S01]  /*ff40*/  IMAD.X R13, R4, 0x1, R223, P0 ;  /* 0x00000001040d7824 */ /* 0x000fe200000e06df */
[C---:B------:R-:W-:Y:S01]  /*ff50*/  IADD3 R4, P1, R3.reuse, R224, RZ ;  /* 0x000000e003047210 */ /* 0x040fe20007f3e0ff */
[----:B------:R1:W-:Y:S01]  /*ff60*/  LDGSTS.E.BYPASS.LTC128B.128 [R216+0x8100], [R6.64], !P5 ;  /* 0x0810000006d87fae */ /* 0x0003e2000e901d44 */
[C---:B----4-:R-:W-:Y:S01]  /*ff70*/  IMAD.X R11, R2.reuse, 0x1, R227, P2 ;  /* 0x00000001020b7824 */ /* 0x050fe200010e06e3 */
[----:B------:R-:W-:Y:S02]  /*ff80*/  IADD3 R14, P0, R3, R222, RZ ;  /* 0x000000de030e7210 */ /* 0x000fe40007f1e0ff */
[----:B------:R1:W-:Y:S01]  /*ff90*/  LDGSTS.E.BYPASS.LTC128B.128 [R216+0xa100], [R12.64], !P4 ;  /* 0x0a1000000cd87fae */ /* 0x0003e2000e101d44 */
[C---:B------:R-:W-:Y:S02]  /*ffa0*/  IADD3.X R5, R2.reuse, R225, RZ, P1, !PT ;  /* 0x000000e102057210 */ /* 0x040fe40000ffe4ff */
[----:B------:R-:W-:Y:S01]  /*ffb0*/  IMAD.X R15, R2, 0x1, R223, P0 ;  /* 0x00000001020f7824 */ /* 0x000fe200000e06df */
[----:B------:R1:W-:Y:S04]  /*ffc0*/  LDGSTS.E.BYPASS.LTC128B.128 [R216+0x7100], [R10.64], !P6 ;  /* 0x071000000ad87fae */ /* 0x0003e8000f101d44 */
[----:B------:R1:W-:Y:S04]  /*ffd0*/  LDGSTS.E.BYPASS.LTC128B.128 [R216+0x9100], [R4.64], !P5 ;  /* 0x0910000004d87fae */ /* 0x0003e8000e901d44 */
[----:B------:R1:W-:Y:S01]  /*ffe0*/  LDGSTS.E.BYPASS.LTC128B.128 [R216+0xb100], [R14.64], !P4 ;  /* 0x0b1000000ed87fae */ /* 0x0003e2000e101d44 */
[----:B------:R-:W-:-:S05]  /*fff0*/  BRA `(.L_x_141) ;  /* 0x0000109000007947 */ /* 0x000fca0003800000 */
.L_x_140:
[----:B------:R-:W-:Y:S01]  /*10000*/  SHF.R.S32.HI R9, RZ, 0x1f, R215 ;  /* 0x0000001fff097819 */ /* 0x000fe200000114d7 */
[----:B------:R-:W-:Y:S01]  /*10010*/  IMAD.WIDE.U32 R10, R215, c[0x0][0x208], RZ ;  /* 0x00008200d70a7a25 */ /* 0x000fe200078e00ff */
[----:B------:R-:W-:Y:S01]  /*10020*/  SHF.R.S32.HI R3, RZ, 0x1f, R214 ;  /* 0x0000001fff037819 */ /* 0x000fe200000114d6 */
[----:B------:R-:W-:Y:S04]  /*10030*/  DEPBAR.LE SB0, 0x0 ;  /* 0x000080000000791a */ /* 0x000fe80000000000 */
[----:B------:R-:W-:Y:S01]  /*10040*/  IMAD R9, R9, c[0x0][0x208], RZ ;  /* 0x0000820009097a24 */ /* 0x000fe200078e02ff */
[----:B------:R-:W-:Y:S01]  /*10050*/  BAR.SYNC.DEFER_BLOCKING 0x0 ;  /* 0x0000000000007b1d */ /* 0x000fe20000010000 */
[----:B------:R-:W-:Y:S02]  /*10060*/  IMAD R3, R3, c[0x0][0x218], RZ ;  /* 0x0000860003037a24 */ /* 0x000fe400078e02ff */
[----:B------:R-:W-:Y:S02]  /*10070*/  IMAD R9, R215, c[0x0][0x20c], R9 ;  /* 0x00008300d7097a24 */ /* 0x000fe400078e0209 */
[C---:B------:R-:W-:Y:S03]  /*10080*/  IMAD R3, R214.reuse, c[0x0][0x21c], R3 ;  /* 0x00008700d6037a24 */ /* 0x040fe600078e0203 */
[----:B------:R-:W-:Y:S05]  /*10090*/  IADD3 R11, R11, R9, RZ ;  /* 0x000000090b0b7210 */ /* 0x000fea0007ffe0ff */
[----:B------:R-:W-:Y:S05]  /*100a0*/  IMAD.WIDE.U32 R10, R214, c[0x0][0x218], R10 ;  /* 0x00008600d60a7a25 */ /* 0x000fea00078e000a */
[----:B------:R-:W-:Y:S04]  /*100b0*/  IADD3 R2, P0, R221, R10, RZ ;  /* 0x0000000add027210 */ /* 0x000fe80007f1e0ff */
[----:B------:R-:W-:Y:S02]  /*100c0*/  IADD3.X R3, R210, R11, R3, P0, !PT ;  /* 0x0000000bd2037210 */ /* 0x000fe400007fe403 */
[C---:B------:R-:W-:Y:S01]  /*100d0*/  LEA R14, P0, R2.reuse, c[0x0][0x1f8], 0x1 ;  /* 0x00007e00020e7a11 */ /* 0x040fe200078008ff */
[----:B------:R-:W-:Y:S03]  /*100e0*/  LDSM.16.M88.4 R136, [R206+0xc100] ;  /* 0x00c10000ce88783b */ /* 0x000fe60000000200 */
[----:B------:R-:W-:Y:S04]  /*100f0*/  LEA.HI.X R9, R2, c[0x0][0x1fc], R3, 0x1, P0 ;  /* 0x00007f0002097a11 */ /* 0x000fe800000f0c03 */
[----:B------:R-:W-:Y:S07]  /*10100*/  SHFL.IDX PT, R17, R14, RZ, 0x181f ;  /* 0x00181fff0e117589 */ /* 0x000fee00000e0000 */
[----:B------:R-:W-:Y:S07]  /*10110*/  SHFL.IDX PT, R2, R9, RZ, 0x181f ;  /* 0x00181fff09027589 */ /* 0x000fee00000e0000 */
[----:B------:R-:W1:Y:S07]  /*10120*/  LDSM.16.M88.4 R140, [R205+0x6100] ;  /* 0x00610000cd8c783b */ /* 0x000e6e0000000200 */
[----:B------:R-:W-:Y:S07]  /*10130*/  LDSM.16.M88.4 R144, [R205+0x6900] ;  /* 0x00690000cd90783b */ /* 0x000fee0000000200 */
[----:B------:R-:W-:Y:S07]  /*10140*/  LDSM.16.M88.4 R148, [R205+0x7100] ;  /* 0x00710000cd94783b */ /* 0x000fee0000000200 */
[----:B------:R-:W-:Y:S07]  /*10150*/  LDSM.16.M88.4 R152, [R205+0x7900] ;  /* 0x00790000cd98783b */ /* 0x000fee0000000200 */
[----:B------:R-:W-:Y:S07]  /*10160*/  LDSM.16.M88.4 R156, [R202+0xc100] ;  /* 0x00c10000ca9c783b */ /* 0x000fee0000000200 */
[----:B------:R-:W-:Y:S01]  /*10170*/  LDSM.16.M88.4 R160, [R204] ;  /* 0x00000000cca0783b */ /* 0x000fe20000000200 */
[C---:B-1----:R-:W-:Y:S06]  /*10180*/  HMMA.16816.F32 R4, R136.reuse, R140, RZ ;  /* 0x0000008c8804723c */ /* 0x042fec00000018ff */
[----:B------:R-:W-:Y:S01]  /*10190*/  LDSM.16.M88.4 R164, [R195] ;  /* 0x00000000c3a4783b */ /* 0x000fe20000000200 */
[C---:B------:R-:W-:Y:S02]  /*101a0*/  IADD3 R12, P0, R17.reuse, R226, RZ ;  /* 0x000000e2110c7210 */ /* 0x040fe40007f1e0ff */
[C---:B------:R-:W-:Y:S03]  /*101b0*/  IADD3 R10, P1, R17.reuse, R224, RZ ;  /* 0x000000e0110a7210 */ /* 0x040fe60007f3e0ff */
[C---:B------:R-:W-:Y:S01]  /*101c0*/  IADD3.X R13, R2.reuse, R227, RZ, P0, !PT ;  /* 0x000000e3020d7210 */ /* 0x040fe200007fe4ff */
[----:B------:R-:W-:Y:S01]  /*101d0*/  LDSM.16.M88.4 R168, [R194] ;  /* 0x00000000c2a8783b */ /* 0x000fe20000000200 */
[C---:B------:R-:W-:Y:S02]  /*101e0*/  IADD3.X R11, R2.reuse, R225, RZ, P1, !PT ;  /* 0x000000e1020b7210 */ /* 0x040fe40000ffe4ff */
[----:B------:R-:W-:Y:S04]  /*101f0*/  IADD3 R16, P0, R17, R222, RZ ;  /* 0x000000de11107210 */ /* 0x000fe80007f1e0ff */
[----:B------:R-:W-:Y:S01]  /*10200*/  LDSM.16.M88.4 R172, [R193] ;  /* 0x00000000c1ac783b */ /* 0x000fe20000000200 */
[----:B------:R-:W-:Y:S06]  /*10210*/  IADD3.X R17, R2, R223, RZ, P0, !PT ;  /* 0x000000df02117210 */ /* 0x000fec00007fe4ff */
[----:B------:R-:W-:Y:S01]  /*10220*/  @!PT LDS RZ, [RZ] ;  /* 0x00000000fffff984 */ /* 0x000fe20000000800 */
[----:B------:R-:W-:Y:S01]  /*10230*/  @!PT LDS RZ, [RZ] ;  /* 0x00000000fffff984 */ /* 0x000fe20000000800 */
[----:B------:R-:W-:Y:S01]  /*10240*/  @!PT LDS RZ, [RZ] ;  /* 0x00000000fffff984 */ /* 0x000fe20000000800 */
[----:B------:R1:W-:Y:S07]  /*10250*/  LDGSTS.E.BYPASS.LTC128B.128 [R220], [R12.64], !P6 ;  /* 0x000000000cdc7fae */ /* 0x0003ee000f101d44 */
[----:B------:R-:W2:Y:S07]  /*10260*/  SHFL.IDX PT, R3, R14, 0x1, 0x181f ;  /* 0x00381f000e037f89 */ /* 0x000eae00000e0000 */
[----:B------:R3:W-:Y:S07]  /*10270*/  LDGSTS.E.BYPASS.LTC128B.128 [R220+0x2000], [R10.64], !P5 ;  /* 0x020000000adc7fae */ /* 0x0007ee000e901d44 */
[----:B------:R-:W4:Y:S07]  /*10280*/  SHFL.IDX PT, R8, R9, 0x1, 0x181f ;  /* 0x00381f0009087f89 */ /* 0x000f2e00000e0000 */
[----:B------:R5:W-:Y:S01]  /*10290*/  LDGSTS.E.BYPASS.LTC128B.128 [R220+0x4000], [R16.64], !P4 ;  /* 0x0400000010dc7fae */ /* 0x000be2000e101d44 */
[C---:B--2---:R-:W-:Y:S02]  /*102a0*/  IADD3 R32, P2, R3.reuse, R226, RZ ;  /* 0x000000e203207210 */ /* 0x044fe40007f5e0ff */
[C---:B------:R-:W-:Y:S02]  /*102b0*/  IADD3 R132, P1, R3.reuse, R224, RZ ;  /* 0x000000e003847210 */ /* 0x040fe40007f3e0ff */
[----:B------:R-:W-:Y:S02]  /*102c0*/  IADD3 R2, P0, R3, R222, RZ ;  /* 0x000000de03027210 */ /* 0x000fe40007f1e0ff */
[C---:B----4-:R-:W-:Y:S02]  /*102d0*/  IADD3.X R33, R8.reuse, R227, RZ, P2, !PT ;  /* 0x000000e308217210 */ /* 0x050fe400017fe4ff */
[C---:B------:R-:W-:Y:S02]  /*102e0*/  IADD3.X R133, R8.reuse, R225, RZ, P1, !PT ;  /* 0x000000e108857210 */ /* 0x040fe40000ffe4ff */
[----:B------:R-:W-:Y:S01]  /*102f0*/  IADD3.X R3, R8, R223, RZ, P0, !PT ;  /* 0x000000df08037210 */ /* 0x000fe200007fe4ff */
[----:B------:R2:W-:Y:S01]  /*10300*/  LDGSTS.E.BYPASS.LTC128B.128 [R220+0x1000], [R32.64], !P6 ;  /* 0x0100000020dc7fae */ /* 0x0005e2000f101d44 */
[C---:B---3--:R-:W-:Y:S01]  /*10310*/  HMMA.16816.F32 R8, R136.reuse, R142, RZ ;  /* 0x0000008e8808723c */ /* 0x048fe200000018ff */
[----:B------:R-:W-:Y:S05]  /*10320*/  ISETP.GE.AND P0, PT, R229, 0x1, PT ;  /* 0x00000001e500780c */ /* 0x000fea0003f06270 */
[----:B------:R3:W-:Y:S02]  /*10330*/  LDGSTS.E.BYPASS.LTC128B.128 [R220+0x3000], [R132.64], !P5 ;  /* 0x0300000084dc7fae */ /* 0x0007e4000e901d44 */
[C---:B-1----:R-:W-:Y:S05]  /*10340*/  HMMA.16816.F32 R12, R136.reuse, R144, RZ ;  /* 0x00000090880c723c */ /* 0x042fea00000018ff */
[----:B------:R1:W-:Y:S03]  /*10350*/  LDGSTS.E.BYPASS.LTC128B.128 [R220+0x5000], [R2.64], !P4 ;  /* 0x0500000002dc7fae */ /* 0x0003e6000e101d44 */
[C---:B-----5:R-:W-:Y:S04]  /*10360*/  HMMA.16816.F32 R16, R136.reuse, R146, RZ ;  /* 0x000000928810723c */ /* 0x060fe800000018ff */
[----:B------:R-:W-:Y:S04]  /*10370*/  LDSM.16.M88.4 R176, [R201+0xc100] ;  /* 0x00c10000c9b0783b */ /* 0x000fe80000000200 */
[C---:B------:R-:W-:Y:S03]  /*10380*/  HMMA.16816.F32 R20, R136.reuse, R148, RZ ;  /* 0x000000948814723c */ /* 0x040fe600000018ff */
[----:B------:R-:W0:Y:S05]  /*10390*/  LDGDEPBAR ;  /* 0x00000000000079af */ /* 0x000e2a0000000000 */
[C---:B------:R-:W-:Y:S02]  /*103a0*/  HMMA.16816.F32 R24, R136.reuse, R150, RZ ;  /* 0x000000968818723c */ /* 0x040fe400000018ff */
[----:B------:R-:W4:Y:S06]  /*103b0*/  LDSM.16.M88.4 R180, [R200+0x6100] ;  /* 0x00610000c8b4783b */ /* 0x000f2c0000000200 */
[C---:B------:R-:W-:Y:S01]  /*103c0*/  HMMA.16816.F32 R28, R136.reuse, R152, RZ ;  /* 0x00000098881c723c */ /* 0x040fe200000018ff */
[----:B------:R-:W-:Y:S07]  /*103d0*/  LDSM.16.M88.4 R140, [R200+0x7100] ;  /* 0x00710000c88c783b */ /* 0x000fee0000000200 */
[----:B--2---:R-:W-:Y:S01]  /*103e0*/  HMMA.16816.F32 R32, R136, R154, RZ ;  /* 0x0000009a8820723c */ /* 0x004fe200000018ff */
[----:B------:R-:W2:Y:S07]  /*103f0*/  LDSM.16.M88.4 R136, [R200+0x6900] ;  /* 0x00690000c888783b */ /* 0x000eae0000000200 */
[C---:B------:R-:W-:Y:S01]  /*10400*/  HMMA.16816.F32 R4, R156.reuse, R160, R4 ;  /* 0x000000a09c04723c */ /* 0x040fe20000001804 */
[----:B------:R-:W5:Y:S07]  /*10410*/  LDSM.16.M88.4 R144, [R200+0x7900] ;  /* 0x00790000c890783b */ /* 0x000f6e0000000200 */
[C---:B------:R-:W-:Y:S01]  /*10420*/  HMMA.16816.F32 R8, R156.reuse, R162, R8 ;  /* 0x000000a29c08723c */ /* 0x040fe20000001808 */
[----:B------:R-:W-:Y:S07]  /*10430*/  LDSM.16.M88.4 R148, [R199+0xc100] ;  /* 0x00c10000c794783b */ /* 0x000fee0000000200 */
[C---:B------:R-:W-:Y:S01]  /*10440*/  HMMA.16816.F32 R12, R156.reuse, R164, R12 ;  /* 0x000000a49c0c723c */ /* 0x040fe2000000180c */
[----:B------:R-:W1:Y:S07]  /*10450*/  LDSM.16.M88.4 R152, [R192] ;  /* 0x00000000c098783b */ /* 0x000e6e0000000200 */
[C---:B------:R-:W-:Y:S01]  /*10460*/  HMMA.16816.F32 R16, R156.reuse, R166, R16 ;  /* 0x000000a69c10723c */ /* 0x040fe20000001810 */
[----:B------:R-:W-:Y:S07]  /*10470*/  LDSM.16.M88.4 R160, [R192+0x1000] ;  /* 0x00100000c0a0783b */ /* 0x000fee0000000200 */
[C---:B------:R-:W-:Y:S01]  /*10480*/  HMMA.16816.F32 R20, R156.reuse, R168, R20 ;  /* 0x000000a89c14723c */ /* 0x040fe20000001814 */
[----:B------:R-:W-:Y:S07]  /*10490*/  LDSM.16.M88.4 R164, [R192+0x1800] ;  /* 0x00180000c0a4783b */ /* 0x000fee0000000200 */
[C---:B------:R-:W-:Y:S01]  /*104a0*/  HMMA.16816.F32 R24, R156.reuse, R170, R24 ;  /* 0x000000aa9c18723c */ /* 0x040fe20000001818 */
[----:B------:R-:W-:Y:S07]  /*104b0*/  LDSM.16.M88.4 R168, [R206+0x10100] ;  /* 0x01010000cea8783b */ /* 0x000fee0000000200 */
[C---:B------:R-:W-:Y:S08]  /*104c0*/  HMMA.16816.F32 R28, R156.reuse, R172, R28 ;  /* 0x000000ac9c1c723c */ /* 0x040ff0000000181c */
[----:B------:R-:W-:Y:S01]  /*104d0*/  HMMA.16816.F32 R32, R156, R174, R32 ;  /* 0x000000ae9c20723c */ /* 0x000fe20000001820 */
[----:B------:R-:W1:Y:S07]  /*104e0*/  LDSM.16.M88.4 R156, [R192+0x800] ;  /* 0x00080000c09c783b */ /* 0x000e6e0000000200 */
[C---:B----4-:R-:W-:Y:S01]  /*104f0*/  HMMA.16816.F32 R4, R176.reuse, R180, R4 ;  /* 0x000000b4b004723c */ /* 0x050fe20000001804 */
[----:B------:R-:W4:Y:S07]  /*10500*/  LDSM.16.M88.4 R172, [R205+0x8100] ;  /* 0x00810000cdac783b */ /* 0x000f2e0000000200 */
        /* <DEDUP_REMOVED lines=11> */
[C---:B-1----:R-:W-:Y:S01]  /*105c0*/  HMMA.16816.F32 R4, R148.reuse, R152, R4 ;  /* 0x000000989404723c */ /* 0x042fe20000001804 */
[----:B------:R-:W1:Y:S07]  /*105d0*/  LDSM.16.M88.4 R176, [R202+0x10100] ;  /* 0x01010000cab0783b */ /* 0x000e6e0000000200 */
[C---:B------:R-:W-:Y:S01]  /*105e0*/  HMMA.16816.F32 R8, R148.reuse, R154, R8 ;  /* 0x0000009a9408723c */ /* 0x040fe20000001808 */
[----:B------:R-:W-:Y:S07]  /*105f0*/  LDSM.16.M88.4 R152, [R189] ;  /* 0x00000000bd98783b */ /* 0x000fee0000000200 */
[C---:B------:R-:W-:Y:S08]  /*10600*/  HMMA.16816.F32 R12, R148.reuse, R156, R12 ;  /* 0x0000009c940c723c */ /* 0x040ff0000000180c */
[C---:B------:R-:W-:Y:S01]  /*10610*/  HMMA.16816.F32 R16, R148.reuse, R158, R16 ;  /* 0x0000009e9410723c */ /* 0x040fe20000001810 */
[----:B------:R-:W-:Y:S07]  /*10620*/  LDSM.16.M88.4 R156, [R188] ;  /* 0x00000000bc9c783b */ /* 0x000fee0000000200 */
[C---:B------:R-:W-:Y:S08]  /*10630*/  HMMA.16816.F32 R20, R148.reuse, R160, R20 ;  /* 0x000000a09414723c */ /* 0x040ff00000001814 */
[C---:B------:R-:W-:Y:S01]  /*10640*/  HMMA.16816.F32 R24, R148.reuse, R162, R24 ;  /* 0x000000a29418723c */ /* 0x040fe20000001818 */
[----:B------:R-:W-:Y:S07]  /*10650*/  LDSM.16.M88.4 R160, [R201+0x10100] ;  /* 0x01010000c9a0783b */ /* 0x000fee0000000200 */
[C---:B------:R-:W-:Y:S08]  /*10660*/  HMMA.16816.F32 R28, R148.reuse, R164, R28 ;  /* 0x000000a4941c723c */ /* 0x040ff0000000181c */
[----:B------:R-:W-:Y:S01]  /*10670*/  HMMA.16816.F32 R32, R148, R166, R32 ;  /* 0x000000a69420723c */ /* 0x000fe20000001820 */
[----:B------:R-:W1:Y:S07]  /*10680*/  LDSM.16.M88.4 R148, [R190] ;  /* 0x00000000be94783b */ /* 0x000e6e0000000200 */
[C---:B----4-:R-:W-:Y:S01]  /*10690*/  HMMA.16816.F32 R4, R168.reuse, R172, R4 ;  /* 0x000000aca804723c */ /* 0x050fe20000001804 */
[----:B------:R-:W4:Y:S07]  /*106a0*/  LDSM.16.M88.4 R164, [R200+0x8100] ;  /* 0x00810000c8a4783b */ /* 0x000f2e0000000200 */
        /* <DEDUP_REMOVED lines=14> */
[----:B------:R-:W-:Y:S07]  /*10790*/  LDSM.16.M88.4 R180, [R205+0xa100] ;  /* 0x00a10000cdb4783b */ /* 0x000fee0000000200 */
[C---:B------:R-:W-:Y:S08]  /*107a0*/  HMMA.16816.F32 R12, R176.reuse, R148, R12 ;  /* 0x00000094b00c723c */ /* 0x040ff0000000180c */
        /* <DEDUP_REMOVED lines=47> */
[----:B------:R-:W2:Y:S01]  /*10aa0*/  LDSM.16.M88.4 R176, [R199+0x14100] ;  /* 0x01410000c7b0783b */ /* 0x000ea20000000200 */
[C---:B-1----:R-:W-:Y:S08]  /*10ab0*/  HMMA.16816.F32 R4, R160.reuse, R164, R4 ;  /* 0x000000a4a004723c */ /* 0x042ff00000001804 */
[C---:B------:R-:W-:Y:S08]  /*10ac0*/  HMMA.16816.F32 R8, R160.reuse, R166, R8 ;  /* 0x000000a6a008723c */ /* 0x040ff00000001808 */
[C---:B------:R-:W-:Y:S08]  /*10ad0*/  HMMA.16816.F32 R12, R160.reuse, R148, R12 ;  /* 0x00000094a00c723c */ /* 0x040ff0000000180c */
[C---:B------:R-:W-:Y:S08]  /*10ae0*/  HMMA.16816.F32 R16, R160.reuse, R150, R16 ;  /* 0x00000096a010723c */ /* 0x040ff00000001810 */
[C---:B------:R-:W-:Y:S08]  /*10af0*/  HMMA.16816.F32 R20, R160.reuse, R152, R20 ;  /* 0x00000098a014723c */ /* 0x040ff00000001814 */
[C---:B------:R-:W-:Y:S08]  /*10b00*/  HMMA.16816.F32 R24, R160.reuse, R154, R24 ;  /* 0x0000009aa018723c */ /* 0x040ff00000001818 */
[C---:B------:R-:W-:Y:S08]  /*10b10*/  HMMA.16816.F32 R28, R160.reuse, R156, R28 ;  /* 0x0000009ca01c723c */ /* 0x040ff0000000181c */
[----:B------:R-:W-:Y:S08]  /*10b20*/  HMMA.16816.F32 R32, R160, R158, R32 ;  /* 0x0000009ea020723c */ /* 0x000ff00000001820 */
[C---:B----4-:R-:W-:Y:S08]  /*10b30*/  HMMA.16816.F32 R4, R168.reuse, R172, R4 ;  /* 0x000000aca804723c */ /* 0x050ff00000001804 */
        /* <DEDUP_REMOVED lines=12> */
[C---:B------:R-:W-:Y:S04]  /*10c00*/  HMMA.16816.F32 R16, R176.reuse, R138, R16 ;  /* 0x0000008ab010723c */ /* 0x040fe80000001810 */
[----:B------:R-:W-:Y:S02]  /*10c10*/  FMUL.FTZ R244, R4, c[0x0][0x320] ;  /* 0x0000c80004f47a20 */ /* 0x000fe40000410000 */
[----:B------:R-:W-:Y:S02]  /*10c20*/  FMUL.FTZ R242, R5, c[0x0][0x320] ;  /* 0x0000c80005f27a20 */ /* 0x000fe40000410000 */
[----:B------:R-:W-:Y:S01]  /*10c30*/  FMUL.FTZ R9, R9, c[0x0][0x320] ;  /* 0x0000c80009097a20 */ /* 0x000fe20000410000 */
[C---:B--2---:R-:W-:Y:S01]  /*10c40*/  HMMA.16816.F32 R20, R176.reuse, R140, R20 ;  /* 0x0000008cb014723c */ /* 0x044fe20000001814 */
[----:B------:R-:W1:Y:S02]  /*10c50*/  MUFU.TANH R244, R244 ;  /* 0x000000f400f47308 */ /* 0x000e640000002400 */
[----:B------:R-:W-:Y:S02]  /*10c60*/  FMUL.FTZ R10, R10, c[0x0][0x320] ;  /* 0x0000c8000a0a7a20 */ /* 0x000fe40000410000 */
[----:B------:R-:W-:Y:S02]  /*10c70*/  FMUL.FTZ R11, R11, c[0x0][0x320] ;  /* 0x0000c8000b0b7a20 */ /* 0x000fe40000410000 */
[----:B------:R-:W-:Y:S01]  /*10c80*/  FMUL.FTZ R248, R8, c[0x0][0x320] ;  /* 0x0000c80008f87a20 */ /* 0x000fe20000410000 */
[C---:B------:R-:W-:Y:S03]  /*10c90*/  HMMA.16816.F32 R24, R176.reuse, R142, R24 ;  /* 0x0000008eb018723c */ /* 0x040fe60000001818 */
[----:B------:R-:W2:Y:S01]  /*10ca0*/  MUFU.TANH R252, R9 ;  /* 0x0000000900fc7308 */ /* 0x000ea20000002400 */
[----:B------:R-:W-:Y:S02]  /*10cb0*/  FMUL.FTZ R251, R6, c[0x0][0x320] ;  /* 0x0000c80006fb7a20 */ /* 0x000fe40000410000 */
[----:B------:R-:W-:Y:S02]  /*10cc0*/  FMUL.FTZ R183, R7, c[0x0][0x320] ;  /* 0x0000c80007b77a20 */ /* 0x000fe40000410000 */
[----:B------:R-:W-:Y:S04]  /*10cd0*/  FMUL.FTZ R182, R12, c[0x0][0x320] ;  /* 0x0000c8000cb67a20 */ /* 0x000fe80000410000 */
[----:B------:R-:W-:Y:S01]  /*10ce0*/  FMUL.FTZ R230, R16, c[0x0][0x320] ;  /* 0x0000c80010e67a20 */ /* 0x000fe20000410000 */
[----:B------:R-:W4:Y:S01]  /*10cf0*/  MUFU.TANH R250, R10 ;  /* 0x0000000a00fa7308 */ /* 0x000f220000002400 */
[----:B------:R-:W-:Y:S02]  /*10d00*/  FMUL.FTZ R13, R13, c[0x0][0x320] ;  /* 0x0000c8000d0d7a20 */ /* 0x000fe40000410000 */
[----:B------:R-:W-:Y:S02]  /*10d10*/  FMUL.FTZ R240, R20, c[0x0][0x320] ;  /* 0x0000c80014f07a20 */ /* 0x000fe40000410000 */
[----:B------:R-:W-:Y:S02]  /*10d20*/  FMUL.FTZ R14, R14, c[0x0][0x320] ;  /* 0x0000c8000e0e7a20 */ /* 0x000fe40000410000 */
[----:B------:R-:W-:Y:S02]  /*10d30*/  FMUL.FTZ R15, R15, c[0x0][0x320] ;  /* 0x0000c8000f0f7a20 */ /* 0x000fe40000410000 */
[----:B------:R-:W-:Y:S01]  /*10d40*/  FMUL.FTZ R17, R17, c[0x0][0x320] ;  /* 0x0000c80011117a20 */ /* 0x000fe20000410000 */
[----:B------:R5:W1:Y:S01]  /*10d50*/  MUFU.TANH R246, R11 ;  /* 0x0000000b00f67308 */ /* 0x000a620000002400 */
        /* <DEDUP_REMOVED lines=8> */
[----:B------:R-:W-:Y:S02]  /*10de0*/  FMUL.FTZ R26, R26, c[0x0][0x320] ;  /* 0x0000c8001a1a7a20 */ /* 0x000fe40000410000 */
[----:B------:R-:W-:Y:S03]  /*10df0*/  FMUL.FTZ R27, R27, c[0x0][0x320] ;  /* 0x0000c8001b1b7a20 */ /* 0x000fe60000410000 */
[----:B------:R-:W1:Y:S01]  /*10e00*/  MUFU.TANH R251, R251 ;  /* 0x000000fb00fb7308 */ /* 0x000e620000002400 */
[----:B-----5:R-:W5:Y:S01]  /*10e10*/  LDSM.16.M88.4 R8, [R192+0x5800] ;  /* 0x00580000c008783b */ /* 0x020f620000000200 */
[----:B------:R-:W-:Y:S08]  /*10e20*/  DEPBAR.LE SB0, 0x0 ;  /* 0x000080000000791a */ /* 0x000ff00000000000 */
[----:B------:R-:W1:Y:S01]  /*10e30*/  MUFU.TANH R183, R183 ;  /* 0x000000b700b77308 */ /* 0x000e620000002400 */
[----:B------:R-:W-:Y:S09]  /*10e40*/  BAR.SYNC.DEFER_BLOCKING 0x0 ;  /* 0x0000000000007b1d */ /* 0x000ff20000010000 */
[----:B------:R-:W1:Y:S10]  /*10e50*/  MUFU.TANH R248, R248 ;  /* 0x000000f800f87308 */ /* 0x000e740000002400 */
[----:B------:R-:W1:Y:S10]  /*10e60*/  MUFU.TANH R182, R182 ;  /* 0x000000b600b67308 */ /* 0x000e740000002400 */
[----:B------:R1:W1:Y:S01]  /*10e70*/  MUFU.TANH R228, R13 ;  /* 0x0000000d00e47308 */ /* 0x0002620000002400 */
[C---:B-----5:R-:W-:Y:S09]  /*10e80*/  HMMA.16816.F32 R28, R176.reuse, R8, R28 ;  /* 0x00000008b01c723c */ /* 0x060ff2000000181c */
[----:B------:R1:W1:Y:S01]  /*10e90*/  MUFU.TANH R237, R14 ;  /* 0x0000000e00ed7308 */ /* 0x0002620000002400 */
[----:B------:R-:W-:Y:S09]  /*10ea0*/  HMMA.16816.F32 R32, R176, R10, R32 ;  /* 0x0000000ab020723c */ /* 0x000ff20000001820 */
[----:B------:R1:W1:Y:S05]  /*10eb0*/  MUFU.TANH R235, R15 ;  /* 0x0000000f00eb7308 */ /* 0x00026a0000002400 */
[----:B------:R-:W-:Y:S05]  /*10ec0*/  FMUL.FTZ R180, R28, c[0x0][0x320] ;  /* 0x0000c8001cb47a20 */ /* 0x000fea0000410000 */
[----:B------:R-:W1:Y:S01]  /*10ed0*/  MUFU.TANH R230, R230 ;  /* 0x000000e600e67308 */ /* 0x000e620000002400 */
[----:B------:R-:W-:Y:S02]  /*10ee0*/  FMUL.FTZ R29, R29, c[0x0][0x320] ;  /* 0x0000c8001d1d7a20 */ /* 0x000fe40000410000 */
[----:B------:R-:W-:Y:S02]  /*10ef0*/  FMUL.FTZ R30, R30, c[0x0][0x320] ;  /* 0x0000c8001e1e7a20 */ /* 0x000fe40000410000 */
[----:B------:R-:W-:Y:S02]  /*10f00*/  FMUL.FTZ R31, R31, c[0x0][0x320] ;  /* 0x0000c8001f1f7a20 */ /* 0x000fe40000410000 */
[----:B------:R-:W-:Y:S02]  /*10f10*/  FMUL.FTZ R177, R32, c[0x0][0x320] ;  /* 0x0000c80020b17a20 */ /* 0x000fe40000410000 */
[----:B------:R-:W-:Y:S01]  /*10f20*/  FMUL.FTZ R33, R33, c[0x0][0x320] ;  /* 0x0000c80021217a20 */ /* 0x000fe20000410000 */
[----:B------:R1:W1:Y:S01]  /*10f30*/  MUFU.TANH R232, R17 ;  /* 0x0000001100e87308 */ /* 0x0002620000002400 */
[----:B------:R-:W-:Y:S02]  /*10f40*/  FMUL.FTZ R34, R34, c[0x0][0x320] ;  /* 0x0000c80022227a20 */ /* 0x000fe40000410000 */
[----:B------:R-:W-:Y:S07]  /*10f50*/  FMUL.FTZ R35, R35, c[0x0][0x320] ;  /* 0x0000c80023237a20 */ /* 0x000fee0000410000 */
[----:B------:R1:W1:Y:S10]  /*10f60*/  MUFU.TANH R249, R18 ;  /* 0x0000001200f97308 */ /* 0x0002740000002400 */
[----:B------:R1:W1:Y:S10]  /*10f70*/  MUFU.TANH R239, R19 ;  /* 0x0000001300ef7308 */ /* 0x0002740000002400 */
[----:B------:R-:W1:Y:S10]  /*10f80*/  MUFU.TANH R240, R240 ;  /* 0x000000f000f07308 */ /* 0x000e740000002400 */
[----:B------:R1:W1:Y:S10]  /*10f90*/  MUFU.TANH R238, R21 ;  /* 0x0000001500ee7308 */ /* 0x0002740000002400 */
        /* <DEDUP_REMOVED lines=13> */
[----:B---3--:R3:W1:Y:S02]  /*11070*/  MUFU.TANH R133, R35 ;  /* 0x0000002300857308 */ /* 0x0086640000002400 */
[----:B-1234-:R-:W-:-:S05]  /*11080*/  @P0 BRA `(.L_x_142) ;  /* 0xffffec4000000947 */ /* 0x01efca000383ffff */
.L_x_141:
        /* <DEDUP_REMOVED lines=33> */
[----:B------:R-:W-:Y:S02]  /*112a0*/  ISETP.GT.AND P0, PT, R229, RZ, PT ;  /* 0x000000ffe500720c */ /* 0x000fe40003f04270 */
[----:B------:R-:W-:Y:S02]  /*112b0*/  FMNMX.FTZ R4, R178, R3, !PT ;  /* 0x00000003b2047209 */ /* 0x000fe40007810000 */
[----:B------:R-:W-:Y:S01]  /*112c0*/  FMNMX.FTZ R3, R179, R2, !PT ;  /* 0x00000002b3037209 */ /* 0x000fe20007810000 */
[----:B------:R-:W-:Y:S01]  /*112d0*/  LDSM.16.MT88.4 R156, [R197+0x3900] ;  /* 0x00390000c59c783b */ /* 0x000fe20000004200 */
[----:B------:R-:W-:Y:S02]  /*112e0*/  FMNMX.FTZ R11, R177, R4, !PT ;  /* 0x00000004b10b7209 */ /* 0x000fe40007810000 */
[----:B------:R-:W-:Y:S02]  /*112f0*/  FMNMX.FTZ R2, R134, R3, !PT ;  /* 0x0000000386027209 */ /* 0x000fe40007810000 */
[----:B------:R-:W-:Y:S02]  /*11300*/  FMNMX.FTZ R5, R176, R11, !PT ;  /* 0x0000000bb0057209 */ /* 0x000fe40007810000 */
[----:B------:R-:W-:Y:S01]  /*11310*/  FMNMX.FTZ R7, R133, R2, !PT ;  /* 0x0000000285077209 */ /* 0x000fe20007810000 */
[----:B------:R-:W-:Y:S08]  /*11320*/  LDSM.16.MT88.4 R160, [R196+0x3900] ;  /* 0x00390000c4a0783b */ /* 0x000ff00000004200 */
[----:B------:R-:W1:Y:S08]  /*11330*/  SHFL.BFLY PT, R6, R5, 0x2, 0x1f ;  /* 0x0c401f0005067f89 */ /* 0x000e7000000e0000 */
[----:B------:R-:W2:Y:S08]  /*11340*/  SHFL.BFLY PT, R2, R7, 0x2, 0x1f ;  /* 0x0c401f0007027f89 */ /* 0x000eb000000e0000 */
[----:B------:R-:W-:Y:S08]  /*11350*/  LDSM.16.MT88.4 R164, [R203+0x5900] ;  /* 0x00590000cba4783b */ /* 0x000ff00000004200 */
[----:B------:R-:W0:Y:S01]  /*11360*/  LDGDEPBAR ;  /* 0x00000000000079af */ /* 0x000e220000000000 */
[----:B-1----:R-:W-:Y:S02]  /*11370*/  FMNMX.FTZ R9, R5, R6, !PT ;  /* 0x0000000605097209 */ /* 0x002fe40007810000 */
[----:B--2---:R-:W-:Y:S05]  /*11380*/  FMNMX.FTZ R4, R7, R2, !PT ;  /* 0x0000000207047209 */ /* 0x004fea0007810000 */
        /* <DEDUP_REMOVED lines=300> */
[C---:B------:R-:W-:Y:S01]  /*12650*/  F2FP.PACK_AB R138, R176.reuse, R177 ;  /* 0x000000b1b08a723e */ /* 0x040fe200000000ff */
        /* <DEDUP_REMOVED lines=58> */
.L_x_139:
        /* <DEDUP_REMOVED lines=10> */
[----:B-1----:R-:W-:Y:S02]  /*12aa0*/  FADD.FTZ R5, R6, R5 ;  /* 0x0000000506057221 */ /* 0x002fe40000010000 */
[----:B--2---:R-:W-:-:S03]  /*12ab0*/  FADD.FTZ R0, R0, R7 ;  /* 0x0000000700007221 */ /* 0x004fc60000010000 */
[----:B------:R-:W-:Y:S02]  /*12ac0*/  FSETP.NE.FTZ.AND P1, PT, R5, RZ, PT ;  /* 0x000000ff0500720b */ /* 0x000fe40003f35000 */
[----:B------:R-:W-:-:S11]  /*12ad0*/  FSETP.NE.FTZ.AND P0, PT, R0, RZ, PT ;  /* 0x000000ff0000720b */ /* 0x000fd60003f15000 */
[----:B------:R-:W1:Y:S01]  /*12ae0*/  @P1 MUFU.RCP R4, R5 ;  /* 0x0000000500041308 */ /* 0x000e620000001000 */
[----:B------:R-:W-:Y:S02]  /*12af0*/  @P1 MOV R14, 0x3f317218 ;  /* 0x3f317218000e1802 */ /* 0x000fe40000000f00 */
[----:B------:R-:W-:-:S03]  /*12b00*/  @P0 MOV R16, 0x3f317218 ;  /* 0x3f31721800100802 */ /* 0x000fc60000000f00 */
[----:B------:R-:W-:Y:S02]  /*12b10*/  @P1 FMUL.FTZ R14, R14, c[0x0][0x2d0] ;  /* 0x0000b4000e0e1a20 */ /* 0x000fe40000410000 */
[----:B------:R-:W2:Y:S08]  /*12b20*/  @P0 MUFU.LG2 R12, R0 ;  /* 0x00000000000c0308 */ /* 0x000eb00000000c00 */
[----:B------:R-:W3:Y:S01]  /*12b30*/  @P1 MUFU.LG2 R5, R5 ;  /* 0x0000000500051308 */ /* 0x000ee20000000c00 */
[----:B-1----:R-:W-:-:S02]  /*12b40*/  FMUL.FTZ R128, R4, R128 ;  /* 0x0000008004807220 */ /* 0x002fc40000410000 */
[C---:B------:R-:W-:Y:S02]  /*12b50*/  FMUL.FTZ R129, R4.reuse, R129 ;  /* 0x0000008104817220 */ /* 0x040fe40000410000 */
[C---:B------:R-:W-:Y:S02]  /*12b60*/  FMUL.FTZ R124, R4.reuse, R124 ;  /* 0x0000007c047c7220 */ /* 0x040fe40000410000 */
[----:B------:R-:W-:Y:S01]  /*12b70*/  FMUL.FTZ R125, R4, R125 ;  /* 0x0000007d047d7220 */ /* 0x000fe20000410000 */
[----:B------:R1:W4:Y:S01]  /*12b80*/  @P0 MUFU.RCP R2, R0 ;  /* 0x0000000000020308 */ /* 0x0003220000001000 */
[----:B--2---:R-:W-:Y:S02]  /*12b90*/  @P0 FMUL.FTZ R15, R12, 0.69314718246459960938 ;  /* 0x3f3172180c0f0820 */ /* 0x004fe40000410000 */
[----:B------:R-:W-:Y:S02]  /*12ba0*/  @P0 FMUL.FTZ R12, R16, c[0x0][0x2d0] ;  /* 0x0000b400100c0a20 */ /* 0x000fe40000410000 */
[----:B------:R-:W-:-:S02]  /*12bb0*/  FMUL.FTZ R120, R4, R120 ;  /* 0x0000007804787220 */ /* 0x000fc40000410000 */
[C---:B------:R-:W-:Y:S02]  /*12bc0*/  FMUL.FTZ R121, R4.reuse, R121 ;  /* 0x0000007904797220 */ /* 0x040fe40000410000 */
[----:B---3--:R-:W-:Y:S02]  /*12bd0*/  @P1 FMUL.FTZ R5, R5, 0.69314718246459960938 ;  /* 0x3f31721805051820 */ /* 0x008fe40000410000 */
[C---:B------:R-:W-:Y:S02]  /*12be0*/  FMUL.FTZ R116, R4.reuse, R116 ;  /* 0x0000007404747220 */ /* 0x040fe40000410000 */
[C---:B------:R-:W-:Y:S02]  /*12bf0*/  FMUL.FTZ R117, R4.reuse, R117 ;  /* 0x0000007504757220 */ /* 0x040fe40000410000 */
[C---:B------:R-:W-:Y:S01]  /*12c00*/  FMUL.FTZ R112, R4.reuse, R112 ;  /* 0x0000007004707220 */ /* 0x040fe20000410000 */
[----:B-1----:R-:W-:Y:S01]  /*12c10*/  MOV R0, 0xff800000 ;  /* 0xff80000000007802 */ /* 0x002fe20000000f00 */
        /* <DEDUP_REMOVED lines=39> */
[C---:B----4-:R-:W-:Y:S02]  /*12e90*/  FMUL.FTZ R130, R2.reuse, R130 ;  /* 0x0000008202827220 */ /* 0x050fe40000410000 */
        /* <DEDUP_REMOVED lines=49> */
.L_x_91:
[----:B------:R-:W-:Y:S01]  /*131b0*/  ULDC.64 UR4, c[0x0][0x118] ;  /* 0x0000460000047ab9 */ /* 0x000fe20000000a00 */
[----:B------:R-:W-:Y:S01]  /*131c0*/  SHF.R.S32.HI R2, RZ, 0x1f, R207 ;  /* 0x0000001fff027819 */ /* 0x000fe200000114cf */
[----:B------:R-:W-:Y:S05]  /*131d0*/  @P2 BRA `(.L_x_143) ;  /* 0x0000168000002947 */ /* 0x000fea0003800000 */
[----:B------:R-:W1:Y:S01]  /*131e0*/  S2R R3, SR_TID.X ;  /* 0x0000000000037919 */ /* 0x000e620000002100 */
[----:B------:R-:W-:Y:S02]  /*131f0*/  F2FP.PACK_AB R7, R7, R6 ;  /* 0x000000060707723e */ /* 0x000fe400000000ff */
[----:B------:R-:W-:Y:S01]  /*13200*/  F2FP.PACK_AB R4, R13, R4 ;  /* 0x000000040d04723e */ /* 0x000fe200000000ff */
[----:B------:R-:W-:Y:S01]  /*13210*/  BAR.SYNC.DEFER_BLOCKING 0x1, 0x100 ;  /* 0x0044000000007b1d */ /* 0x000fe20000010000 */
[----:B------:R-:W-:-:S02]  /*13220*/  F2FP.PACK_AB R13, R9, R8 ;  /* 0x00000008090d723e */ /* 0x000fc400000000ff */
[----:B------:R-:W-:Y:S02]  /*13230*/  F2FP.PACK_AB R128, R129, R128 ;  /* 0x000000808180723e */ /* 0x000fe400000000ff */
[----:B------:R-:W-:Y:S02]  /*13240*/  F2FP.PACK_AB R130, R131, R130 ;  /* 0x000000828382723e */ /* 0x000fe400000000ff */
[----:B------:R-:W-:Y:S02]  /*13250*/  F2FP.PACK_AB R124, R125, R124 ;  /* 0x0000007c7d7c723e */ /* 0x000fe400000000ff */
[----:B------:R-:W-:Y:S02]  /*13260*/  F2FP.PACK_AB R126, R127, R126 ;  /* 0x0000007e7f7e723e */ /* 0x000fe400000000ff */
[----:B------:R-:W-:Y:S02]  /*13270*/  F2FP.PACK_AB R120, R121, R120 ;  /* 0x000000787978723e */ /* 0x000fe400000000ff */
[----:B------:R-:W-:-:S02]  /*13280*/  F2FP.PACK_AB R122, R123, R122 ;  /* 0x0000007a7b7a723e */ /* 0x000fc400000000ff */
[----:B------:R-:W-:Y:S02]  /*13290*/  F2FP.PACK_AB R116, R117, R116 ;  /* 0x000000747574723e */ /* 0x000fe400000000ff */
[----:B------:R-:W-:Y:S02]  /*132a0*/  F2FP.PACK_AB R118, R119, R118 ;  /* 0x000000767776723e */ /* 0x000fe400000000ff */
[----:B------:R-:W-:Y:S02]  /*132b0*/  F2FP.PACK_AB R112, R113, R112 ;  /* 0x000000707170723e */ /* 0x000fe400000000ff */
[----:B-1----:R-:W-:Y:S02]  /*132c0*/  SHF.R.S32.HI R12, RZ, 0x1f, R3 ;  /* 0x0000001fff0c7819 */ /* 0x002fe40000011403 */
[----:B------:R-:W-:Y:S02]  /*132d0*/  F2FP.PACK_AB R114, R115, R114 ;  /* 0x000000727372723e */ /* 0x000fe400000000ff */
[----:B------:R-:W-:-:S02]  /*132e0*/  LEA.HI R5, R12, R3, RZ, 0x2 ;  /* 0x000000030c057211 */ /* 0x000fc400078f10ff */
[----:B------:R-:W-:Y:S02]  /*132f0*/  F2FP.PACK_AB R108, R109, R108 ;  /* 0x0000006c6d6c723e */ /* 0x000fe400000000ff */
[--C-:B------:R-:W-:Y:S02]  /*13300*/  SHF.R.S32.HI R15, RZ, 0x2, R5.reuse ;  /* 0x00000002ff0f7819 */ /* 0x100fe40000011405 */
[----:B------:R-:W-:Y:S02]  /*13310*/  SHF.R.S32.HI R14, RZ, 0x1f, R5 ;  /* 0x0000001fff0e7819 */ /* 0x000fe40000011405 */
[----:B------:R-:W-:Y:S02]  /*13320*/  LOP3.LUT R16, R5, 0xfffffffc, RZ, 0xc0, !PT ;  /* 0xfffffffc05107812 */ /* 0x000fe400078ec0ff */
[----:B------:R-:W-:Y:S02]  /*13330*/  LEA.HI R14, R14, R15, RZ, 0x3 ;  /* 0x0000000f0e0e7211 */ /* 0x000fe400078f18ff */
[----:B------:R-:W-:Y:S01]  /*13340*/  F2FP.PACK_AB R110, R111, R110 ;  /* 0x0000006e6f6e723e */ /* 0x000fe200000000ff */
[----:B------:R-:W-:Y:S01]  /*13350*/  IMAD.IADD R16, R3, 0x1, -R16 ;  /* 0x0000000103107824 */ /* 0x000fe200078e0a10 */
[----:B------:R-:W-:-:S02]  /*13360*/  LOP3.LUT R14, R14, 0xfffffff8, RZ, 0xc0, !PT ;  /* 0xfffffff80e0e7812 */ /* 0x000fc400078ec0ff */
[----:B------:R-:W-:Y:S02]  /*13370*/  F2FP.PACK_AB R104, R105, R104 ;  /* 0x000000686968723e */ /* 0x000fe400000000ff */
[----:B------:R-:W-:Y:S01]  /*13380*/  F2FP.PACK_AB R106, R107, R106 ;  /* 0x0000006a6b6a723e */ /* 0x000fe200000000ff */
[----:B------:R-:W-:Y:S01]  /*13390*/  IMAD.IADD R15, R15, 0x1, -R14 ;  /* 0x000000010f0f7824 */ /* 0x000fe200078e0a0e */
[----:B------:R-:W-:Y:S02]  /*133a0*/  LEA.HI R14, R12, R3, RZ, 0x5 ;  /* 0x000000030c0e7211 */ /* 0x000fe400078f28ff */
[----:B------:R-:W-:Y:S01]  /*133b0*/  F2FP.PACK_AB R100, R101, R100 ;  /* 0x000000646564723e */ /* 0x000fe200000000ff */
[C---:B------:R-:W-:Y:S01]  /*133c0*/  IMAD.SHL.U32 R6, R15.reuse, 0x40, RZ ;  /* 0x000000400f067824 */ /* 0x040fe200078e00ff */
[----:B------:R-:W-:Y:S02]  /*133d0*/  SHF.R.S32.HI R5, RZ, 0x5, R14 ;  /* 0x00000005ff057819 */ /* 0x000fe4000001140e */
[----:B------:R-:W-:-:S02]  /*133e0*/  LOP3.LUT R9, R15, 0x1, RZ, 0xc0, !PT ;  /* 0x000000010f097812 */ /* 0x000fc400078ec0ff */
[----:B------:R-:W-:Y:S01]  /*133f0*/  LOP3.LUT R6, R6, 0x1c0, RZ, 0xc0, !PT ;  /* 0x000001c006067812 */ /* 0x000fe200078ec0ff */
[----:B------:R-:W-:Y:S01]  /*13400*/  IMAD R8, R5, 0x200, R16 ;  /* 0x0000020005087824 */ /* 0x000fe200078e0210 */
[----:B------:R-:W-:Y:S02]  /*13410*/  ISETP.NE.U32.AND P0, PT, R9, 0x1, PT ;  /* 0x000000010900780c */ /* 0x000fe40003f05070 */
[----:B------:R-:W-:Y:S02]  /*13420*/  LEA.HI R17, R6, R6, RZ, 0x1d ;  /* 0x0000000606117211 */ /* 0x000fe400078fe8ff */
[----:B------:R-:W-:Y:S02]  /*13430*/  R2P PR, R15, 0x6 ;  /* 0x000000060f007804 */ /* 0x000fe40000000000 */
[----:B------:R-:W-:Y:S01]  /*13440*/  F2FP.PACK_AB R102, R103, R102 ;  /* 0x000000666766723e */ /* 0x000fe200000000ff */
[----:B------:R-:W-:Y:S01]  /*13450*/  IMAD.U32 R8, R8, 0x2, R17 ;  /* 0x0000000208087824 */ /* 0x000fe200078e0011 */
[----:B------:R-:W-:-:S02]  /*13460*/  F2FP.PACK_AB R36, R37, R36 ;  /* 0x000000242524723e */ /* 0x000fc400000000ff */
[----:B------:R-:W-:Y:S01]  /*13470*/  F2FP.PACK_AB R38, R39, R38 ;  /* 0x000000262726723e */ /* 0x000fe200000000ff */
[----:B------:R-:W-:Y:S01]  /*13480*/  IMAD.SHL.U32 R9, R8, 0x2, RZ ;  /* 0x0000000208097824 */ /* 0x000fe200078e00ff */
[----:B------:R-:W-:Y:S01]  /*13490*/  F2FP.PACK_AB R40, R41, R40 ;  /* 0x000000282928723e */ /* 0x000fe200000000ff */
[----:B------:R-:W-:Y:S01]  /*134a0*/  IMAD.MOV.U32 R8, RZ, RZ, 0x20 ;  /* 0x00000020ff087424 */ /* 0x000fe200078e00ff */
[----:B------:R-:W-:Y:S02]  /*134b0*/  F2FP.PACK_AB R42, R43, R42 ;  /* 0x0000002a2b2a723e */ /* 0x000fe400000000ff */
[C---:B------:R-:W-:Y:S01]  /*134c0*/  IADD3 R6, R9.reuse, 0x80, RZ ;  /* 0x0000008009067810 */ /* 0x040fe20007ffe0ff */
[----:B------:R-:W-:Y:S01]  /*134d0*/  STS [R9+0x80], R128 ;  /* 0x0000808009007388 */ /* 0x000fe20000000800 */
[----:B------:R-:W-:Y:S02]  /*134e0*/  IADD3 R17, R9, 0x70, RZ ;  /* 0x0000007009117810 */ /* 0x000fe40007ffe0ff */
[----:B------:R-:W-:Y:S01]  /*134f0*/  @P0 IADD3 R17, R6, 0x10, RZ ;  /* 0x0000001006110810 */ /* 0x000fe20007ffe0ff */
[----:B------:R-:W-:Y:S01]  /*13500*/  IMAD.MOV.U32 R6, RZ, RZ, 0x40 ;  /* 0x00000040ff067424 */ /* 0x000fe200078e00ff */
[----:B------:R-:W-:Y:S01]  /*13510*/  SEL R8, R8, 0xffffffe0, !P1 ;  /* 0xffffffe008087807 */ /* 0x000fe20004800000 */
[----:B------:R-:W-:Y:S01]  /*13520*/  STS [R9+0x480], R130 ;  /* 0x0004808209007388 */ /* 0x000fe20000000800 */
[----:B------:R-:W-:-:S02]  /*13530*/  F2FP.PACK_AB R44, R45, R44 ;  /* 0x0000002c2d2c723e */ /* 0x000fc400000000ff */
[----:B------:R-:W-:Y:S01]  /*13540*/  SEL R6, R6, 0xffffffc0, !P2 ;  /* 0xffffffc006067807 */ /* 0x000fe20005000000 */
[----:B------:R-:W-:Y:S01]  /*13550*/  IMAD.IADD R15, R9, 0x1, R8 ;  /* 0x00000001090f7824 */ /* 0x000fe200078e0208 */
[----:B------:R-:W-:Y:S01]  /*13560*/  STS [R17], R124 ;  /* 0x0000007c11007388 */ /* 0x000fe20000000800 */
[--C-:B------:R-:W-:Y:S01]  /*13570*/  IMAD.IADD R19, R8, 0x1, R17.reuse ;  /* 0x0000000108137824 */ /* 0x100fe200078e0211 */
[----:B------:R-:W-:Y:S01]  /*13580*/  F2FP.PACK_AB R46, R47, R46 ;  /* 0x0000002e2f2e723e */ /* 0x000fe200000000ff */
[--C-:B------:R-:W-:Y:S01]  /*13590*/  IMAD.IADD R21, R9, 0x1, R6.reuse ;  /* 0x0000000109157824 */ /* 0x100fe200078e0206 */
[----:B------:R-:W-:Y:S01]  /*135a0*/  STS [R17+0x400], R126 ;  /* 0x0004007e11007388 */ /* 0x000fe20000000800 */
[C---:B------:R-:W-:Y:S01]  /*135b0*/  IMAD.IADD R23, R6.reuse, 0x1, R17 ;  /* 0x0000000106177824 */ /* 0x040fe200078e0211 */
[----:B------:R-:W-:Y:S01]  /*135c0*/  F2FP.PACK_AB R48, R49, R48 ;  /* 0x000000303130723e */ /* 0x000fe200000000ff */
[----:B------:R-:W-:Y:S01]  /*135d0*/  IMAD.IADD R25, R6, 0x1, R15 ;  /* 0x0000000106197824 */ /* 0x000fe200078e020f */
[----:B------:R-:W-:Y:S01]  /*135e0*/  STS [R15+0x80], R120 ;  /* 0x000080780f007388 */ /* 0x000fe20000000800 */
[----:B------:R-:W-:Y:S01]  /*135f0*/  IMAD.IADD R27, R19, 0x1, R6 ;  /* 0x00000001131b7824 */ /* 0x000fe200078e0206 */
[----:B------:R-:W-:Y:S01]  /*13600*/  F2FP.PACK_AB R50, R51, R50 ;  /* 0x000000323332723e */ /* 0x000fe200000000ff */
[----:B------:R-:W-:Y:S01]  /*13610*/  IMAD.MOV.U32 R6, RZ, RZ, 0x4 ;  /* 0x00000004ff067424 */ /* 0x000fe200078e00ff */
        /* <DEDUP_REMOVED lines=24> */
[----:B------:R-:W-:Y:S01]  /*137a0*/  STS [R25+0x480], R106 ;  /* 0x0004806a19007388 */ /* 0x000fe20000000800 */
[----:B------:R-:W-:Y:S02]  /*137b0*/  F2FP.PACK_AB R90, R91, R90 ;  /* 0x0000005a5b5a723e */ /* 0x000fe400000000ff */
[----:B------:R-:W-:Y:S01]  /*137c0*/  F2FP.PACK_AB R92, R93, R92 ;  /* 0x0000005c5d5c723e */ /* 0x000fe200000000ff */
[----:B------:R-:W-:Y:S01]  /*137d0*/  STS [R27], R100 ;  /* 0x000000641b007388 */ /* 0x000fe20000000800 */
[----:B------:R-:W-:-:S02]  /*137e0*/  F2FP.PACK_AB R94, R95, R94 ;  /* 0x0000005e5f5e723e */ /* 0x000fc400000000ff */
[----:B------:R-:W-:Y:S01]  /*137f0*/  F2FP.PACK_AB R96, R97, R96 ;  /* 0x000000606160723e */ /* 0x000fe200000000ff */
[----:B------:R-:W-:Y:S01]  /*13800*/  STS [R27+0x400], R102 ;  /* 0x000400661b007388 */ /* 0x000fe20000000800 */
[----:B------:R-:W-:Y:S02]  /*13810*/  F2FP.PACK_AB R98, R99, R98 ;  /* 0x000000626362723e */ /* 0x000fe400000000ff */
[----:B------:R-:W-:Y:S01]  /*13820*/  ISETP.NE.U32.AND P1, PT, RZ, c[0x0][0x508], PT ;  /* 0x00014200ff007a0c */ /* 0x000fe20003f25070 */
[----:B------:R-:W-:Y:S01]  /*13830*/  STS [R9+0x4080], R36 ;  /* 0x0040802409007388 */ /* 0x000fe20000000800 */
[----:B------:R-:W-:Y:S02]  /*13840*/  ISETP.NE.U32.AND P0, PT, RZ, c[0x0][0x500], PT ;  /* 0x00014000ff007a0c */ /* 0x000fe40003f05070 */
[----:B------:R-:W-:Y:S01]  /*13850*/  ISETP.NE.AND.EX P1, PT, RZ, c[0x0][0x50c], PT, P1 ;  /* 0x00014300ff007a0c */ /* 0x000fe20003f25310 */
[----:B------:R-:W-:Y:S01]  /*13860*/  STS [R9+0x4480], R38 ;  /* 0x0044802609007388 */ /* 0x000fe20000000800 */
[----:B------:R-:W-:-:S03]  /*13870*/  ISETP.NE.AND.EX P0, PT, RZ, c[0x0][0x504], PT, P0 ;  /* 0x00014100ff007a0c */ /* 0x000fc60003f05300 */
        /* <DEDUP_REMOVED lines=20> */
[----:B------:R-:W-:Y:S04]  /*139c0*/  STS [R19+0x8000], R13 ;  /* 0x0080000d13007388 */ /* 0x000fe80000000800 */
[----:B------:R3:W-:Y:S01]  /*139d0*/  STS [R19+0x8400], R82 ;  /* 0x0084005213007388 */ /* 0x0007e20000000800 */
[----:B-1----:R-:W-:-:S03]  /*139e0*/  IMAD.WIDE R8, R209, R6, c[0x0][0x500] ;  /* 0x00014000d1087625 */ /* 0x002fc600078e0206 */
[----:B------:R1:W-:Y:S04]  /*139f0*/  STS [R21+0x8080], R84 ;  /* 0x0080805415007388 */ /* 0x0003e80000000800 */
[----:B------:R1:W-:Y:S04]  /*13a00*/  STS [R21+0x8480], R86 ;  /* 0x0084805615007388 */ /* 0x0003e80000000800 */
[----:B------:R1:W-:Y:S04]  /*13a10*/  STS [R23+0x8000], R88 ;  /* 0x0080005817007388 */ /* 0x0003e80000000800 */
[----:B------:R1:W-:Y:S04]  /*13a20*/  STS [R23+0x8400], R90 ;  /* 0x0084005a17007388 */ /* 0x0003e80000000800 */
[----:B------:R1:W-:Y:S04]  /*13a30*/  STS [R25+0x8080], R92 ;  /* 0x0080805c19007388 */ /* 0x0003e80000000800 */
[----:B------:R1:W-:Y:S04]  /*13a40*/  STS [R25+0x8480], R94 ;  /* 0x0084805e19007388 */ /* 0x0003e80000000800 */
[----:B------:R1:W-:Y:S04]  /*13a50*/  STS [R27+0x8000], R96 ;  /* 0x008000601b007388 */ /* 0x0003e80000000800 */
[----:B------:R1:W-:Y:S04]  /*13a60*/  STS [R27+0x8400], R98 ;  /* 0x008400621b007388 */ /* 0x0003e80000000800 */
[----:B------:R-:W-:Y:S01]  /*13a70*/  BAR.SYNC.DEFER_BLOCKING 0x1, 0x100 ;  /* 0x0044000000007b1d */ /* 0x000fe20000010000 */
[----:B--2---:R-:W-:-:S02]  /*13a80*/  IMAD.MOV.U32 R4, RZ, RZ, c[0x0][0x388] ;  /* 0x0000e200ff047624 */ /* 0x004fc400078e00ff */
[----:B---3--:R-:W-:-:S03]  /*13a90*/  @P1 IMAD.WIDE R18, R209, R6, c[0x0][0x508] ;  /* 0x00014200d1121625 */ /* 0x008fc600078e0206 */
[----:B------:R-:W2:Y:S04]  /*13aa0*/  @P0 LDG.E R11, [R8.64] ;  /* 0x00000004080b0981 */ /* 0x000ea8000c1e1900 */
[----:B------:R1:W5:Y:S01]  /*13ab0*/  @P1 LDG.E R4, [R18.64] ;  /* 0x0000000412041981 */ /* 0x000362000c1e1900 */
[----:B------:R-:W-:Y:S02]  /*13ac0*/  CS2R R6, SRZ ;  /* 0x0000000000067805 */ /* 0x000fe4000001ff00 */
[--C-:B--2---:R-:W-:Y:S01]  /*13ad0*/  @P0 SHF.R.S32.HI R7, RZ, 0x1f, R11.reuse ;  /* 0x0000001fff070819 */ /* 0x104fe2000001140b */
[----:B------:R-:W-:Y:S01]  /*13ae0*/  @P0 IMAD.MOV.U32 R6, RZ, RZ, R11 ;  /* 0x000000ffff060224 */ /* 0x000fe200078e000b */
[----:B------:R-:W-:Y:S05]  /*13af0*/  @P1 BRA `(.L_x_144) ;  /* 0x0000004000001947 */ /* 0x000fea0003800000 */
[----:B-1----:R-:W-:Y:S05]  /*13b00*/  @!P0 BRA `(.L_x_144) ;  /* 0x0000003000008947 */ /* 0x002fea0003800000 */
[----:B-----5:R-:W2:Y:S04]  /*13b10*/  LDG.E R4, [R8.64] ;  /* 0x0000000408047981 */ /* 0x020ea8000c1e1900 */
[----:B------:R-:W2:Y:S02]  /*13b20*/  LDG.E R11, [R8.64+0x4] ;  /* 0x00000404080b7981 */ /* 0x000ea4000c1e1900 */
[----:B--2---:R-:W-:-:S02]  /*13b30*/  IADD3 R4, -R4, R11, RZ ;  /* 0x0000000b04047210 */ /* 0x004fc40007ffe1ff */
.L_x_144:
[----:B-1----:R-:W-:Y:S01]  /*13b40*/  LOP3.LUT R8, R14, 0xffffffe0, RZ, 0xc0, !PT ;  /* 0xffffffe00e087812 */ /* 0x002fe200078ec0ff */
[----:B------:R-:W1:Y:S01]  /*13b50*/  S2R R54, SR_CTAID.X ;  /* 0x0000000000367919 */ /* 0x000e620000002500 */
[----:B------:R-:W-:Y:S01]  /*13b60*/  SHF.R.S32.HI R14, RZ, 0x1f, R5 ;  /* 0x0000001fff0e7819 */ /* 0x000fe20000011405 */
[----:B------:R-:W-:Y:S01]  /*13b70*/  IMAD.MOV.U32 R11, RZ, RZ, c[0x0][0x4e8] ;  /* 0x00013a00ff0b7624 */ /* 0x000fe200078e00ff */
[----:B------:R-:W-:Y:S01]  /*13b80*/  LEA.HI R13, R16, R16, RZ, 0x1 ;  /* 0x00000010100d7211 */ /* 0x000fe200078f08ff */
[----:B------:R-:W-:Y:S01]  /*13b90*/  IMAD.IADD R9, R3, 0x1, -R8 ;  /* 0x0000000103097824 */ /* 0x000fe200078e0a08 */
[----:B------:R-:W-:Y:S01]  /*13ba0*/  LEA.HI R14, R14, R5, RZ, 0x3 ;  /* 0x000000050e0e7211 */ /* 0x000fe200078f18ff */
[----:B------:R-:W-:Y:S01]  /*13bb0*/  IMAD.MOV.U32 R19, RZ, RZ, R7 ;  /* 0x000000ffff137224 */ /* 0x000fe200078e0007 */
[----:B------:R-:W-:Y:S01]  /*13bc0*/  LOP3.LUT R13, R13, 0x1ffffffe, RZ, 0xc0, !PT ;  /* 0x1ffffffe0d0d7812 */ /* 0x000fe200078ec0ff */
[----:B------:R-:W-:Y:S01]  /*13bd0*/  IMAD R15, R7, c[0x0][0x3a0], RZ ;  /* 0x0000e800070f7a24 */ /* 0x000fe200078e02ff */
[----:B------:R-:W-:Y:S01]  /*13be0*/  SHF.R.S32.HI R8, RZ, 0x1f, R9 ;  /* 0x0000001fff087819 */ /* 0x000fe20000011409 */
[----:B------:R-:W-:Y:S01]  /*13bf0*/  BSSY B0, `(.L_x_145) ;  /* 0x000007e000007945 */ /* 0x000fe20003800000 */
[----:B------:R-:W-:Y:S01]  /*13c00*/  LOP3.LUT R14, R14, 0xffffff8, RZ, 0xc0, !PT ;  /* 0x0ffffff80e0e7812 */ /* 0x000fe200078ec0ff */
[----:B------:R-:W-:Y:S01]  /*13c10*/  IMAD.IADD R16, R16, 0x1, -R13 ;  /* 0x0000000110107824 */ /* 0x000fe200078e0a0d */
[----:B------:R-:W-:Y:S01]  /*13c20*/  LEA.HI R8, R8, R9, RZ, 0x2 ;  /* 0x0000000908087211 */ /* 0x000fe200078f10ff */
[----:B------:R-:W-:Y:S01]  /*13c30*/  IMAD R7, R6, c[0x0][0x3a4], R15 ;  /* 0x0000e90006077a24 */ /* 0x000fe200078e020f */
[----:B------:R-:W-:Y:S01]  /*13c40*/  IADD3 R5, -R14, R5, RZ ;  /* 0x000000050e057210 */ /* 0x000fe20007ffe1ff */
[----:B------:R-:W-:Y:S01]  /*13c50*/  IMAD.WIDE.U32 R14, R6, c[0x0][0x3a0], RZ ;  /* 0x0000e800060e7a25 */ /* 0x000fe200078e00ff */
[----:B------:R-:W-:-:S02]  /*13c60*/  SHF.R.S32.HI R8, RZ, 0x2, R8 ;  /* 0x00000002ff087819 */ /* 0x000fc40000011408 */
[----:B------:R-:W-:Y:S02]  /*13c70*/  ISETP.NE.AND P1, PT, R11, 0x1, PT ;  /* 0x000000010b00780c */ /* 0x000fe40003f25270 */
[----:B------:R-:W-:Y:S01]  /*13c80*/  MOV R18, R6 ;  /* 0x0000000600127202 */ /* 0x000fe20000000f00 */
[----:B------:R-:W-:Y:S01]  /*13c90*/  IMAD R5, R5, 0x10, R8 ;  /* 0x0000001005057824 */ /* 0x000fe200078e0208 */
[----:B------:R-:W-:Y:S01]  /*13ca0*/  LOP3.LUT P2, RZ, R9, 0x3, RZ, 0xc0, !PT ;  /* 0x0000000309ff7812 */ /* 0x000fe2000784c0ff */
[----:B------:R-:W-:Y:S01]  /*13cb0*/  IMAD R8, R2, c[0x0][0x490], RZ ;  /* 0x0001240002087a24 */ /* 0x000fe200078e02ff */
[----:B------:R-:W-:Y:S01]  /*13cc0*/  LEA.HI R9, R12, R3, RZ, 0x3 ;  /* 0x000000030c097211 */ /* 0x000fe200078f18ff */
[----:B------:R-:W-:Y:S01]  /*13cd0*/  IMAD R13, R16, 0x8, R5 ;  /* 0x00000008100d7824 */ /* 0x000fe200078e0205 */
[----:B------:R-:W-:Y:S01]  /*13ce0*/  IADD3 R15, R15, R7, RZ ;  /* 0x000000070f0f7210 */ /* 0x000fe20007ffe0ff */
[----:B------:R-:W-:Y:S01]  /*13cf0*/  IMAD R11, R207, c[0x0][0x494], R8 ;  /* 0x00012500cf0b7a24 */ /* 0x000fe200078e0208 */
[----:B------:R-:W-:Y:S01]  /*13d00*/  LOP3.LUT R6, R9, 0xfffffff8, RZ, 0xc0, !PT ;  /* 0xfffffff809067812 */ /* 0x000fe200078ec0ff */
[----:B------:R-:W-:Y:S01]  /*13d10*/  IMAD.WIDE.U32 R18, R207, c[0x0][0x490], R18 ;  /* 0x00012400cf127a25 */ /* 0x000fe200078e0012 */
[----:B-1----:R-:W-:-:S02]  /*13d20*/  LEA R8, R54, R13, 0x7 ;  /* 0x0000000d36087211 */ /* 0x002fc400078e38ff */
[----:B------:R-:W-:Y:S01]  /*13d30*/  LEA.HI R12, R12, R3, RZ, 0x6 ;  /* 0x000000030c0c7211 */ /* 0x000fe200078f30ff */
[----:B------:R-:W-:Y:S01]  /*13d40*/  IMAD.IADD R19, R19, 0x1, R11 ;  /* 0x0000000113137824 */ /* 0x000fe200078e020b */
[----:B------:R-:W-:Y:S01]  /*13d50*/  SHF.R.S32.HI R9, RZ, 0x3, R9 ;  /* 0x00000003ff097819 */ /* 0x000fe20000011409 */
[----:B------:R-:W-:-:S04]  /*13d60*/  @P1 IMAD.HI.U32 R11, R8, c[0x0][0x4ec], RZ ;  /* 0x00013b00080b1a27 */ /* 0x000fc800078e00ff */
[----:B------:R-:W-:Y:S01]  /*13d70*/  IMAD.IADD R6, R3, 0x1, -R6 ;  /* 0x0000000103067824 */ /* 0x000fe200078e0a06 */
[----:B------:R-:W-:Y:S01]  /*13d80*/  SHF.R.S32.HI R3, RZ, 0x1f, R209 ;  /* 0x0000001fff037819 */ /* 0x000fe200000114d1 */
[----:B------:R-:W-:Y:S01]  /*13d90*/  IMAD.MOV.U32 R7, RZ, RZ, R8 ;  /* 0x000000ffff077224 */ /* 0x000fe200078e0008 */
[----:B------:R-:W-:Y:S01]  /*13da0*/  @P1 SHF.R.U32.HI R7, RZ, c[0x0][0x4f0], R11 ;  /* 0x00013c00ff071a19 */ /* 0x000fe2000001160b */
[----:B------:R-:W-:Y:S01]  /*13db0*/  IMAD R2, R2, c[0x0][0x3e8], RZ ;  /* 0x0000fa0002027a24 */ /* 0x000fe200078e02ff */
[----:B------:R-:W-:Y:S01]  /*13dc0*/  SEL R209, R209, RZ, !P0 ;  /* 0x000000ffd1d17207 */ /* 0x000fe20004000000 */
[----:B------:R-:W-:Y:S01]  /*13dd0*/  IMAD.WIDE.U32 R14, R207, c[0x0][0x3e8], R14 ;  /* 0x0000fa00cf0e7a25 */ /* 0x000fe200078e000e */
[----:B------:R-:W-:Y:S02]  /*13de0*/  SEL R3, R3, RZ, !P0 ;  /* 0x000000ff03037207 */ /* 0x000fe40004000000 */
[----:B------:R-:W-:Y:S01]  /*13df0*/  LEA R13, R6, R9, 0x5 ;  /* 0x00000009060d7211 */ /* 0x000fe200078e28ff */
[----:B------:R-:W-:-:S02]  /*13e00*/  IMAD.MOV R11, RZ, RZ, -R7 ;  /* 0x000000ffff0b7224 */ /* 0x000fc400078e0a07 */
[----:B------:R-:W-:-:S04]  /*13e10*/  IMAD.WIDE.U32 R18, R209, c[0x0][0x498], R18 ;  /* 0x00012600d1127a25 */ /* 0x000fc800078e0012 */
[----:B------:R-:W-:Y:S01]  /*13e20*/  IMAD R11, R11, c[0x0][0x4e8], R8 ;  /* 0x00013a000b0b7a24 */ /* 0x000fe200078e0208 */
[----:B------:R-:W-:Y:S01]  /*13e30*/  IADD3 R20, P0, R7, R18, RZ ;  /* 0x0000001207147210 */ /* 0x000fe20007f1e0ff */
[----:B------:R-:W-:Y:S02]  /*13e40*/  IMAD R16, R3, c[0x0][0x498], RZ ;  /* 0x0001260003107a24 */ /* 0x000fe400078e02ff */
[----:B------:R-:W-:Y:S01]  /*13e50*/  IMAD R8, R54, 0x80, R13 ;  /* 0x0000008036087824 */ /* 0x000fe200078e020d */
[----:B------:R-:W-:Y:S01]  /*13e60*/  SHF.R.S32.HI R18, RZ, 0x1f, R11 ;  /* 0x0000001fff127819 */ /* 0x000fe2000001140b */
[----:B------:R-:W-:Y:S01]  /*13e70*/  IMAD R13, R209, c[0x0][0x49c], R16 ;  /* 0x00012700d10d7a24 */ /* 0x000fe200078e0210 */
[----:B------:R-:W-:Y:S01]  /*13e80*/  SHF.R.S32.HI R16, RZ, 0x1f, R7 ;  /* 0x0000001fff107819 */ /* 0x000fe20000011407 */
[----:B------:R-:W-:Y:S02]  /*13e90*/  IMAD R17, R207, c[0x0][0x3ec], R2 ;  /* 0x0000fb00cf117a24 */ /* 0x000fe400078e0202 */
[----:B------:R-:W-:Y:S01]  /*13ea0*/  IMAD.SHL.U32 R2, R9, 0x40, RZ ;  /* 0x0000004009027824 */ /* 0x000fe200078e00ff */
[----:B------:R-:W-:Y:S01]  /*13eb0*/  IADD3.X R21, R16, R19, R13, P0, !PT ;  /* 0x0000001310157210 */ /* 0x000fe200007fe40d */
[----:B------:R-:W-:Y:S01]  /*13ec0*/  IMAD R18, R18, c[0x0][0x488], RZ ;  /* 0x0001220012127a24 */ /* 0x000fe200078e02ff */
[----:B------:R-:W-:Y:S01]  /*13ed0*/  IADD3 R15, R15, R17, RZ ;  /* 0x000000110f0f7210 */ /* 0x000fe20007ffe0ff */
[----:B------:R-:W-:Y:S01]  /*13ee0*/  @P1 IMAD.HI.U32 R17, R8, c[0x0][0x4ec], RZ ;  /* 0x00013b0008111a27 */ /* 0x000fe200078e00ff */
[----:B------:R-:W-:-:S03]  /*13ef0*/  LOP3.LUT R13, R2, 0x1c0, RZ, 0xc0, !PT ;  /* 0x000001c0020d7812 */ /* 0x000fc600078ec0ff */
[----:B------:R-:W-:Y:S02]  /*13f00*/  IMAD.SHL.U32 R2, R6, 0x8, RZ ;  /* 0x0000000806027824 */ /* 0x000fe400078e00ff */
[----:B------:R-:W-:-:S03]  /*13f10*/  IMAD.WIDE.U32 R20, R11, c[0x0][0x488], R20 ;  /* 0x000122000b147a25 */ /* 0x000fc600078e0014 */
[----:B------:R-:W-:Y:S01]  /*13f20*/  LOP3.LUT R16, R13, 0x38, R2, 0xf8, !PT ;  /* 0x000000380d107812 */ /* 0x000fe200078ef802 */
[----:B------:R-:W-:Y:S01]  /*13f30*/  IMAD R18, R11, c[0x0][0x48c], R18 ;  /* 0x000123000b127a24 */ /* 0x000fe200078e0212 */
[C---:B------:R-:W-:Y:S01]  /*13f40*/  LEA R11, P0, R20.reuse, c[0x0][0x450], 0x2 ;  /* 0x00011400140b7a11 */ /* 0x040fe200078010ff */
[----:B------:R-:W-:Y:S01]  /*13f50*/  IMAD R6, R3, c[0x0][0x3f0], RZ ;  /* 0x0000fc0003067a24 */ /* 0x000fe200078e02ff */
[----:B------:R-:W-:Y:S01]  /*13f60*/  SHF.R.U32.HI R3, RZ, 0x3, R13 ;  /* 0x00000003ff037819 */ /* 0x000fe2000001160d */
[----:B------:R-:W-:Y:S01]  /*13f70*/  IMAD.MOV.U32 R7, RZ, RZ, R8 ;  /* 0x000000ffff077224 */ /* 0x000fe200078e0008 */
[----:B------:R-:W-:Y:S01]  /*13f80*/  IADD3 R13, R21, R18, RZ ;  /* 0x00000012150d7210 */ /* 0x000fe20007ffe0ff */
[C---:B------:R-:W-:Y:S01]  /*13f90*/  IMAD R6, R209.reuse, c[0x0][0x3f4], R6 ;  /* 0x0000fd00d1067a24 */ /* 0x040fe200078e0206 */
[----:B------:R-:W-:Y:S01]  /*13fa0*/  @P1 SHF.R.U32.HI R7, RZ, c[0x0][0x4f0], R17 ;  /* 0x00013c00ff071a19 */ /* 0x000fe20000011611 */
[----:B------:R-:W-:Y:S01]  /*13fb0*/  IMAD.WIDE.U32 R14, R209, c[0x0][0x3f0], R14 ;  /* 0x0000fc00d10e7a25 */ /* 0x000fe200078e000e */
[----:B------:R-:W-:Y:S01]  /*13fc0*/  LEA.HI.X R13, R20, c[0x0][0x454], R13, 0x2, P0 ;  /* 0x00011500140d7a11 */ /* 0x000fe200000f140d */
[----:B------:R-:W-:Y:S01]  /*13fd0*/  SHFL.IDX PT, R32, R11, RZ, 0x1c1f ;  /* 0x001c1fff0b207589 */ /* 0x000fe200000e0000 */
[----:B------:R-:W-:Y:S01]  /*13fe0*/  LOP3.LUT R16, R16, R3, RZ, 0x3c, !PT ;  /* 0x0000000310107212 */ /* 0x000fe200078e3cff */
[--C-:B------:R-:W-:Y:S01]  /*13ff0*/  IMAD.MOV R3, RZ, RZ, -R7.reuse ;  /* 0x000000ffff037224 */ /* 0x100fe200078e0a07 */
[----:B------:R-:W-:Y:S01]  /*14000*/  IADD3 R15, R15, R6, RZ ;  /* 0x000000060f0f7210 */ /* 0x000fe20007ffe0ff */
[----:B------:R-:W1:Y:S01]  /*14010*/  SHFL.IDX PT, R33, R13, RZ, 0x1c1f ;  /* 0x001c1fff0d217589 */ /* 0x000e6200000e0000 */
[----:B------:R-:W-:Y:S01]  /*14020*/  SHF.R.S32.HI R17, RZ, 0x1f, R7 ;  /* 0x0000001fff117819 */ /* 0x000fe20000011407 */
[C---:B------:R-:W-:Y:S01]  /*14030*/  IMAD R6, R54.reuse, 0x80, R5 ;  /* 0x0000008036067824 */ /* 0x040fe200078e0205 */
[----:B------:R-:W-:Y:S01]  /*14040*/  LEA R54, R54, R9, 0x7 ;  /* 0x0000000936367211 */ /* 0x000fe200078e38ff */
[----:B------:R-:W-:Y:S01]  /*14050*/  SHFL.IDX PT, R34, R11, 0x1, 0x1c1f ;  /* 0x003c1f000b227f89 */ /* 0x000fe200000e0000 */
[----:B------:R-:W-:-:S02]  /*14060*/  IMAD R56, R3, c[0x0][0x4e8], R8 ;  /* 0x00013a0003387a24 */ /* 0x000fc400078e0208 */
[----:B-----5:R-:W-:Y:S01]  /*14070*/  IMAD R3, R4, c[0x0][0x4e8], RZ ;  /* 0x00013a0004037a24 */ /* 0x020fe200078e02ff */
[----:B------:R-:W2:Y:S01]  /*14080*/  SHFL.IDX PT, R35, R13, 0x1, 0x1c1f ;  /* 0x003c1f000d237f89 */ /* 0x000ea200000e0000 */
[----:B------:R-:W-:Y:S01]  /*14090*/  IMAD R8, R17, c[0x0][0x3e0], RZ ;  /* 0x0000f80011087a24 */ /* 0x000fe200078e02ff */
[C---:B------:R-:W-:Y:S01]  /*140a0*/  IADD3 R4, R6.reuse, 0x8, RZ ;  /* 0x0000000806047810 */ /* 0x040fe20007ffe0ff */
[C---:B------:R-:W-:Y:S01]  /*140b0*/  IMAD.WIDE.U32 R14, R7.reuse, c[0x0][0x3e0], R14 ;  /* 0x0000f800070e7a25 */ /* 0x040fe200078e000e */
[-C--:B------:R-:W-:Y:S02]  /*140c0*/  ISETP.GE.OR P1, PT, R6, R3.reuse, P2 ;  /* 0x000000030600720c */ /* 0x080fe40001726670 */
[----:B------:R-:W-:Y:S01]  /*140d0*/  ISETP.GE.OR P0, PT, R4, R3, P2 ;  /* 0x000000030400720c */ /* 0x000fe20001706670 */
[----:B------:R-:W-:Y:S01]  /*140e0*/  IMAD R8, R7, c[0x0][0x3e4], R8 ;  /* 0x0000f90007087a24 */ /* 0x000fe200078e0208 */
[----:B------:R-:W-:Y:S02]  /*140f0*/  SHF.L.U32 R7, R12, 0x3, RZ ;  /* 0x000000030c077819 */ /* 0x000fe400000006ff */
[----:B------:R-:W-:Y:S01]  /*14100*/  SHF.R.S32.HI R5, RZ, 0x1f, R56 ;  /* 0x0000001fff057819 */ /* 0x000fe20000011438 */
[----:B------:R-:W-:Y:S01]  /*14110*/  IMAD.IADD R15, R15, 0x1, R8 ;  /* 0x000000010f0f7824 */ /* 0x000fe200078e0208 */
[----:B------:R-:W-:-:S03]  /*14120*/  LOP3.LUT R7, R16, 0x7ffffe00, R7, 0xf8, !PT ;  /* 0x7ffffe0010077812 */ /* 0x000fc600078ef807 */
[----:B------:R-:W-:Y:S01]  /*14130*/  IMAD R5, R5, c[0x0][0x3d8], RZ ;  /* 0x0000f60005057a24 */ /* 0x000fe200078e02ff */
[----:B------:R-:W-:Y:S01]  /*14140*/  SHF.L.U32 R58, R7, 0x1, RZ ;  /* 0x00000001073a7819 */ /* 0x000fe200000006ff */
[----:B-1----:R1:W-:Y:S02]  /*14150*/  @!P1 ST.E [R32.64], R0 ;  /* 0x0000000020009985 */ /* 0x0023e4000c101904 */
[C---:B------:R-:W-:Y:S02]  /*14160*/  IMAD R8, R56.reuse, c[0x0][0x3dc], R5 ;  /* 0x0000f70038087a24 */ /* 0x040fe400078e0205 */
[----:B------:R-:W-:Y:S01]  /*14170*/  IMAD.WIDE.U32 R56, R56, c[0x0][0x3d8], R14 ;  /* 0x0000f60038387a25 */ /* 0x000fe200078e000e */
[----:B--2---:R1:W-:Y:S03]  /*14180*/  @!P0 ST.E [R34.64], R10 ;  /* 0x0000000a22008985 */ /* 0x0043e6000c101904 */
[----:B------:R-:W-:Y:S01]  /*14190*/  IMAD.IADD R8, R57, 0x1, R8 ;  /* 0x0000000139087824 */ /* 0x000fe200078e0208 */
[C---:B------:R-:W-:Y:S01]  /*141a0*/  LEA R57, P0, R56.reuse, c[0x0][0x380], 0x1 ;  /* 0x0000e00038397a11 */ /* 0x040fe200078008ff */
[----:B------:R1:W2:Y:S03]  /*141b0*/  LDS.128 R44, [R58+0x1080] ;  /* 0x001080003a2c7984 */ /* 0x0002a60000000c00 */
[----:B------:R-:W-:Y:S01]  /*141c0*/  LEA.HI.X R56, R56, c[0x0][0x384], R8, 0x1, P0 ;  /* 0x0000e10038387a11 */ /* 0x000fe200000f0c08 */
[----:B------:R1:W3:Y:S01]  /*141d0*/  LDS.128 R40, [R58+0x2080] ;  /* 0x002080003a287984 */ /* 0x0002e20000000c00 */
[----:B------:R-:W-:-:S03]  /*141e0*/  ISETP.GE.AND P0, PT, R54, R3, PT ;  /* 0x000000033600720c */ /* 0x000fc60003f06270 */
        /* <DEDUP_REMOVED lines=10> */
[----:B--2---:R-:W2:Y:S01]  /*14290*/  LDS.128 R48, [R58+0x80] ;  /* 0x000080003a307984 */ /* 0x004ea20000000c00 */
[----:B------:R-:W-:-:S02]  /*142a0*/  IADD3 R55, R2, 0x40, RZ ;  /* 0x0000004002377810 */ /* 0x000fc40007ffe0ff */
[C---:B------:R-:W-:Y:S01]  /*142b0*/  IADD3 R53, R2.reuse, 0x80, RZ ;  /* 0x0000008002357810 */ /* 0x040fe20007ffe0ff */
[----:B-1----:R-:W1:Y:S01]  /*142c0*/  LDS.128 R32, [R58+0x4080] ;  /* 0x004080003a207984 */ /* 0x002e620000000c00 */
        /* <DEDUP_REMOVED lines=13> */
[----:B--2---:R2:W-:Y:S04]  /*143a0*/  @!P2 ST.E.128 [R58.64], R48 ;  /* 0x000000303a00a985 */ /* 0x0045e8000c101d04 */
[----:B-1----:R2:W-:Y:S04]  /*143b0*/  @!P1 ST.E.128 [R52.64], R32 ;  /* 0x0000002034009985 */ /* 0x0025e8000c101d04 */
[----:B----4-:R2:W-:Y:S02]  /*143c0*/  @!P0 ST.E.128 [R60.64], R8 ;  /* 0x000000083c008985 */ /* 0x0105e4000c101d04 */
.L_x_146:
[----:B--2---:R-:W-:Y:S05]  /*143d0*/  BSYNC B0 ;  /* 0x0000000000007941 */ /* 0x004fea0003800000 */
.L_x_145:
[----:B-1----:R-:W-:Y:S01]  /*143e0*/  IADD3 R0, R54, 0x20, RZ ;  /* 0x0000002036007810 */ /* 0x002fe20007ffe0ff */
[----:B------:R1:W2:Y:S01]  /*143f0*/  SHFL.IDX PT, R33, R56, 0x1, 0x181f ;  /* 0x00381f0038217f89 */ /* 0x0002a200000e0000 */
[----:B------:R-:W-:Y:S02]  /*14400*/  BSSY B0, `(.L_x_147) ;  /* 0x0000015000007945 */ /* 0x000fe40003800000 */
[----:B------:R-:W-:Y:S01]  /*14410*/  ISETP.GE.AND P0, PT, R0, R3, PT ;  /* 0x000000030000720c */ /* 0x000fe20003f06270 */
[----:B------:R1:W4:-:S12]  /*14420*/  SHFL.IDX PT, R32, R57, 0x1, 0x181f ;  /* 0x00381f0039207f89 */ /* 0x00031800000e0000 */
[----:B------:R-:W-:Y:S05]  /*14430*/  @P0 BRA `(.L_x_148) ;  /* 0x0000011000000947 */ /* 0x000fea0003800000 */
[C---:B------:R-:W-:Y:S02]  /*14440*/  IADD3 R11, R2.reuse, 0x40, RZ ;  /* 0x00000040020b7810 */ /* 0x040fe40007ffe0ff */
[C---:B------:R-:W-:Y:S02]  /*14450*/  IADD3 R9, R2.reuse, 0x80, RZ ;  /* 0x0000008002097810 */ /* 0x040fe40007ffe0ff */
        /* <DEDUP_REMOVED lines=15> */
.L_x_148:
[----:B------:R-:W-:Y:S05]  /*14550*/  BSYNC B0 ;  /* 0x0000000000007941 */ /* 0x000fea0003800000 */
.L_x_147:
[----:B------:R-:W-:Y:S01]  /*14560*/  IADD3 R0, R54, 0x40, RZ ;  /* 0x0000004036007810 */ /* 0x000fe20007ffe0ff */
[----:B--2---:R2:W1:Y:S01]  /*14570*/  SHFL.IDX PT, R17, R56, 0x2, 0x181f ;  /* 0x00581f0038117f89 */ /* 0x00446200000e0000 */
        /* <DEDUP_REMOVED lines=21> */
.L_x_150:
[----:B------:R-:W-:Y:S05]  /*146d0*/  BSYNC B0 ;  /* 0x0000000000007941 */ /* 0x000fea0003800000 */
.L_x_149:
[----:B------:R-:W-:Y:S01]  /*146e0*/  IADD3 R54, R54, 0x60, RZ ;  /* 0x0000006036367810 */ /* 0x000fe20007ffe0ff */
[----:B-1----:R1:W2:Y:S03]  /*146f0*/  SHFL.IDX PT, R9, R56, 0x3, 0x181f ;  /* 0x00781f0038097f89 */ /* 0x0022a600000e0000 */
[----:B------:R-:W-:Y:S01]  /*14700*/  ISETP.GE.AND P0, PT, R54, R3, PT ;  /* 0x000000033600720c */ /* 0x000fe20003f06270 */
[----:B------:R1:W4:-:S12]  /*14710*/  SHFL.IDX PT, R8, R57, 0x3, 0x181f ;  /* 0x00781f0039087f89 */ /* 0x00031800000e0000 */
[----:B------:R-:W-:Y:S05]  /*14720*/  @P0 EXIT ;  /* 0x000000000000094d */ /* 0x000fea0003800000 */
[C---:B------:R-:W-:Y:S02]  /*14730*/  IADD3 R3, R2.reuse, 0x40, RZ ;  /* 0x0000004002037810 */ /* 0x040fe40007ffe0ff */
[----:B------:R-:W-:Y:S02]  /*14740*/  ISETP.GE.AND P1, PT, R2, c[0x0][0x3c8], PT ;  /* 0x0000f20002007a0c */ /* 0x000fe40003f26270 */
[----:B------:R-:W-:-:S11]  /*14750*/  ISETP.GE.AND P0, PT, R3, c[0x0][0x3c8], PT ;  /* 0x0000f20003007a0c */ /* 0x000fd60003f06270 */
[----:B--2-4-:R-:W-:Y:S02]  /*14760*/  @!P1 IMAD.WIDE R10, R2, 0x2, R8 ;  /* 0x00000002020a9825 */ /* 0x014fe400078e0208 */
[----:B------:R-:W-:-:S03]  /*14770*/  @!P0 SHF.R.S32.HI R0, RZ, 0x1f, R3 ;  /* 0x0000001fff008819 */ /* 0x000fc60000011403 */
[----:B------:R2:W-:Y:S01]  /*14780*/  @!P1 ST.E.128 [R10.64], R36 ;  /* 0x000000240a009985 */ /* 0x0005e2000c101d04 */
[----:B------:R-:W-:Y:S02]  /*14790*/  @!P0 LEA.HI R0, R0, R3, RZ, 0x3 ;  /* 0x0000000300008211 */ /* 0x000fe400078f18ff */
[----:B------:R-:W-:Y:S02]  /*147a0*/  IADD3 R3, R2, 0x80, RZ ;  /* 0x0000008002037810 */ /* 0x000fe40007ffe0ff */
[----:B------:R-:W-:-:S05]  /*147b0*/  @!P0 LOP3.LUT R0, R0, 0xfffffff8, RZ, 0xc0, !PT ;  /* 0xfffffff800008812 */ /* 0x000fca00078ec0ff */
[----:B------:R-:W-:-:S05]  /*147c0*/  @!P0 IMAD.WIDE R12, R0, 0x2, R8 ;  /* 0x00000002000c8825 */ /* 0x000fca00078e0208 */
[----:B------:R2:W-:Y:S01]  /*147d0*/  @!P0 ST.E.128 [R12.64], R20 ;  /* 0x000000140c008985 */ /* 0x0005e2000c101d04 */
[----:B------:R-:W-:-:S13]  /*147e0*/  ISETP.GE.AND P0, PT, R3, c[0x0][0x3c8], PT ;  /* 0x0000f20003007a0c */ /* 0x000fda0003f06270 */
[----:B------:R-:W-:Y:S05]  /*147f0*/  @P0 EXIT ;  /* 0x000000000000094d */ /* 0x000fea0003800000 */
[----:B------:R-:W-:-:S04]  /*14800*/  SHF.R.S32.HI R0, RZ, 0x1f, R3 ;  /* 0x0000001fff007819 */ /* 0x000fc80000011403 */
[----:B------:R-:W-:-:S04]  /*14810*/  LEA.HI R3, R0, R3, RZ, 0x3 ;  /* 0x0000000300037211 */ /* 0x000fc800078f18ff */
[----:B------:R-:W-:-:S05]  /*14820*/  LOP3.LUT R3, R3, 0xfffffff8, RZ, 0xc0, !PT ;  /* 0xfffffff803037812 */ /* 0x000fca00078ec0ff */
[----:B------:R-:W-:-:S05]  /*14830*/  IMAD.WIDE R8, R3, 0x2, R8 ;  /* 0x0000000203087825 */ /* 0x000fca00078e0208 */
[----:B------:R-:W-:Y:S01]  /*14840*/  ST.E.128 [R8.64], R4 ;  /* 0x0000000408007985 */ /* 0x000fe2000c101d04 */
[----:B------:R-:W-:Y:S05]  /*14850*/  EXIT ;  /* 0x000000000000794d */ /* 0x000fea0003800000 */
.L_x_143:
[----:B------:R-:W-:Y:S01]  /*14860*/  ISETP.NE.U32.AND P1, PT, RZ, c[0x0][0x508], PT ;  /* 0x00014200ff007a0c */ /* 0x000fe20003f25070 */
[----:B------:R-:W-:Y:S01]  /*14870*/  IMAD.MOV.U32 R0, RZ, RZ, 0x4 ;  /* 0x00000004ff007424 */ /* 0x000fe200078e00ff */
[----:B------:R-:W-:Y:S02]  /*14880*/  ISETP.NE.U32.AND P0, PT, RZ, c[0x0][0x500], PT ;  /* 0x00014000ff007a0c */ /* 0x000fe40003f05070 */
[----:B------:R-:W-:Y:S01]  /*14890*/  ISETP.NE.AND.EX P1, PT, RZ, c[0x0][0x50c], PT, P1 ;  /* 0x00014300ff007a0c */ /* 0x000fe20003f25310 */
[----:B------:R-:W-:Y:S01]  /*148a0*/  IMAD.WIDE R6, R209, R0, c[0x0][0x500] ;  /* 0x00014000d1067625 */ /* 0x000fe200078e0200 */
[----:B------:R-:W-:-:S03]  /*148b0*/  ISETP.NE.AND.EX P0, PT, RZ, c[0x0][0x504], PT, P0 ;  /* 0x00014100ff007a0c */ /* 0x000fc60003f05300 */
[----:B------:R-:W-:-:S08]  /*148c0*/  IMAD.MOV.U32 R3, RZ, RZ, c[0x0][0x388] ;  /* 0x0000e200ff037624 */ /* 0x000fd000078e00ff */
[----:B------:R-:W-:Y:S02]  /*148d0*/  @P1 IMAD.WIDE R8, R209, R0, c[0x0][0x508] ;  /* 0x00014200d1081625 */ /* 0x000fe400078e0200 */
        /* <DEDUP_REMOVED lines=10> */
.L_x_151:
[----:B-1----:R-:W1:Y:S01]  /*14980*/  S2R R0, SR_TID.X ;  /* 0x0000000000007919 */ /* 0x002e620000002100 */
[----:B------:R-:W-:Y:S01]  /*14990*/  SHF.R.S32.HI R5, RZ, 0x1f, R209 ;  /* 0x0000001fff057819 */ /* 0x000fe200000114d1 */
[----:B------:R-:W-:Y:S01]  /*149a0*/  BSSY B0, `(.L_x_152) ;  /* 0x0000026000007945 */ /* 0x000fe20003800000 */
[----:B------:R-:W-:-:S02]  /*149b0*/  SEL R209, R209, RZ, !P0 ;  /* 0x000000ffd1d17207 */ /* 0x000fc40004000000 */
[----:B------:R-:W-:Y:S02]  /*149c0*/  SEL R5, R5, RZ, !P0 ;  /* 0x000000ff05057207 */ /* 0x000fe40004000000 */
[----:B-1----:R-:W-:-:S13]  /*149d0*/  ISETP.GE.AND P1, PT, R0, 0x80, PT ;  /* 0x000000800000780c */ /* 0x002fda0003f26270 */
[----:B------:R-:W-:Y:S05]  /*149e0*/  @P1 BRA `(.L_x_153) ;  /* 0x0000021000001947 */ /* 0x000fea0003800000 */
[----:B------:R-:W1:Y:S01]  /*149f0*/  S2R R9, SR_CTAID.X ;  /* 0x0000000000097919 */ /* 0x000e620000002500 */
[----:B-----5:R-:W-:Y:S01]  /*14a00*/  IMAD R7, R3, c[0x0][0x4e8], RZ ;  /* 0x00013a0003077a24 */ /* 0x020fe200078e02ff */
[----:B-1----:R-:W-:-:S04]  /*14a10*/  LEA R8, R9, R0, 0x7 ;  /* 0x0000000009087211 */ /* 0x002fc800078e38ff */
[----:B------:R-:W-:-:S13]  /*14a20*/  ISETP.GE.AND P0, PT, R8, R7, PT ;  /* 0x000000070800720c */ /* 0x000fda0003f06270 */
[----:B------:R-:W-:Y:S05]  /*14a30*/  @P0 BRA `(.L_x_153) ;  /* 0x000001c000000947 */ /* 0x000fea0003800000 */
[----:B------:R-:W-:Y:S01]  /*14a40*/  MOV R4, c[0x0][0x4e8] ;  /* 0x00013a0000047a02 */ /* 0x000fe20000000f00 */
[----:B------:R-:W-:Y:S01]  /*14a50*/  IMAD.MOV.U32 R13, RZ, RZ, R11 ;  /* 0x000000ffff0d7224 */ /* 0x000fe200078e000b */
[----:B------:R-:W-:Y:S02]  /*14a60*/  MOV R12, R10 ;  /* 0x0000000a000c7202 */ /* 0x000fe40000000f00 */
[----:B------:R-:W-:Y:S01]  /*14a70*/  ISETP.NE.AND P0, PT, R4, 0x1, PT ;  /* 0x000000010400780c */ /* 0x000fe20003f05270 */
[----:B------:R-:W-:Y:S01]  /*14a80*/  IMAD R4, R2, c[0x0][0x490], RZ ;  /* 0x0001240002047a24 */ /* 0x000fe200078e02ff */
[----:B------:R-:W-:Y:S01]  /*14a90*/  MOV R7, R8 ;  /* 0x0000000800077202 */ /* 0x000fe20000000f00 */
[----:B------:R-:W-:-:S04]  /*14aa0*/  IMAD.WIDE.U32 R12, R207, c[0x0][0x490], R12 ;  /* 0x00012400cf0c7a25 */ /* 0x000fc800078e000c */
[----:B------:R-:W-:-:S05]  /*14ab0*/  IMAD R4, R207, c[0x0][0x494], R4 ;  /* 0x00012500cf047a24 */ /* 0x000fca00078e0204 */
[----:B------:R-:W-:Y:S01]  /*14ac0*/  IADD3 R13, R4, R13, RZ ;  /* 0x0000000d040d7210 */ /* 0x000fe20007ffe0ff */
[----:B------:R-:W-:-:S04]  /*14ad0*/  @P0 IMAD.HI.U32 R6, R8, c[0x0][0x4ec], RZ ;  /* 0x00013b0008060a27 */ /* 0x000fc800078e00ff */
[----:B------:R-:W-:Y:S01]  /*14ae0*/  IMAD R4, R5, c[0x0][0x498], RZ ;  /* 0x0001260005047a24 */ /* 0x000fe200078e02ff */
[----:B------:R-:W-:Y:S01]  /*14af0*/  @P0 SHF.R.U32.HI R7, RZ, c[0x0][0x4f0], R6 ;  /* 0x00013c00ff070a19 */ /* 0x000fe20000011606 */
[----:B------:R-:W-:-:S04]  /*14b00*/  IMAD.WIDE.U32 R12, R209, c[0x0][0x498], R12 ;  /* 0x00012600d10c7a25 */ /* 0x000fc800078e000c */
[--C-:B------:R-:W-:Y:S01]  /*14b10*/  IMAD.MOV R9, RZ, RZ, -R7.reuse ;  /* 0x000000ffff097224 */ /* 0x100fe200078e0a07 */
[----:B------:R-:W-:Y:S01]  /*14b20*/  IADD3 R12, P0, R7, R12, RZ ;  /* 0x0000000c070c7210 */ /* 0x000fe20007f1e0ff */
[----:B------:R-:W-:Y:S01]  /*14b30*/  IMAD R15, R209, c[0x0][0x49c], R4 ;  /* 0x00012700d10f7a24 */ /* 0x000fe200078e0204 */
[----:B------:R-:W-:Y:S01]  /*14b40*/  SHF.R.S32.HI R4, RZ, 0x1f, R7 ;  /* 0x0000001fff047819 */ /* 0x000fe20000011407 */
[----:B------:R-:W-:-:S03]  /*14b50*/  IMAD R9, R9, c[0x0][0x4e8], R8 ;  /* 0x00013a0009097a24 */ /* 0x000fc600078e0208 */
[----:B------:R-:W-:Y:S02]  /*14b60*/  IADD3.X R13, R4, R13, R15, P0, !PT ;  /* 0x0000000d040d7210 */ /* 0x000fe400007fe40f */
[----:B------:R-:W-:Y:S02]  /*14b70*/  SHF.R.S32.HI R6, RZ, 0x1f, R9 ;  /* 0x0000001fff067819 */ /* 0x000fe40000011409 */
[----:B------:R-:W-:Y:S01]  /*14b80*/  MOV R4, 0xff800000 ;  /* 0xff80000000047802 */ /* 0x000fe20000000f00 */
[----:B------:R-:W-:-:S04]  /*14b90*/  IMAD.WIDE.U32 R12, R9, c[0x0][0x488], R12 ;  /* 0x00012200090c7a25 */ /* 0x000fc800078e000c */
[----:B------:R-:W-:-:S04]  /*14ba0*/  IMAD R6, R6, c[0x0][0x488], RZ ;  /* 0x0001220006067a24 */ /* 0x000fc800078e02ff */
[----:B------:R-:W-:Y:S01]  /*14bb0*/  IMAD R7, R9, c[0x0][0x48c], R6 ;  /* 0x0001230009077a24 */ /* 0x000fe200078e0206 */
[----:B------:R-:W-:-:S04]  /*14bc0*/  LEA R6, P0, R12, c[0x0][0x450], 0x2 ;  /* 0x000114000c067a11 */ /* 0x000fc800078010ff */
[----:B------:R-:W-:-:S04]  /*14bd0*/  IADD3 R7, R13, R7, RZ ;  /* 0x000000070d077210 */ /* 0x000fc80007ffe0ff */
[----:B------:R-:W-:-:S05]  /*14be0*/  LEA.HI.X R7, R12, c[0x0][0x454], R7, 0x2, P0 ;  /* 0x000115000c077a11 */ /* 0x000fca00000f1407 */
[----:B------:R1:W-:Y:S02]  /*14bf0*/  STG.E [R6.64], R4 ;  /* 0x0000000406007986 */ /* 0x0003e4000c101904 */
.L_x_153:
[----:B------:R-:W-:Y:S05]  /*14c00*/  BSYNC B0 ;  /* 0x0000000000007941 */ /* 0x000fea0003800000 */
.L_x_152:
[----:B-1----:R-:W1:Y:S01]  /*14c10*/  S2R R6, SR_CTAID.X ;  /* 0x0000000000067919 */ /* 0x002e620000002500 */
[----:B------:R-:W-:Y:S01]  /*14c20*/  SHF.R.S32.HI R9, RZ, 0x1f, R0 ;  /* 0x0000001fff097819 */ /* 0x000fe20000011400 */
[----:B------:R-:W-:Y:S01]  /*14c30*/  IMAD R7, R11, c[0x0][0x3a0], RZ ;  /* 0x0000e8000b077a24 */ /* 0x000fe200078e02ff */
[----:B------:R-:W-:Y:S01]  /*14c40*/  MOV R8, c[0x0][0x4e8] ;  /* 0x00013a0000087a02 */ /* 0x000fe20000000f00 */
[----:B------:R-:W-:Y:S01]  /*14c50*/  IMAD R2, R2, c[0x0][0x3e8], RZ ;  /* 0x0000fa0002027a24 */ /* 0x000fe200078e02ff */
[----:B------:R-:W-:Y:S01]  /*14c60*/  LEA.HI R4, R9, R0, RZ, 0x3 ;  /* 0x0000000009047211 */ /* 0x000fe200078f18ff */
[----:B------:R-:W-:Y:S01]  /*14c70*/  IMAD R7, R10, c[0x0][0x3a4], R7 ;  /* 0x0000e9000a077a24 */ /* 0x000fe200078e0207 */
[----:B------:R-:W-:Y:S01]  /*14c80*/  ISETP.NE.AND P0, PT, R8, 0x1, PT ;  /* 0x000000010800780c */ /* 0x000fe20003f05270 */
[----:B------:R-:W-:Y:S01]  /*14c90*/  IMAD.WIDE.U32 R10, R10, c[0x0][0x3a0], RZ ;  /* 0x0000e8000a0a7a25 */ /* 0x000fe200078e00ff */
[----:B------:R-:W-:Y:S01]  /*14ca0*/  LOP3.LUT R9, R4, 0xfffffff8, RZ, 0xc0, !PT ;  /* 0xfffffff804097812 */ /* 0x000fe200078ec0ff */
[----:B------:R-:W-:Y:S01]  /*14cb0*/  BSSY B0, `(.L_x_154) ;  /* 0x0000036000007945 */ /* 0x000fe20003800000 */
[----:B------:R-:W-:Y:S01]  /*14cc0*/  SHF.R.S32.HI R4, RZ, 0x3, R4 ;  /* 0x00000003ff047819 */ /* 0x000fe20000011404 */
[----:B------:R-:W-:Y:S01]  /*14cd0*/  IMAD R2, R207, c[0x0][0x3ec], R2 ;  /* 0x0000fb00cf027a24 */ /* 0x000fe200078e0202 */
[----:B------:R-:W-:Y:S01]  /*14ce0*/  IADD3 R11, R11, R7, RZ ;  /* 0x000000070b0b7210 */ /* 0x000fe20007ffe0ff */
[----:B------:R-:W-:-:S02]  /*14cf0*/  IMAD.IADD R9, R0, 0x1, -R9 ;  /* 0x0000000100097824 */ /* 0x000fc400078e0a09 */
[----:B-----5:R-:W-:Y:S02]  /*14d00*/  IMAD R3, R3, c[0x0][0x4e8], RZ ;  /* 0x00013a0003037a24 */ /* 0x020fe400078e02ff */
[----:B------:R-:W-:Y:S01]  /*14d10*/  IMAD.WIDE.U32 R10, R207, c[0x0][0x3e8], R10 ;  /* 0x0000fa00cf0a7a25 */ /* 0x000fe200078e000a */
[CC--:B------:R-:W-:Y:S02]  /*14d20*/  LEA R7, R9.reuse, R4.reuse, 0x5 ;  /* 0x0000000409077211 */ /* 0x0c0fe400078e28ff */
[----:B------:R-:W-:Y:S02]  /*14d30*/  SHF.L.U32 R9, R9, 0x3, RZ ;  /* 0x0000000309097819 */ /* 0x000fe400000006ff */
[----:B------:R-:W-:Y:S01]  /*14d40*/  IADD3 R11, R2, R11, RZ ;  /* 0x0000000b020b7210 */ /* 0x000fe20007ffe0ff */
[C---:B-1----:R-:W-:Y:S01]  /*14d50*/  IMAD R7, R6.reuse, 0x80, R7 ;  /* 0x0000008006077824 */ /* 0x042fe200078e0207 */
[----:B------:R-:W-:Y:S01]  /*14d60*/  LEA R4, R6, R4, 0x7 ;  /* 0x0000000406047211 */ /* 0x000fe200078e38ff */
[----:B------:R-:W-:Y:S01]  /*14d70*/  IMAD R2, R5, c[0x0][0x3f0], RZ ;  /* 0x0000fc0005027a24 */ /* 0x000fe200078e02ff */
[----:B------:R-:W-:Y:S01]  /*14d80*/  IADD3 R6, R9, 0x40, RZ ;  /* 0x0000004009067810 */ /* 0x000fe20007ffe0ff */
[----:B------:R-:W-:Y:S01]  /*14d90*/  @P0 IMAD.HI.U32 R0, R7, c[0x0][0x4ec], RZ ;  /* 0x00013b0007000a27 */ /* 0x000fe200078e00ff */
[----:B------:R-:W-:-:S03]  /*14da0*/  MOV R5, R7 ;  /* 0x0000000700057202 */ /* 0x000fc60000000f00 */
[C---:B------:R-:W-:Y:S01]  /*14db0*/  IMAD R2, R209.reuse, c[0x0][0x3f4], R2 ;  /* 0x0000fd00d1027a24 */ /* 0x040fe200078e0202 */
[----:B------:R-:W-:Y:S01]  /*14dc0*/  @P0 SHF.R.U32.HI R5, RZ, c[0x0][0x4f0], R0 ;  /* 0x00013c00ff050a19 */ /* 0x000fe20000011600 */
[----:B------:R-:W-:-:S03]  /*14dd0*/  IMAD.WIDE.U32 R10, R209, c[0x0][0x3f0], R10 ;  /* 0x0000fc00d10a7a25 */ /* 0x000fc600078e000a */
[--C-:B------:R-:W-:Y:S01]  /*14de0*/  SHF.R.S32.HI R8, RZ, 0x1f, R5.reuse ;  /* 0x0000001fff087819 */ /* 0x100fe20000011405 */
[----:B------:R-:W-:Y:S01]  /*14df0*/  IMAD.MOV R0, RZ, RZ, -R5 ;  /* 0x000000ffff007224 */ /* 0x000fe200078e0a05 */
[----:B------:R-:W-:-:S03]  /*14e00*/  IADD3 R11, R11, R2, RZ ;  /* 0x000000020b0b7210 */ /* 0x000fc60007ffe0ff */
[----:B------:R-:W-:Y:S02]  /*14e10*/  IMAD R8, R8, c[0x0][0x3e0], RZ ;  /* 0x0000f80008087a24 */ /* 0x000fe400078e02ff */
[----:B------:R-:W-:Y:S02]  /*14e20*/  IMAD R0, R0, c[0x0][0x4e8], R7 ;  /* 0x00013a0000007a24 */ /* 0x000fe400078e0207 */
[----:B------:R-:W-:-:S03]  /*14e30*/  IMAD.WIDE.U32 R10, R5, c[0x0][0x3e0], R10 ;  /* 0x0000f800050a7a25 */ /* 0x000fc600078e000a */
[----:B------:R-:W-:Y:S01]  /*14e40*/  SHF.R.S32.HI R2, RZ, 0x1f, R0 ;  /* 0x0000001fff027819 */ /* 0x000fe20000011400 */
[----:B------:R-:W-:-:S05]  /*14e50*/  IMAD R5, R5, c[0x0][0x3e4], R8 ;  /* 0x0000f90005057a24 */ /* 0x000fca00078e0208 */
[----:B------:R-:W-:Y:S01]  /*14e60*/  IADD3 R11, R11, R5, RZ ;  /* 0x000000050b0b7210 */ /* 0x000fe20007ffe0ff */
[----:B------:R-:W-:-:S04]  /*14e70*/  IMAD R5, R2, c[0x0][0x3d8], RZ ;  /* 0x0000f60002057a24 */ /* 0x000fc800078e02ff */
[C---:B------:R-:W-:Y:S02]  /*14e80*/  IMAD R5, R0.reuse, c[0x0][0x3dc], R5 ;  /* 0x0000f70000057a24 */ /* 0x040fe400078e0205 */
[----:B------:R-:W-:-:S04]  /*14e90*/  IMAD.WIDE.U32 R10, R0, c[0x0][0x3d8], R10 ;  /* 0x0000f600000a7a25 */ /* 0x000fc800078e000a */
[----:B------:R-:W-:Y:S01]  /*14ea0*/  IMAD.IADD R5, R11, 0x1, R5 ;  /* 0x000000010b057824 */ /* 0x000fe200078e0205 */
[----:B------:R-:W-:-:S04]  /*14eb0*/  LEA R2, P0, R10, c[0x0][0x380], 0x1 ;  /* 0x0000e0000a027a11 */ /* 0x000fc800078008ff */
[----:B------:R-:W-:Y:S02]  /*14ec0*/  LEA.HI.X R0, R10, c[0x0][0x384], R5, 0x1, P0 ;  /* 0x0000e1000a007a11 */ /* 0x000fe400000f0c05 */
[----:B------:R-:W-:Y:S01]  /*14ed0*/  ISETP.GE.AND P0, PT, R4, R3, PT ;  /* 0x000000030400720c */ /* 0x000fe20003f06270 */
[----:B------:R1:W2:Y:S01]  /*14ee0*/  SHFL.IDX PT, R10, R2, RZ, 0x181f ;  /* 0x00181fff020a7589 */ /* 0x0002a200000e0000 */
[----:B------:R-:W-:-:S03]  /*14ef0*/  IADD3 R5, R9, 0x80, RZ ;  /* 0x0000008009057810 */ /* 0x000fc60007ffe0ff */
[----:B------:R1:W3:Y:S08]  /*14f00*/  SHFL.IDX PT, R11, R0, RZ, 0x181f ;  /* 0x00181fff000b7589 */ /* 0x0002f000000e0000 */
        /* <DEDUP_REMOVED lines=16> */
.L_x_155:
[----:B------:R-:W-:Y:S05]  /*15010*/  BSYNC B0 ;  /* 0x0000000000007941 */ /* 0x000fea0003800000 */
.L_x_154:
[----:B------:R-:W-:Y:S01]  /*15020*/  IADD3 R8, R4, 0x20, RZ ;  /* 0x0000002004087810 */ /* 0x000fe20007ffe0ff */
[----:B--23--:R2:W3:Y:S01]  /*15030*/  SHFL.IDX PT, R11, R0, 0x1, 0x181f ;  /* 0x00381f00000b7f89 */ /* 0x00c4e200000e0000 */
        /* <DEDUP_REMOVED lines=14> */
[----:B------:R3:W-:Y:S01]  /*15120*/  @!P2 ST.E.128 [R12.64], RZ ;  /* 0x000000ff0c00a985 */ /* 0x0007e2000c101d04 */
[----:B------:R-:W-:-:S04]  /*15130*/  @!P1 IMAD.WIDE R14, R8, 0x2, R10 ;  /* 0x00000002080e9825 */ /* 0x000fc800078e020a */
[----:B------:R-:W-:Y:S01]  /*15140*/  @!P0 IMAD.WIDE R10, R7, 0x2, R10 ;  /* 0x00000002070a8825 */ /* 0x000fe200078e020a */
[----:B------:R3:W-:Y:S04]  /*15150*/  @!P1 ST.E.128 [R14.64], RZ ;  /* 0x000000ff0e009985 */ /* 0x0007e8000c101d04 */
[----:B------:R3:W-:Y:S02]  /*15160*/  @!P0 ST.E.128 [R10.64], RZ ;  /* 0x000000ff0a008985 */ /* 0x0007e4000c101d04 */
.L_x_157:
[----:B------:R-:W-:Y:S05]  /*15170*/  BSYNC B0 ;  /* 0x0000000000007941 */ /* 0x000fea0003800000 */
.L_x_156:
[----:B------:R-:W-:Y:S01]  /*15180*/  IADD3 R8, R4, 0x40, RZ ;  /* 0x0000004004087810 */ /* 0x000fe20007ffe0ff */
[----:B---3--:R3:W1:Y:S01]  /*15190*/  SHFL.IDX PT, R11, R0, 0x2, 0x181f ;  /* 0x00581f00000b7f89 */ /* 0x00866200000e0000 */
        /* <DEDUP_REMOVED lines=14> */
[----:B------:R1:W-:Y:S01]  /*15280*/  @!P2 ST.E.128 [R12.64], RZ ;  /* 0x000000ff0c00a985 */ /* 0x0003e2000c101d04 */
[----:B------:R-:W-:-:S04]  /*15290*/  @!P1 IMAD.WIDE R14, R8, 0x2, R10 ;  /* 0x00000002080e9825 */ /* 0x000fc800078e020a */
[----:B------:R-:W-:Y:S01]  /*152a0*/  @!P0 IMAD.WIDE R10, R7, 0x2, R10 ;  /* 0x00000002070a8825 */ /* 0x000fe200078e020a */
[----:B------:R1:W-:Y:S04]  /*152b0*/  @!P1 ST.E.128 [R14.64], RZ ;  /* 0x000000ff0e009985 */ /* 0x0003e8000c101d04 */
[----:B------:R1:W-:Y:S02]  /*152c0*/  @!P0 ST.E.128 [R10.64], RZ ;  /* 0x000000ff0a008985 */ /* 0x0003e4000c101d04 */
.L_x_159:
[----:B------:R-:W-:Y:S05]  /*152d0*/  BSYNC B0 ;  /* 0x0000000000007941 */ /* 0x000fea0003800000 */
.L_x_158:
        /* <DEDUP_REMOVED lines=12> */
[----:B-1-3--:R-:W-:-:S05]  /*153a0*/  @!P0 IMAD.WIDE R2, R3, 0x2, R10 ;  /* 0x0000000203028825 */ /* 0x00afca00078e020a */
        /* <DEDUP_REMOVED lines=9> */
.L_x_160:
        /* <DEDUP_REMOVED lines=12> */
.L_x_1496:


//--------------------- .text._ZN7cutlass13device_kernelIN5flash19enable_sm80_to_sm89INS1_16FlashAttnFwdSm80INS1_25CollectiveMainloopFwdSm80ILi8ELi1ELb0EN4cute5tupleIJNS5_1CILi128EEENS7_ILi64EEENS7_ILi192EEEEEELi192ENS_6half_tEfNS_4arch4Sm80ELb0ELb1ELb1ELb0ELb1ELb0ELb1ELb0EEENS1_21CollectiveEpilogueFwdINS6_IJS8_SA_S9_EEENS6_IJNS7_ILi1EEESI_SI_EEESC_SE_Li256ELb0ELb1ELb0ELb0EEENS1_19SingleTileSchedulerILb0ELb0ELb1ELi128EEEEEEEEEvNT_6ParamsE --------------------------
	.section	.text._ZN7cutlass13device_kernelIN5flash19enable_sm80_to_sm89INS1_16FlashAttnFwdSm80INS1_25CollectiveMainloopFwdSm80ILi8ELi1ELb0EN4cute5tupleIJNS5_1CILi128EEENS7_ILi64EEENS7_ILi192EEEEEELi192ENS_6half_tEfNS_4arch4Sm80ELb0ELb1ELb1ELb0ELb1ELb0ELb1ELb0EEENS1_21CollectiveEpilogueFwdINS6_IJS8_SA_S9_EEENS6_IJNS7_ILi1EEESI_SI_EEESC_SE_Li256ELb0ELb1ELb0ELb0EEENS1_19SingleTileSchedulerILb0ELb0ELb1ELi128EEEEEEEEEvNT_6ParamsE,"ax",@progbits
	.sectioninfo	@"SHI_REGISTERS=255"
	.align	128
.text._ZN7cutlass13device_kernelIN5flash19enable_sm80_to_sm89INS1_16FlashAttnFwdSm80INS1_25CollectiveMainloopFwdSm80ILi8ELi1ELb0EN4cute5tupleIJNS5_1CILi128EEENS7_ILi64EEENS7_ILi192EEEEEELi192ENS_6half_tEfNS_4arch4Sm80ELb0ELb1ELb1ELb0ELb1ELb0ELb1ELb0EEENS1_21CollectiveEpilogueFwdINS6_IJS8_SA_S9_EEENS6_IJNS7_ILi1EEESI_SI_EEESC_SE_Li256ELb0ELb1ELb0ELb0EEENS1_19SingleTileSchedulerILb0ELb0ELb1ELi128EEEEEEEEEvNT_6ParamsE:
        .type           _ZN7cutlass13device_kernelIN5flash19enable_sm80_to_sm89INS1_16FlashAttnFwdSm80INS1_25CollectiveMainloopFwdSm80ILi8ELi1ELb0EN4cute5tupleIJNS5_1CILi128EEENS7_ILi64EEENS7_ILi192EEEEEELi192ENS_6half_tEfNS_4arch4Sm80ELb0ELb1ELb1ELb0ELb1ELb0ELb1ELb0EEENS1_21CollectiveEpilogueFwdINS6_IJS8_SA_S9_EEENS6_IJNS7_ILi1EEESI_SI_EEESC_SE_Li256ELb0ELb1ELb0ELb0EEENS1_19SingleTileSchedulerILb0ELb0ELb1ELi128EEEEEEEEEvNT_6ParamsE,@function
        .size           _ZN7cutlass13device_kernelIN5flash19enable_sm80_to_sm89INS1_16FlashAttnFwdSm80INS1_25CollectiveMainloopFwdSm80ILi8ELi1ELb0EN4cute5tupleIJNS5_1CILi128EEENS7_ILi64EEENS7_ILi192EEEEEELi192ENS_6half_tEfNS_4arch4Sm80ELb0ELb1ELb1ELb0ELb1ELb0ELb1ELb0EEENS1_21CollectiveEpilogueFwdINS6_IJS8_SA_S9_EEENS6_IJNS7_ILi1EEESI_SI_EEESC_SE_Li256ELb0ELb1ELb0ELb0EEENS1_19SingleTileSchedulerILb0ELb0ELb1ELi128EEEEEEEEEvNT_6ParamsE,(.L_x_1497 - _ZN7cutlass13device_kernelIN5flash19enable_sm80_to_sm89INS1_16FlashAttnFwdSm80INS1_25CollectiveMainloopFwdSm80ILi8ELi1ELb0EN4cute5tupleIJNS5_1CILi128EEENS7_ILi64EEENS7_ILi192EEEEEELi192ENS_6half_tEfNS_4arch4Sm80ELb0ELb1ELb1ELb0ELb1ELb0ELb1ELb0EEENS1_21CollectiveEpilogueFwdINS6_IJS8_SA_S9_EEENS6_IJNS7_ILi1EEESI_SI_EEESC_SE_Li256ELb0ELb1ELb0ELb0EEENS1_19SingleTileSchedulerILb0ELb0ELb1ELi128EEEEEEEEEvNT_6ParamsE)
        .other          _ZN7cutlass13device_kernelIN5flash19enable_sm80_to_sm89INS1_16FlashAttnFwdSm80INS1_25CollectiveMainloopFwdSm80ILi8ELi1ELb0EN4cute5tupleIJNS5_1CILi128EEENS7_ILi64EEENS7_ILi192EEEEEELi192ENS_6half_tEfNS_4arch4Sm80ELb0ELb1ELb1ELb0ELb1ELb0ELb1ELb0EEENS1_21CollectiveEpilogueFwdINS6_IJS8_SA_S9_EEENS6_IJNS7_ILi1EEESI_SI_EEESC_SE_Li256ELb0ELb1ELb0ELb0EEENS1_19SingleTileSchedulerILb0ELb0ELb1ELi128EEEEEEEEEvNT_6ParamsE,@"STO_CUDA_ENTRY STV_DEFAULT"
_ZN7cutlass13device_kernelIN5flash19enable_sm80_to_sm89INS1_16FlashAttnFwdSm80INS1_25CollectiveMainloopFwdSm80ILi8ELi1ELb0EN4cute5tupleIJNS5_1CILi128EEENS7_ILi64EEENS7_ILi192EEEEEELi192ENS_6half_tEfNS_4arch4Sm80ELb0ELb1ELb1ELb0ELb1ELb0ELb1ELb0EEENS1_21CollectiveEpilogueFwdINS6_IJS8_SA_S9_EEENS6_IJNS7_ILi1EEESI_SI_EEESC_SE_Li256ELb0ELb1ELb0ELb0EEENS1_19SingleTileSchedulerILb0ELb0ELb1ELi128EEEEEEEEEvNT_6ParamsE:
        /* <DEDUP_REMOVED lines=8> */
[----:B------:R-:W-:-:S04]  /*0080*/  ULDC.64 UR22, c[0x0][0x118] ;  /* 0x0000460000167ab9 */ /* 0x000fc80000000a00 */
[----:B------:R-:W-:-:S05]  /*0090*/  PLOP3.LUT P0, PT, PT, PT, UP0, 0x80, 0x0 ;  /* 0x000000000000781c */ /* 0x000fca0003f0f008 */
[----:B------:R-:W-:Y:S02]  /*00a0*/  @UP0 UMOV UR4, 0x4 ;  /* 0x0000000400040882 */ /* 0x000fe40000000000 */
[----:B------:R-:W-:-:S06]  /*00b0*/  @UP0 UIMAD.WIDE UR4, UR6, UR4, UR8 ;  /* 0x00000004060402a5 */ /* 0x000fcc000f8e0208 */
[----:B------:R-:W-:Y:S02]  /*00c0*/  IMAD.U32 R2, RZ, RZ, UR4 ;  /* 0x00000004ff027e24 */ /* 0x000fe4000f8e00ff */
[----:B------:R-:W-:Y:S01]  /*00d0*/  IMAD.U32 R3, RZ, RZ, UR5 ;  /* 0x00000005ff037e24 */ /* 0x000fe2000f8e00ff */
[----:B------:R-:W1:Y:S01]  /*00e0*/  S2UR UR25, SR_CTAID.X ;  /* 0x00000000001979c3 */ /* 0x000e620000002500 */
[----:B------:R-:W-:Y:S02]  /*00f0*/  ULDC UR9, c[0x0][0x2c4] ;  /* 0x0000b10000097ab9 */ /* 0x000fe40000000800 */
[----:B------:R-:W-:Y:S01]  /*0100*/  ULDC.64 UR4, c[0x0][0x2c8] ;  /* 0x0000b20000047ab9 */ /* 0x000fe20000000a00 */
[----:B------:R-:W2:Y:S01]  /*0110*/  @P0 LDG.E R2, [R2.64] ;  /* 0x0000001602020981 */ /* 0x000ea2000c1e1900 */
[----:B------:R-:W-:Y:S02]  /*0120*/  UISETP.NE.AND UP2, UPT, UR9, 0x1, UPT ;  /* 0x000000010900788c */ /* 0x000fe4000bf45270 */
[----:B------:R-:W-:Y:S01]  /*0130*/  ULDC UR20, c[0x0][0x2ac] ;  /* 0x0000ab0000147ab9 */ /* 0x000fe20000000800 */
[----:B------:R-:W3:Y:S01]  /*0140*/  S2UR UR11, SR_CTAID.Y ;  /* 0x00000000000b79c3 */ /* 0x000ee20000002600 */
[----:B------:R-:W4:Y:S01]  /*0150*/  S2R R82, SR_TID.X ;  /* 0x0000000000527919 */ /* 0x000f220000002100 */
[----:B------:R-:W-:-:S02]  /*0160*/  ULDC UR10, c[0x0][0x1d0] ;  /* 0x00007400000a7ab9 */ /* 0x000fc40000000800 */
[----:B------:R-:W-:Y:S02]  /*0170*/  UIMAD UR10, UR20, UR10, URZ ;  /* 0x0000000a140a72a4 */ /* 0x000fe4000f8e023f */
[----:B------:R-:W-:Y:S02]  /*0180*/  ULDC UR8, c[0x0][0x168] ;  /* 0x00005a0000087ab9 */ /* 0x000fe40000000800 */
[----:B-1----:R-:W-:-:S04]  /*0190*/  USHF.L.U32 UR25, UR25, 0x7, URZ ;  /* 0x0000000719197899 */ /* 0x002fc8000800063f */
[----:B------:R-:W-:Y:S02]  /*01a0*/  @UP2 UIADD3 UR12, UR25, 0x7f, URZ ;  /* 0x0000007f190c2890 */ /* 0x000fe4000fffe03f */
[----:B------:R-:W-:Y:S02]  /*01b0*/  UIADD3 UR7, UR25, 0x7f, URZ ;  /* 0x0000007f19077890 */ /* 0x000fe4000fffe03f */
[----:B------:R-:W-:-:S04]  /*01c0*/  UIMAD.WIDE.U32 UR12, UR12, UR4, URZ ;  /* 0x000000040c0c72a5 */ /* 0x000fc8000f8e003f */
[----:B------:R-:W-:-:S03]  /*01d0*/  @UP2 USHF.R.U32.HI UR7, URZ, UR5, UR13 ;  /* 0x000000053f072299 */ /* 0x000fc6000801160d */
[----:B------:R-:W-:Y:S02]  /*01e0*/  UMOV UR12, 0x1 ;  /* 0x00000001000c7882 */ /* 0x000fe40000000000 */
[----:B------:R-:W-:Y:S02]  /*01f0*/  ULDC.64 UR4, c[0x0][0x328] ;  /* 0x0000ca0000047ab9 */ /* 0x000fe40000000a00 */
[----:B------:R-:W-:Y:S02]  /*0200*/  UISETP.LE.AND UP1, UPT, UR12, UR5, UPT ;  /* 0x000000050c00728c */ /* 0x000fe4000bf23270 */
[----:B------:R-:W-:Y:S02]  /*0210*/  UMOV UR13, URZ ;  /* 0x0000003f000d7c82 */ /* 0x000fe40008000000 */
[----:B------:R-:W-:-:S04]  /*0220*/  UIADD3 UR8, UR10, -UR8, UR12 ;  /* 0x800000080a087290 */ /* 0x000fc8000fffe00c */
[----:B------:R-:W-:Y:S02]  /*0230*/  UIADD3 UR5, UR8, UR7, URZ ;  /* 0x0000000708057290 */ /* 0x000fe4000fffe03f */
[----:B---3--:R-:W-:Y:S02]  /*0240*/  USHF.R.S32.HI UR8, URZ, 0x1f, UR11 ;  /* 0x0000001f3f087899 */ /* 0x008fe4000801140b */
[----:B------:R-:W-:Y:S01]  /*0250*/  UIADD3 UR7, UR5, UR4, URZ ;  /* 0x0000000405077290 */ /* 0x000fe2000fffe03f */
[----:B--2---:R1:W2:Y:S01]  /*0260*/  @P0 R2UR UR13, R2 ;  /* 0x00000000020d03c2 */ /* 0x0042a200000e0000 */
[----:B------:R-:W-:-:S13]  /*0270*/  PLOP3.LUT P0, PT, PT, PT, UP1, 0x40, 0x0 ;  /* 0x000000000000781c */ /* 0x000fda0003f0e818 */
[----:B------:R-:W-:Y:S05]  /*0280*/  @P0 BRA `(.L_x_161) ;  /* 0x0000016000000947 */ /* 0x000fea0003800000 */
[----:B----4-:R-:W-:Y:S01]  /*0290*/  ISETP.LT.AND P0, PT, RZ, UR5, PT ;  /* 0x00000005ff007c0c */ /* 0x010fe2000bf01270 */
[----:B------:R-:W-:-:S12]  /*02a0*/  UIADD3 UR14, UR5, -0x1, URZ ;  /* 0xffffffff050e7890 */ /* 0x000fd8000fffe03f */
[----:B------:R-:W-:Y:S05]  /*02b0*/  @P0 BRA `(.L_x_162) ;  /* 0x0000009000000947 */ /* 0x000fea0003800000 */
[----:B------:R-:W-:Y:S02]  /*02c0*/  ULDC UR4, c[0x0][0x32c] ;  /* 0x0000cb0000047ab9 */ /* 0x000fe40000000800 */
[----:B------:R-:W-:Y:S02]  /*02d0*/  UISETP.NE.AND UP0, UPT, UR12, UR4, UPT ;  /* 0x000000040c00728c */ /* 0x000fe4000bf05270 */
[----:B------:R-:W-:-:S03]  /*02e0*/  UIADD3 UR14, -UR5, URZ, URZ ;  /* 0x0000003f050e7290 */ /* 0x000fc6000fffe13f */
[----:B------:R-:W-:Y:S02]  /*02f0*/  ULDC.64 UR4, c[0x0][0x330] ;  /* 0x0000cc0000047ab9 */ /* 0x000fe40000000a00 */
[----:B------:R-:W-:-:S07]  /*0300*/  UIMAD.WIDE.U32 UR16, UR14, UR4, URZ ;  /* 0x000000040e1072a5 */ /* 0x000fce000f8e003f */
[----:B------:R-:W-:Y:S02]  /*0310*/  @UP0 UMOV UR15, UR17 ;  /* 0x00000011000f0c82 */ /* 0x000fe40008000000 */
[----:B------:R-:W-:-:S04]  /*0320*/  @UP0 USHF.R.U32.HI UR14, URZ, UR5, UR15 ;  /* 0x000000053f0e0299 */ /* 0x000fc8000801160f */
[----:B------:R-:W-:Y:S01]  /*0330*/  ULOP3.LUT UR14, URZ, UR14, URZ, 0x33, !UPT ;  /* 0x0000000e3f0e7292 */ /* 0x000fe2000f8e333f */
[----:B------:R-:W-:Y:S05]  /*0340*/  BRA `(.L_x_163) ;  /* 0x0000006000007947 */ /* 0x000fea0003800000 */
.L_x_162:
[----:B------:R-:W-:Y:S02]  /*0350*/  ULDC UR4, c[0x0][0x32c] ;  /* 0x0000cb0000047ab9 */ /* 0x000fe40000000800 */
[----:B------:R-:W-:-:S03]  /*0360*/  UISETP.NE.AND UP0, UPT, UR12, UR4, UPT ;  /* 0x000000040c00728c */ /* 0x000fc6000bf05270 */
[----:B------:R-:W-:Y:S02]  /*0370*/  ULDC.64 UR4, c[0x0][0x330] ;  /* 0x0000cc0000047ab9 */ /* 0x000fe40000000a00 */
[----:B------:R-:W-:-:S07]  /*0380*/  UIMAD.WIDE.U32 UR16, UR14, UR4, URZ ;  /* 0x000000040e1072a5 */ /* 0x000fce000f8e003f */
[----:B------:R-:W-:Y:S02]  /*0390*/  @UP0 UMOV UR15, UR17 ;  /* 0x00000011000f0c82 */ /* 0x000fe40008000000 */
[----:B------:R-:W-:Y:S02]  /*03a0*/  @UP0 USHF.R.U32.HI UR14, URZ, UR5, UR15 ;  /* 0x000000053f0e0299 */ /* 0x000fe4000801160f */
.L_x_163:
[----:B------:R-:W-:Y:S02]  /*03b0*/  ULDC UR4, c[0x0][0x32c] ;  /* 0x0000cb0000047ab9 */ /* 0x000fe40000000800 */
[----:B------:R-:W-:-:S04]  /*03c0*/  UIMAD UR4, UR14, UR4, UR4 ;  /* 0x000000040e0472a4 */ /* 0x000fc8000f8e0204 */
[----:B------:R-:W-:-:S04]  /*03d0*/  UISETP.LT.AND UP0, UPT, UR7, UR4, UPT ;  /* 0x000000040700728c */ /* 0x000fc8000bf01270 */
[----:B------:R-:W-:Y:S02]  /*03e0*/  USEL UR7, UR7, UR4, UP0 ;  /* 0x0000000407077287 */ /* 0x000fe40008000000 */
.L_x_161:
[----:B----4-:R-:W-:Y:S01]  /*03f0*/  UIADD3 UR12, UR10, 0x3f, URZ ;  /* 0x0000003f0a0c7890 */ /* 0x010fe2000fffe03f */
[----:B------:R-:W-:Y:S01]  /*0400*/  PLOP3.LUT P0, PT, PT, PT, UP1, 0x40, 0x0 ;  /* 0x000000000000781c */ /* 0x000fe20003f0e818 */
[----:B------:R-:W-:Y:S02]  /*0410*/  UIADD3 UR14, UR7, 0x3f, URZ ;  /* 0x0000003f070e7890 */ /* 0x000fe4000fffe03f */
[----:B------:R-:W-:Y:S02]  /*0420*/  ULDC.64 UR4, c[0x0][0x2c8] ;  /* 0x0000b20000047ab9 */ /* 0x000fe40000000a00 */
[----:B------:R-:W-:Y:S02]  /*0430*/  UIMAD.WIDE.U32 UR16, UR25, UR4, URZ ;  /* 0x00000004191072a5 */ /* 0x000fe4000f8e003f */
[----:B------:R-:W-:Y:S02]  /*0440*/  USHF.R.S32.HI UR15, URZ, 0x1f, UR12 ;  /* 0x0000001f3f0f7899 */ /* 0x000fe4000801140c */
[----:B------:R-:W-:-:S02]  /*0450*/  USHF.R.S32.HI UR7, URZ, 0x1f, UR14 ;  /* 0x0000001f3f077899 */ /* 0x000fc4000801140e */
[----:B------:R-:W-:Y:S02]  /*0460*/  UMOV UR4, UR25 ;  /* 0x0000001900047c82 */ /* 0x000fe40008000000 */
[----:B------:R-:W-:Y:S02]  /*0470*/  @UP2 USHF.R.U32.HI UR4, URZ, UR5, UR17 ;  /* 0x000000053f042299 */ /* 0x000fe40008011611 */
[----:B------:R-:W-:Y:S02]  /*0480*/  ULEA.HI UR5, UR15, UR12, URZ, 0x6 ;  /* 0x0000000c0f057291 */ /* 0x000fe4000f8f303f */
[----:B------:R-:W-:Y:S02]  /*0490*/  ULEA.HI UR21, UR7, UR14, URZ, 0x6 ;  /* 0x0000000e07157291 */ /* 0x000fe4000f8f303f */
[----:B------:R-:W-:Y:S02]  /*04a0*/  ULDC UR24, c[0x0][0x168] ;  /* 0x00005a0000187ab9 */ /* 0x000fe40000000800 */
[----:B------:R-:W-:-:S02]  /*04b0*/  USHF.R.S32.HI UR5, URZ, 0x6, UR5 ;  /* 0x000000063f057899 */ /* 0x000fc40008011405 */
[----:B------:R-:W-:Y:S02]  /*04c0*/  USHF.R.S32.HI UR21, URZ, 0x6, UR21 ;  /* 0x000000063f157899 */ /* 0x000fe40008011415 */
[----:B------:R-:W-:Y:S02]  /*04d0*/  UIADD3 UR24, UR10, -UR24, URZ ;  /* 0x800000180a187290 */ /* 0x000fe4000fffe03f */
[----:B------:R-:W-:Y:S02]  /*04e0*/  UISETP.LT.AND UP0, UPT, UR5, UR21, UPT ;  /* 0x000000150500728c */ /* 0x000fe4000bf01270 */
[----:B------:R-:W-:Y:S02]  /*04f0*/  UIADD3 UR4, UR24, UR4, URZ ;  /* 0x0000000418047290 */ /* 0x000fe4000fffe03f */
[----:B------:R-:W-:Y:S02]  /*0500*/  ULDC UR7, c[0x0][0x324] ;  /* 0x0000c90000077ab9 */ /* 0x000fe40000000800 */
[----:B------:R-:W-:-:S02]  /*0510*/  USEL UR21, UR5, UR21, UP0 ;  /* 0x0000001505157287 */ /* 0x000fc40008000000 */
[----:B------:R-:W-:Y:S01]  /*0520*/  UIADD3 UR7, UR4, -UR7, URZ ;  /* 0x8000000704077290 */ /* 0x000fe2000fffe03f */
[----:B------:R-:W-:Y:S05]  /*0530*/  @P0 BRA `(.L_x_164) ;  /* 0x0000015000000947 */ /* 0x000fea0003800000 */
[----:B------:R-:W-:Y:S02]  /*0540*/  UMOV UR12, UR4 ;  /* 0x00000004000c7c82 */ /* 0x000fe40008000000 */
[----:B------:R-:W-:-:S06]  /*0550*/  UISETP.GT.AND UP0, UPT, UR12, -0x1, UPT ;  /* 0xffffffff0c00788c */ /* 0x000fcc000bf04270 */
[----:B------:R-:W-:-:S13]  /*0560*/  PLOP3.LUT P0, PT, PT, PT, UP0, 0x80, 0x0 ;  /* 0x000000000000781c */ /* 0x000fda0003f0f008 */
[----:B------:R-:W-:Y:S05]  /*0570*/  @P0 BRA `(.L_x_165) ;  /* 0x0000008000000947 */ /* 0x000fea0003800000 */
[----:B------:R-:W-:Y:S02]  /*0580*/  ULDC UR4, c[0x0][0x32c] ;  /* 0x0000cb0000047ab9 */ /* 0x000fe40000000800 */
[----:B------:R-:W-:Y:S02]  /*0590*/  UISETP.NE.AND UP0, UPT, UR4, 0x1, UPT ;  /* 0x000000010400788c */ /* 0x000fe4000bf05270 */
[----:B------:R-:W-:Y:S02]  /*05a0*/  ULOP3.LUT UR12, URZ, UR12, URZ, 0x33, !UPT ;  /* 0x0000000c3f0c7292 */ /* 0x000fe4000f8e333f */
[----:B------:R-:W-:Y:S02]  /*05b0*/  ULDC.64 UR4, c[0x0][0x330] ;  /* 0x0000cc0000047ab9 */ /* 0x000fe40000000a00 */
[----:B------:R-:W-:-:S05]  /*05c0*/  UIMAD.WIDE.U32 UR14, UR12, UR4, URZ ;  /* 0x000000040c0e72a5 */ /* 0x000fca000f8e003f */
[----:B------:R-:W-:-:S04]  /*05d0*/  @UP0 USHF.R.U32.HI UR12, URZ, UR5, UR15 ;  /* 0x000000053f0c0299 */ /* 0x000fc8000801160f */
[----:B------:R-:W-:Y:S01]  /*05e0*/  ULOP3.LUT UR12, URZ, UR12, URZ, 0x33, !UPT ;  /* 0x0000000c3f0c7292 */ /* 0x000fe2000f8e333f */
[----:B------:R-:W-:Y:S05]  /*05f0*/  BRA `(.L_x_166) ;  /* 0x0000005000007947 */ /* 0x000fea0003800000 */
.L_x_165:
[----:B------:R-:W-:Y:S02]  /*0600*/  ULDC UR4, c[0x0][0x32c] ;  /* 0x0000cb0000047ab9 */ /* 0x000fe40000000800 */
[----:B------:R-:W-:-:S03]  /*0610*/  UISETP.NE.AND UP0, UPT, UR4, 0x1, UPT ;  /* 0x000000010400788c */ /* 0x000fc6000bf05270 */
[----:B------:R-:W-:Y:S02]  /*0620*/  ULDC.64 UR4, c[0x0][0x330] ;  /* 0x0000cc0000047ab9 */ /* 0x000fe40000000a00 */
[----:B------:R-:W-:-:S06]  /*0630*/  UIMAD.WIDE.U32 UR14, UR12, UR4, URZ ;  /* 0x000000040c0e72a5 */ /* 0x000fcc000f8e003f */
[----:B------:R-:W-:Y:S02]  /*0640*/  @UP0 USHF.R.U32.HI UR12, URZ, UR5, UR15 ;  /* 0x000000053f0c0299 */ /* 0x000fe4000801160f */
.L_x_166:
[----:B------:R-:W-:Y:S02]  /*0650*/  ULDC UR4, c[0x0][0x32c] ;  /* 0x0000cb0000047ab9 */ /* 0x000fe40000000800 */
[----:B------:R-:W-:-:S04]  /*0660*/  UIMAD UR4, UR12, UR4, URZ ;  /* 0x000000040c0472a4 */ /* 0x000fc8000f8e023f */
[----:B------:R-:W-:-:S04]  /*0670*/  UISETP.LT.AND UP0, UPT, UR7, UR4, UPT ;  /* 0x000000040700728c */ /* 0x000fc8000bf01270 */
[----:B------:R-:W-:-:S04]  /*0680*/  USEL UR7, UR7, UR4, !UP0 ;  /* 0x0000000407077287 */ /* 0x000fc8000c000000 */
.L_x_164:
[----:B------:R-:W-:Y:S01]  /*0690*/  USHF.R.S32.HI UR4, URZ, 0x1f, UR7 ;  /* 0x0000001f3f047899 */ /* 0x000fe20008011407 */
[----:B------:R-:W-:Y:S01]  /*06a0*/  PLOP3.LUT P2, PT, PT, PT, PT, 0x80, 0x0 ;  /* 0x000000000000781c */ /* 0x000fe20003f4f070 */
[----:B------:R-:W-:Y:S01]  /*06b0*/  CS2R R98, SRZ ;  /* 0x0000000000627805 */ /* 0x000fe2000001ff00 */
[----:B------:R-:W-:Y:S01]  /*06c0*/  IMAD.MOV.U32 R5, RZ, RZ, RZ ;  /* 0x000000ffff057224 */ /* 0x000fe200078e00ff */
[----:B------:R-:W-:Y:S01]  /*06d0*/  ULEA.HI UR7, UR4, UR7, URZ, 0x6 ;  /* 0x0000000704077291 */ /* 0x000fe2000f8f303f */
[----:B------:R-:W-:Y:S01]  /*06e0*/  IMAD.MOV.U32 R96, RZ, RZ, RZ ;  /* 0x000000ffff607224 */ /* 0x000fe200078e00ff */
[----:B------:R-:W-:Y:S01]  /*06f0*/  CS2R R94, SRZ ;  /* 0x00000000005e7805 */ /* 0x000fe2000001ff00 */
[----:B------:R-:W-:Y:S01]  /*0700*/  CS2R R92, SRZ ;  /* 0x00000000005c7805 */ /* 0x000fe2000001ff00 */
[----:B------:R-:W-:Y:S01]  /*0710*/  USHF.R.S32.HI UR7, URZ, 0x6, UR7 ;  /* 0x000000063f077899 */ /* 0x000fe20008011407 */
[----:B------:R-:W-:Y:S01]  /*0720*/  CS2R R90, SRZ ;  /* 0x00000000005a7805 */ /* 0x000fe2000001ff00 */
[----:B------:R-:W-:Y:S01]  /*0730*/  CS2R R88, SRZ ;  /* 0x0000000000587805 */ /* 0x000fe2000001ff00 */
[----:B------:R-:W-:Y:S01]  /*0740*/  CS2R R86, SRZ ;  /* 0x0000000000567805 */ /* 0x000fe2000001ff00 */
[----:B------:R-:W-:Y:S01]  /*0750*/  UISETP.LT.AND UP0, UPT, URZ, UR7, UPT ;  /* 0x000000073f00728c */ /* 0x000fe2000bf01270 */
[----:B------:R-:W-:Y:S01]  /*0760*/  CS2R R84, SRZ ;  /* 0x0000000000547805 */ /* 0x000fe2000001ff00 */
[----:B------:R-:W-:Y:S01]  /*0770*/  MOV R83, RZ ;  /* 0x000000ff00537202 */ /* 0x000fe20000000f00 */
[----:B------:R-:W-:Y:S01]  /*0780*/  CS2R R6, SRZ ;  /* 0x0000000000067805 */ /* 0x000fe2000001ff00 */
[----:B------:R-:W-:Y:S01]  /*0790*/  USEL UR7, URZ, UR7, !UP0 ;  /* 0x000000073f077287 */ /* 0x000fe2000c000000 */
[----:B------:R-:W-:Y:S01]  /*07a0*/  CS2R R80, SRZ ;  /* 0x0000000000507805 */ /* 0x000fe2000001ff00 */
[----:B------:R-:W-:Y:S01]  /*07b0*/  CS2R R78, SRZ ;  /* 0x00000000004e7805 */ /* 0x000fe2000001ff00 */
[----:B------:R-:W-:Y:S01]  /*07c0*/  CS2R R76, SRZ ;  /* 0x00000000004c7805 */ /* 0x000fe2000001ff00 */
[----:B------:R-:W-:Y:S01]  /*07d0*/  UISETP.GT.AND UP0, UPT, UR21, UR7, UPT ;  /* 0x000000071500728c */ /* 0x000fe2000bf04270 */
[----:B------:R-:W-:Y:S01]  /*07e0*/  CS2R R74, SRZ ;  /* 0x00000000004a7805 */ /* 0x000fe2000001ff00 */
[----:B------:R-:W-:Y:S01]  /*07f0*/  CS2R R72, SRZ ;  /* 0x0000000000487805 */ /* 0x000fe2000001ff00 */
[----:B------:R-:W-:Y:S01]  /*0800*/  CS2R R70, SRZ ;  /* 0x0000000000467805 */ /* 0x000fe2000001ff00 */
[----:B------:R-:W-:Y:S01]  /*0810*/  CS2R R68, SRZ ;  /* 0x0000000000447805 */ /* 0x000fe2000001ff00 */
[----:B------:R-:W-:Y:S01]  /*0820*/  CS2R R66, SRZ ;  /* 0x0000000000427805 */ /* 0x000fe2000001ff00 */
[----:B------:R-:W-:Y:S01]  /*0830*/  PLOP3.LUT P0, PT, PT, PT, UP0, 0x80, 0x0 ;  /* 0x000000000000781c */ /* 0x000fe20003f0f008 */
        /* <DEDUP_REMOVED lines=33> */
[----:B------:R-:W-:Y:S02]  /*0a50*/  ULDC.64 UR4, c[0x0][0x340] ;  /* 0x0000d00000047ab9 */ /* 0x000fe40000000a00 */
[----:B------:R-:W-:-:S02]  /*0a60*/  UISETP.NE.U32.AND UP0, UPT, URZ, UR4, UPT ;  /* 0x000000043f00728c */ /* 0x000fc4000bf05070 */
[----:B------:R-:W-:Y:S02]  /*0a70*/  ULDC.64 UR14, c[0x0][0x340] ;  /* 0x0000d000000e7ab9 */ /* 0x000fe40000000a00 */
[----:B------:R-:W-:-:S06]  /*0a80*/  UISETP.NE.AND.EX UP0, UPT, URZ, UR5, UPT, UP0 ;  /* 0x000000053f00728c */ /* 0x000fcc000bf05300 */
[----:B------:R-:W-:-:S05]  /*0a90*/  PLOP3.LUT P0, PT, PT, PT, UP0, 0x80, 0x0 ;  /* 0x000000000000781c */ /* 0x000fca0003f0f008 */
[----:B------:R-:W-:Y:S02]  /*0aa0*/  @UP0 UMOV UR4, 0x4 ;  /* 0x0000000400040882 */ /* 0x000fe40000000000 */
[----:B------:R-:W-:-:S06]  /*0ab0*/  @UP0 UIMAD.WIDE UR4, UR6, UR4, UR14 ;  /* 0x00000004060402a5 */ /* 0x000fcc000f8e020e */
[----:B------:R-:W-:Y:S02]  /*0ac0*/  IMAD.U32 R14, RZ, RZ, UR4 ;  /* 0x00000004ff0e7e24 */ /* 0x000fe4000f8e00ff */
[----:B------:R-:W-:Y:S01]  /*0ad0*/  IMAD.U32 R15, RZ, RZ, UR5 ;  /* 0x00000005ff0f7e24 */ /* 0x000fe2000f8e00ff */
[----:B------:R-:W-:Y:S01]  /*0ae0*/  SHF.R.S32.HI R85, RZ, 0x1f, R82 ;  /* 0x0000001fff557819 */ /* 0x000fe20000011452 */
[----:B------:R-:W-:-:S03]  /*0af0*/  ULDC.64 UR4, c[0x0][0x1b8] ;  /* 0x00006e0000047ab9 */ /* 0x000fc60000000a00 */
[----:B------:R-:W-:Y:S01]  /*0b00*/  LEA.HI R0, R85, R82, RZ, 0x3 ;  /* 0x0000005255007211 */ /* 0x000fe200078f18ff */
[----:B------:R-:W3:Y:S01]  /*0b10*/  @P0 LDG.E R14, [R14.64] ;  /* 0x000000160e0e0981 */ /* 0x000ee2000c1e1900 */
[----:B------:R-:W-:Y:S01]  /*0b20*/  PLOP3.LUT P2, PT, PT, PT, UP2, 0x80, 0x0 ;  /* 0x000000000000781c */ /* 0x000fe20003f4f028 */
[----:B------:R-:W-:Y:S01]  /*0b30*/  UIMAD UR12, UR8, UR4, URZ ;  /* 0x00000004080c72a4 */ /* 0x000fe2000f8e023f */
[----:B------:R-:W-:Y:S01]  /*0b40*/  LOP3.LUT R5, R0, 0xfffffff8, RZ, 0xc0, !PT ;  /* 0xfffffff800057812 */ /* 0x000fe200078ec0ff */
[----:B------:R-:W-:Y:S01]  /*0b50*/  UIMAD.WIDE.U32 UR16, UR11, UR4, URZ ;  /* 0x000000040b1072a5 */ /* 0x000fe2000f8e003f */
[----:B------:R-:W-:Y:S01]  /*0b60*/  SHF.R.S32.HI R0, RZ, 0x3, R0 ;  /* 0x00000003ff007819 */ /* 0x000fe20000011400 */
[----:B------:R-:W-:Y:S01]  /*0b70*/  UIMAD UR12, UR11, UR5, UR12 ;  /* 0x000000050b0c72a4 */ /* 0x000fe2000f8e020c */
[----:B------:R-:W-:Y:S01]  /*0b80*/  PLOP3.LUT P1, PT, PT, PT, UP2, 0x80, 0x0 ;  /* 0x000000000000781c */ /* 0x000fe20003f2f028 */
[----:B------:R-:W-:Y:S01]  /*0b90*/  IMAD.IADD R5, R82, 0x1, -R5 ;  /* 0x0000000152057824 */ /* 0x000fe200078e0a05 */
[----:B------:R-:W-:Y:S01]  /*0ba0*/  USHF.R.S32.HI UR14, URZ, 0x1f, UR6 ;  /* 0x0000001f3f0e7899 */ /* 0x000fe20008011406 */
[----:B------:R-:W-:Y:S01]  /*0bb0*/  IMAD.SHL.U32 R209, R0, 0x40, RZ ;  /* 0x0000004000d17824 */ /* 0x000fe200078e00ff */
[----:B------:R-:W-:Y:S01]  /*0bc0*/  ULDC.64 UR4, c[0x0][0x1c0] ;  /* 0x0000700000047ab9 */ /* 0x000fe20000000a00 */
[C---:B------:R-:W-:Y:S01]  /*0bd0*/  IMAD R210, R5.reuse, 0x20, R0 ;  /* 0x0000002005d27824 */ /* 0x040fe200078e0200 */
[----:B------:R-:W-:Y:S01]  /*0be0*/  UIADD3 UR17, UR17, UR12, URZ ;  /* 0x0000000c11117290 */ /* 0x000fe2000fffe03f */
[----:B------:R-:W-:Y:S01]  /*0bf0*/  IMAD.SHL.U32 R218, R5, 0x8, RZ ;  /* 0x0000000805da7824 */ /* 0x000fe200078e00ff */
[----:B------:R-:W-:Y:S01]  /*0c00*/  UIMAD UR14, UR14, UR4, URZ ;  /* 0x000000040e0e72a4 */ /* 0x000fe2000f8e023f */
[----:B------:R-:W-:Y:S01]  /*0c10*/  LOP3.LUT R209, R209, 0x1c0, RZ, 0xc0, !PT ;  /* 0x000001c0d1d17812 */ /* 0x000fe200078ec0ff */
[----:B------:R-:W-:Y:S01]  /*0c20*/  UIMAD.WIDE.U32 UR16, UR6, UR4, UR16 ;  /* 0x00000004061072a5 */ /* 0x000fe2000f8e0010 */
[----:B-1----:R-:W-:Y:S01]  /*0c30*/  IADD3 R2, R210, UR25, RZ ;  /* 0x00000019d2027c10 */ /* 0x002fe2000fffe0ff */
[----:B------:R-:W-:Y:S01]  /*0c40*/  UIMAD UR5, UR6, UR5, UR14 ;  /* 0x00000005060572a4 */ /* 0x000fe2000f8e020e */
[----:B------:R-:W-:Y:S01]  /*0c50*/  SHF.R.U32.HI R10, RZ, 0x3, R209 ;  /* 0x00000003ff0a7819 */ /* 0x000fe200000116d1 */
[----:B------:R-:W-:Y:S01]  /*0c60*/  ULDC UR4, c[0x0][0x168] ;  /* 0x00005a0000047ab9 */ /* 0x000fe20000000800 */
[----:B------:R-:W-:Y:S01]  /*0c70*/  LOP3.LUT R209, R209, 0x38, R218, 0xf8, !PT ;  /* 0x00000038d1d17812 */ /* 0x000fe200078ef8da */
[----:B------:R-:W-:Y:S01]  /*0c80*/  @P2 IMAD.HI.U32 R3, R2, c[0x0][0x2c8], RZ ;  /* 0x0000b20002032a27 */ /* 0x000fe200078e00ff */
[----:B------:R-:W-:Y:S01]  /*0c90*/  UIADD3 UR5, UR17, UR5, URZ ;  /* 0x0000000511057290 */ /* 0x000fe2000fffe03f */
[----:B------:R-:W-:Y:S01]  /*0ca0*/  ISETP.GE.AND P4, PT, R218, c[0x0][0x198], PT ;  /* 0x00006600da007a0c */ /* 0x000fe20003f86270 */
[----:B------:R-:W-:Y:S01]  /*0cb0*/  UIMAD UR4, UR9, UR4, URZ ;  /* 0x00000004090472a4 */ /* 0x000fe2000f8e023f */
[----:B------:R-:W-:Y:S01]  /*0cc0*/  IMAD.MOV.U32 R7, RZ, RZ, R2 ;  /* 0x000000ffff077224 */ /* 0x000fe200078e0002 */
[----:B------:R-:W-:Y:S01]  /*0cd0*/  @P1 SHF.R.U32.HI R7, RZ, c[0x0][0x2cc], R3 ;  /* 0x0000b300ff071a19 */ /* 0x000fe20000011603 */
[----:B------:R-:W-:Y:S01]  /*0ce0*/  IMAD.U32 R9, RZ, RZ, UR17 ;  /* 0x00000011ff097e24 */ /* 0x000fe2000f8e00ff */
[----:B------:R-:W-:Y:S01]  /*0cf0*/  LOP3.LUT R209, R209, R10, RZ, 0x3c, !PT ;  /* 0x0000000ad1d17212 */ /* 0x000fe200078e3cff */
[----:B------:R-:W-:Y:S01]  /*0d00*/  IMAD.U32 R8, RZ, RZ, UR16 ;  /* 0x00000010ff087e24 */ /* 0x000fe2000f8e00ff */
[--C-:B------:R-:W-:Y:S01]  /*0d10*/  SHF.R.S32.HI R4, RZ, 0x1f, R7.reuse ;  /* 0x0000001fff047819 */ /* 0x100fe20000011407 */
[----:B------:R-:W-:Y:S01]  /*0d20*/  IMAD.MOV R3, RZ, RZ, -R7 ;  /* 0x000000ffff037224 */ /* 0x000fe200078e0a07 */
[----:B------:R-:W-:Y:S01]  /*0d30*/  UIADD3 UR26, UR21, -0x1, URZ ;  /* 0xffffffff151a7890 */ /* 0x000fe2000fffe03f */
[----:B------:R-:W-:-:S02]  /*0d40*/  IMAD.U32 R9, RZ, RZ, UR5 ;  /* 0x00000005ff097e24 */ /* 0x000fc4000f8e00ff */
[----:B------:R-:W-:Y:S01]  /*0d50*/  IMAD R3, R3, c[0x0][0x2c4], R2 ;  /* 0x0000b10003037a24 */ /* 0x000fe200078e0202 */
[----:B------:R-:W-:Y:S01]  /*0d60*/  USHF.L.U32 UR12, UR26, 0x6, URZ ;  /* 0x000000061a0c7899 */ /* 0x000fe2000800063f */
[----:B------:R-:W-:Y:S02]  /*0d70*/  IMAD R4, R4, c[0x0][0x1b0], RZ ;  /* 0x00006c0004047a24 */ /* 0x000fe400078e02ff */
[C---:B------:R-:W-:Y:S01]  /*0d80*/  IMAD.WIDE.U32 R8, R7.reuse, c[0x0][0x1b0], R8 ;  /* 0x00006c0007087a25 */ /* 0x040fe200078e0008 */
[----:B------:R-:W-:Y:S02]  /*0d90*/  SHF.R.S32.HI R2, RZ, 0x1f, R3 ;  /* 0x0000001fff027819 */ /* 0x000fe40000011403 */
[----:B------:R-:W-:Y:S01]  /*0da0*/  IADD3 R208, R210, UR12, RZ ;  /* 0x0000000cd2d07c10 */ /* 0x000fe2000fffe0ff */
[----:B------:R-:W-:Y:S02]  /*0db0*/  IMAD R7, R7, c[0x0][0x1b4], R4 ;  /* 0x00006d0007077a24 */ /* 0x000fe400078e0204 */
[----:B------:R-:W-:-:S02]  /*0dc0*/  IMAD R2, R2, c[0x0][0x1a8], RZ ;  /* 0x00006a0002027a24 */ /* 0x000fc400078e02ff */
[----:B------:R-:W-:Y:S02]  /*0dd0*/  IMAD.IADD R9, R9, 0x1, R7 ;  /* 0x0000000109097824 */ /* 0x000fe400078e0207 */
[C---:B------:R-:W-:Y:S02]  /*0de0*/  IMAD R2, R3.reuse, c[0x0][0x1ac], R2 ;  /* 0x00006b0003027a24 */ /* 0x040fe400078e0202 */
[----:B------:R-:W-:Y:S01]  /*0df0*/  IMAD.WIDE.U32 R6, R3, c[0x0][0x1a8], R8 ;  /* 0x00006a0003067a25 */ /* 0x000fe200078e0008 */
[----:B------:R-:W-:-:S03]  /*0e00*/  LEA.HI R8, R85, R82, RZ, 0x6 ;  /* 0x0000005255087211 */ /* 0x000fc600078f30ff */
[----:B------:R-:W-:Y:S01]  /*0e10*/  IMAD.IADD R3, R7, 0x1, R2 ;  /* 0x0000000107037824 */ /* 0x000fe200078e0202 */
[----:B------:R-:W-:Y:S01]  /*0e20*/  LEA R7, P1, R6, c[0x0][0x160], 0x1 ;  /* 0x0000580006077a11 */ /* 0x000fe200078208ff */
[----:B------:R-:W-:Y:S01]  /*0e30*/  IMAD.SHL.U32 R8, R8, 0x8, RZ ;  /* 0x0000000808087824 */ /* 0x000fe200078e00ff */
[----:B------:R-:W-:Y:S01]  /*0e40*/  IADD3 R2, R0, UR25, RZ ;  /* 0x0000001900027c10 */ /* 0x000fe2000fffe0ff */
[----:B------:R-:W-:Y:S01]  /*0e50*/  IMAD.MOV.U32 R207, RZ, RZ, RZ ;  /* 0x000000ffffcf7224 */ /* 0x000fe200078e00ff */
[----:B------:R-:W-:Y:S01]  /*0e60*/  LEA.HI.X R6, R6, c[0x0][0x164], R3, 0x1, P1 ;  /* 0x0000590006067a11 */ /* 0x000fe200008f0c03 */
[----:B------:R-:W-:Y:S01]  /*0e70*/  SHFL.IDX PT, R12, R7, RZ, 0x181f ;  /* 0x00181fff070c7589 */ /* 0x000fe200000e0000 */
[----:B------:R-:W-:Y:S01]  /*0e80*/  LOP3.LUT R209, R209, 0xfffffe00, R8, 0xf8, !PT ;  /* 0xfffffe00d1d17812 */ /* 0x000fe200078ef808 */
[----:B------:R-:W-:Y:S01]  /*0e90*/  IMAD.MOV.U32 R3, RZ, RZ, c[0x0][0x2b8] ;  /* 0x0000ae00ff037624 */ /* 0x000fe200078e00ff */
[C---:B------:R-:W-:Y:S01]  /*0ea0*/  IADD3 R4, R2.reuse, 0x20, RZ ;  /* 0x0000002002047810 */ /* 0x040fe20007ffe0ff */
[----:B------:R-:W1:Y:S01]  /*0eb0*/  SHFL.IDX PT, R13, R6, RZ, 0x181f ;  /* 0x00181fff060d7589 */ /* 0x000e6200000e0000 */
[----:B------:R-:W-:Y:S01]  /*0ec0*/  ISETP.GE.AND P1, PT, R2, UR4, PT ;  /* 0x0000000402007c0c */ /* 0x000fe2000bf26270 */
[----:B------:R-:W-:Y:S01]  /*0ed0*/  IMAD.SHL.U32 R209, R209, 0x2, RZ ;  /* 0x00000002d1d17824 */ /* 0x000fe200078e00ff */
[----:B------:R-:W-:Y:S01]  /*0ee0*/  ISETP.NE.AND P3, PT, R3, 0x1, PT ;  /* 0x000000010300780c */ /* 0x000fe20003f65270 */
[----:B------:R-:W-:Y:S01]  /*0ef0*/  SHFL.IDX PT, R8, R7, 0x1, 0x181f ;  /* 0x00381f0007087f89 */ /* 0x000fe200000e0000 */
[----:B------:R-:W-:-:S02]  /*0f00*/  ISETP.GE.AND P6, PT, R4, UR4, PT ;  /* 0x0000000404007c0c */ /* 0x000fc4000bfc6270 */
[C---:B------:R-:W-:Y:S01]  /*0f10*/  IADD3 R3, R218.reuse, 0x40, RZ ;  /* 0x00000040da037810 */ /* 0x040fe20007ffe0ff */
[----:B------:R-:W4:Y:S01]  /*0f20*/  SHFL.IDX PT, R9, R6, 0x1, 0x181f ;  /* 0x00381f0006097f89 */ /* 0x000f2200000e0000 */
[----:B------:R-:W-:Y:S02]  /*0f30*/  IADD3 R4, R218, 0x80, RZ ;  /* 0x00000080da047810 */ /* 0x000fe40007ffe0ff */
[----:B------:R-:W-:Y:S02]  /*0f40*/  SHF.R.S32.HI R10, RZ, 0x1f, R3 ;  /* 0x0000001fff0a7819 */ /* 0x000fe40000011403 */
[----:B------:R-:W-:Y:S02]  /*0f50*/  SHF.R.S32.HI R11, RZ, 0x1f, R4 ;  /* 0x0000001fff0b7819 */ /* 0x000fe40000011404 */
[----:B------:R-:W-:Y:S02]  /*0f60*/  LEA.HI R217, R10, R3, RZ, 0x3 ;  /* 0x000000030ad97211 */ /* 0x000fe400078f18ff */
[----:B------:R-:W-:-:S02]  /*0f70*/  LEA.HI R216, R11, R4, RZ, 0x3 ;  /* 0x000000040bd87211 */ /* 0x000fc400078f18ff */
[----:B------:R-:W-:Y:S01]  /*0f80*/  IADD3 R10, R2, 0x40, RZ ;  /* 0x00000040020a7810 */ /* 0x000fe20007ffe0ff */
[----:B------:R-:W-:Y:S01]  /*0f90*/  SHFL.IDX PT, R11, R6, 0x2, 0x181f ;  /* 0x00581f00060b7f89 */ /* 0x000fe200000e0000 */
[----:B------:R-:W-:Y:S02]  /*0fa0*/  LOP3.LUT R217, R217, 0xfffffff8, RZ, 0xc0, !PT ;  /* 0xfffffff8d9d97812 */ /* 0x000fe400078ec0ff */
[----:B------:R-:W-:Y:S01]  /*0fb0*/  LOP3.LUT R216, R216, 0xfffffff8, RZ, 0xc0, !PT ;  /* 0xfffffff8d8d87812 */ /* 0x000fe200078ec0ff */
[--C-:B-1----:R-:W-:Y:S01]  /*0fc0*/  @!P1 IMAD.WIDE R16, R218, 0x2, R12.reuse ;  /* 0x00000002da109825 */ /* 0x102fe200078e020c */
[----:B------:R-:W-:Y:S02]  /*0fd0*/  ISETP.GE.AND P5, PT, R3, c[0x0][0x198], PT ;  /* 0x0000660003007a0c */ /* 0x000fe40003fa6270 */
[----:B------:R-:W-:Y:S01]  /*0fe0*/  ISETP.GE.AND P2, PT, R4, c[0x0][0x198], PT ;  /* 0x0000660004007a0c */ /* 0x000fe20003f46270 */
[----:B------:R-:W-:Y:S01]  /*0ff0*/  @!P1 IMAD.WIDE R22, R216, 0x2, R12 ;  /* 0x00000002d8169825 */ /* 0x000fe200078e020c */
[----:B------:R1:W-:Y:S01]  /*1000*/  @!P1 LDGSTS.E.BYPASS.LTC128B.128 [R209+0xc100], [R16.64], !P4 ;  /* 0x0c10000010d19fae */ /* 0x0003e2000e101d56 */
[----:B------:R-:W-:-:S02]  /*1010*/  IADD3 R2, R2, 0x60, RZ ;  /* 0x0000006002027810 */ /* 0x000fc40007ffe0ff */
[----:B----4-:R-:W-:-:S04]  /*1020*/  @!P6 IMAD.WIDE R20, R218, 0x2, R8 ;  /* 0x00000002da14e825 */ /* 0x010fc800078e0208 */
[----:B------:R-:W-:Y:S01]  /*1030*/  @!P6 IMAD.WIDE R18, R216, 0x2, R8 ;  /* 0x00000002d812e825 */ /* 0x000fe200078e0208 */
[----:B---3--:R3:W4:Y:S01]  /*1040*/  @P0 R2UR UR9, R14 ;  /* 0x000000000e0903c2 */ /* 0x00872200000e0000 */
[----:B------:R-:W-:Y:S01]  /*1050*/  ISETP.GE.AND P0, PT, R10, UR4, PT ;  /* 0x000000040a007c0c */ /* 0x000fe2000bf06270 */
[----:B----4-:R-:W-:Y:S01]  /*1060*/  @!UP0 UMOV UR9, UR6 ;  /* 0x0000000600098c82 */ /* 0x010fe20008000000 */
[----:B------:R-:W1:Y:S01]  /*1070*/  SHFL.IDX PT, R10, R7, 0x2, 0x181f ;  /* 0x00581f00070a7f89 */ /* 0x000e6200000e0000 */
[----:B------:R-:W-:Y:S01]  /*1080*/  USHF.R.S32.HI UR6, URZ, 0x1f, UR9 ;  /* 0x0000001f3f067899 */ /* 0x000fe20008011409 */
[----:B---3--:R-:W-:-:S04]  /*1090*/  @!P1 IMAD.WIDE R14, R217, 0x2, R12 ;  /* 0x00000002d90e9825 */ /* 0x008fc800078e020c */
[C---:B------:R-:W-:Y:S01]  /*10a0*/  @!P6 IMAD.WIDE R12, R217.reuse, 0x2, R8 ;  /* 0x00000002d90ce825 */ /* 0x040fe200078e0208 */
[----:B------:R3:W-:Y:S04]  /*10b0*/  @!P1 LDGSTS.E.BYPASS.LTC128B.128 [R209+0x10100], [R14.64], !P5 ;  /* 0x101000000ed19fae */ /* 0x0007e8000e901d56 */
[----:B-1----:R-:W-:Y:S01]  /*10c0*/  @!P0 IMAD.WIDE R16, R217, 0x2, R10 ;  /* 0x00000002d9108825 */ /* 0x002fe200078e020a */
[----:B------:R-:W-:Y:S04]  /*10d0*/  SHFL.IDX PT, R8, R7, 0x3, 0x181f ;  /* 0x00781f0007087f89 */ /* 0x000fe800000e0000 */
[----:B------:R-:W3:Y:S04]  /*10e0*/  SHFL.IDX PT, R9, R6, 0x3, 0x181f ;  /* 0x00781f0006097f89 */ /* 0x000ee800000e0000 */
[----:B------:R1:W-:Y:S01]  /*10f0*/  @!P1 LDGSTS.E.BYPASS.LTC128B.128 [R209+0x14100], [R22.64], !P2 ;  /* 0x1410000016d19fae */ /* 0x0003e2000d101d56 */
[----:B------:R-:W-:Y:S01]  /*1100*/  ISETP.GE.AND P1, PT, R2, UR4, PT ;  /* 0x0000000402007c0c */ /* 0x000fe2000bf26270 */
[----:B------:R-:W-:-:S02]  /*1110*/  ULDC.64 UR4, c[0x0][0x2b0] ;  /* 0x0000ac0000047ab9 */ /* 0x000fc40000000a00 */
[----:B------:R4:W-:Y:S01]  /*1120*/  @!P6 LDGSTS.E.BYPASS.LTC128B.128 [R209+0xd100], [R20.64], !P4 ;  /* 0x0d10000014d1efae */ /* 0x0009e2000e101d56 */
[----:B------:R-:W-:Y:S02]  /*1130*/  UIMAD UR6, UR6, UR4, URZ ;  /* 0x00000004060672a4 */ /* 0x000fe4000f8e023f */
[----:B------:R-:W-:Y:S01]  /*1140*/  UIMAD.WIDE.U32 UR14, UR9, UR4, URZ ;  /* 0x00000004090e72a5 */ /* 0x000fe2000f8e003f */
[----:B------:R5:W-:Y:S01]  /*1150*/  @!P6 LDGSTS.E.BYPASS.LTC128B.128 [R209+0x11100], [R12.64], !P5 ;  /* 0x111000000cd1efae */ /* 0x000be2000e901d56 */
[----:B------:R-:W-:-:S03]  /*1160*/  UIMAD UR6, UR9, UR5, UR6 ;  /* 0x00000005090672a4 */ /* 0x000fc6000f8e0206 */
[----:B------:R2:W-:Y:S01]  /*1170*/  @!P6 LDGSTS.E.BYPASS.LTC128B.128 [R209+0x15100], [R18.64], !P2 ;  /* 0x1510000012d1efae */ /* 0x0005e2000d101d56 */
[C---:B------:R-:W-:Y:S01]  /*1180*/  ISETP.GE.AND P6, PT, R208.reuse, UR10, PT ;  /* 0x0000000ad0007c0c */ /* 0x040fe2000bfc6270 */
[----:B------:R-:W-:Y:S01]  /*1190*/  UIADD3 UR6, UR15, UR6, URZ ;  /* 0x000000060f067290 */ /* 0x000fe2000fffe03f */
[----:B--2---:R-:W-:Y:S01]  /*11a0*/  IADD3 R208, R208, UR13, RZ ;  /* 0x0000000dd0d07c10 */ /* 0x004fe2000fffe0ff */
[----:B------:R-:W-:Y:S01]  /*11b0*/  ULDC.64 UR4, c[0x0][0x210] ;  /* 0x0000840000047ab9 */ /* 0x000fe20000000a00 */
[----:B------:R-:W-:-:S03]  /*11c0*/  ISETP.GT.OR P6, PT, R210, 0x3f, P6 ;  /* 0x0000003fd200780c */ /* 0x000fc600037c4670 */
[----:B------:R-:W-:Y:S02]  /*11d0*/  IMAD.MOV.U32 R2, RZ, RZ, R208 ;  /* 0x000000ffff027224 */ /* 0x000fe400078e00d0 */
[----:B---3--:R-:W-:-:S04]  /*11e0*/  @!P1 IMAD.WIDE R14, R218, 0x2, R8 ;  /* 0x00000002da0e9825 */ /* 0x008fc800078e0208 */
[----:B----4-:R-:W-:-:S04]  /*11f0*/  @!P0 IMAD.WIDE R20, R216, 0x2, R10 ;  /* 0x00000002d8148825 */ /* 0x010fc800078e020a */
[----:B-----5:R-:W-:-:S04]  /*1200*/  @P3 IMAD.HI.U32 R12, R208, c[0x0][0x2bc], RZ ;  /* 0x0000af00d00c3a27 */ /* 0x020fc800078e00ff */
[----:B------:R-:W-:Y:S01]  /*1210*/  @!P0 IMAD.WIDE R18, R218, 0x2, R10 ;  /* 0x00000002da128825 */ /* 0x000fe200078e020a */
[----:B------:R-:W-:-:S03]  /*1220*/  @P3 SHF.R.U32.HI R2, RZ, c[0x0][0x2c0], R12 ;  /* 0x0000b000ff023a19 */ /* 0x000fc6000001160c */
[--C-:B------:R-:W-:Y:S01]  /*1230*/  @!P1 IMAD.WIDE R12, R217, 0x2, R8.reuse ;  /* 0x00000002d90c9825 */ /* 0x100fe200078e0208 */
[----:B------:R2:W-:Y:S03]  /*1240*/  @!P0 LDGSTS.E.BYPASS.LTC128B.128 [R209+0xe100], [R18.64], !P4 ;  /* 0x0e10000012d18fae */ /* 0x0005e6000e101d56 */
[----:B------:R-:W-:Y:S01]  /*1250*/  @!P1 IMAD.WIDE R8, R216, 0x2, R8 ;  /* 0x00000002d8089825 */ /* 0x000fe200078e0208 */
[----:B------:R3:W-:Y:S04]  /*1260*/  @!P0 LDGSTS.E.BYPASS.LTC128B.128 [R209+0x12100], [R16.64], !P5 ;  /* 0x1210000010d18fae */ /* 0x0007e8000e901d56 */
[----:B------:R4:W-:Y:S01]  /*1270*/  @!P0 LDGSTS.E.BYPASS.LTC128B.128 [R209+0x16100], [R20.64], !P2 ;  /* 0x1610000014d18fae */ /* 0x0009e2000d101d56 */
[----:B------:R-:W-:-:S03]  /*1280*/  @!P6 IADD3 R7, P0, R2, UR14, RZ ;  /* 0x0000000e0207ec10 */ /* 0x000fc6000ff1e0ff */
[----:B------:R5:W-:Y:S01]  /*1290*/  @!P1 LDGSTS.E.BYPASS.LTC128B.128 [R209+0xf100], [R14.64], !P4 ;  /* 0x0f1000000ed19fae */ /* 0x000be2000e101d56 */
[----:B------:R-:W-:Y:S02]  /*12a0*/  @!P6 LEA.HI.X.SX32 R6, R2, UR6, 0x1, P0 ;  /* 0x000000060206ec11 */ /* 0x000fe400080f0eff */
[C---:B------:R-:W-:Y:S01]  /*12b0*/  @!P6 LEA R10, P0, R7.reuse, c[0x0][0x2a0], 0x2 ;  /* 0x0000a800070aea11 */ /* 0x040fe200078010ff */
[----:B------:R1:W-:Y:S03]  /*12c0*/  @!P1 LDGSTS.E.BYPASS.LTC128B.128 [R209+0x13100], [R12.64], !P5 ;  /* 0x131000000cd19fae */ /* 0x0003e6000e901d56 */
[----:B------:R-:W-:Y:S01]  /*12d0*/  @!P6 LEA.HI.X R11, R7, c[0x0][0x2a4], R6, 0x2, P0 ;  /* 0x0000a900070bea11 */ /* 0x000fe200000f1406 */
[----:B------:R1:W-:Y:S04]  /*12e0*/  @!P1 LDGSTS.E.BYPASS.LTC128B.128 [R209+0x17100], [R8.64], !P2 ;  /* 0x1710000008d19fae */ /* 0x0003e8000d101d56 */
[----:B------:R-:W0:Y:S04]  /*12f0*/  LDGDEPBAR ;  /* 0x00000000000079af */ /* 0x000e280000000000 */
[----:B------:R-:W-:Y:S06]  /*1300*/  BAR.SYNC.DEFER_BLOCKING 0x0 ;  /* 0x0000000000007b1d */ /* 0x000fec0000010000 */
[----:B------:R-:W2:Y:S01]  /*1310*/  @!P6 LDG.E R207, [R10.64] ;  /* 0x000000160acfe981 */ /* 0x000ea2000c1e1900 */
[----:B------:R-:W-:Y:S01]  /*1320*/  IMAD.MOV R7, RZ, RZ, -R2 ;  /* 0x000000ffff077224 */ /* 0x000fe200078e0a02 */
[----:B------:R-:W-:Y:S01]  /*1330*/  UIMAD UR9, UR8, UR4, URZ ;  /* 0x00000004080972a4 */ /* 0x000fe2000f8e023f */
[-C--:B------:R-:W-:Y:S01]  /*1340*/  LEA.HI R2, R85, R82.reuse, RZ, 0x4 ;  /* 0x0000005255027211 */ /* 0x080fe200078f20ff */
[----:B------:R-:W-:Y:S01]  /*1350*/  UIMAD.WIDE.U32 UR16, UR11, UR4, URZ ;  /* 0x000000040b1072a5 */ /* 0x000fe2000f8e003f */
[----:B------:R-:W-:Y:S01]  /*1360*/  IMAD R208, R7, c[0x0][0x2b8], R208 ;  /* 0x0000ae0007d07a24 */ /* 0x000fe200078e02d0 */
[----:B------:R-:W-:Y:S01]  /*1370*/  UIMAD UR9, UR11, UR5, UR9 ;  /* 0x000000050b0972a4 */ /* 0x000fe2000f8e0209 */
[----:B------:R-:W-:Y:S01]  /*1380*/  IMAD.SHL.U32 R6, R5, 0x40, RZ ;  /* 0x0000004005067824 */ /* 0x000fe200078e00ff */
[----:B------:R-:W-:Y:S01]  /*1390*/  ISETP.GE.AND P6, PT, R218, c[0x0][0x1d4], PT ;  /* 0x00007500da007a0c */ /* 0x000fe20003fc6270 */
[----:B-----5:R-:W-:Y:S01]  /*13a0*/  IMAD.WIDE.U32 R14, R208, c[0x0][0x208], RZ ;  /* 0x00008200d00e7a25 */ /* 0x020fe200078e00ff */
[----:B------:R-:W-:Y:S01]  /*13b0*/  SHF.R.S32.HI R7, RZ, 0x1f, R208 ;  /* 0x0000001fff077819 */ /* 0x000fe200000114d0 */
[----:B------:R-:W-:Y:S01]  /*13c0*/  ULDC.64 UR4, c[0x0][0x1e8] ;  /* 0x00007a0000047ab9 */ /* 0x000fe20000000a00 */
[----:B------:R-:W-:Y:S01]  /*13d0*/  LOP3.LUT R6, R6, 0x1c0, RZ, 0xc0, !PT ;  /* 0x000001c006067812 */ /* 0x000fe200078ec0ff */
[----:B-1----:R-:W-:Y:S01]  /*13e0*/  IMAD.MOV.U32 R12, RZ, RZ, R14 ;  /* 0x000000ffff0c7224 */ /* 0x002fe200078e000e */
[----:B------:R-:W-:Y:S01]  /*13f0*/  UIADD3 UR9, UR17, UR9, URZ ;  /* 0x0000000911097290 */ /* 0x000fe2000fffe03f */
[C---:B---3--:R-:W-:Y:S01]  /*1400*/  IMAD R17, R7.reuse, c[0x0][0x208], RZ ;  /* 0x0000820007117a24 */ /* 0x048fe200078e02ff */
[----:B------:R-:W-:Y:S01]  /*1410*/  UIMAD.WIDE.U32 UR18, UR11, UR4, URZ ;  /* 0x000000040b1272a5 */ /* 0x000fe2000f8e003f */
[----:B------:R-:W-:Y:S01]  /*1420*/  IMAD R7, R7, c[0x0][0x1e0], RZ ;  /* 0x0000780007077a24 */ /* 0x000fe200078e02ff */
[----:B------:R-:W-:Y:S01]  /*1430*/  UIMAD UR4, UR8, UR4, URZ ;  /* 0x00000004080472a4 */ /* 0x000fe2000f8e023f */
[C---:B------:R-:W-:Y:S01]  /*1440*/  IMAD R13, R208.reuse, c[0x0][0x20c], R17 ;  /* 0x00008300d00d7a24 */ /* 0x040fe200078e0211 */
[----:B------:R-:W-:Y:S01]  /*1450*/  ISETP.GE.AND P5, PT, R3, c[0x0][0x1d4], PT ;  /* 0x0000750003007a0c */ /* 0x000fe20003fa6270 */
[----:B------:R-:W-:Y:S01]  /*1460*/  IMAD.WIDE.U32 R8, R208, c[0x0][0x1e0], RZ ;  /* 0x00007800d0087a25 */ /* 0x000fe200078e00ff */
[----:B------:R-:W-:Y:S01]  /*1470*/  UIMAD UR4, UR11, UR5, UR4 ;  /* 0x000000050b0472a4 */ /* 0x000fe2000f8e0204 */
[----:B------:R-:W-:Y:S01]  /*1480*/  ISETP.GE.AND P4, PT, R4, c[0x0][0x1d4], PT ;  /* 0x0000750004007a0c */ /* 0x000fe20003f86270 */
[----:B------:R-:W-:Y:S01]  /*1490*/  UISETP.GT.AND UP0, UPT, UR26, UR7, UPT ;  /* 0x000000071a00728c */ /* 0x000fe2000bf04270 */
[----:B------:R-:W-:Y:S01]  /*14a0*/  IMAD.IADD R13, R15, 0x1, R13 ;  /* 0x000000010f0d7824 */ /* 0x000fe200078e020d */
[----:B------:R-:W-:Y:S01]  /*14b0*/  UIADD3 UR8, UR19, UR4, URZ ;  /* 0x0000000413087290 */ /* 0x000fe2000fffe03f */
[----:B------:R-:W-:Y:S01]  /*14c0*/  IMAD R7, R208, c[0x0][0x1e4], R7 ;  /* 0x00007900d0077a24 */ /* 0x000fe200078e0207 */
[----:B------:R-:W-:Y:S01]  /*14d0*/  LEA.HI R83, R85, R82, RZ, 0x5 ;  /* 0x0000005255537211 */ /* 0x000fe200078f28ff */
[----:B------:R-:W-:Y:S01]  /*14e0*/  IMAD.SHL.U32 R205, R0, 0x8, RZ ;  /* 0x0000000800cd7824 */ /* 0x000fe200078e00ff */
[----:B------:R-:W-:Y:S01]  /*14f0*/  SHF.R.S32.HI R133, RZ, 0x1f, R218 ;  /* 0x0000001fff857819 */ /* 0x000fe200000114da */
[----:B------:R-:W-:Y:S01]  /*1500*/  IMAD.IADD R9, R9, 0x1, R7 ;  /* 0x0000000109097824 */ /* 0x000fe200078e0207 */
[----:B------:R-:W-:Y:S01]  /*1510*/  SHF.R.S32.HI R80, RZ, 0x5, R83 ;  /* 0x00000005ff507819 */ /* 0x000fe20000011453 */
[----:B------:R-:W-:Y:S01]  /*1520*/  IMAD.WIDE R16, R218, 0x2, RZ ;  /* 0x00000002da107825 */ /* 0x000fe200078e02ff */
[----:B------:R-:W-:-:S02]  /*1530*/  LOP3.LUT R205, R6, 0x8, R205, 0xf8, !PT ;  /* 0x0000000806cd7812 */ /* 0x000fc400078ef8cd */
[----:B------:R-:W-:Y:S01]  /*1540*/  SHF.R.U32.HI R6, RZ, 0x3, R6 ;  /* 0x00000003ff067819 */ /* 0x000fe20000011606 */
[----:B------:R-:W-:Y:S01]  /*1550*/  IMAD.U32 R81, RZ, RZ, UR12 ;  /* 0x0000000cff517e24 */ /* 0x000fe2000f8e00ff */
[----:B------:R-:W-:Y:S02]  /*1560*/  SEL R221, RZ, 0x10, P4 ;  /* 0x00000010ffdd7807 */ /* 0x000fe40002000000 */
[----:B------:R-:W-:Y:S02]  /*1570*/  LOP3.LUT R205, R205, R6, RZ, 0x3c, !PT ;  /* 0x00000006cdcd7212 */ /* 0x000fe400078e3cff */
[----:B------:R-:W-:Y:S02]  /*1580*/  IADD3 R0, -R0, UR10, -R81 ;  /* 0x0000000a00007c10 */ /* 0x000fe4000fffe951 */
[----:B------:R-:W-:Y:S02]  /*1590*/  SHF.R.S32.HI R220, RZ, 0x1f, R217 ;  /* 0x0000001fffdc7819 */ /* 0x000fe400000114d9 */
[----:B------:R-:W-:-:S02]  /*15a0*/  ISETP.GE.AND P2, PT, R0, 0x1, PT ;  /* 0x000000010000780c */ /* 0x000fc40003f46270 */
[----:B------:R-:W-:Y:S02]  /*15b0*/  SHF.R.S32.HI R219, RZ, 0x1f, R216 ;  /* 0x0000001fffdb7819 */ /* 0x000fe400000114d8 */
[----:B------:R-:W-:Y:S02]  /*15c0*/  IADD3 R213, R209, 0x100, RZ ;  /* 0x00000100d1d57810 */ /* 0x000fe40007ffe0ff */
[----:B--2---:R-:W-:Y:S01]  /*15d0*/  SHF.R.S32.HI R18, RZ, 0x1f, R207 ;  /* 0x0000001fff127819 */ /* 0x004fe200000114cf */
[----:B------:R-:W-:Y:S01]  /*15e0*/  IMAD.WIDE.U32 R10, R207, c[0x0][0x218], R12 ;  /* 0x00008600cf0a7a25 */ /* 0x000fe200078e000c */
[----:B------:R-:W-:-:S03]  /*15f0*/  SHF.R.S32.HI R13, RZ, 0x4, R2 ;  /* 0x00000004ff0d7819 */ /* 0x000fc60000011402 */
[----:B------:R-:W-:Y:S01]  /*1600*/  IMAD R12, R18, c[0x0][0x218], RZ ;  /* 0x00008600120c7a24 */ /* 0x000fe200078e02ff */
[----:B------:R-:W-:Y:S01]  /*1610*/  IADD3 R7, P0, R10, UR16, RZ ;  /* 0x000000100a077c10 */ /* 0x000fe2000ff1e0ff */
[----:B------:R-:W-:Y:S01]  /*1620*/  IMAD.WIDE.U32 R8, R207, c[0x0][0x1f0], R8 ;  /* 0x00007c00cf087a25 */ /* 0x000fe200078e0008 */
[----:B------:R-:W-:-:S03]  /*1630*/  LEA.HI R10, R2, R13, RZ, 0x1 ;  /* 0x0000000d020a7211 */ /* 0x000fc600078f08ff */
[----:B------:R-:W-:Y:S01]  /*1640*/  IMAD R12, R207, c[0x0][0x21c], R12 ;  /* 0x00008700cf0c7a24 */ /* 0x000fe200078e020c */
[----:B------:R-:W-:Y:S01]  /*1650*/  LOP3.LUT R10, R10, 0xfffffffe, RZ, 0xc0, !PT ;  /* 0xfffffffe0a0a7812 */ /* 0x000fe200078ec0ff */
[----:B------:R-:W-:-:S03]  /*1660*/  IMAD R18, R18, c[0x0][0x1f0], RZ ;  /* 0x00007c0012127a24 */ /* 0x000fc600078e02ff */
[----:B------:R-:W-:Y:S01]  /*1670*/  IADD3.X R12, R11, UR9, R12, P0, !PT ;  /* 0x000000090b0c7c10 */ /* 0x000fe200087fe40c */
[----:B------:R-:W-:Y:S01]  /*1680*/  IMAD R18, R207, c[0x0][0x1f4], R18 ;  /* 0x00007d00cf127a24 */ /* 0x000fe200078e0212 */
[----:B------:R-:W-:Y:S01]  /*1690*/  LEA R14, P0, R7, c[0x0][0x1f8], 0x1 ;  /* 0x00007e00070e7a11 */ /* 0x000fe200078008ff */
[----:B------:R-:W-:Y:S01]  /*16a0*/  IMAD.IADD R10, R13, 0x1, -R10 ;  /* 0x000000010d0a7824 */ /* 0x000fe200078e0a0a */
[----:B------:R-:W-:Y:S02]  /*16b0*/  IADD3 R11, P1, R8, UR18, RZ ;  /* 0x00000012080b7c10 */ /* 0x000fe4000ff3e0ff */
[----:B------:R-:W-:Y:S01]  /*16c0*/  LEA.HI.X R12, R7, c[0x0][0x1fc], R12, 0x1, P0 ;  /* 0x00007f00070c7a11 */ /* 0x000fe200000f0c0c */
[----:B------:R-:W1:Y:S01]  /*16d0*/  SHFL.IDX PT, R24, R14, RZ, 0x181f ;  /* 0x00181fff0e187589 */ /* 0x000e6200000e0000 */
[----:B------:R-:W-:Y:S01]  /*16e0*/  IADD3.X R18, R9, UR8, R18, P1, !PT ;  /* 0x0000000809127c10 */ /* 0x000fe20008ffe412 */
[----:B------:R-:W-:Y:S01]  /*16f0*/  IMAD.SHL.U32 R84, R10, 0x8, RZ ;  /* 0x000000080a547824 */ /* 0x000fe200078e00ff */
[----:B------:R-:W-:Y:S01]  /*1700*/  LOP3.LUT R7, R2, 0xfffffff0, RZ, 0xc0, !PT ;  /* 0xfffffff002077812 */ /* 0x000fe200078ec0ff */
[----:B------:R-:W2:Y:S01]  /*1710*/  SHFL.IDX PT, R76, R14, 0x1, 0x181f ;  /* 0x00381f000e4c7f89 */ /* 0x000ea200000e0000 */
[----:B------:R-:W-:Y:S01]  /*1720*/  LEA R19, P0, R11, c[0x0][0x1c8], 0x1 ;  /* 0x000072000b137a11 */ /* 0x000fe200078008ff */
[----:B------:R-:W-:-:S02]  /*1730*/  IMAD R205, R10, 0x200, R205 ;  /* 0x000002000acd7824 */ /* 0x000fc400078e02cd */
[----:B------:R-:W3:Y:S01]  /*1740*/  SHFL.IDX PT, R9, R12, RZ, 0x181f ;  /* 0x00181fff0c097589 */ /* 0x000ee200000e0000 */
[----:B------:R-:W-:Y:S01]  /*1750*/  IMAD.IADD R7, R82, 0x1, -R7 ;  /* 0x0000000152077824 */ /* 0x000fe200078e0a07 */
[----:B------:R-:W-:Y:S01]  /*1760*/  LEA.HI.X R18, R11, c[0x0][0x1cc], R18, 0x1, P0 ;  /* 0x000073000b127a11 */ /* 0x000fe200000f0c12 */
[----:B------:R-:W-:Y:S01]  /*1770*/  IMAD.SHL.U32 R205, R205, 0x2, RZ ;  /* 0x00000002cdcd7824 */ /* 0x000fe200078e00ff */
[----:B------:R-:W5:Y:S02]  /*1780*/  SHFL.IDX PT, R8, R12, 0x1, 0x181f ;  /* 0x00381f000c087f89 */ /* 0x000f6400000e0000 */
[----:B------:R-:W-:Y:S02]  /*1790*/  SHF.R.S32.HI R2, RZ, 0x1f, R7 ;  /* 0x0000001fff027819 */ /* 0x000fe40000011407 */
[----:B------:R-:W-:Y:S01]  /*17a0*/  SHFL.IDX PT, R14, R19, RZ, 0x181f ;  /* 0x00181fff130e7589 */ /* 0x000fe200000e0000 */
[----:B------:R-:W-:Y:S02]  /*17b0*/  IADD3 R204, R205, 0x6120, RZ ;  /* 0x00006120cdcc7810 */ /* 0x000fe40007ffe0ff */
[----:B------:R-:W-:Y:S01]  /*17c0*/  LEA.HI R87, R2, R7, RZ, 0x3 ;  /* 0x0000000702577211 */ /* 0x000fe200078f18ff */
[----:B------:R-:W4:Y:S03]  /*17d0*/  SHFL.IDX PT, R15, R18, RZ, 0x181f ;  /* 0x00181fff120f7589 */ /* 0x000f2600000e0000 */
[C---:B------:R-:W-:Y:S01]  /*17e0*/  LOP3.LUT R2, R87.reuse, 0xfffffff8, RZ, 0xc0, !PT ;  /* 0xfffffff857027812 */ /* 0x040fe200078ec0ff */
[----:B------:R-:W-:Y:S01]  /*17f0*/  SHFL.IDX PT, R12, R19, 0x1, 0x181f ;  /* 0x00381f00130c7f89 */ /* 0x000fe200000e0000 */
[----:B-1----:R-:W-:Y:S01]  /*1800*/  IADD3 R6, P1, R24, R16, RZ ;  /* 0x0000001018067210 */ /* 0x002fe20007f3e0ff */
[----:B------:R-:W-:-:S02]  /*1810*/  IMAD.SHL.U32 R87, R87, 0x40, RZ ;  /* 0x0000004057577824 */ /* 0x000fc400078e00ff */
[----:B------:R1:W1:Y:S01]  /*1820*/  SHFL.IDX PT, R13, R18, 0x1, 0x181f ;  /* 0x00381f00120d7f89 */ /* 0x00026200000e0000 */
[----:B--2---:R-:W-:Y:S01]  /*1830*/  IADD3 R26, P0, R16, R76, RZ ;  /* 0x0000004c101a7210 */ /* 0x004fe20007f1e0ff */
[----:B------:R-:W-:Y:S01]  /*1840*/  IMAD.IADD R2, R7, 0x1, -R2 ;  /* 0x0000000107027824 */ /* 0x000fe200078e0a02 */
[----:B------:R-:W-:Y:S01]  /*1850*/  LOP3.LUT R87, R87, 0xfffffe00, RZ, 0xc0, !PT ;  /* 0xfffffe0057577812 */ /* 0x000fe200078ec0ff */
[----:B---3--:R-:W-:Y:S01]  /*1860*/  IMAD.X R7, R9, 0x1, R17, P1 ;  /* 0x0000000109077824 */ /* 0x008fe200008e0611 */
[----:B------:R-:W-:Y:S01]  /*1870*/  ISETP.GT.AND P1, PT, R0, 0x20, PT ;  /* 0x000000200000780c */ /* 0x000fe20003f24270 */
[----:B------:R-:W-:Y:S02]  /*1880*/  IMAD.SHL.U32 R11, R2, 0x40, RZ ;  /* 0x00000040020b7824 */ /* 0x000fe400078e00ff */
[----:B-----5:R-:W-:Y:S02]  /*1890*/  IMAD.X R27, R17, 0x1, R8, P0 ;  /* 0x00000001111b7824 */ /* 0x020fe400000e0608 */
[----:B------:R-:W-:Y:S01]  /*18a0*/  IMAD.WIDE R16, R217, 0x2, RZ ;  /* 0x00000002d9107825 */ /* 0x000fe200078e02ff */
[----:B------:R-:W-:-:S04]  /*18b0*/  LOP3.LUT R11, R11, 0x1c0, RZ, 0xc0, !PT ;  /* 0x000001c00b0b7812 */ /* 0x000fc800078ec0ff */
[----:B------:R-:W-:Y:S01]  /*18c0*/  IADD3 R28, P0, R24, R16, RZ ;  /* 0x00000010181c7210 */ /* 0x000fe20007f1e0ff */
[----:B----4-:R-:W-:Y:S01]  /*18d0*/  @P2 IMAD.WIDE R20, R217, 0x2, R14 ;  /* 0x00000002d9142825 */ /* 0x010fe200078e020e */
[----:B------:R-:W-:Y:S02]  /*18e0*/  LOP3.LUT R84, R11, 0x8, R84, 0xf8, !PT ;  /* 0x000000080b547812 */ /* 0x000fe400078ef854 */
[----:B------:R-:W-:Y:S01]  /*18f0*/  SHF.R.U32.HI R11, RZ, 0x3, R11 ;  /* 0x00000003ff0b7819 */ /* 0x000fe2000001160b */
[----:B------:R-:W-:Y:S01]  /*1900*/  IMAD.X R29, R9, 0x1, R17, P0 ;  /* 0x00000001091d7824 */ /* 0x000fe200000e0611 */
[----:B------:R-:W-:Y:S01]  /*1910*/  IADD3 R78, P0, R16, R76, RZ ;  /* 0x0000004c104e7210 */ /* 0x000fe20007f1e0ff */
[----:B------:R-:W-:Y:S01]  /*1920*/  @P2 IMAD.WIDE R22, R216, 0x2, R14 ;  /* 0x00000002d8162825 */ /* 0x000fe200078e020e */
[----:B------:R-:W-:-:S03]  /*1930*/  LOP3.LUT R84, R84, R11, RZ, 0x3c, !PT ;  /* 0x0000000b54547212 */ /* 0x000fc600078e3cff */
[----:B-1----:R-:W-:-:S04]  /*1940*/  @P2 IMAD.WIDE R18, R218, 0x2, R14 ;  /* 0x00000002da122825 */ /* 0x002fc800078e020e */
[----:B------:R-:W-:Y:S01]  /*1950*/  IMAD.X R79, R17, 0x1, R8, P0 ;  /* 0x00000001114f7824 */ /* 0x000fe200000e0608 */
[----:B------:R1:W-:Y:S01]  /*1960*/  @P2 LDGSTS.E.BYPASS.LTC128B.128 [R209+0x6100], [R18.64], !P6 ;  /* 0x0610000012d12fae */ /* 0x0003e2000f101d56 */
[--C-:B------:R-:W-:Y:S01]  /*1970*/  @P1 IMAD.WIDE R16, R218, 0x2, R12.reuse ;  /* 0x00000002da101825 */ /* 0x100fe200078e020c */
[----:B------:R-:W-:Y:S02]  /*1980*/  LOP3.LUT P0, RZ, R5, 0x2, RZ, 0xc0, !PT ;  /* 0x0000000205ff7812 */ /* 0x000fe4000780c0ff */
[----:B------:R2:W-:Y:S01]  /*1990*/  @P2 LDGSTS.E.BYPASS.LTC128B.128 [R209+0x8100], [R20.64], !P5 ;  /* 0x0810000014d12fae */ /* 0x0005e2000e901d56 */
[----:B------:R-:W-:-:S03]  /*19a0*/  @P1 IMAD.WIDE R14, R217, 0x2, R12 ;  /* 0x00000002d90e1825 */ /* 0x000fc600078e020c */
[----:B------:R2:W-:Y:S01]  /*19b0*/  @P2 LDGSTS.E.BYPASS.LTC128B.128 [R209+0xa100], [R22.64], !P4 ;  /* 0x0a10000016d12fae */ /* 0x0005e2000e101d56 */
[----:B------:R-:W-:-:S03]  /*19c0*/  @P1 IMAD.WIDE R12, R216, 0x2, R12 ;  /* 0x00000002d80c1825 */ /* 0x000fc600078e020c */
[----:B------:R1:W-:Y:S01]  /*19d0*/  @P1 LDGSTS.E.BYPASS.LTC128B.128 [R209+0x7100], [R16.64], !P6 ;  /* 0x0710000010d11fae */ /* 0x0003e2000f101d56 */
[----:B------:R-:W-:-:S03]  /*19e0*/  IMAD.WIDE R10, R216, 0x2, RZ ;  /* 0x00000002d80a7825 */ /* 0x000fc600078e02ff */
[----:B------:R3:W-:Y:S02]  /*19f0*/  @P1 LDGSTS.E.BYPASS.LTC128B.128 [R209+0x9100], [R14.64], !P5 ;  /* 0x091000000ed11fae */ /* 0x0007e4000e901d56 */
[----:B------:R-:W-:Y:S02]  /*1a00*/  IADD3 R24, P2, R24, R10, RZ ;  /* 0x0000000a18187210 */ /* 0x000fe40007f5e0ff */
[----:B------:R3:W-:Y:S01]  /*1a10*/  @P1 LDGSTS.E.BYPASS.LTC128B.128 [R209+0xb100], [R12.64], !P4 ;  /* 0x0b1000000cd11fae */ /* 0x0007e2000e101d56 */
[----:B------:R-:W-:Y:S02]  /*1a20*/  IADD3 R76, P1, R10, R76, RZ ;  /* 0x0000004c0a4c7210 */ /* 0x000fe40007f3e0ff */
[----:B------:R-:W-:Y:S01]  /*1a30*/  IMAD.X R25, R9, 0x1, R11, P2 ;  /* 0x0000000109197824 */ /* 0x000fe200010e060b */
[----:B------:R-:W0:Y:S01]  /*1a40*/  LDGDEPBAR ;  /* 0x00000000000079af */ /* 0x000e220000000000 */
[----:B------:R-:W-:Y:S02]  /*1a50*/  IMAD R9, R80, 0x400, R87 ;  /* 0x0000040050097824 */ /* 0x000fe400078e0257 */
[----:B------:R-:W-:Y:S01]  /*1a60*/  IMAD.X R77, R11, 0x1, R8, P1 ;  /* 0x000000010b4d7824 */ /* 0x000fe200008e0608 */
[----:B------:R-:W-:Y:S01]  /*1a70*/  IADD3 R8, R205, 0x6100, RZ ;  /* 0x00006100cd087810 */ /* 0x000fe20007ffe0ff */
[----:B------:R-:W-:Y:S01]  /*1a80*/  IMAD.IADD R206, R84, 0x1, R9 ;  /* 0x0000000154ce7824 */ /* 0x000fe200078e0209 */
[----:B------:R-:W-:Y:S01]  /*1a90*/  R2P PR, R2, 0x6 ;  /* 0x0000000602007804 */ /* 0x000fe20000000000 */
[----:B------:R-:W-:Y:S01]  /*1aa0*/  IMAD.MOV.U32 R2, RZ, RZ, 0x10 ;  /* 0x00000010ff027424 */ /* 0x000fe200078e00ff */
[----:B------:R-:W-:Y:S01]  /*1ab0*/  @P0 IADD3 R204, R8, -0x20, RZ ;  /* 0xffffffe008cc0810 */ /* 0x000fe20007ffe0ff */
[----:B------:R-:W-:Y:S01]  /*1ac0*/  IMAD.SHL.U32 R206, R206, 0x2, RZ ;  /* 0x00000002cece7824 */ /* 0x000fe200078e00ff */
[----:B------:R-:W-:-:S02]  /*1ad0*/  ISETP.GE.AND P0, PT, R218, c[0x0][0x1d4], PT ;  /* 0x00007500da007a0c */ /* 0x000fc40003f06270 */
[----:B------:R-:W-:Y:S02]  /*1ae0*/  SEL R2, R2, 0xfffffff0, !P1 ;  /* 0xfffffff002027807 */ /* 0x000fe40004800000 */
[C---:B------:R-:W-:Y:S02]  /*1af0*/  ISETP.LT.OR P1, PT, R0.reuse, 0x1, P0 ;  /* 0x000000010000780c */ /* 0x040fe40000721670 */
[----:B------:R-:W-:Y:S01]  /*1b00*/  ISETP.LT.OR P0, PT, R0, 0x21, P0 ;  /* 0x000000210000780c */ /* 0x000fe20000701670 */
[----:B------:R-:W-:Y:S01]  /*1b10*/  IMAD R202, R2, 0x2, R206 ;  /* 0x0000000202ca7824 */ /* 0x000fe200078e02ce */
[C---:B------:R-:W-:Y:S02]  /*1b20*/  IADD3 R195, R204.reuse, 0x800, RZ ;  /* 0x00000800ccc37810 */ /* 0x040fe40007ffe0ff */
[C---:B------:R-:W-:Y:S02]  /*1b30*/  IADD3 R194, R204.reuse, 0x1000, RZ ;  /* 0x00001000ccc27810 */ /* 0x040fe40007ffe0ff */
[----:B------:R-:W-:Y:S01]  /*1b40*/  IADD3 R193, R204, 0x1800, RZ ;  /* 0x00001800ccc17810 */ /* 0x000fe20007ffe0ff */
[----:B------:R-:W-:-:S04]  /*1b50*/  DEPBAR.LE SB0, 0x1 ;  /* 0x000080400000791a */ /* 0x000fc80000000000 */
[----:B------:R-:W-:-:S04]  /*1b60*/  DEPBAR.LE SB0, 0x0 ;  /* 0x000080000000791a */ /* 0x000fc80000000000 */
[----:B------:R-:W-:Y:S01]  /*1b70*/  BAR.SYNC.DEFER_BLOCKING 0x0 ;  /* 0x0000000000007b1d */ /* 0x000fe20000010000 */
[C---:B------:R-:W-:Y:S02]  /*1b80*/  IADD3 R191, R204.reuse, 0x2000, RZ ;  /* 0x00002000ccbf7810 */ /* 0x040fe40007ffe0ff */
[C---:B------:R-:W-:Y:S02]  /*1b90*/  IADD3 R190, R204.reuse, 0x2800, RZ ;  /* 0x00002800ccbe7810 */ /* 0x040fe40007ffe0ff */
[C---:B------:R-:W-:Y:S02]  /*1ba0*/  IADD3 R189, R204.reuse, 0x3000, RZ ;  /* 0x00003000ccbd7810 */ /* 0x040fe40007ffe0ff */
[C---:B------:R-:W-:Y:S02]  /*1bb0*/  IADD3 R188, R204.reuse, 0x3800, RZ ;  /* 0x00003800ccbc7810 */ /* 0x040fe40007ffe0ff */
[C---:B------:R-:W-:Y:S02]  /*1bc0*/  IADD3 R187, R204.reuse, 0x4000, RZ ;  /* 0x00004000ccbb7810 */ /* 0x040fe40007ffe0ff */
[----:B------:R-:W-:-:S02]  /*1bd0*/  IADD3 R186, R204, 0x4800, RZ ;  /* 0x00004800ccba7810 */ /* 0x000fc40007ffe0ff */
[C---:B------:R-:W-:Y:S02]  /*1be0*/  IADD3 R185, R204.reuse, 0x5000, RZ ;  /* 0x00005000ccb97810 */ /* 0x040fe40007ffe0ff */
[----:B------:R-:W-:Y:S01]  /*1bf0*/  IADD3 R184, R204, 0x5800, RZ ;  /* 0x00005800ccb87810 */ /* 0x000fe20007ffe0ff */
[----:B------:R-:W-:Y:S04]  /*1c00*/  LDSM.16.M88.4 R40, [R206+0xc100] ;  /* 0x00c10000ce28783b */ /* 0x000fe80000000200 */
[----:B------:R-:W-:Y:S04]  /*1c10*/  LDSM.16.M88.4 R52, [R202+0xc100] ;  /* 0x00c10000ca34783b */ /* 0x000fe80000000200 */
[----:B-1----:R-:W2:Y:S04]  /*1c20*/  LDSM.16.M88.4 R16, [R205+0x6100] ;  /* 0x00610000cd10783b */ /* 0x002ea80000000200 */
[----:B------:R-:W3:Y:S04]  /*1c30*/  LDSM.16.M88.4 R8, [R205+0x6900] ;  /* 0x00690000cd08783b */ /* 0x000ee80000000200 */
[----:B------:R-:W-:Y:S04]  /*1c40*/  LDSM.16.M88.4 R72, [R205+0x7100] ;  /* 0x00710000cd48783b */ /* 0x000fe80000000200 */
[----:B------:R-:W1:Y:S04]  /*1c50*/  LDSM.16.M88.4 R68, [R205+0x7900] ;  /* 0x00790000cd44783b */ /* 0x000e680000000200 */
[----:B------:R-:W4:Y:S04]  /*1c60*/  LDSM.16.M88.4 R64, [R204] ;  /* 0x00000000cc40783b */ /* 0x000f280000000200 */
[----:B------:R-:W5:Y:S04]  /*1c70*/  LDSM.16.M88.4 R60, [R204+0x800] ;  /* 0x00080000cc3c783b */ /* 0x000f680000000200 */
[----:B------:R-:W1:Y:S04]  /*1c80*/  LDSM.16.M88.4 R56, [R204+0x1000] ;  /* 0x00100000cc38783b */ /* 0x000e680000000200 */
[----:B------:R-:W1:Y:S04]  /*1c90*/  LDSM.16.M88.4 R48, [R204+0x1800] ;  /* 0x00180000cc30783b */ /* 0x000e680000000200 */
[----:B------:R-:W-:Y:S01]  /*1ca0*/  @!PT LDS RZ, [RZ] ;  /* 0x00000000fffff984 */ /* 0x000fe20000000800 */
[----:B------:R-:W-:Y:S01]  /*1cb0*/  @!PT LDS RZ, [RZ] ;  /* 0x00000000fffff984 */ /* 0x000fe20000000800 */
[----:B------:R-:W-:Y:S01]  /*1cc0*/  @!PT LDS RZ, [RZ] ;  /* 0x00000000fffff984 */ /* 0x000fe20000000800 */
[----:B------:R4:W-:Y:S01]  /*1cd0*/  LDGSTS.E.BYPASS.LTC128B.128 [R209+0x100], [R6.64], !P1 ;  /* 0x0010000006d17fae */ /* 0x0009e2000c901d56 */
[----:B------:R-:W-:-:S04]  /*1ce0*/  ISETP.GE.AND P1, PT, R3, c[0x0][0x1d4], PT ;  /* 0x0000750003007a0c */ /* 0x000fc80003f26270 */
[----:B------:R-:W-:Y:S01]  /*1cf0*/  ISETP.LT.OR P1, PT, R0, 0x1, P1 ;  /* 0x000000010000780c */ /* 0x000fe20000f21670 */
[C---:B--2---:R-:W-:Y:S08]  /*1d00*/  HMMA.16816.F32 R20, R40.reuse, R16, RZ ;  /* 0x000000102814723c */ /* 0x044ff000000018ff */
[----:B------:R-:W-:Y:S04]  /*1d10*/  HMMA.16816.F32 R16, R40, R18, RZ ;  /* 0x000000122810723c */ /* 0x000fe800000018ff */
[----:B------:R2:W-:Y:S01]  /*1d20*/  LDGSTS.E.BYPASS.LTC128B.128 [R209+0x2100], [R28.64], !P1 ;  /* 0x021000001cd17fae */ /* 0x0005e2000c901d56 */
[----:B------:R-:W-:-:S04]  /*1d30*/  ISETP.GE.AND P1, PT, R4, c[0x0][0x1d4], PT ;  /* 0x0000750004007a0c */ /* 0x000fc80003f26270 */
[----:B------:R-:W-:Y:S01]  /*1d40*/  ISETP.LT.OR P1, PT, R0, 0x1, P1 ;  /* 0x000000010000780c */ /* 0x000fe20000f21670 */
[----:B---3--:R-:W-:Y:S01]  /*1d50*/  HMMA.16816.F32 R12, R40, R8, RZ ;  /* 0x00000008280c723c */ /* 0x008fe200000018ff */
[----:B----4-:R-:W-:-:S07]  /*1d60*/  IMAD.MOV.U32 R6, RZ, RZ, 0x20 ;  /* 0x00000020ff067424 */ /* 0x010fce00078e00ff */
[C---:B------:R-:W-:Y:S04]  /*1d70*/  HMMA.16816.F32 R8, R40.reuse, R10, RZ ;  /* 0x0000000a2808723c */ /* 0x040fe800000018ff */
[----:B------:R3:W-:Y:S01]  /*1d80*/  LDGSTS.E.BYPASS.LTC128B.128 [R209+0x4100], [R24.64], !P1 ;  /* 0x0410000018d17fae */ /* 0x0007e2000c901d56 */
[----:B------:R-:W-:Y:S02]  /*1d90*/  ISETP.GE.AND P1, PT, R3, c[0x0][0x1d4], PT ;  /* 0x0000750003007a0c */ /* 0x000fe40003f26270 */
[----:B------:R-:W-:Y:S01]  /*1da0*/  SEL R3, R6, 0xffffffe0, !P2 ;  /* 0xffffffe006037807 */ /* 0x000fe20005000000 */
[----:B------:R4:W-:Y:S01]  /*1db0*/  LDGSTS.E.BYPASS.LTC128B.128 [R209+0x1100], [R26.64], !P0 ;  /* 0x011000001ad17fae */ /* 0x0009e2000c101d56 */
[----:B------:R-:W-:Y:S01]  /*1dc0*/  ISETP.GE.AND P2, PT, R4, c[0x0][0x1d4], PT ;  /* 0x0000750004007a0c */ /* 0x000fe20003f46270 */
[----:B-1----:R-:W-:Y:S01]  /*1dd0*/  HMMA.16816.F32 R44, R40, R68, RZ ;  /* 0x00000044282c723c */ /* 0x002fe200000018ff */
[C---:B------:R-:W-:Y:S01]  /*1de0*/  ISETP.LT.OR P1, PT, R0.reuse, 0x21, P1 ;  /* 0x000000210000780c */ /* 0x040fe20000f21670 */
[----:B------:R-:W-:Y:S01]  /*1df0*/  IMAD R201, R3, 0x2, R206 ;  /* 0x0000000203c97824 */ /* 0x000fe200078e02ce */
[----:B------:R-:W-:Y:S01]  /*1e00*/  LOP3.LUT P0, RZ, R5, 0x4, RZ, 0xc0, !PT ;  /* 0x0000000405ff7812 */ /* 0x000fe2000780c0ff */
[----:B------:R-:W-:Y:S01]  /*1e10*/  IMAD R199, R3, 0x2, R202 ;  /* 0x0000000203c77824 */ /* 0x000fe200078e02ca */
[----:B------:R-:W-:-:S03]  /*1e20*/  ISETP.LT.OR P2, PT, R0, 0x21, P2 ;  /* 0x000000210000780c */ /* 0x000fc60001741670 */
[C---:B------:R-:W-:Y:S06]  /*1e30*/  HMMA.16816.F32 R4, R40.reuse, R72, RZ ;  /* 0x000000482804723c */ /* 0x040fec00000018ff */
[----:B------:R1:W-:Y:S01]  /*1e40*/  LDGSTS.E.BYPASS.LTC128B.128 [R209+0x3100], [R78.64], !P1 ;  /* 0x031000004ed17fae */ /* 0x0003e2000c901d56 */
[----:B------:R-:W-:Y:S01]  /*1e50*/  ISETP.GT.AND P1, PT, R210, 0x3f, PT ;  /* 0x0000003fd200780c */ /* 0x000fe20003f24270 */
[----:B------:R-:W-:Y:S02]  /*1e60*/  HMMA.16816.F32 R72, R40, R74, RZ ;  /* 0x0000004a2848723c */ /* 0x000fe400000018ff */
[----:B------:R1:W-:Y:S01]  /*1e70*/  LDGSTS.E.BYPASS.LTC128B.128 [R209+0x5100], [R76.64], !P2 ;  /* 0x051000004cd17fae */ /* 0x0003e2000d101d56 */
[----:B---3--:R-:W-:-:S03]  /*1e80*/  IMAD.MOV.U32 R24, RZ, RZ, 0x40 ;  /* 0x00000040ff187424 */ /* 0x008fc600078e00ff */
[----:B------:R-:W-:Y:S02]  /*1e90*/  LDSM.16.M88.4 R36, [R201+0xc100] ;  /* 0x00c10000c924783b */ /* 0x000fe40000000200 */
[----:B------:R-:W-:Y:S01]  /*1ea0*/  HMMA.16816.F32 R40, R40, R70, RZ ;  /* 0x000000462828723c */ /* 0x000fe200000018ff */
[----:B------:R-:W-:Y:S01]  /*1eb0*/  SEL R0, R24, 0xffffffc0, !P0 ;  /* 0xffffffc018007807 */ /* 0x000fe20004000000 */
[----:B------:R-:W-:Y:S01]  /*1ec0*/  LDSM.16.M88.4 R68, [R199+0xc100] ;  /* 0x00c10000c744783b */ /* 0x000fe20000000200 */
[----:B------:R-:W-:-:S03]  /*1ed0*/  PLOP3.LUT P0, PT, PT, PT, UP0, 0x40, 0x0 ;  /* 0x000000000000781c */ /* 0x000fc60003f0e808 */
[----:B------:R-:W-:Y:S02]  /*1ee0*/  IMAD.IADD R200, R205, 0x1, R0 ;  /* 0x00000001cdc87824 */ /* 0x000fe400078e0200 */
[C---:B------:R-:W-:Y:S01]  /*1ef0*/  HMMA.16816.F32 R20, R52.reuse, R64, R20 ;  /* 0x000000403414723c */ /* 0x040fe20000001814 */
[----:B------:R-:W-:Y:S01]  /*1f00*/  IMAD.IADD R192, R0, 0x1, R204 ;  /* 0x0000000100c07824 */ /* 0x000fe200078e02cc */
[----:B------:R-:W0:Y:S04]  /*1f10*/  LDGDEPBAR ;  /* 0x00000000000079af */ /* 0x000e280000000000 */
[----:B------:R-:W3:Y:S02]  /*1f20*/  LDSM.16.M88.4 R32, [R200+0x6100] ;  /* 0x00610000c820783b */ /* 0x000ee40000000200 */
[C---:B------:R-:W-:Y:S02]  /*1f30*/  HMMA.16816.F32 R16, R52.reuse, R66, R16 ;  /* 0x000000423410723c */ /* 0x040fe40000001810 */
[----:B--2---:R-:W2:Y:S04]  /*1f40*/  LDSM.16.M88.4 R28, [R200+0x6900] ;  /* 0x00690000c81c783b */ /* 0x004ea80000000200 */
[----:B----4-:R-:W4:Y:S02]  /*1f50*/  LDSM.16.M88.4 R24, [R200+0x7100] ;  /* 0x00710000c818783b */ /* 0x010f240000000200 */
[C---:B-----5:R-:W-:Y:S02]  /*1f60*/  HMMA.16816.F32 R12, R52.reuse, R60, R12 ;  /* 0x0000003c340c723c */ /* 0x060fe4000000180c */
[----:B-1----:R-:W1:Y:S04]  /*1f70*/  LDSM.16.M88.4 R76, [R200+0x7900] ;  /* 0x00790000c84c783b */ /* 0x002e680000000200 */
[----:B------:R-:W5:Y:S02]  /*1f80*/  LDSM.16.M88.4 R64, [R192] ;  /* 0x00000000c040783b */ /* 0x000f640000000200 */
[C---:B------:R-:W-:Y:S02]  /*1f90*/  HMMA.16816.F32 R8, R52.reuse, R62, R8 ;  /* 0x0000003e3408723c */ /* 0x040fe40000001808 */
[----:B------:R-:W1:Y:S06]  /*1fa0*/  LDSM.16.M88.4 R60, [R192+0x800] ;  /* 0x00080000c03c783b */ /* 0x000e6c0000000200 */
[C---:B------:R-:W-:Y:S08]  /*1fb0*/  HMMA.16816.F32 R4, R52.reuse, R56, R4 ;  /* 0x000000383404723c */ /* 0x040ff00000001804 */
[C---:B------:R-:W-:Y:S01]  /*1fc0*/  HMMA.16816.F32 R72, R52.reuse, R58, R72 ;  /* 0x0000003a3448723c */ /* 0x040fe20000001848 */
[----:B------:R-:W1:Y:S07]  /*1fd0*/  LDSM.16.M88.4 R56, [R192+0x1000] ;  /* 0x00100000c038783b */ /* 0x000e6e0000000200 */
[C---:B------:R-:W-:Y:S08]  /*1fe0*/  HMMA.16816.F32 R44, R52.reuse, R48, R44 ;  /* 0x00000030342c723c */ /* 0x040ff0000000182c */
[----:B------:R-:W-:Y:S01]  /*1ff0*/  HMMA.16816.F32 R40, R52, R50, R40 ;  /* 0x000000323428723c */ /* 0x000fe20000001828 */
[----:B------:R-:W1:Y:S07]  /*2000*/  LDSM.16.M88.4 R52, [R192+0x1800] ;  /* 0x00180000c034783b */ /* 0x000e6e0000000200 */
[C---:B---3--:R-:W-:Y:S08]  /*2010*/  HMMA.16816.F32 R20, R36.reuse, R32, R20 ;  /* 0x000000202414723c */ /* 0x048ff00000001814 */
[C---:B------:R-:W-:Y:S01]  /*2020*/  HMMA.16816.F32 R16, R36.reuse, R34, R16 ;  /* 0x000000222410723c */ /* 0x040fe20000001810 */
[----:B------:R-:W-:Y:S07]  /*2030*/  LDSM.16.M88.4 R32, [R206+0x10100] ;  /* 0x01010000ce20783b */ /* 0x000fee0000000200 */
[C---:B--2---:R-:W-:Y:S08]  /*2040*/  HMMA.16816.F32 R12, R36.reuse, R28, R12 ;  /* 0x0000001c240c723c */ /* 0x044ff0000000180c */
[C---:B------:R-:W-:Y:S01]  /*2050*/  HMMA.16816.F32 R8, R36.reuse, R30, R8 ;  /* 0x0000001e2408723c */ /* 0x040fe20000001808 */
[----:B------:R-:W2:Y:S07]  /*2060*/  LDSM.16.M88.4 R28, [R205+0x8100] ;  /* 0x00810000cd1c783b */ /* 0x000eae0000000200 */
[C---:B----4-:R-:W-:Y:S01]  /*2070*/  HMMA.16816.F32 R48, R36.reuse, R24, R4 ;  /* 0x000000182430723c */ /* 0x050fe20000001804 */
[----:B------:R-:W3:Y:S07]  /*2080*/  LDSM.16.M88.4 R4, [R205+0x8900] ;  /* 0x00890000cd04783b */ /* 0x000eee0000000200 */
[C---:B-1----:R-:W-:Y:S08]  /*2090*/  HMMA.16816.F32 R44, R36.reuse, R76, R44 ;  /* 0x0000004c242c723c */ /* 0x042ff0000000182c */
[C---:B------:R-:W-:Y:S01]  /*20a0*/  HMMA.16816.F32 R40, R36.reuse, R78, R40 ;  /* 0x0000004e2428723c */ /* 0x040fe20000001828 */
[----:B------:R-:W1:Y:S07]  /*20b0*/  LDSM.16.M88.4 R76, [R205+0x9900] ;  /* 0x00990000cd4c783b */ /* 0x000e6e0000000200 */
[----:B------:R-:W-:Y:S01]  /*20c0*/  HMMA.16816.F32 R72, R36, R26, R72 ;  /* 0x0000001a2448723c */ /* 0x000fe20000001848 */
[----:B------:R-:W4:Y:S04]  /*20d0*/  LDSM.16.M88.4 R24, [R205+0x9100] ;  /* 0x00910000cd18783b */ /* 0x000f280000000200 */
[----:B------:R-:W-:Y:S03]  /*20e0*/  LDSM.16.M88.4 R36, [R204+0x2800] ;  /* 0x00280000cc24783b */ /* 0x000fe60000000200 */
[C---:B-----5:R-:W-:Y:S08]  /*20f0*/  HMMA.16816.F32 R20, R68.reuse, R64, R20 ;  /* 0x000000404414723c */ /* 0x060ff00000001814 */
[C---:B------:R-:W-:Y:S08]  /*2100*/  HMMA.16816.F32 R16, R68.reuse, R66, R16 ;  /* 0x000000424410723c */ /* 0x040ff00000001810 */
[C---:B------:R-:W-:Y:S08]  /*2110*/  HMMA.16816.F32 R12, R68.reuse, R60, R12 ;  /* 0x0000003c440c723c */ /* 0x040ff0000000180c */
[C---:B------:R-:W-:Y:S01]  /*2120*/  HMMA.16816.F32 R8, R68.reuse, R62, R8 ;  /* 0x0000003e4408723c */ /* 0x040fe20000001808 */
[----:B------:R-:W-:Y:S07]  /*2130*/  LDSM.16.M88.4 R60, [R202+0x10100] ;  /* 0x01010000ca3c783b */ /* 0x000fee0000000200 */
[C---:B------:R-:W-:Y:S01]  /*2140*/  HMMA.16816.F32 R64, R68.reuse, R56, R48 ;  /* 0x000000384440723c */ /* 0x040fe20000001830 */
[----:B------:R-:W5:Y:S07]  /*2150*/  LDSM.16.M88.4 R48, [R204+0x2000] ;  /* 0x00200000cc30783b */ /* 0x000f6e0000000200 */
[C---:B------:R-:W-:Y:S08]  /*2160*/  HMMA.16816.F32 R44, R68.reuse, R52, R44 ;  /* 0x00000034442c723c */ /* 0x040ff0000000182c */
[C---:B------:R-:W-:Y:S01]  /*2170*/  HMMA.16816.F32 R40, R68.reuse, R54, R40 ;  /* 0x000000364428723c */ /* 0x040fe20000001828 */
[----:B------:R-:W-:Y:S07]  /*2180*/  LDSM.16.M88.4 R52, [R201+0x10100] ;  /* 0x01010000c934783b */ /* 0x000fee0000000200 */
[----:B------:R-:W-:Y:S01]  /*2190*/  HMMA.16816.F32 R72, R68, R58, R72 ;  /* 0x0000003a4448723c */ /* 0x000fe20000001848 */
[----:B------:R-:W4:Y:S04]  /*21a0*/  LDSM.16.M88.4 R68, [R204+0x3800] ;  /* 0x00380000cc44783b */ /* 0x000f280000000200 */
[----:B------:R-:W4:Y:S03]  /*21b0*/  LDSM.16.M88.4 R56, [R204+0x3000] ;  /* 0x00300000cc38783b */ /* 0x000f260000000200 */
[C---:B--2---:R-:W-:Y:S08]  /*21c0*/  HMMA.16816.F32 R20, R32.reuse, R28, R20 ;  /* 0x0000001c2014723c */ /* 0x044ff00000001814 */
[C---:B------:R-:W-:Y:S01]  /*21d0*/  HMMA.16816.F32 R16, R32.reuse, R30, R16 ;  /* 0x0000001e2010723c */ /* 0x040fe20000001810 */
[----:B------:R-:W2:Y:S07]  /*21e0*/  LDSM.16.M88.4 R28, [R200+0x8100] ;  /* 0x00810000c81c783b */ /* 0x000eae0000000200 */
[C---:B---3--:R-:W-:Y:S08]  /*21f0*/  HMMA.16816.F32 R12, R32.reuse, R4, R12 ;  /* 0x00000004200c723c */ /* 0x048ff0000000180c */
[C---:B------:R-:W-:Y:S01]  /*2200*/  HMMA.16816.F32 R8, R32.reuse, R6, R8 ;  /* 0x000000062008723c */ /* 0x040fe20000001808 */
[----:B------:R-:W3:Y:S07]  /*2210*/  LDSM.16.M88.4 R4, [R200+0x8900] ;  /* 0x00890000c804783b */ /* 0x000eee0000000200 */
[C---:B-1----:R-:W-:Y:S08]  /*2220*/  HMMA.16816.F32 R44, R32.reuse, R76, R44 ;  /* 0x0000004c202c723c */ /* 0x042ff0000000182c */
[C---:B------:R-:W-:Y:S01]  /*2230*/  HMMA.16816.F32 R40, R32.reuse, R78, R40 ;  /* 0x0000004e2028723c */ /* 0x040fe20000001828 */
[----:B------:R-:W1:Y:S07]  /*2240*/  LDSM.16.M88.4 R76, [R200+0x9900] ;  /* 0x00990000c84c783b */ /* 0x000e6e0000000200 */
[C---:B----4-:R-:W-:Y:S08]  /*2250*/  HMMA.16816.F32 R64, R32.reuse, R24, R64 ;  /* 0x000000182040723c */ /* 0x050ff00000001840 */
[----:B------:R-:W-:Y:S01]  /*2260*/  HMMA.16816.F32 R72, R32, R26, R72 ;  /* 0x0000001a2048723c */ /* 0x000fe20000001848 */
[----:B------:R-:W4:Y:S04]  /*2270*/  LDSM.16.M88.4 R24, [R200+0x9100] ;  /* 0x00910000c818783b */ /* 0x000f280000000200 */
[----:B------:R-:W-:Y:S03]  /*2280*/  LDSM.16.M88.4 R32, [R192+0x2800] ;  /* 0x00280000c020783b */ /* 0x000fe60000000200 */
[C---:B-----5:R-:W-:Y:S08]  /*2290*/  HMMA.16816.F32 R20, R60.reuse, R48, R20 ;  /* 0x000000303c14723c */ /* 0x060ff00000001814 */
[C---:B------:R-:W-:Y:S01]  /*22a0*/  HMMA.16816.F32 R16, R60.reuse, R50, R16 ;  /* 0x000000323c10723c */ /* 0x040fe20000001810 */
[----:B------:R-:W-:Y:S07]  /*22b0*/  LDSM.16.M88.4 R48, [R199+0x10100] ;  /* 0x01010000c730783b */ /* 0x000fee0000000200 */
[C---:B------:R-:W-:Y:S08]  /*22c0*/  HMMA.16816.F32 R12, R60.reuse, R36, R12 ;  /* 0x000000243c0c723c */ /* 0x040ff0000000180c */
[C---:B------:R-:W-:Y:S01]  /*22d0*/  HMMA.16816.F32 R8, R60.reuse, R38, R8 ;  /* 0x000000263c08723c */ /* 0x040fe20000001808 */
[----:B------:R-:W5:Y:S07]  /*22e0*/  LDSM.16.M88.4 R36, [R192+0x2000] ;  /* 0x00200000c024783b */ /* 0x000f6e0000000200 */
[C---:B------:R-:W-:Y:S08]  /*22f0*/  HMMA.16816.F32 R44, R60.reuse, R68, R44 ;  /* 0x000000443c2c723c */ /* 0x040ff0000000182c */
[C---:B------:R-:W-:Y:S01]  /*2300*/  HMMA.16816.F32 R40, R60.reuse, R70, R40 ;  /* 0x000000463c28723c */ /* 0x040fe20000001828 */
[----:B------:R-:W1:Y:S07]  /*2310*/  LDSM.16.M88.4 R68, [R192+0x3800] ;  /* 0x00380000c044783b */ /* 0x000e6e0000000200 */
[C---:B------:R-:W-:Y:S08]  /*2320*/  HMMA.16816.F32 R64, R60.reuse, R56, R64 ;  /* 0x000000383c40723c */ /* 0x040ff00000001840 */
[----:B------:R-:W-:Y:S01]  /*2330*/  HMMA.16816.F32 R72, R60, R58, R72 ;  /* 0x0000003a3c48723c */ /* 0x000fe20000001848 */
[----:B------:R-:W4:Y:S04]  /*2340*/  LDSM.16.M88.4 R56, [R192+0x3000] ;  /* 0x00300000c038783b */ /* 0x000f280000000200 */
[----:B------:R-:W-:Y:S03]  /*2350*/  LDSM.16.M88.4 R60, [R206+0x14100] ;  /* 0x01410000ce3c783b */ /* 0x000fe60000000200 */
        /* <DEDUP_REMOVED lines=15> */
[----:B------:R-:W5:Y:S07]  /*2450*/  LDSM.16.M88.4 R36, [R204+0x4000] ;  /* 0x00400000cc24783b */ /* 0x000f6e0000000200 */
[C---:B------:R-:W-:Y:S08]  /*2460*/  HMMA.16816.F32 R12, R48.reuse, R32, R12 ;  /* 0x00000020300c723c */ /* 0x040ff0000000180c */
[C---:B------:R-:W-:Y:S01]  /*2470*/  HMMA.16816.F32 R8, R48.reuse, R34, R8 ;  /* 0x000000223008723c */ /* 0x040fe20000001808 */
[----:B------:R-:W1:Y:S07]  /*2480*/  LDSM.16.M88.4 R32, [R204+0x4800] ;  /* 0x00480000cc20783b */ /* 0x000e6e0000000200 */
[C---:B------:R-:W-:Y:S08]  /*2490*/  HMMA.16816.F32 R44, R48.reuse, R68, R44 ;  /* 0x00000044302c723c */ /* 0x040ff0000000182c */
[C---:B------:R-:W-:Y:S08]  /*24a0*/  HMMA.16816.F32 R40, R48.reuse, R70, R40 ;  /* 0x000000463028723c */ /* 0x040ff00000001828 */
[C---:B------:R-:W-:Y:S08]  /*24b0*/  HMMA.16816.F32 R64, R48.reuse, R56, R64 ;  /* 0x000000383040723c */ /* 0x040ff00000001840 */
[----:B------:R-:W-:Y:S01]  /*24c0*/  HMMA.16816.F32 R72, R48, R58, R72 ;  /* 0x0000003a3048723c */ /* 0x000fe20000001848 */
[----:B------:R-:W4:Y:S04]  /*24d0*/  LDSM.16.M88.4 R48, [R204+0x5800] ;  /* 0x00580000cc30783b */ /* 0x000f280000000200 */
[----:B------:R-:W4:Y:S03]  /*24e0*/  LDSM.16.M88.4 R56, [R204+0x5000] ;  /* 0x00500000cc38783b */ /* 0x000f260000000200 */
[C---:B--2---:R-:W-:Y:S08]  /*24f0*/  HMMA.16816.F32 R20, R60.reuse, R28, R20 ;  /* 0x0000001c3c14723c */ /* 0x044ff00000001814 */
[C---:B------:R-:W-:Y:S01]  /*2500*/  HMMA.16816.F32 R16, R60.reuse, R30, R16 ;  /* 0x0000001e3c10723c */ /* 0x040fe20000001810 */
[----:B------:R-:W-:Y:S07]  /*2510*/  LDSM.16.M88.4 R28, [R201+0x14100] ;  /* 0x01410000c91c783b */ /* 0x000fee0000000200 */
[C---:B---3--:R-:W-:Y:S08]  /*2520*/  HMMA.16816.F32 R12, R60.reuse, R4, R12 ;  /* 0x000000043c0c723c */ /* 0x048ff0000000180c */
[C---:B------:R-:W-:Y:S01]  /*2530*/  HMMA.16816.F32 R8, R60.reuse, R6, R8 ;  /* 0x000000063c08723c */ /* 0x040fe20000001808 */
[----:B------:R-:W2:Y:S07]  /*2540*/  LDSM.16.M88.4 R4, [R200+0xa100] ;  /* 0x00a10000c804783b */ /* 0x000eae0000000200 */
[C---:B-1----:R-:W-:Y:S08]  /*2550*/  HMMA.16816.F32 R44, R60.reuse, R76, R44 ;  /* 0x0000004c3c2c723c */ /* 0x042ff0000000182c */
[C---:B------:R-:W-:Y:S08]  /*2560*/  HMMA.16816.F32 R40, R60.reuse, R78, R40 ;  /* 0x0000004e3c28723c */ /* 0x040ff00000001828 */
[C---:B----4-:R-:W-:Y:S08]  /*2570*/  HMMA.16816.F32 R64, R60.reuse, R24, R64 ;  /* 0x000000183c40723c */ /* 0x050ff00000001840 */
[----:B------:R-:W-:Y:S01]  /*2580*/  HMMA.16816.F32 R72, R60, R26, R72 ;  /* 0x0000001a3c48723c */ /* 0x000fe20000001848 */
[----:B------:R-:W1:Y:S07]  /*2590*/  LDSM.16.M88.4 R24, [R200+0xa900] ;  /* 0x00a90000c818783b */ /* 0x000e6e0000000200 */
[C---:B-----5:R-:W-:Y:S08]  /*25a0*/  HMMA.16816.F32 R20, R52.reuse, R36, R20 ;  /* 0x000000243414723c */ /* 0x060ff00000001814 */
[C---:B------:R-:W-:Y:S08]  /*25b0*/  HMMA.16816.F32 R12, R52.reuse, R32, R12 ;  /* 0x00000020340c723c */ /* 0x040ff0000000180c */
[C---:B------:R-:W-:Y:S01]  /*25c0*/  HMMA.16816.F32 R16, R52.reuse, R38, R16 ;  /* 0x000000263410723c */ /* 0x040fe20000001810 */
[----:B------:R-:W-:Y:S07]  /*25d0*/  LDSM.16.M88.4 R36, [R200+0xb900] ;  /* 0x00b90000c824783b */ /* 0x000fee0000000200 */
[C---:B------:R-:W-:Y:S01]  /*25e0*/  HMMA.16816.F32 R8, R52.reuse, R34, R8 ;  /* 0x000000223408723c */ /* 0x040fe20000001808 */
[----:B------:R-:W3:Y:S07]  /*25f0*/  LDSM.16.M88.4 R32, [R200+0xb100] ;  /* 0x00b10000c820783b */ /* 0x000eee0000000200 */
[C---:B------:R-:W-:Y:S08]  /*2600*/  HMMA.16816.F32 R44, R52.reuse, R48, R44 ;  /* 0x00000030342c723c */ /* 0x040ff0000000182c */
[C---:B------:R-:W-:Y:S08]  /*2610*/  HMMA.16816.F32 R40, R52.reuse, R50, R40 ;  /* 0x000000323428723c */ /* 0x040ff00000001828 */
[C---:B------:R-:W-:Y:S08]  /*2620*/  HMMA.16816.F32 R64, R52.reuse, R56, R64 ;  /* 0x000000383440723c */ /* 0x040ff00000001840 */
[----:B------:R-:W-:Y:S01]  /*2630*/  HMMA.16816.F32 R72, R52, R58, R72 ;  /* 0x0000003a3448723c */ /* 0x000fe20000001848 */
[----:B------:R-:W-:Y:S04]  /*2640*/  LDSM.16.M88.4 R56, [R192+0x4000] ;  /* 0x00400000c038783b */ /* 0x000fe80000000200 */
[----:B------:R-:W-:Y:S03]  /*2650*/  LDSM.16.M88.4 R52, [R192+0x4800] ;  /* 0x00480000c034783b */ /* 0x000fe60000000200 */
[C---:B--2---:R-:W-:Y:S01]  /*2660*/  HMMA.16816.F32 R48, R28.reuse, R4, R20 ;  /* 0x000000041c30723c */ /* 0x044fe20000001814 */
[----:B------:R-:W2:Y:S07]  /*2670*/  LDSM.16.M88.4 R20, [R199+0x14100] ;  /* 0x01410000c714783b */ /* 0x000eae0000000200 */
[C---:B-1----:R-:W-:Y:S08]  /*2680*/  HMMA.16816.F32 R12, R28.reuse, R24, R12 ;  /* 0x000000181c0c723c */ /* 0x042ff0000000180c */
[C---:B------:R-:W-:Y:S01]  /*2690*/  HMMA.16816.F32 R16, R28.reuse, R6, R16 ;  /* 0x000000061c10723c */ /* 0x040fe20000001810 */
[----:B------:R-:W1:Y:S07]  /*26a0*/  LDSM.16.M88.4 R4, [R192+0x5000] ;  /* 0x00500000c004783b */ /* 0x000e6e0000000200 */
[----:B------:R-:W-:Y:S01]  /*26b0*/  HMMA.16816.F32 R24, R28, R26, R8 ;  /* 0x0000001a1c18723c */ /* 0x000fe20000001808 */
[----:B------:R-:W4:Y:S01]  /*26c0*/  LDSM.16.M88.4 R8, [R192+0x5800] ;  /* 0x00580000c008783b */ /* 0x000f220000000200 */
[----:B------:R-:W-:-:S06]  /*26d0*/  DEPBAR.LE SB0, 0x0 ;  /* 0x000080000000791a */ /* 0x000fcc0000000000 */
[C---:B---3--:R-:W-:Y:S08]  /*26e0*/  HMMA.16816.F32 R64, R28.reuse, R32, R64 ;  /* 0x000000201c40723c */ /* 0x048ff00000001840 */
[C---:B------:R-:W-:Y:S08]  /*26f0*/  HMMA.16816.F32 R72, R28.reuse, R34, R72 ;  /* 0x000000221c48723c */ /* 0x040ff00000001848 */
[C---:B------:R-:W-:Y:S08]  /*2700*/  HMMA.16816.F32 R44, R28.reuse, R36, R44 ;  /* 0x000000241c2c723c */ /* 0x040ff0000000182c */
[----:B------:R-:W-:Y:S08]  /*2710*/  HMMA.16816.F32 R40, R28, R38, R40 ;  /* 0x000000261c28723c */ /* 0x000ff00000001828 */
[C---:B--2---:R-:W-:Y:S08]  /*2720*/  HMMA.16816.F32 R48, R20.reuse, R56, R48 ;  /* 0x000000381430723c */ /* 0x044ff00000001830 */
[C---:B------:R-:W-:Y:S08]  /*2730*/  HMMA.16816.F32 R16, R20.reuse, R58, R16 ;  /* 0x0000003a1410723c */ /* 0x040ff00000001810 */
[C---:B------:R-:W-:Y:S08]  /*2740*/  HMMA.16816.F32 R12, R20.reuse, R52, R12 ;  /* 0x00000034140c723c */ /* 0x040ff0000000180c */
[----:B------:R-:W-:Y:S01]  /*2750*/  HMMA.16816.F32 R24, R20, R54, R24 ;  /* 0x000000361418723c */ /* 0x000fe20000001818 */
[----:B------:R-:W-:-:S06]  /*2760*/  FMUL.FTZ R0, R50, c[0x0][0x320] ;  /* 0x0000c80032007a20 */ /* 0x000fcc0000410000 */
[----:B------:R-:W2:Y:S01]  /*2770*/  MUFU.TANH R0, R0 ;  /* 0x0000000000007308 */ /* 0x000ea20000002400 */
[C---:B-1----:R-:W-:Y:S07]  /*2780*/  HMMA.16816.F32 R64, R20.reuse, R4, R64 ;  /* 0x000000041440723c */ /* 0x042fee0000001840 */
[----:B------:R-:W-:Y:S01]  /*2790*/  LOP3.LUT R4, R84, R87, RZ, 0xfc, !PT ;  /* 0x0000005754047212 */ /* 0x000fe200078efcff */
[C---:B------:R-:W-:Y:S07]  /*27a0*/  HMMA.16816.F32 R72, R20.reuse, R6, R72 ;  /* 0x000000061448723c */ /* 0x040fee0000001848 */
[----:B------:R-:W-:Y:S01]  /*27b0*/  FMUL.FTZ R7, R48, c[0x0][0x320] ;  /* 0x0000c80030077a20 */ /* 0x000fe20000410000 */
[C---:B----4-:R-:W-:Y:S05]  /*27c0*/  HMMA.16816.F32 R44, R20.reuse, R8, R44 ;  /* 0x00000008142c723c */ /* 0x050fea000000182c */
[----:B------:R-:W1:Y:S03]  /*27d0*/  MUFU.TANH R7, R7 ;  /* 0x0000000700077308 */ /* 0x000e660000002400 */
[----:B------:R-:W-:Y:S07]  /*27e0*/  HMMA.16816.F32 R40, R20, R10, R40 ;  /* 0x0000000a1428723c */ /* 0x000fee0000001828 */
[----:B------:R-:W-:-:S06]  /*27f0*/  FMUL.FTZ R20, R49, c[0x0][0x320] ;  /* 0x0000c80031147a20 */ /* 0x000fcc0000410000 */
[----:B------:R-:W3:Y:S01]  /*2800*/  MUFU.TANH R20, R20 ;  /* 0x0000001400147308 */ /* 0x000ee20000002400 */
[----:B------:R-:W-:Y:S06]  /*2810*/  BAR.SYNC.DEFER_BLOCKING 0x0 ;  /* 0x0000000000007b1d */ /* 0x000fec0000010000 */
[----:B------:R-:W-:Y:S05]  /*2820*/  @P0 BRA `(.L_x_168) ;  /* 0x0000041000000947 */ /* 0x000fea0003800000 */
[----:B-12---:R-:W-:Y:S01]  /*2830*/  IADD3 R208, R210, UR13, R81 ;  /* 0x0000000dd2d07c10 */ /* 0x006fe2000fffe051 */
[----:B------:R-:W-:-:S03]  /*2840*/  IMAD.MOV.U32 R207, RZ, RZ, RZ ;  /* 0x000000ffffcf7224 */ /* 0x000fc600078e00ff */
[----:B------:R-:W-:-:S05]  /*2850*/  IADD3 R208, R208, -0x40, RZ ;  /* 0xffffffc0d0d07810 */ /* 0x000fca0007ffe0ff */
        /* <DEDUP_REMOVED lines=10> */
[----:B------:R-:W-:Y:S01]  /*2900*/  SEL R23, RZ, 0x10, P5 ;  /* 0x00000010ff177807 */ /* 0x000fe20002800000 */
[----:B------:R-:W-:Y:S01]  /*2910*/  IMAD R208, R5, c[0x0][0x2b8], R208 ;  /* 0x0000ae0005d07a24 */ /* 0x000fe200078e02d0 */
[----:B------:R-:W-:Y:S02]  /*2920*/  IADD3 R34, -R28, 0x10, RZ ;  /* 0x000000101c227810 */ /* 0x000fe40007ffe1ff */
[----:B------:R-:W-:Y:S01]  /*2930*/  IADD3 R32, -R23, 0x10, RZ ;  /* 0x0000001017207810 */ /* 0x000fe20007ffe1ff */
[----:B------:R-:W-:Y:S01]  /*2940*/  IMAD.WIDE.U32 R10, R208, c[0x0][0x1e0], RZ ;  /* 0x00007800d00a7a25 */ /* 0x000fe200078e00ff */
[----:B------:R-:W-:-:S02]  /*2950*/  SHF.R.S32.HI R5, RZ, 0x1f, R208 ;  /* 0x0000001fff057819 */ /* 0x000fc400000114d0 */
[----:B------:R-:W-:Y:S02]  /*2960*/  LOP3.LUT R34, R34, 0xf, RZ, 0xc0, !PT ;  /* 0x0000000f22227812 */ /* 0x000fe400078ec0ff */
[----:B------:R-:W-:Y:S01]  /*2970*/  LOP3.LUT R32, R32, 0xf, RZ, 0xc0, !PT ;  /* 0x0000000f20207812 */ /* 0x000fe200078ec0ff */
[----:B------:R-:W-:-:S04]  /*2980*/  IMAD R5, R5, c[0x0][0x1e0], RZ ;  /* 0x0000780005057a24 */ /* 0x000fc800078e02ff */
[----:B------:R-:W-:-:S04]  /*2990*/  IMAD R5, R208, c[0x0][0x1e4], R5 ;  /* 0x00007900d0057a24 */ /* 0x000fc800078e0205 */
[----:B------:R-:W-:Y:S01]  /*29a0*/  IMAD.IADD R11, R11, 0x1, R5 ;  /* 0x000000010b0b7824 */ /* 0x000fe200078e0205 */
[----:B--2---:R-:W-:-:S03]  /*29b0*/  SHF.R.S32.HI R6, RZ, 0x1f, R207 ;  /* 0x0000001fff067819 */ /* 0x004fc600000114cf */
[----:B------:R-:W-:Y:S01]  /*29c0*/  IMAD.WIDE.U32 R8, R207, c[0x0][0x1f0], R10 ;  /* 0x00007c00cf087a25 */ /* 0x000fe200078e000a */
[----:B------:R-:W-:-:S03]  /*29d0*/  IADD3 R11, -R221, 0x10, RZ ;  /* 0x00000010dd0b7810 */ /* 0x000fc60007ffe1ff */
[----:B------:R-:W-:Y:S01]  /*29e0*/  IMAD R6, R6, c[0x0][0x1f0], RZ ;  /* 0x00007c0006067a24 */ /* 0x000fe200078e02ff */
[----:B------:R-:W-:Y:S02]  /*29f0*/  IADD3 R31, P0, R8, UR18, RZ ;  /* 0x00000012081f7c10 */ /* 0x000fe4000ff1e0ff */
[----:B------:R-:W-:Y:S01]  /*2a00*/  LOP3.LUT R11, R11, 0xf, RZ, 0xc0, !PT ;  /* 0x0000000f0b0b7812 */ /* 0x000fe200078ec0ff */
[----:B------:R-:W-:Y:S02]  /*2a10*/  IMAD R5, R207, c[0x0][0x1f4], R6 ;  /* 0x00007d00cf057a24 */ /* 0x000fe400078e0206 */
[----:B------:R-:W-:-:S03]  /*2a20*/  IMAD.SHL.U32 R6, R218, 0x2, RZ ;  /* 0x00000002da067824 */ /* 0x000fc600078e00ff */
[----:B------:R-:W-:Y:S01]  /*2a30*/  IADD3.X R8, R9, UR8, R5, P0, !PT ;  /* 0x0000000809087c10 */ /* 0x000fe200087fe405 */
[----:B------:R-:W-:Y:S01]  /*2a40*/  IMAD.SHL.U32 R9, R217, 0x2, RZ ;  /* 0x00000002d9097824 */ /* 0x000fe200078e00ff */
[C---:B------:R-:W-:Y:S02]  /*2a50*/  LEA R10, P0, R31.reuse, c[0x0][0x1c8], 0x1 ;  /* 0x000072001f0a7a11 */ /* 0x040fe400078008ff */
[----:B------:R-:W-:Y:S02]  /*2a60*/  SHF.L.U64.HI R5, R218, 0x1, R133 ;  /* 0x00000001da057819 */ /* 0x000fe40000010285 */
[----:B------:R-:W-:Y:S01]  /*2a70*/  LEA.HI.X R31, R31, c[0x0][0x1cc], R8, 0x1, P0 ;  /* 0x000073001f1f7a11 */ /* 0x000fe200000f0c08 */
[----:B------:R-:W1:Y:S01]  /*2a80*/  SHFL.IDX PT, R21, R10, 0x1, 0x181f ;  /* 0x00381f000a157f89 */ /* 0x000e6200000e0000 */
[----:B------:R-:W-:-:S03]  /*2a90*/  SHF.L.U64.HI R8, R217, 0x1, R220 ;  /* 0x00000001d9087819 */ /* 0x000fc600000102dc */
[----:B------:R-:W2:Y:S04]  /*2aa0*/  SHFL.IDX PT, R22, R31, 0x1, 0x181f ;  /* 0x00381f001f167f89 */ /* 0x000ea800000e0000 */
[----:B------:R4:W5:Y:S04]  /*2ab0*/  SHFL.IDX PT, R29, R10, RZ, 0x181f ;  /* 0x00181fff0a1d7589 */ /* 0x00096800000e0000 */
[----:B------:R-:W3:Y:S01]  /*2ac0*/  SHFL.IDX PT, R30, R31, RZ, 0x181f ;  /* 0x00181fff1f1e7589 */ /* 0x000ee200000e0000 */
[----:B-1----:R-:W-:-:S04]  /*2ad0*/  IADD3 R34, P2, P0, R34, R21, R6 ;  /* 0x0000001522227210 */ /* 0x002fc8000785e006 */
[----:B--2---:R-:W-:Y:S02]  /*2ae0*/  IADD3.X R35, RZ, R22, R5, P2, P0 ;  /* 0x00000016ff237210 */ /* 0x004fe400017e0405 */
[----:B------:R-:W-:Y:S01]  /*2af0*/  IADD3 R32, P2, P0, R32, R21, R9 ;  /* 0x0000001520207210 */ /* 0x000fe2000785e009 */
[----:B----4-:R-:W-:-:S03]  /*2b00*/  IMAD.SHL.U32 R10, R216, 0x2, RZ ;  /* 0x00000002d80a7824 */ /* 0x010fc600078e00ff */
[----:B------:R-:W-:Y:S02]  /*2b10*/  IADD3.X R33, RZ, R22, R8, P2, P0 ;  /* 0x00000016ff217210 */ /* 0x000fe400017e0408 */
[----:B------:R-:W-:Y:S02]  /*2b20*/  IADD3 R36, P2, P0, R11, R21, R10 ;  /* 0x000000150b247210 */ /* 0x000fe4000785e00a */
[----:B------:R-:W-:-:S04]  /*2b30*/  SHF.L.U64.HI R11, R216, 0x1, R219 ;  /* 0x00000001d80b7819 */ /* 0x000fc800000102db */
[----:B------:R-:W-:Y:S02]  /*2b40*/  IADD3.X R37, RZ, R22, R11, P2, P0 ;  /* 0x00000016ff257210 */ /* 0x000fe400017e040b */
[C---:B-----5:R-:W-:Y:S02]  /*2b50*/  IADD3 R38, P2, R29.reuse, R6, RZ ;  /* 0x000000061d267210 */ /* 0x060fe40007f5e0ff */
[----:B------:R-:W-:-:S03]  /*2b60*/  IADD3 R48, P0, R29, R9, RZ ;  /* 0x000000091d307210 */ /* 0x000fc60007f1e0ff */
[----:B---3--:R-:W-:Y:S01]  /*2b70*/  IMAD.X R39, R30, 0x1, R5, P2 ;  /* 0x000000011e277824 */ /* 0x008fe200010e0605 */
[----:B------:R-:W-:Y:S01]  /*2b80*/  ISETP.NE.U32.AND P2, PT, R28, RZ, PT ;  /* 0x000000ff1c00720c */ /* 0x000fe20003f45070 */
[C---:B------:R-:W-:Y:S01]  /*2b90*/  IMAD.X R49, R30.reuse, 0x1, R8, P0 ;  /* 0x000000011e317824 */ /* 0x040fe200000e0608 */
[----:B------:R-:W-:Y:S02]  /*2ba0*/  IADD3 R10, P0, R29, R10, RZ ;  /* 0x0000000a1d0a7210 */ /* 0x000fe40007f1e0ff */
[----:B------:R1:W-:Y:S03]  /*2bb0*/  LDGSTS.E.BYPASS.LTC128B.128 [R209+0x6100], [R38.64], !P6 ;  /* 0x0610000026d17fae */ /* 0x0003e6000f101d56 */
[----:B------:R-:W-:Y:S01]  /*2bc0*/  IMAD.X R11, R30, 0x1, R11, P0 ;  /* 0x000000011e0b7824 */ /* 0x000fe200000e060b */
[----:B------:R1:W-:Y:S01]  /*2bd0*/  LDGSTS.E.BYPASS.LTC128B.128 [R209+0x8100], [R48.64], !P5 ;  /* 0x0810000030d17fae */ /* 0x0003e2000e901d56 */
[----:B------:R-:W-:-:S03]  /*2be0*/  ISETP.NE.U32.AND P0, PT, R23, RZ, PT ;  /* 0x000000ff1700720c */ /* 0x000fc60003f05070 */
[----:B------:R1:W-:Y:S04]  /*2bf0*/  LDGSTS.E.BYPASS.LTC128B.128 [R209+0xa100], [R10.64], !P4 ;  /* 0x0a1000000ad17fae */ /* 0x0003e8000e101d56 */
[----:B------:R1:W-:Y:S01]  /*2c00*/  LDGSTS.E.BYPASS.LTC128B.128.ZFILL [R209+0x7100], [R34.64], P2 ;  /* 0x0710000022d17fae */ /* 0x0003e20009141d56 */
[----:B------:R-:W-:-:S05]  /*2c10*/  ISETP.NE.U32.AND P2, PT, R221, RZ, PT ;  /* 0x000000ffdd00720c */ /* 0x000fca0003f45070 */
[----:B------:R1:W-:Y:S08]  /*2c20*/  LDGSTS.E.BYPASS.LTC128B.128.ZFILL [R209+0x9100], [R32.64], P0 ;  /* 0x0910000020d17fae */ /* 0x0003f00008141d56 */
[----:B------:R1:W-:Y:S02]  /*2c30*/  LDGSTS.E.BYPASS.LTC128B.128.ZFILL [R209+0xb100], [R36.64], P2 ;  /* 0x0b10000024d17fae */ /* 0x0003e40009141d56 */
.L_x_168:
[----:B-12---:R-:W-:Y:S01]  /*2c40*/  FMUL.FTZ R10, R13, c[0x0][0x320] ;  /* 0x0000c8000d0a7a20 */ /* 0x006fe20000410000 */
[----:B------:R-:W-:Y:S01]  /*2c50*/  SHF.R.S32.HI R11, RZ, 0x1f, R80 ;  /* 0x0000001fff0b7819 */ /* 0x000fe20000011450 */
[----:B------:R-:W-:Y:S01]  /*2c60*/  FMUL.FTZ R5, R17, c[0x0][0x320] ;  /* 0x0000c80011057a20 */ /* 0x000fe20000410000 */
[----:B------:R-:W-:Y:S01]  /*2c70*/  LOP3.LUT R9, R83, 0xffffffe0, RZ, 0xc0, !PT ;  /* 0xffffffe053097812 */ /* 0x000fe200078ec0ff */
[----:B------:R-:W-:Y:S01]  /*2c80*/  FMUL.FTZ R8, R24, c[0x0][0x320] ;  /* 0x0000c80018087a20 */ /* 0x000fe20000410000 */
[----:B------:R-:W-:Y:S01]  /*2c90*/  LEA.HI R13, R85, R82, RZ, 0x2 ;  /* 0x00000052550d7211 */ /* 0x000fe200078f10ff */
[----:B------:R-:W-:Y:S01]  /*2ca0*/  UIADD3 UR4, UR10, 0x1, -UR12 ;  /* 0x000000010a047890 */ /* 0x000fe2000fffe80c */
[----:B------:R-:W-:Y:S01]  /*2cb0*/  LEA.HI R11, R11, R80, RZ, 0x3 ;  /* 0x000000500b0b7211 */ /* 0x000fe200078f18ff */
[----:B------:R-:W-:Y:S01]  /*2cc0*/  IMAD.IADD R9, R82, 0x1, -R9 ;  /* 0x0000000152097824 */ /* 0x000fe200078e0a09 */
[----:B------:R-:W-:Y:S01]  /*2cd0*/  LOP3.LUT R13, R13, 0xfffffffc, RZ, 0xc0, !PT ;  /* 0xfffffffc0d0d7812 */ /* 0x000fe200078ec0ff */
[----:B------:R-:W-:Y:S01]  /*2ce0*/  FMUL.FTZ R16, R16, c[0x0][0x320] ;  /* 0x0000c80010107a20 */ /* 0x000fe20000410000 */
[----:B------:R-:W-:Y:S01]  /*2cf0*/  LOP3.LUT R11, R11, 0xffffff8, RZ, 0xc0, !PT ;  /* 0x0ffffff80b0b7812 */ /* 0x000fe200078ec0ff */
[----:B------:R-:W-:Y:S01]  /*2d00*/  FMUL.FTZ R12, R12, c[0x0][0x320] ;  /* 0x0000c8000c0c7a20 */ /* 0x000fe20000410000 */
[----:B------:R-:W-:Y:S01]  /*2d10*/  SHF.R.S32.HI R22, RZ, 0x1f, R9 ;  /* 0x0000001fff167819 */ /* 0x000fe20000011409 */
[----:B------:R-:W-:Y:S01]  /*2d20*/  IMAD.IADD R82, R82, 0x1, -R13 ;  /* 0x0000000152527824 */ /* 0x000fe200078e0a0d */
[----:B------:R-:W-:Y:S01]  /*2d30*/  PLOP3.LUT P2, PT, PT, PT, UP2, 0x80, 0x0 ;  /* 0x000000000000781c */ /* 0x000fe20003f4f028 */
[----:B------:R-:W-:Y:S01]  /*2d40*/  IMAD.IADD R80, R80, 0x1, -R11 ;  /* 0x0000000150507824 */ /* 0x000fe200078e0a0b */
[----:B------:R-:W-:Y:S01]  /*2d50*/  LEA.HI R11, R22, R9, RZ, 0x2 ;  /* 0x00000009160b7211 */ /* 0x000fe200078f10ff */
[----:B------:R-:W-:Y:S01]  /*2d60*/  FMUL.FTZ R6, R25, c[0x0][0x320] ;  /* 0x0000c80019067a20 */ /* 0x000fe20000410000 */
[----:B------:R-:W-:Y:S01]  /*2d70*/  LEA.HI R13, R82, R82, RZ, 0x1 ;  /* 0x00000052520d7211 */ /* 0x000fe200078f08ff */
[----:B------:R-:W-:Y:S01]  /*2d80*/  FMUL.FTZ R64, R64, c[0x0][0x320] ;  /* 0x0000c80040407a20 */ /* 0x000fe20000410000 */
[----:B------:R-:W-:Y:S01]  /*2d90*/  LEA.HI.SX32 R17, R11, UR25, 0x1e ;  /* 0x000000190b117c11 */ /* 0x000fe2000f8ff2ff */
[----:B------:R-:W-:Y:S01]  /*2da0*/  FMUL.FTZ R72, R72, c[0x0][0x320] ;  /* 0x0000c80048487a20 */ /* 0x000fe20000410000 */
[----:B------:R-:W-:Y:S01]  /*2db0*/  LOP3.LUT R13, R13, 0x1ffffffe, RZ, 0xc0, !PT ;  /* 0x1ffffffe0d0d7812 */ /* 0x000fe200078ec0ff */
[----:B------:R-:W-:Y:S01]  /*2dc0*/  FMUL.FTZ R73, R73, c[0x0][0x320] ;  /* 0x0000c80049497a20 */ /* 0x000fe20000410000 */
[----:B------:R-:W-:Y:S01]  /*2dd0*/  LEA R17, R80, R17, 0x4 ;  /* 0x0000001150117211 */ /* 0x000fe200078e20ff */
[----:B------:R-:W-:Y:S01]  /*2de0*/  FMUL.FTZ R44, R44, c[0x0][0x320] ;  /* 0x0000c8002c2c7a20 */ /* 0x000fe20000410000 */
[----:B------:R-:W-:Y:S01]  /*2df0*/  PLOP3.LUT P0, PT, PT, PT, UP2, 0x80, 0x0 ;  /* 0x000000000000781c */ /* 0x000fe20003f0f028 */
[----:B------:R-:W-:Y:S01]  /*2e00*/  IMAD.IADD R82, R82, 0x1, -R13 ;  /* 0x0000000152527824 */ /* 0x000fe200078e0a0d */
[----:B------:R-:W-:Y:S01]  /*2e10*/  LOP3.LUT R212, R11, 0x7ffffffc, RZ, 0xc0, !PT ;  /* 0x7ffffffc0bd47812 */ /* 0x000fe200078ec0ff */
[----:B------:R-:W-:Y:S01]  /*2e20*/  IMAD.U32 R11, RZ, RZ, UR4 ;  /* 0x00000004ff0b7e24 */ /* 0x000fe2000f8e00ff */
[----:B------:R-:W-:Y:S01]  /*2e30*/  ULDC UR4, c[0x0][0x1d0] ;  /* 0x0000740000047ab9 */ /* 0x000fe20000000800 */
[----:B------:R-:W-:Y:S01]  /*2e40*/  IMAD R211, R82, 0x8, R17 ;  /* 0x0000000852d37824 */ /* 0x000fe200078e0211 */
[----:B------:R-:W1:Y:S01]  /*2e50*/  MUFU.TANH R16, R16 ;  /* 0x0000001000107308 */ /* 0x000e620000002400 */
[----:B------:R-:W-:Y:S01]  /*2e60*/  IMAD.IADD R212, R9, 0x1, -R212 ;  /* 0x0000000109d47824 */ /* 0x000fe200078e0ad4 */
[----:B------:R-:W-:Y:S01]  /*2e70*/  ULDC UR5, c[0x0][0x324] ;  /* 0x0000c90000057ab9 */ /* 0x000fe20000000800 */
[----:B------:R-:W-:Y:S01]  /*2e80*/  @P2 IMAD.HI.U32 R13, R211, c[0x0][0x2c8], RZ ;  /* 0x0000b200d30d2a27 */ /* 0x000fe200078e00ff */
[----:B------:R-:W-:Y:S01]  /*2e90*/  MOV R21, R211 ;  /* 0x000000d300157202 */ /* 0x000fe20000000f00 */
[----:B------:R-:W-:Y:S01]  /*2ea0*/  UIMAD UR4, UR20, UR4, -UR12 ;  /* 0x00000004140472a4 */ /* 0x000fe2000f8e0a0c */
[----:B------:R-:W-:Y:S01]  /*2eb0*/  SHF.L.U32 R212, R212, 0x1, RZ ;  /* 0x00000001d4d47819 */ /* 0x000fe200000006ff */
[----:B------:R-:W-:Y:S01]  /*2ec0*/  FMUL.FTZ R45, R45, c[0x0][0x320] ;  /* 0x0000c8002d2d7a20 */ /* 0x000fe20000410000 */
[----:B------:R-:W-:Y:S01]  /*2ed0*/  @P0 SHF.R.U32.HI R21, RZ, c[0x0][0x2cc], R13 ;  /* 0x0000b300ff150a19 */ /* 0x000fe2000001160d */
[----:B------:R-:W-:Y:S01]  /*2ee0*/  FMUL.FTZ R40, R40, c[0x0][0x320] ;  /* 0x0000c80028287a20 */ /* 0x000fe20000410000 */
[----:B------:R-:W-:Y:S01]  /*2ef0*/  PLOP3.LUT P0, PT, PT, PT, UP1, 0x40, 0x0 ;  /* 0x000000000000781c */ /* 0x000fe20003f0e818 */
[----:B------:R-:W-:Y:S01]  /*2f00*/  FMUL.FTZ R41, R41, c[0x0][0x320] ;  /* 0x0000c80029297a20 */ /* 0x000fe20000410000 */
[----:B------:R-:W-:Y:S01]  /*2f10*/  IADD3 R11, R11, -c[0x0][0x168], -R212 ;  /* 0x80005a000b0b7a10 */ /* 0x000fe20007ffe8d4 */
[----:B------:R-:W2:Y:S01]  /*2f20*/  SHFL.IDX PT, R24, R21, RZ, 0x1c1f ;  /* 0x001c1fff15187589 */ /* 0x000ea200000e0000 */
[----:B------:R-:W-:Y:S01]  /*2f30*/  FMUL.FTZ R65, R65, c[0x0][0x320] ;  /* 0x0000c80041417a20 */ /* 0x000fe20000410000 */
[----:B------:R-:W4:Y:S01]  /*2f40*/  MUFU.TANH R5, R5 ;  /* 0x0000000500057308 */ /* 0x000f220000002400 */
[----:B------:R-:W-:Y:S01]  /*2f50*/  ULOP3.LUT UR12, URZ, UR5, URZ, 0x33, !UPT ;  /* 0x000000053f0c7292 */ /* 0x000fe2000f8e333f */
[----:B------:R-:W-:Y:S01]  /*2f60*/  IADD3 R13, R11, c[0x0][0x328], RZ ;  /* 0x0000ca000b0d7a10 */ /* 0x000fe20007ffe0ff */
[----:B------:R-:W0:Y:S01]  /*2f70*/  LDGDEPBAR ;  /* 0x00000000000079af */ /* 0x000e220000000000 */
[----:B------:R-:W-:-:S03]  /*2f80*/  IADD3 R9, -R212, UR4, RZ ;  /* 0x00000004d4097c10 */ /* 0x000fc6000fffe1ff */
[----:B------:R-:W-:Y:S01]  /*2f90*/  IADD3 R11, R11, UR12, RZ ;  /* 0x0000000c0b0b7c10 */ /* 0x000fe2000fffe0ff */
[----:B------:R-:W3:Y:S08]  /*2fa0*/  MUFU.TANH R12, R12 ;  /* 0x0000000c000c7308 */ /* 0x000ef00000002400 */
[----:B------:R-:W1:Y:S01]  /*2fb0*/  MUFU.TANH R10, R10 ;  /* 0x0000000a000a7308 */ /* 0x000e620000002400 */
[----:B--2---:R-:W-:Y:S01]  /*2fc0*/  IMAD.IADD R28, R13, 0x1, R24 ;  /* 0x000000010d1c7824 */ /* 0x004fe200078e0218 */
[----:B------:R-:W-:-:S06]  /*2fd0*/  IADD3 R22, R11, R24, RZ ;  /* 0x000000180b167210 */ /* 0x000fcc0007ffe0ff */
[----:B------:R-:W2:Y:S01]  /*2fe0*/  MUFU.TANH R8, R8 ;  /* 0x0000000800087308 */ /* 0x000ea20000002400 */
[----:B------:R-:W-:-:S07]  /*2ff0*/  IMNMX R23, R28, R9, PT ;  /* 0x000000091c177217 */ /* 0x000fce0003800200 */
        /* <DEDUP_REMOVED lines=9> */
[----:B------:R-:W-:Y:S05]  /*3090*/  @P0 BRA `(.L_x_169) ;  /* 0x0000016000000947 */ /* 0x000fea0003800000 */
[----:B--234-:R-:W-:Y:S01]  /*30a0*/  IMAD.U32 R17, RZ, RZ, UR10 ;  /* 0x0000000aff117e24 */ /* 0x01cfe2000f8e00ff */
[----:B------:R-:W-:Y:S04]  /*30b0*/  BSSY B0, `(.L_x_170) ;  /* 0x000000f000007945 */ /* 0x000fe80003800000 */
[----:B------:R-:W-:-:S04]  /*30c0*/  IADD3 R24, R17, -c[0x0][0x168], R24 ;  /* 0x80005a0011187a10 */ /* 0x000fc80007ffe018 */
[----:B------:R-:W-:-:S13]  /*30d0*/  ISETP.GT.AND P0, PT, R24, -0x1, PT ;  /* 0xffffffff1800780c */ /* 0x000fda0003f04270 */
[----:B------:R-:W-:Y:S05]  /*30e0*/  @P0 BRA `(.L_x_171) ;  /* 0x0000007000000947 */ /* 0x000fea0003800000 */
[----:B------:R-:W-:Y:S01]  /*30f0*/  IMAD.MOV.U32 R17, RZ, RZ, c[0x0][0x32c] ;  /* 0x0000cb00ff117624 */ /* 0x000fe200078e00ff */
[----:B------:R-:W-:-:S04]  /*3100*/  LOP3.LUT R24, RZ, R24, RZ, 0x33, !PT ;  /* 0x00000018ff187212 */ /* 0x000fc800078e33ff */
[----:B------:R-:W-:-:S13]  /*3110*/  ISETP.NE.AND P0, PT, R17, 0x1, PT ;  /* 0x000000011100780c */ /* 0x000fda0003f05270 */
[----:B------:R-:W-:-:S05]  /*3120*/  @P0 IMAD.HI.U32 R17, R24, c[0x0][0x330], RZ ;  /* 0x0000cc0018110a27 */ /* 0x000fca00078e00ff */
[----:B------:R-:W-:-:S04]  /*3130*/  @P0 SHF.R.U32.HI R24, RZ, c[0x0][0x334], R17 ;  /* 0x0000cd00ff180a19 */ /* 0x000fc80000011611 */
[----:B------:R-:W-:Y:S01]  /*3140*/  LOP3.LUT R24, RZ, R24, RZ, 0x33, !PT ;  /* 0x00000018ff187212 */ /* 0x000fe200078e33ff */
[----:B------:R-:W-:Y:S05]  /*3150*/  BRA `(.L_x_172) ;  /* 0x0000004000007947 */ /* 0x000fea0003800000 */
.L_x_171:
[----:B------:R-:W-:-:S04]  /*3160*/  MOV R17, c[0x0][0x32c] ;  /* 0x0000cb0000117a02 */ /* 0x000fc80000000f00 */
[----:B------:R-:W-:-:S13]  /*3170*/  ISETP.NE.AND P0, PT, R17, 0x1, PT ;  /* 0x000000011100780c */ /* 0x000fda0003f05270 */
[----:B------:R-:W-:-:S05]  /*3180*/  @P0 IMAD.HI.U32 R17, R24, c[0x0][0x330], RZ ;  /* 0x0000cc0018110a27 */ /* 0x000fca00078e00ff */
[----:B------:R-:W-:Y:S02]  /*3190*/  @P0 SHF.R.U32.HI R24, RZ, c[0x0][0x334], R17 ;  /* 0x0000cd00ff180a19 */ /* 0x000fe40000011611 */
.L_x_172:
[----:B------:R-:W-:Y:S05]  /*31a0*/  BSYNC B0 ;  /* 0x0000000000007941 */ /* 0x000fea0003800000 */
.L_x_170:
[----:B------:R-:W-:-:S04]  /*31b0*/  IMAD R17, R24, c[0x0][0x32c], -R81 ;  /* 0x0000cb0018117a24 */ /* 0x000fc800078e0a51 */
[----:B------:R-:W-:-:S05]  /*31c0*/  IMAD.IADD R17, R17, 0x1, -R212 ;  /* 0x0000000111117824 */ /* 0x000fca00078e0ad4 */
[----:B------:R-:W-:Y:S02]  /*31d0*/  IADD3 R24, R17, c[0x0][0x32c], RZ ;  /* 0x0000cb0011187a10 */ /* 0x000fe40007ffe0ff */
[----:B------:R-:W-:Y:S02]  /*31e0*/  IMNMX R22, R22, R17, !PT ;  /* 0x0000001116167217 */ /* 0x000fe40007800200 */
[----:B------:R-:W-:Y:S02]  /*31f0*/  IMNMX R23, R23, R24, PT ;  /* 0x0000001817177217 */ /* 0x000fe40003800200 */
.L_x_169:
[----:B--234-:R-:W-:Y:S01]  /*3200*/  ISETP.LT.AND P2, PT, RZ, UR21, PT ;  /* 0x00000015ff007c0c */ /* 0x01cfe2000bf41270 */
[----:B------:R-:W-:Y:S01]  /*3210*/  FMUL.FTZ R24, R14, c[0x0][0x320] ;  /* 0x0000c8000e187a20 */ /* 0x000fe20000410000 */
[----:B------:R-:W2:Y:S01]  /*3220*/  SHFL.IDX PT, R28, R21, 0x1, 0x1c1f ;  /* 0x003c1f00151c7f89 */ /* 0x000ea200000e0000 */
[----:B------:R-:W-:Y:S01]  /*3230*/  FMUL.FTZ R26, R26, c[0x0][0x320] ;  /* 0x0000c8001a1a7a20 */ /* 0x000fe20000410000 */
[----:B------:R-:W-:Y:S01]  /*3240*/  ISETP.GT.AND P0, PT, R22, RZ, P2 ;  /* 0x000000ff1600720c */ /* 0x000fe20001704270 */
[----:B------:R-:W-:Y:S02]  /*3250*/  FMUL.FTZ R27, R27, c[0x0][0x320] ;  /* 0x0000c8001b1b7a20 */ /* 0x000fe40000410000 */
[----:B------:R-:W-:Y:S01]  /*3260*/  FMUL.FTZ R67, R67, c[0x0][0x320] ;  /* 0x0000c80043437a20 */ /* 0x000fe20000410000 */
[----:B------:R-:W-:Y:S01]  /*3270*/  ISETP.LT.OR P0, PT, R23, 0x1, P0 ;  /* 0x000000011700780c */ /* 0x000fe20000701670 */
[----:B------:R-:W-:Y:S01]  /*3280*/  FMUL.FTZ R15, R15, c[0x0][0x320] ;  /* 0x0000c8000f0f7a20 */ /* 0x000fe20000410000 */
[----:B------:R-:W3:Y:S01]  /*3290*/  MUFU.TANH R24, R24 ;  /* 0x0000001800187308 */ /* 0x000ee20000002400 */
[----:B------:R-:W-:Y:S01]  /*32a0*/  FMUL.FTZ R74, R74, c[0x0][0x320] ;  /* 0x0000c8004a4a7a20 */ /* 0x000fe20000410000 */
[----:B------:R-:W-:Y:S01]  /*32b0*/  FSEL R17, R7, -INF , !P0 ;  /* 0xff80000007117808 */ /* 0x000fe20004000000 */
[----:B------:R-:W-:Y:S01]  /*32c0*/  FMUL.FTZ R7, R18, c[0x0][0x320] ;  /* 0x0000c80012077a20 */ /* 0x000fe20000410000 */
[----:B------:R-:W-:Y:S01]  /*32d0*/  ISETP.GT.AND P0, PT, R22, 0x1, P2 ;  /* 0x000000011600780c */ /* 0x000fe20001704270 */
[----:B------:R-:W-:-:S02]  /*32e0*/  FMUL.FTZ R75, R75, c[0x0][0x320] ;  /* 0x0000c8004b4b7a20 */ /* 0x000fc40000410000 */
[----:B------:R-:W-:Y:S01]  /*32f0*/  FMUL.FTZ R46, R46, c[0x0][0x320] ;  /* 0x0000c8002e2e7a20 */ /* 0x000fe20000410000 */
[----:B------:R-:W-:Y:S01]  /*3300*/  ISETP.LT.OR P0, PT, R23, 0x2, P0 ;  /* 0x000000021700780c */ /* 0x000fe20000701670 */
[----:B------:R-:W-:Y:S01]  /*3310*/  FMUL.FTZ R47, R47, c[0x0][0x320] ;  /* 0x0000c8002f2f7a20 */ /* 0x000fe20000410000 */
[----:B------:R4:W1:Y:S01]  /*3320*/  MUFU.TANH R163, R67 ;  /* 0x0000004300a37308 */ /* 0x0008620000002400 */
[----:B------:R-:W-:Y:S01]  /*3330*/  FMUL.FTZ R42, R42, c[0x0][0x320] ;  /* 0x0000c8002a2a7a20 */ /* 0x000fe20000410000 */
[----:B------:R-:W-:Y:S01]  /*3340*/  FSEL R20, R20, -INF , !P0 ;  /* 0xff80000014147808 */ /* 0x000fe20004000000 */
[----:B------:R-:W-:Y:S01]  /*3350*/  FMUL.FTZ R43, R43, c[0x0][0x320] ;  /* 0x0000c8002b2b7a20 */ /* 0x000fe20000410000 */
[----:B------:R-:W-:Y:S01]  /*3360*/  ISETP.GT.AND P0, PT, R22, 0x8, P2 ;  /* 0x000000081600780c */ /* 0x000fe20001704270 */
[----:B------:R-:W-:Y:S02]  /*3370*/  FMUL.FTZ R66, R66, c[0x0][0x320] ;  /* 0x0000c80042427a20 */ /* 0x000fe40000410000 */
[----:B--2---:R-:W-:Y:S01]  /*3380*/  IMAD.IADD R18, R13, 0x1, R28 ;  /* 0x000000010d127824 */ /* 0x004fe200078e021c */
[----:B------:R-:W-:Y:S01]  /*3390*/  ISETP.LT.OR P0, PT, R23, 0x9, P0 ;  /* 0x000000091700780c */ /* 0x000fe20000701670 */
[----:B------:R4:W2:Y:S03]  /*33a0*/  MUFU.TANH R25, R15 ;  /* 0x0000000f00197308 */ /* 0x0008a60000002400 */
[----:B-1----:R-:W-:-:S02]  /*33b0*/  FSEL R16, R16, -INF , !P0 ;  /* 0xff80000010107808 */ /* 0x002fc40004000000 */
[----:B------:R-:W-:Y:S02]  /*33c0*/  ISETP.GT.AND P0, PT, R22, 0x9, P2 ;  /* 0x000000091600780c */ /* 0x000fe40001704270 */
[----:B------:R-:W-:Y:S01]  /*33d0*/  IMNMX R21, R18, R9, PT ;  /* 0x0000000912157217 */ /* 0x000fe20003800200 */
[----:B------:R4:W1:Y:S01]  /*33e0*/  MUFU.TANH R171, R74 ;  /* 0x0000004a00ab7308 */ /* 0x0008620000002400 */
[----:B------:R-:W-:-:S04]  /*33f0*/  ISETP.LT.OR P0, PT, R23, 0xa, P0 ;  /* 0x0000000a1700780c */ /* 0x000fc80000701670 */
[----:B------:R-:W-:Y:S01]  /*3400*/  FSEL R14, R5, -INF , !P0 ;  /* 0xff800000050e7808 */ /* 0x000fe20004000000 */
[----:B------:R-:W-:Y:S01]  /*3410*/  FMUL.FTZ R5, R19, c[0x0][0x320] ;  /* 0x0000c80013057a20 */ /* 0x000fe20000410000 */
[----:B------:R-:W-:Y:S01]  /*3420*/  ISETP.GT.AND P0, PT, R22, 0x10, P2 ;  /* 0x000000101600780c */ /* 0x000fe20001704270 */
[----:B------:R-:W-:Y:S01]  /*3430*/  FMUL.FTZ R19, R51, c[0x0][0x320] ;  /* 0x0000c80033137a20 */ /* 0x000fe20000410000 */
[----:B------:R4:W1:Y:S02]  /*3440*/  MUFU.TANH R165, R75 ;  /* 0x0000004b00a57308 */ /* 0x0008640000002400 */
[----:B------:R-:W-:-:S04]  /*3450*/  ISETP.LT.OR P0, PT, R23, 0x11, P0 ;  /* 0x000000111700780c */ /* 0x000fc80000701670 */
[----:B------:R-:W-:Y:S02]  /*3460*/  FSEL R12, R12, -INF , !P0 ;  /* 0xff8000000c0c7808 */ /* 0x000fe40004000000 */
[----:B------:R-:W-:Y:S01]  /*3470*/  ISETP.GT.AND P0, PT, R22, 0x11, P2 ;  /* 0x000000111600780c */ /* 0x000fe20001704270 */
[----:B------:R-:W1:Y:S03]  /*3480*/  MUFU.TANH R5, R5 ;  /* 0x0000000500057308 */ /* 0x000e660000002400 */
[----:B------:R-:W-:-:S04]  /*3490*/  ISETP.LT.OR P0, PT, R23, 0x12, P0 ;  /* 0x000000121700780c */ /* 0x000fc80000701670 */
[----:B------:R-:W-:Y:S01]  /*34a0*/  FSEL R10, R10, -INF , !P0 ;  /* 0xff8000000a0a7808 */ /* 0x000fe20004000000 */
[----:B------:R-:W1:Y:S01]  /*34b0*/  MUFU.TANH R19, R19 ;  /* 0x0000001300137308 */ /* 0x000e620000002400 */
[----:B------:R-:W-:-:S04]  /*34c0*/  ISETP.GT.AND P0, PT, R22, 0x18, P2 ;  /* 0x000000181600780c */ /* 0x000fc80001704270 */
[----:B------:R-:W-:-:S03]  /*34d0*/  ISETP.LT.OR P0, PT, R23, 0x19, P0 ;  /* 0x000000191700780c */ /* 0x000fc60000701670 */
[----:B------:R4:W1:Y:S01]  /*34e0*/  MUFU.TANH R167, R46 ;  /* 0x0000002e00a77308 */ /* 0x0008620000002400 */
[----:B------:R-:W-:Y:S02]  /*34f0*/  FSEL R8, R8, -INF , !P0 ;  /* 0xff80000008087808 */ /* 0x000fe40004000000 */
[----:B------:R-:W-:-:S04]  /*3500*/  ISETP.GT.AND P0, PT, R22, 0x19, P2 ;  /* 0x000000191600780c */ /* 0x000fc80001704270 */
[----:B------:R-:W-:Y:S01]  /*3510*/  ISETP.LT.OR P0, PT, R23, 0x1a, P0 ;  /* 0x0000001a1700780c */ /* 0x000fe20000701670 */
[----:B------:R4:W1:Y:S03]  /*3520*/  MUFU.TANH R143, R47 ;  /* 0x0000002f008f7308 */ /* 0x0008660000002400 */
[----:B------:R-:W-:Y:S02]  /*3530*/  FSEL R6, R6, -INF , !P0 ;  /* 0xff80000006067808 */ /* 0x000fe40004000000 */
[----:B------:R-:W-:-:S03]  /*3540*/  ISETP.GT.AND P0, PT, R22, 0x20, P2 ;  /* 0x000000201600780c */ /* 0x000fc60001704270 */
[----:B------:R-:W1:Y:S01]  /*3550*/  MUFU.TANH R26, R26 ;  /* 0x0000001a001a7308 */ /* 0x000e620000002400 */
[----:B------:R-:W-:-:S04]  /*3560*/  ISETP.LT.OR P0, PT, R23, 0x21, P0 ;  /* 0x000000211700780c */ /* 0x000fc80000701670 */
[----:B------:R-:W-:Y:S02]  /*3570*/  FSEL R156, R156, -INF , !P0 ;  /* 0xff8000009c9c7808 */ /* 0x000fe40004000000 */
[----:B------:R-:W-:Y:S01]  /*3580*/  ISETP.GT.AND P0, PT, R22, 0x21, P2 ;  /* 0x000000211600780c */ /* 0x000fe20001704270 */
[----:B------:R-:W1:Y:S03]  /*3590*/  MUFU.TANH R27, R27 ;  /* 0x0000001b001b7308 */ /* 0x000e660000002400 */
[----:B------:R-:W-:-:S04]  /*35a0*/  ISETP.LT.OR P0, PT, R23, 0x22, P0 ;  /* 0x000000221700780c */ /* 0x000fc80000701670 */
[----:B------:R-:W-:Y:S01]  /*35b0*/  FSEL R164, R164, -INF , !P0 ;  /* 0xff800000a4a47808 */ /* 0x000fe20004000000 */
[----:B------:R4:W1:Y:S01]  /*35c0*/  MUFU.TANH R141, R42 ;  /* 0x0000002a008d7308 */ /* 0x0008620000002400 */
[----:B------:R-:W-:-:S04]  /*35d0*/  ISETP.GT.AND P0, PT, R22, 0x28, P2 ;  /* 0x000000281600780c */ /* 0x000fc80001704270 */
[----:B------:R-:W-:-:S03]  /*35e0*/  ISETP.LT.OR P0, PT, R23, 0x29, P0 ;  /* 0x000000291700780c */ /* 0x000fc60000701670 */
[----:B------:R4:W1:Y:S01]  /*35f0*/  MUFU.TANH R161, R43 ;  /* 0x0000002b00a17308 */ /* 0x0008620000002400 */
[----:B------:R-:W-:Y:S02]  /*3600*/  FSEL R162, R162, -INF , !P0 ;  /* 0xff800000a2a27808 */ /* 0x000fe40004000000 */
[----:B------:R-:W-:-:S04]  /*3610*/  ISETP.GT.AND P0, PT, R22, 0x29, P2 ;  /* 0x000000291600780c */ /* 0x000fc80001704270 */
[----:B------:R-:W-:Y:S01]  /*3620*/  ISETP.LT.OR P0, PT, R23, 0x2a, P0 ;  /* 0x0000002a1700780c */ /* 0x000fe20000701670 */
[----:B------:R-:W1:Y:S03]  /*3630*/  MUFU.TANH R7, R7 ;  /* 0x0000000700077308 */ /* 0x000e660000002400 */
[----:B------:R-:W-:Y:S02]  /*3640*/  FSEL R158, R158, -INF , !P0 ;  /* 0xff8000009e9e7808 */ /* 0x000fe40004000000 */
[----:B------:R-:W-:-:S03]  /*3650*/  ISETP.GT.AND P0, PT, R22, 0x30, P2 ;  /* 0x000000301600780c */ /* 0x000fc60001704270 */
[----:B------:R4:W1:Y:S01]  /*3660*/  MUFU.TANH R173, R66 ;  /* 0x0000004200ad7308 */ /* 0x0008620000002400 */
[----:B------:R-:W-:-:S04]  /*3670*/  ISETP.LT.OR P0, PT, R23, 0x31, P0 ;  /* 0x000000311700780c */ /* 0x000fc80000701670 */
[----:B------:R-:W-:Y:S02]  /*3680*/  FSEL R168, R168, -INF , !P0 ;  /* 0xff800000a8a87808 */ /* 0x000fe40004000000 */
[----:B------:R-:W-:-:S04]  /*3690*/  ISETP.GT.AND P0, PT, R22, 0x31, P2 ;  /* 0x000000311600780c */ /* 0x000fc80001704270 */
[----:B------:R-:W-:-:S04]  /*36a0*/  ISETP.LT.OR P0, PT, R23, 0x32, P0 ;  /* 0x000000321700780c */ /* 0x000fc80000701670 */
[----:B------:R-:W-:Y:S02]  /*36b0*/  FSEL R166, R166, -INF , !P0 ;  /* 0xff800000a6a67808 */ /* 0x000fe40004000000 */
[----:B------:R-:W-:-:S04]  /*36c0*/  ISETP.GT.AND P0, PT, R22, 0x38, P2 ;  /* 0x000000381600780c */ /* 0x000fc80001704270 */
[----:B------:R-:W-:-:S04]  /*36d0*/  ISETP.LT.OR P0, PT, R23, 0x39, P0 ;  /* 0x000000391700780c */ /* 0x000fc80000701670 */
[----:B------:R-:W-:Y:S02]  /*36e0*/  FSEL R142, R142, -INF , !P0 ;  /* 0xff8000008e8e7808 */ /* 0x000fe40004000000 */
[----:B------:R-:W-:Y:S01]  /*36f0*/  ISETP.GT.AND P0, PT, R22, 0x39, P2 ;  /* 0x000000391600780c */ /* 0x000fe20001704270 */
[----:B------:R-:W-:-:S03]  /*3700*/  IMAD.IADD R22, R11, 0x1, R28 ;  /* 0x000000010b167824 */ /* 0x000fc600078e021c */
[----:B------:R-:W-:-:S04]  /*3710*/  ISETP.LT.OR P0, PT, R23, 0x3a, P0 ;  /* 0x0000003a1700780c */ /* 0x000fc80000701670 */
[----:B------:R-:W-:Y:S02]  /*3720*/  FSEL R140, R140, -INF , !P0 ;  /* 0xff8000008c8c7808 */ /* 0x000fe40004000000 */
[----:B------:R-:W-:-:S13]  /*3730*/  PLOP3.LUT P0, PT, PT, PT, UP1, 0x40, 0x0 ;  /* 0x000000000000781c */ /* 0x000fda0003f0e818 */
[----:B------:R-:W-:Y:S05]  /*3740*/  @P0 BRA `(.L_x_173) ;  /* 0x0000016000000947 */ /* 0x000fea0003800000 */
[----:B-1234-:R-:W-:Y:S01]  /*3750*/  IMAD.U32 R9, RZ, RZ, UR10 ;  /* 0x0000000aff097e24 */ /* 0x01efe2000f8e00ff */
        /* <DEDUP_REMOVED lines=11> */
.L_x_175:
[----:B------:R-:W-:-:S04]  /*3810*/  MOV R9, c[0x0][0x32c] ;  /* 0x0000cb0000097a02 */ /* 0x000fc80000000f00 */
[----:B------:R-:W-:-:S13]  /*3820*/  ISETP.NE.AND P0, PT, R9, 0x1, PT ;  /* 0x000000010900780c */ /* 0x000fda0003f05270 */
[----:B------:R-:W-:-:S05]  /*3830*/  @P0 IMAD.HI.U32 R9, R28, c[0x0][0x330], RZ ;  /* 0x0000cc001c090a27 */ /* 0x000fca00078e00ff */
[----:B------:R-:W-:Y:S02]  /*3840*/  @P0 SHF.R.U32.HI R28, RZ, c[0x0][0x334], R9 ;  /* 0x0000cd00ff1c0a19 */ /* 0x000fe40000011609 */
.L_x_176:
[----:B------:R-:W-:Y:S05]  /*3850*/  BSYNC B0 ;  /* 0x0000000000007941 */ /* 0x000fea0003800000 */
.L_x_174:
[----:B------:R-:W-:-:S04]  /*3860*/  IMAD R9, R28, c[0x0][0x32c], -R81 ;  /* 0x0000cb001c097a24 */ /* 0x000fc800078e0a51 */
[----:B------:R-:W-:-:S05]  /*3870*/  IMAD.IADD R9, R9, 0x1, -R212 ;  /* 0x0000000109097824 */ /* 0x000fca00078e0ad4 */
[----:B------:R-:W-:Y:S02]  /*3880*/  IADD3 R18, R9, c[0x0][0x32c], RZ ;  /* 0x0000cb0009127a10 */ /* 0x000fe40007ffe0ff */
[----:B------:R-:W-:Y:S02]  /*3890*/  IMNMX R22, R22, R9, !PT ;  /* 0x0000000916167217 */ /* 0x000fe40007800200 */
[----:B------:R-:W-:Y:S02]  /*38a0*/  IMNMX R21, R21, R18, PT ;  /* 0x0000001215157217 */ /* 0x000fe40003800200 */
.L_x_173:
[----:B-1234-:R-:W-:Y:S01]  /*38b0*/  ISETP.GT.AND P0, PT, R22, 0x1, P2 ;  /* 0x000000011600780c */ /* 0x01efe20001704270 */
[----:B------:R-:W-:Y:S01]  /*38c0*/  IMAD.SHL.U32 R203, R4, 0x2, RZ ;  /* 0x0000000204cb7824 */ /* 0x000fe200078e00ff */
[----:B------:R-:W-:Y:S01]  /*38d0*/  FMNMX.FTZ R23, R17, R20, !PT ;  /* 0x0000001411177209 */ /* 0x000fe20007810000 */
[----:B------:R-:W-:Y:S01]  /*38e0*/  ULDC.64 UR4, c[0x0][0x2c8] ;  /* 0x0000b20000047ab9 */ /* 0x000fe20000000a00 */
[----:B------:R-:W-:Y:S01]  /*38f0*/  ISETP.LT.OR P0, PT, R21, 0x2, P0 ;  /* 0x000000021500780c */ /* 0x000fe20000701670 */
[--C-:B------:R-:W-:Y:S01]  /*3900*/  IMAD R197, R3, 0x2, R203.reuse ;  /* 0x0000000203c57824 */ /* 0x100fe200078e02cb */
[----:B------:R-:W-:Y:S01]  /*3910*/  FMNMX.FTZ R23, R16, R23, !PT ;  /* 0x0000001710177209 */ /* 0x000fe20007810000 */
[----:B------:R-:W-:Y:S01]  /*3920*/  LDSM.16.MT88.4 R40, [R203+0x2100] ;  /* 0x00210000cb28783b */ /* 0x000fe20000004200 */
[----:B------:R-:W-:Y:S01]  /*3930*/  FSEL R19, R19, -INF , !P0 ;  /* 0xff80000013137808 */ /* 0x000fe20004000000 */
[----:B------:R-:W-:Y:S01]  /*3940*/  IMAD R198, R2, 0x2, R203 ;  /* 0x0000000202c67824 */ /* 0x000fe200078e02cb */
[----:B------:R-:W-:Y:S01]  /*3950*/  ISETP.GT.AND P0, PT, R22, 0x8, P2 ;  /* 0x000000081600780c */ /* 0x000fe20001704270 */
[----:B------:R-:W-:Y:S01]  /*3960*/  LDSM.16.MT88.4 R56, [R197+0x2100] ;  /* 0x00210000c538783b */ /* 0x000fe20000004200 */
[----:B------:R-:W-:Y:S01]  /*3970*/  FMNMX.FTZ R23, R14, R23, !PT ;  /* 0x000000170e177209 */ /* 0x000fe20007810000 */
[----:B------:R-:W-:Y:S01]  /*3980*/  IMAD R196, R3, 0x2, R198 ;  /* 0x0000000203c47824 */ /* 0x000fe200078e02c6 */
[----:B------:R-:W-:Y:S01]  /*3990*/  ISETP.LT.OR P0, PT, R21, 0x9, P0 ;  /* 0x000000091500780c */ /* 0x000fe20000701670 */
[----:B------:R-:W-:Y:S01]  /*39a0*/  LDSM.16.MT88.4 R124, [R203+0x100] ;  /* 0x00010000cb7c783b */ /* 0x000fe20000004200 */
[----:B------:R-:W-:Y:S01]  /*39b0*/  FMNMX.FTZ R23, R12, R23, !PT ;  /* 0x000000170c177209 */ /* 0x000fe20007810000 */
[----:B------:R-:W-:Y:S01]  /*39c0*/  UIMAD.WIDE.U32 UR26, UR25, UR4, URZ ;  /* 0x00000004191a72a5 */ /* 0x000fe2000f8e003f */
[----:B------:R-:W-:Y:S01]  /*39d0*/  FSEL R7, R7, -INF , !P0 ;  /* 0xff80000007077808 */ /* 0x000fe20004000000 */
[----:B------:R-:W-:Y:S01]  /*39e0*/  LDSM.16.MT88.4 R116, [R198+0x100] ;  /* 0x00010000c674783b */ /* 0x000fe20000004200 */
[----:B------:R-:W-:Y:S01]  /*39f0*/  ISETP.GT.AND P0, PT, R22, 0x9, P2 ;  /* 0x000000091600780c */ /* 0x000fe20001704270 */
[----:B------:R-:W-:Y:S01]  /*3a00*/  @UP2 USHF.R.U32.HI UR25, URZ, UR5, UR27 ;  /* 0x000000053f192299 */ /* 0x000fe2000801161b */
[----:B------:R-:W-:Y:S01]  /*3a10*/  FMNMX.FTZ R23, R10, R23, !PT ;  /* 0x000000170a177209 */ /* 0x000fe20007810000 */
[----:B------:R-:W-:Y:S01]  /*3a20*/  LDSM.16.MT88.4 R108, [R197+0x100] ;  /* 0x00010000c56c783b */ /* 0x000fe20000004200 */
[----:B------:R-:W-:Y:S01]  /*3a30*/  ISETP.LT.OR P0, PT, R21, 0xa, P0 ;  /* 0x0000000a1500780c */ /* 0x000fe20000701670 */
[----:B------:R-:W-:Y:S01]  /*3a40*/  UIADD3 UR4, UR24, UR25, URZ ;  /* 0x0000001918047290 */ /* 0x000fe2000fffe03f */
[----:B------:R-:W-:Y:S01]  /*3a50*/  FMNMX.FTZ R23, R8, R23, !PT ;  /* 0x0000001708177209 */ /* 0x000fe20007810000 */
[----:B------:R-:W-:Y:S01]  /*3a60*/  LDSM.16.MT88.4 R100, [R196+0x100] ;  /* 0x00010000c464783b */ /* 0x000fe20000004200 */
[----:B------:R-:W-:Y:S01]  /*3a70*/  FSEL R5, R5, -INF , !P0 ;  /* 0xff80000005057808 */ /* 0x000fe20004000000 */
[----:B------:R-:W-:Y:S01]  /*3a80*/  ULDC UR25, c[0x0][0x328] ;  /* 0x0000ca0000197ab9 */ /* 0x000fe20000000800 */
[----:B------:R-:W-:Y:S01]  /*3a90*/  ISETP.GT.AND P0, PT, R22, 0x10, P2 ;  /* 0x000000101600780c */ /* 0x000fe20001704270 */
[----:B------:R-:W-:Y:S01]  /*3aa0*/  LDSM.16.MT88.4 R48, [R198+0x2100] ;  /* 0x00210000c630783b */ /* 0x000fe20000004200 */
[----:B------:R-:W-:Y:S01]  /*3ab0*/  FMNMX.FTZ R23, R6, R23, !PT ;  /* 0x0000001706177209 */ /* 0x000fe20007810000 */
[----:B------:R-:W-:Y:S01]  /*3ac0*/  UIADD3 UR21, UR21, -0x2, URZ ;  /* 0xfffffffe15157890 */ /* 0x000fe2000fffe03f */
[----:B------:R-:W-:Y:S01]  /*3ad0*/  ISETP.LT.OR P0, PT, R21, 0x11, P0 ;  /* 0x000000111500780c */ /* 0x000fe20000701670 */
[----:B------:R-:W-:Y:S01]  /*3ae0*/  LDSM.16.MT88.4 R64, [R196+0x2100] ;  /* 0x00210000c440783b */ /* 0x000fe20000004200 */
[----:B------:R-:W-:Y:S01]  /*3af0*/  FMNMX.FTZ R23, R156, R23, !PT ;  /* 0x000000179c177209 */ /* 0x000fe20007810000 */
[----:B------:R-:W-:Y:S01]  /*3b00*/  UIADD3 UR25, UR4, UR25, URZ ;  /* 0x0000001904197290 */ /* 0x000fe2000fffe03f */
[----:B------:R-:W-:Y:S01]  /*3b10*/  FSEL R15, R24, -INF , !P0 ;  /* 0xff800000180f7808 */ /* 0x000fe20004000000 */
[----:B------:R-:W-:Y:S01]  /*3b20*/  LDSM.16.MT88.4 R72, [R203+0x4100] ;  /* 0x00410000cb48783b */ /* 0x000fe20000004200 */
[----:B------:R-:W-:-:S02]  /*3b30*/  ISETP.GT.AND P0, PT, R22, 0x11, P2 ;  /* 0x000000111600780c */ /* 0x000fc40001704270 */
[----:B------:R-:W-:Y:S01]  /*3b40*/  FMNMX.FTZ R23, R164, R23, !PT ;  /* 0x00000017a4177209 */ /* 0x000fe20007810000 */
[----:B------:R-:W-:Y:S01]  /*3b50*/  LDSM.16.MT88.4 R80, [R198+0x4100] ;  /* 0x00410000c650783b */ /* 0x000fe20000004200 */
[----:B------:R-:W-:Y:S02]  /*3b60*/  ISETP.LT.OR P0, PT, R21, 0x12, P0 ;  /* 0x000000121500780c */ /* 0x000fe40000701670 */
[----:B------:R-:W-:Y:S01]  /*3b70*/  FMNMX.FTZ R23, R162, R23, !PT ;  /* 0x00000017a2177209 */ /* 0x000fe20007810000 */
[----:B------:R-:W-:Y:S01]  /*3b80*/  LDSM.16.MT88.4 R88, [R197+0x4100] ;  /* 0x00410000c558783b */ /* 0x000fe20000004200 */
[----:B------:R-:W-:Y:S02]  /*3b90*/  FSEL R13, R25, -INF , !P0 ;  /* 0xff800000190d7808 */ /* 0x000fe40004000000 */
[----:B------:R-:W-:Y:S01]  /*3ba0*/  ISETP.GT.AND P0, PT, R22, 0x18, P2 ;  /* 0x000000181600780c */ /* 0x000fe20001704270 */
[----:B------:R-:W-:Y:S01]  /*3bb0*/  LDSM.16.MT88.4 R136, [R198+0x900] ;  /* 0x00090000c688783b */ /* 0x000fe20000004200 */
[----:B------:R-:W-:-:S02]  /*3bc0*/  FMNMX.FTZ R23, R158, R23, !PT ;  /* 0x000000179e177209 */ /* 0x000fc40007810000 */
[C---:B------:R-:W-:Y:S01]  /*3bd0*/  ISETP.LT.OR P0, PT, R21.reuse, 0x19, P0 ;  /* 0x000000191500780c */ /* 0x040fe20000701670 */
[----:B------:R-:W-:Y:S01]  /*3be0*/  LDSM.16.MT88.4 R32, [R197+0x900] ;  /* 0x00090000c520783b */ /* 0x000fe20000004200 */
[----:B------:R-:W-:Y:S02]  /*3bf0*/  FMNMX.FTZ R23, R168, R23, !PT ;  /* 0x00000017a8177209 */ /* 0x000fe40007810000 */
[----:B------:R-:W-:Y:S01]  /*3c00*/  FSEL R11, R26, -INF , !P0 ;  /* 0xff8000001a0b7808 */ /* 0x000fe20004000000 */
[----:B------:R-:W-:Y:S01]  /*3c10*/  LDSM.16.MT88.4 R28, [R196+0x900] ;  /* 0x00090000c41c783b */ /* 0x000fe20000004200 */
[----:B------:R-:W-:Y:S02]  /*3c20*/  ISETP.GT.AND P0, PT, R22, 0x19, P2 ;  /* 0x000000191600780c */ /* 0x000fe40001704270 */
[----:B------:R-:W-:Y:S02]  /*3c30*/  FMNMX.FTZ R23, R166, R23, !PT ;  /* 0x00000017a6177209 */ /* 0x000fe40007810000 */
[----:B------:R-:W-:-:S02]  /*3c40*/  ISETP.LT.OR P0, PT, R21, 0x1a, P0 ;  /* 0x0000001a1500780c */ /* 0x000fc40000701670 */
[----:B------:R-:W-:Y:S02]  /*3c50*/  FMNMX.FTZ R23, R142, R23, !PT ;  /* 0x000000178e177209 */ /* 0x000fe40007810000 */
[----:B------:R-:W-:Y:S02]  /*3c60*/  FSEL R9, R27, -INF , !P0 ;  /* 0xff8000001b097808 */ /* 0x000fe40004000000 */
[----:B------:R-:W-:Y:S02]  /*3c70*/  ISETP.GT.AND P0, PT, R22, 0x20, P2 ;  /* 0x000000201600780c */ /* 0x000fe40001704270 */
[----:B------:R-:W-:Y:S02]  /*3c80*/  FMNMX.FTZ R23, R140, R23, !PT ;  /* 0x000000178c177209 */ /* 0x000fe40007810000 */
[----:B------:R-:W-:-:S04]  /*3c90*/  ISETP.LT.OR P0, PT, R21, 0x21, P0 ;  /* 0x000000211500780c */ /* 0x000fc80000701670 */
[----:B------:R-:W-:Y:S02]  /*3ca0*/  FSEL R173, R173, -INF , !P0 ;  /* 0xff800000adad7808 */ /* 0x000fe40004000000 */
[----:B------:R-:W-:-:S04]  /*3cb0*/  ISETP.GT.AND P0, PT, R22, 0x21, P2 ;  /* 0x000000211600780c */ /* 0x000fc80001704270 */
[----:B------:R-:W-:-:S04]  /*3cc0*/  ISETP.LT.OR P0, PT, R21, 0x22, P0 ;  /* 0x000000221500780c */ /* 0x000fc80000701670 */
[----:B------:R-:W-:Y:S02]  /*3cd0*/  FSEL R163, R163, -INF , !P0 ;  /* 0xff800000a3a37808 */ /* 0x000fe40004000000 */
[----:B------:R-:W-:-:S04]  /*3ce0*/  ISETP.GT.AND P0, PT, R22, RZ, P2 ;  /* 0x000000ff1600720c */ /* 0x000fc80001704270 */
[----:B------:R-:W-:-:S04]  /*3cf0*/  ISETP.LT.OR P0, PT, R21, 0x1, P0 ;  /* 0x000000011500780c */ /* 0x000fc80000701670 */
[----:B------:R-:W-:Y:S02]  /*3d00*/  FSEL R18, R0, -INF , !P0 ;  /* 0xff80000000127808 */ /* 0x000fe40004000000 */
[----:B------:R-:W-:Y:S01]  /*3d10*/  ISETP.GT.AND P0, PT, R22, 0x28, P2 ;  /* 0x000000281600780c */ /* 0x000fe20001704270 */
[----:B------:R-:W1:Y:S01]  /*3d20*/  SHFL.BFLY PT, R0, R23, 0x2, 0x1f ;  /* 0x0c401f0017007f89 */ /* 0x000e6200000e0000 */
[----:B------:R-:W-:Y:S02]  /*3d30*/  FMNMX.FTZ R24, R18, R19, !PT ;  /* 0x0000001312187209 */ /* 0x000fe40007810000 */
[----:B------:R-:W-:Y:S02]  /*3d40*/  ISETP.LT.OR P0, PT, R21, 0x29, P0 ;  /* 0x000000291500780c */ /* 0x000fe40000701670 */
[----:B------:R-:W-:Y:S02]  /*3d50*/  FMNMX.FTZ R24, R7, R24, !PT ;  /* 0x0000001807187209 */ /* 0x000fe40007810000 */
[----:B------:R-:W-:-:S02]  /*3d60*/  FSEL R171, R171, -INF , !P0 ;  /* 0xff800000abab7808 */ /* 0x000fc40004000000 */
[----:B------:R-:W-:Y:S02]  /*3d70*/  FMNMX.FTZ R24, R5, R24, !PT ;  /* 0x0000001805187209 */ /* 0x000fe40007810000 */
[----:B------:R-:W-:Y:S02]  /*3d80*/  ISETP.GT.AND P0, PT, R22, 0x29, P2 ;  /* 0x000000291600780c */ /* 0x000fe40001704270 */
        /* <DEDUP_REMOVED lines=10> */
[C---:B------:R-:W-:Y:S02]  /*3e30*/  ISETP.GT.AND P0, PT, R22.reuse, 0x31, P2 ;  /* 0x000000311600780c */ /* 0x040fe40001704270 */
[----:B------:R-:W-:Y:S02]  /*3e40*/  FMNMX.FTZ R24, R163, R24, !PT ;  /* 0x00000018a3187209 */ /* 0x000fe40007810000 */
[----:B------:R-:W-:Y:S02]  /*3e50*/  ISETP.LT.OR P0, PT, R21, 0x32, P0 ;  /* 0x000000321500780c */ /* 0x000fe40000701670 */
[----:B------:R-:W-:Y:S02]  /*3e60*/  FMNMX.FTZ R24, R171, R24, !PT ;  /* 0x00000018ab187209 */ /* 0x000fe40007810000 */
[----:B------:R-:W-:Y:S02]  /*3e70*/  FSEL R143, R143, -INF , !P0 ;  /* 0xff8000008f8f7808 */ /* 0x000fe40004000000 */
[----:B------:R-:W-:-:S02]  /*3e80*/  ISETP.GT.AND P0, PT, R22, 0x38, P2 ;  /* 0x000000381600780c */ /* 0x000fc40001704270 */
[----:B------:R-:W-:Y:S02]  /*3e90*/  FMNMX.FTZ R24, R165, R24, !PT ;  /* 0x00000018a5187209 */ /* 0x000fe40007810000 */
[----:B------:R-:W-:Y:S02]  /*3ea0*/  ISETP.GT.AND P2, PT, R22, 0x39, P2 ;  /* 0x000000391600780c */ /* 0x000fe40001744270 */
[----:B------:R-:W-:Y:S02]  /*3eb0*/  ISETP.LT.OR P0, PT, R21, 0x39, P0 ;  /* 0x000000391500780c */ /* 0x000fe40000701670 */
[----:B------:R-:W-:Y:S02]  /*3ec0*/  FMNMX.FTZ R22, R167, R24, !PT ;  /* 0x00000018a7167209 */ /* 0x000fe40007810000 */
[----:B------:R-:W-:Y:S01]  /*3ed0*/  ISETP.LT.OR P2, PT, R21, 0x3a, P2 ;  /* 0x0000003a1500780c */ /* 0x000fe20001741670 */
[----:B------:R-:W-:Y:S01]  /*3ee0*/  LDSM.16.MT88.4 R24, [R198+0x2900] ;  /* 0x00290000c618783b */ /* 0x000fe20000004200 */
[----:B------:R-:W-:-:S02]  /*3ef0*/  FSEL R141, R141, -INF , !P0 ;  /* 0xff8000008d8d7808 */ /* 0x000fc40004000000 */
[----:B------:R-:W-:Y:S02]  /*3f00*/  FMNMX.FTZ R22, R143, R22, !PT ;  /* 0x000000168f167209 */ /* 0x000fe40007810000 */
[----:B------:R-:W-:Y:S02]  /*3f10*/  FSEL R161, R161, -INF , !P2 ;  /* 0xff800000a1a17808 */ /* 0x000fe40005000000 */
[----:B------:R-:W-:Y:S02]  /*3f20*/  FMNMX.FTZ R22, R141, R22, !PT ;  /* 0x000000168d167209 */ /* 0x000fe40007810000 */
[----:B-1----:R-:W-:Y:S02]  /*3f30*/  FMNMX.FTZ R23, R23, R0, !PT ;  /* 0x0000000017177209 */ /* 0x002fe40007810000 */
[----:B------:R-:W-:-:S03]  /*3f40*/  FMNMX.FTZ R22, R161, R22, !PT ;  /* 0x00000016a1167209 */ /* 0x000fc60007810000 */
[----:B------:R-:W1:Y:S04]  /*3f50*/  SHFL.BFLY PT, R0, R23, 0x1, 0x1f ;  /* 0x0c201f0017007f89 */ /* 0x000e6800000e0000 */
[----:B------:R-:W2:Y:S01]  /*3f60*/  SHFL.BFLY PT, R21, R22, 0x2, 0x1f ;  /* 0x0c401f0016157f89 */ /* 0x000ea200000e0000 */
[----:B-1----:R-:W-:Y:S02]  /*3f70*/  FMNMX.FTZ R0, R23, R0, !PT ;  /* 0x0000000017007209 */ /* 0x002fe40007810000 */
[----:B--2---:R-:W-:-:S03]  /*3f80*/  FMNMX.FTZ R21, R22, R21, !PT ;  /* 0x0000001516157209 */ /* 0x004fc60007810000 */
[C---:B------:R-:W-:Y:S01]  /*3f90*/  FMUL.FTZ R169, R0.reuse, c[0x0][0x2d0] ;  /* 0x0000b40000a97a20 */ /* 0x040fe20000410000 */
[----:B------:R-:W-:Y:S01]  /*3fa0*/  FSETP.NEU.FTZ.AND P0, PT, R0, -INF , PT ;  /* 0xff8000000000780b */ /* 0x000fe20003f1d000 */
[----:B------:R-:W1:Y:S03]  /*3fb0*/  SHFL.BFLY PT, R132, R21, 0x1, 0x1f ;  /* 0x0c201f0015847f89 */ /* 0x000e6600000e0000 */
[----:B------:R-:W-:-:S05]  /*3fc0*/  FSEL R169, R169, RZ, P0 ;  /* 0x000000ffa9a97208 */ /* 0x000fca0000000000 */
[--C-:B------:R-:W-:Y:S02]  /*3fd0*/  FFMA.FTZ R155, R17, c[0x0][0x2d0], -R169.reuse ;  /* 0x0000b400119b7a23 */ /* 0x100fe400000108a9 */
[--C-:B------:R-:W-:Y:S02]  /*3fe0*/  FFMA.FTZ R154, R20, c[0x0][0x2d0], -R169.reuse ;  /* 0x0000b400149a7a23 */ /* 0x100fe400000108a9 */
[--C-:B------:R-:W-:Y:S02]  /*3ff0*/  FFMA.FTZ R153, R16, c[0x0][0x2d0], -R169.reuse ;  /* 0x0000b40010997a23 */ /* 0x100fe400000108a9 */
[--C-:B------:R-:W-:Y:S01]  /*4000*/  FFMA.FTZ R148, R14, c[0x0][0x2d0], -R169.reuse ;  /* 0x0000b4000e947a23 */ /* 0x100fe200000108a9 */
[----:B------:R-:W-:Y:S01]  /*4010*/  MUFU.EX2 R155, R155 ;  /* 0x0000009b009b7308 */ /* 0x000fe20000000800 */
[--C-:B------:R-:W-:Y:S02]  /*4020*/  FFMA.FTZ R135, R6, c[0x0][0x2d0], -R169.reuse ;  /* 0x0000b40006877a23 */ /* 0x100fe400000108a9 */
[----:B------:R-:W-:-:S02]  /*4030*/  FFMA.FTZ R147, R10, c[0x0][0x2d0], -R169 ;  /* 0x0000b4000a937a23 */ /* 0x000fc400000108a9 */
[--C-:B------:R-:W-:Y:S02]  /*4040*/  FFMA.FTZ R146, R8, c[0x0][0x2d0], -R169.reuse ;  /* 0x0000b40008927a23 */ /* 0x100fe400000108a9 */
[--C-:B------:R-:W-:Y:S01]  /*4050*/  FFMA.FTZ R152, R12, c[0x0][0x2d0], -R169.reuse ;  /* 0x0000b4000c987a23 */ /* 0x100fe200000108a9 */
[----:B------:R-:W2:Y:S01]  /*4060*/  MUFU.EX2 R154, R154 ;  /* 0x0000009a009a7308 */ /* 0x000ea20000000800 */
[--C-:B------:R-:W-:Y:S01]  /*4070*/  FFMA.FTZ R159, R164, c[0x0][0x2d0], -R169.reuse ;  /* 0x0000b400a49f7a23 */ /* 0x100fe200000108a9 */
[----:B-1----:R-:W-:Y:S01]  /*4080*/  FMNMX.FTZ R132, R21, R132, !PT ;  /* 0x0000008415847209 */ /* 0x002fe20007810000 */
[--C-:B------:R-:W-:Y:S01]  /*4090*/  FFMA.FTZ R157, R162, c[0x0][0x2d0], -R169.reuse ;  /* 0x0000b400a29d7a23 */ /* 0x100fe200000108a9 */
[----:B------:R-:W-:Y:S01]  /*40a0*/  LDSM.16.MT88.4 R20, [R203+0x900] ;  /* 0x00090000cb14783b */ /* 0x000fe20000004200 */
[--C-:B------:R-:W-:Y:S01]  /*40b0*/  FFMA.FTZ R156, R156, c[0x0][0x2d0], -R169.reuse ;  /* 0x0000b4009c9c7a23 */ /* 0x100fe200000108a9 */
[C---:B------:R-:W-:Y:S01]  /*40c0*/  FSETP.NEU.FTZ.AND P0, PT, R132.reuse, -INF , PT ;  /* 0xff8000008400780b */ /* 0x040fe20003f1d000 */
[----:B------:R-:W-:Y:S01]  /*40d0*/  FMUL.FTZ R160, R132, c[0x0][0x2d0] ;  /* 0x0000b40084a07a20 */ /* 0x000fe20000410000 */
[----:B------:R-:W-:Y:S01]  /*40e0*/  MUFU.EX2 R153, R153 ;  /* 0x0000009900997308 */ /* 0x000fe20000000800 */
[----:B------:R-:W-:-:S02]  /*40f0*/  FFMA.FTZ R158, R158, c[0x0][0x2d0], -R169 ;  /* 0x0000b4009e9e7a23 */ /* 0x000fc400000108a9 */
[----:B------:R-:W-:Y:S01]  /*4100*/  FFMA.FTZ R168, R168, c[0x0][0x2d0], -R169 ;  /* 0x0000b400a8a87a23 */ /* 0x000fe200000108a9 */
[----:B------:R-:W-:Y:S02]  /*4110*/  FSEL R160, R160, RZ, P0 ;  /* 0x000000ffa0a07208 */ /* 0x000fe40000000000 */
[----:B------:R-:W-:Y:S02]  /*4120*/  PLOP3.LUT P0, PT, PT, PT, UP1, 0x40, 0x0 ;  /* 0x000000000000781c */ /* 0x000fe40003f0e818 */
[----:B------:R-:W1:Y:S01]  /*4130*/  MUFU.EX2 R148, R148 ;  /* 0x0000009400947308 */ /* 0x000e620000000800 */
[--C-:B------:R-:W-:Y:S01]  /*4140*/  FFMA.FTZ R149, R18, c[0x0][0x2d0], -R160.reuse ;  /* 0x0000b40012957a23 */ /* 0x100fe200000108a0 */
[----:B--2---:R-:W-:Y:S01]  /*4150*/  F2FP.PACK_AB R96, R154, R155 ;  /* 0x0000009b9a60723e */ /* 0x004fe200000000ff */
[--C-:B------:R-:W-:Y:S02]  /*4160*/  FFMA.FTZ R150, R19, c[0x0][0x2d0], -R160.reuse ;  /* 0x0000b40013967a23 */ /* 0x100fe400000108a0 */
[--C-:B------:R-:W-:Y:S01]  /*4170*/  FFMA.FTZ R151, R7, c[0x0][0x2d0], -R160.reuse ;  /* 0x0000b40007977a23 */ /* 0x100fe200000108a0 */
[----:B------:R-:W-:Y:S01]  /*4180*/  LDSM.16.MT88.4 R16, [R197+0x2900] ;  /* 0x00290000c510783b */ /* 0x000fe20000004200 */
[--C-:B------:R-:W-:Y:S01]  /*4190*/  FFMA.FTZ R144, R5, c[0x0][0x2d0], -R160.reuse ;  /* 0x0000b40005907a23 */ /* 0x100fe200000108a0 */
[----:B------:R-:W-:Y:S01]  /*41a0*/  MUFU.EX2 R149, R149 ;  /* 0x0000009500957308 */ /* 0x000fe20000000800 */
[--C-:B------:R-:W-:Y:S01]  /*41b0*/  FFMA.FTZ R3, R11, c[0x0][0x2d0], -R160.reuse ;  /* 0x0000b4000b037a23 */ /* 0x100fe200000108a0 */
[----:B------:R-:W2:Y:S01]  /*41c0*/  LDSM.16.MT88.4 R4, [R196+0x4100] ;  /* 0x00410000c404783b */ /* 0x000ea20000004200 */
[----:B------:R-:W-:-:S02]  /*41d0*/  FFMA.FTZ R2, R9, c[0x0][0x2d0], -R160 ;  /* 0x0000b40009027a23 */ /* 0x000fc400000108a0 */
[--C-:B------:R-:W-:Y:S01]  /*41e0*/  FFMA.FTZ R145, R15, c[0x0][0x2d0], -R160.reuse ;  /* 0x0000b4000f917a23 */ /* 0x100fe200000108a0 */
[----:B------:R-:W3:Y:S01]  /*41f0*/  LDSM.16.MT88.4 R8, [R203+0x2900] ;  /* 0x00290000cb08783b */ /* 0x000ee20000004200 */
[--C-:B------:R-:W-:Y:S01]  /*4200*/  FFMA.FTZ R134, R13, c[0x0][0x2d0], -R160.reuse ;  /* 0x0000b4000d867a23 */ /* 0x100fe200000108a0 */
[----:B------:R-:W4:Y:S01]  /*4210*/  MUFU.EX2 R150, R150 ;  /* 0x0000009600967308 */ /* 0x000f220000000800 */
[----:B-1----:R-:W-:Y:S01]  /*4220*/  F2FP.PACK_AB R98, R148, R153 ;  /* 0x000000999462723e */ /* 0x002fe200000000ff */
[----:B------:R-:W1:Y:S01]  /*4230*/  LDSM.16.MT88.4 R12, [R196+0x2900] ;  /* 0x00290000c40c783b */ /* 0x000e620000004200 */
[--C-:B------:R-:W-:Y:S02]  /*4240*/  FFMA.FTZ R162, R173, c[0x0][0x2d0], -R160.reuse ;  /* 0x0000b400ada27a23 */ /* 0x100fe400000108a0 */
[--C-:B------:R-:W-:Y:S02]  /*4250*/  FFMA.FTZ R163, R163, c[0x0][0x2d0], -R160.reuse ;  /* 0x0000b400a3a37a23 */ /* 0x100fe400000108a0 */
[--C-:B------:R-:W-:Y:S01]  /*4260*/  FFMA.FTZ R164, R171, c[0x0][0x2d0], -R160.reuse ;  /* 0x0000b400aba47a23 */ /* 0x100fe200000108a0 */
[----:B------:R-:W-:Y:S01]  /*4270*/  MUFU.EX2 R151, R151 ;  /* 0x0000009700977308 */ /* 0x000fe20000000800 */
[----:B------:R-:W-:-:S02]  /*4280*/  FFMA.FTZ R165, R165, c[0x0][0x2d0], -R160 ;  /* 0x0000b400a5a57a23 */ /* 0x000fc400000108a0 */
[--C-:B------:R-:W-:Y:S02]  /*4290*/  FFMA.FTZ R171, R166, c[0x0][0x2d0], -R169.reuse ;  /* 0x0000b400a6ab7a23 */ /* 0x100fe400000108a9 */
[--C-:B------:R-:W-:Y:S02]  /*42a0*/  FFMA.FTZ R166, R142, c[0x0][0x2d0], -R169.reuse ;  /* 0x0000b4008ea67a23 */ /* 0x100fe400000108a9 */
[----:B------:R-:W-:Y:S01]  /*42b0*/  FFMA.FTZ R169, R140, c[0x0][0x2d0], -R169 ;  /* 0x0000b4008ca97a23 */ /* 0x000fe200000108a9 */
[----:B------:R-:W5:Y:S01]  /*42c0*/  MUFU.EX2 R144, R144 ;  /* 0x0000009000907308 */ /* 0x000f620000000800 */
[----:B----4-:R-:W-:Y:S01]  /*42d0*/  F2FP.PACK_AB R97, R150, R149 ;  /* 0x000000959661723e */ /* 0x010fe200000000ff */
[--C-:B------:R-:W-:Y:S02]  /*42e0*/  FFMA.FTZ R167, R167, c[0x0][0x2d0], -R160.reuse ;  /* 0x0000b400a7a77a23 */ /* 0x100fe400000108a0 */
[--C-:B------:R-:W-:Y:S02]  /*42f0*/  FFMA.FTZ R170, R143, c[0x0][0x2d0], -R160.reuse ;  /* 0x0000b4008faa7a23 */ /* 0x100fe400000108a0 */
[----:B------:R-:W-:-:S02]  /*4300*/  FFMA.FTZ R172, R141, c[0x0][0x2d0], -R160 ;  /* 0x0000b4008dac7a23 */ /* 0x000fc400000108a0 */
[----:B------:R-:W-:Y:S01]  /*4310*/  MUFU.EX2 R152, R152 ;  /* 0x0000009800987308 */ /* 0x000fe20000000800 */
[----:B------:R-:W-:Y:S01]  /*4320*/  FFMA.FTZ R215, R161, c[0x0][0x2d0], -R160 ;  /* 0x0000b400a1d77a23 */ /* 0x000fe200000108a0 */
[----:B------:R-:W-:Y:S01]  /*4330*/  LDSM.16.MT88.4 R140, [R198+0x1900] ;  /* 0x00190000c68c783b */ /* 0x000fe20000004200 */
[----:B------:R-:W-:Y:S02]  /*4340*/  FADD.FTZ R154, R155, R154 ;  /* 0x0000009a9b9a7221 */ /* 0x000fe40000010000 */
[----:B------:R-:W-:Y:S02]  /*4350*/  FADD.FTZ R150, R149, R150 ;  /* 0x0000009695967221 */ /* 0x000fe40000010000 */
[----:B------:R-:W-:Y:S01]  /*4360*/  FADD.FTZ R153, R153, R154 ;  /* 0x0000009a99997221 */ /* 0x000fe20000010000 */
[----:B-----5:R-:W-:Y:S01]  /*4370*/  F2FP.PACK_AB R99, R144, R151 ;  /* 0x000000979063723e */ /* 0x020fe200000000ff */
[----:B------:R-:W4:Y:S01]  /*4380*/  MUFU.EX2 R147, R147 ;  /* 0x0000009300937308 */ /* 0x000f220000000800 */
[----:B------:R-:W-:-:S02]  /*4390*/  FADD.FTZ R151, R151, R150 ;  /* 0x0000009697977221 */ /* 0x000fc40000010000 */
        /* <DEDUP_REMOVED lines=46> */
[C---:B--2---:R-:W-:Y:S07]  /*4680*/  HMMA.16816.F32 R92, R96.reuse, R4, RZ ;  /* 0x00000004605c723c */ /* 0x044fee00000018ff */
[----:B----4-:R-:W-:Y:S01]  /*4690*/  F2FP.PACK_AB R4, R147, R152 ;  /* 0x000000989304723e */ /* 0x010fe200000000ff */
[----:B------:R-:W-:Y:S01]  /*46a0*/  HMMA.16816.F32 R96, R96, R6, RZ ;  /* 0x000000066060723c */ /* 0x000fe200000018ff */
[----:B-----5:R-:W-:Y:S01]  /*46b0*/  F2FP.PACK_AB R5, R134, R145 ;  /* 0x000000918605723e */ /* 0x020fe200000000ff */
[----:B------:R-:W-:-:S02]  /*46c0*/  FADD.FTZ R152, R152, R153 ;  /* 0x0000009998987221 */ /* 0x000fc40000010000 */
[----:B------:R-:W-:Y:S02]  /*46d0*/  FADD.FTZ R145, R145, R144 ;  /* 0x0000009091917221 */ /* 0x000fe40000010000 */
[----:B------:R-:W-:Y:S01]  /*46e0*/  FADD.FTZ R147, R147, R152 ;  /* 0x0000009893937221 */ /* 0x000fe20000010000 */
[----:B------:R-:W-:Y:S01]  /*46f0*/  F2FP.PACK_AB R6, R135, R146 ;  /* 0x000000928706723e */ /* 0x000fe200000000ff */
[----:B------:R-:W-:Y:S01]  /*4700*/  FADD.FTZ R134, R134, R145 ;  /* 0x0000009186867221 */ /* 0x000fe20000010000 */
[----:B-1----:R-:W-:Y:S01]  /*4710*/  F2FP.PACK_AB R7, R2, R3 ;  /* 0x000000030207723e */ /* 0x002fe200000000ff */
        /* <DEDUP_REMOVED lines=13> */
[C---:B------:R-:W-:Y:S08]  /*47f0*/  HMMA.16816.F32 R60, R4.reuse, R12, R60 ;  /* 0x0000000c043c723c */ /* 0x040ff0000000183c */
        /* <DEDUP_REMOVED lines=77> */
[C---:B------:R-:W-:Y:S01]  /*4cd0*/  F2FP.PACK_AB R5, R170.reuse, R167 ;  /* 0x000000a7aa05723e */ /* 0x040fe200000000ff */
        /* <DEDUP_REMOVED lines=35> */
[----:B------:R-:W-:Y:S07]  /*4f10*/  @P0 BRA `(.L_x_177) ;  /* 0x0000015000000947 */ /* 0x000fee0003800000 */
[----:B------:R-:W-:Y:S01]  /*4f20*/  ISETP.LT.AND P0, PT, RZ, UR4, PT ;  /* 0x00000004ff007c0c */ /* 0x000fe2000bf01270 */
[----:B------:R-:W-:-:S02]  /*4f30*/  UIADD3 UR26, UR4, -0x1, URZ ;  /* 0xffffffff041a7890 */ /* 0x000fc4000fffe03f */
[----:B------:R-:W-:-:S10]  /*4f40*/  ULDC UR24, c[0x0][0x32c] ;  /* 0x0000cb0000187ab9 */ /* 0x000fd40000000800 */
[----:B------:R-:W-:Y:S05]  /*4f50*/  @P0 BRA `(.L_x_178) ;  /* 0x0000008000000947 */ /* 0x000fea0003800000 */
[----:B------:R-:W-:Y:S02]  /*4f60*/  UISETP.NE.AND UP0, UPT, UR24, 0x1, UPT ;  /* 0x000000011800788c */ /* 0x000fe4000bf05270 */
[----:B------:R-:W-:-:S03]  /*4f70*/  UIADD3 UR26, -UR4, URZ, URZ ;  /* 0x0000003f041a7290 */ /* 0x000fc6000fffe13f */
[----:B------:R-:W-:Y:S02]  /*4f80*/  ULDC.64 UR4, c[0x0][0x330] ;  /* 0x0000cc0000047ab9 */ /* 0x000fe40000000a00 */
[----:B------:R-:W-:-:S07]  /*4f90*/  UIMAD.WIDE.U32 UR28, UR26, UR4, URZ ;  /* 0x000000041a1c72a5 */ /* 0x000fce000f8e003f */
[----:B------:R-:W-:Y:S02]  /*4fa0*/  @UP0 UMOV UR27, UR29 ;  /* 0x0000001d001b0c82 */ /* 0x000fe40008000000 */
[----:B------:R-:W-:-:S04]  /*4fb0*/  @UP0 USHF.R.U32.HI UR26, URZ, UR5, UR27 ;  /* 0x000000053f1a0299 */ /* 0x000fc8000801161b */
[----:B------:R-:W-:Y:S01]  /*4fc0*/  ULOP3.LUT UR26, URZ, UR26, URZ, 0x33, !UPT ;  /* 0x0000001a3f1a7292 */ /* 0x000fe2000f8e333f */
[----:B------:R-:W-:Y:S05]  /*4fd0*/  BRA `(.L_x_179) ;  /* 0x0000005000007947 */ /* 0x000fea0003800000 */
.L_x_178:
[----:B------:R-:W-:Y:S02]  /*4fe0*/  UISETP.NE.AND UP0, UPT, UR24, 0x1, UPT ;  /* 0x000000011800788c */ /* 0x000fe4000bf05270 */
[----:B------:R-:W-:Y:S02]  /*4ff0*/  ULDC.64 UR4, c[0x0][0x330] ;  /* 0x0000cc0000047ab9 */ /* 0x000fe40000000a00 */
[----:B------:R-:W-:-:S07]  /*5000*/  UIMAD.WIDE.U32 UR28, UR26, UR4, URZ ;  /* 0x000000041a1c72a5 */ /* 0x000fce000f8e003f */
[----:B------:R-:W-:Y:S02]  /*5010*/  @UP0 UMOV UR27, UR29 ;  /* 0x0000001d001b0c82 */ /* 0x000fe40008000000 */
[----:B------:R-:W-:Y:S02]  /*5020*/  @UP0 USHF.R.U32.HI UR26, URZ, UR5, UR27 ;  /* 0x000000053f1a0299 */ /* 0x000fe4000801161b */
.L_x_179:
[----:B------:R-:W-:Y:S02]  /*5030*/  ULDC UR4, c[0x0][0x32c] ;  /* 0x0000cb0000047ab9 */ /* 0x000fe40000000800 */
[----:B------:R-:W-:-:S04]  /*5040*/  UIMAD UR4, UR26, UR24, UR4 ;  /* 0x000000181a0472a4 */ /* 0x000fc8000f8e0204 */
[----:B------:R-:W-:-:S04]  /*5050*/  UISETP.LT.AND UP0, UPT, UR25, UR4, UPT ;  /* 0x000000041900728c */ /* 0x000fc8000bf01270 */
[----:B------:R-:W-:-:S04]  /*5060*/  USEL UR25, UR25, UR4, UP0 ;  /* 0x0000000419197287 */ /* 0x000fc80008000000 */
.L_x_177:
[----:B------:R-:W-:-:S04]  /*5070*/  USHF.R.S32.HI UR4, URZ, 0x1f, UR25 ;  /* 0x0000001f3f047899 */ /* 0x000fc80008011419 */
[----:B------:R-:W-:-:S04]  /*5080*/  ULEA.HI UR4, UR4, UR25, URZ, 0x6 ;  /* 0x0000001904047291 */ /* 0x000fc8000f8f303f */
[----:B------:R-:W-:-:S04]  /*5090*/  USHF.R.S32.HI UR4, URZ, 0x6, UR4 ;  /* 0x000000063f047899 */ /* 0x000fc80008011404 */
[----:B------:R-:W-:-:S04]  /*50a0*/  UISETP.LT.AND UP0, UPT, UR7, UR4, UPT ;  /* 0x000000040700728c */ /* 0x000fc8000bf01270 */
[----:B------:R-:W-:-:S04]  /*50b0*/  USEL UR4, UR7, UR4, !UP0 ;  /* 0x0000000407047287 */ /* 0x000fc8000c000000 */
[----:B------:R-:W-:-:S06]  /*50c0*/  UISETP.GE.AND UP0, UPT, UR21, UR4, UPT ;  /* 0x000000041500728c */ /* 0x000fcc000bf06270 */
[----:B------:R-:W-:-:S13]  /*50d0*/  PLOP3.LUT P0, PT, PT, PT, UP0, 0x40, 0x0 ;  /* 0x000000000000781c */ /* 0x000fda0003f0e808 */
[----:B------:R-:W-:Y:S05]  /*50e0*/  @P0 BRA `(.L_x_180) ;  /* 0x00003bb000000947 */ /* 0x000fea0003800000 */
[C---:B------:R-:W-:Y:S01]  /*50f0*/  SHF.L.U64.HI R224, R218.reuse, 0x1, R133 ;  /* 0x00000001dae07819 */ /* 0x040fe20000010285 */
[----:B------:R-:W-:Y:S01]  /*5100*/  IMAD.MOV.U32 R2, RZ, RZ, R132 ;  /* 0x000000ffff027224 */ /* 0x000fe200078e0084 */
[----:B------:R-:W-:Y:S01]  /*5110*/  SHF.L.U32 R223, R218, 0x1, RZ ;  /* 0x00000001dadf7819 */ /* 0x000fe200000006ff */
[----:B------:R-:W-:Y:S01]  /*5120*/  IMAD.MOV.U32 R3, RZ, RZ, R0 ;  /* 0x000000ffff037224 */ /* 0x000fe200078e0000 */
[C---:B------:R-:W-:Y:S01]  /*5130*/  SHF.L.U64.HI R222, R217.reuse, 0x1, R220 ;  /* 0x00000001d9de7819 */ /* 0x040fe200000102dc */
[----:B------:R-:W-:Y:S01]  /*5140*/  IMAD.SHL.U32 R183, R217, 0x2, RZ ;  /* 0x00000002d9b77824 */ /* 0x000fe200078e00ff */
[----:B------:R-:W-:Y:S02]  /*5150*/  SEL R182, RZ, 0x10, P5 ;  /* 0x00000010ffb67807 */ /* 0x000fe40002800000 */
[C---:B------:R-:W-:Y:S02]  /*5160*/  SHF.L.U64.HI R181, R216.reuse, 0x1, R219 ;  /* 0x00000001d8b57819 */ /* 0x040fe400000102db */
[----:B------:R-:W-:-:S02]  /*5170*/  SHF.L.U32 R180, R216, 0x1, RZ ;  /* 0x00000001d8b47819 */ /* 0x000fc400000006ff */
.L_x_191:
[----:B------:R-:W-:Y:S04]  /*5180*/  DEPBAR.LE SB0, 0x0 ;  /* 0x000080000000791a */ /* 0x000fe80000000000 */
[----:B------:R-:W-:Y:S01]  /*5190*/  BAR.SYNC.DEFER_BLOCKING 0x0 ;  /* 0x0000000000007b1d */ /* 0x000fe20000010000 */
[----:B------:R-:W-:Y:S06]  /*51a0*/  UISETP.GT.AND UP0, UPT, UR7, UR21, UPT ;  /* 0x000000150700728c */ /* 0x000fec000bf04270 */
[----:B------:R-:W-:Y:S01]  /*51b0*/  PLOP3.LUT P0, PT, PT, PT, UP0, 0x80, 0x0 ;  /* 0x000000000000781c */ /* 0x000fe20003f0f008 */
[----:B------:R1:W2:Y:S04]  /*51c0*/  LDSM.16.M88.4 R132, [R206+0xc100] ;  /* 0x00c10000ce84783b */ /* 0x0002a80000000200 */
[----:B------:R1:W3:Y:S04]  /*51d0*/  LDSM.16.M88.4 R136, [R205+0x6100] ;  /* 0x00610000cd88783b */ /* 0x0002e80000000200 */
[----:B------:R1:W4:Y:S04]  /*51e0*/  LDSM.16.M88.4 R140, [R205+0x6900] ;  /* 0x00690000cd8c783b */ /* 0x0003280000000200 */
[----:B------:R1:W1:Y:S04]  /*51f0*/  LDSM.16.M88.4 R144, [R205+0x7100] ;  /* 0x00710000cd90783b */ /* 0x0002680000000200 */
[----:B------:R1:W1:Y:S04]  /*5200*/  LDSM.16.M88.4 R148, [R205+0x7900] ;  /* 0x00790000cd94783b */ /* 0x0002680000000200 */
[----:B------:R1:W1:Y:S04]  /*5210*/  LDSM.16.M88.4 R152, [R202+0xc100] ;  /* 0x00c10000ca98783b */ /* 0x0002680000000200 */
[----:B------:R1:W1:Y:S04]  /*5220*/  LDSM.16.M88.4 R156, [R204] ;  /* 0x00000000cc9c783b */ /* 0x0002680000000200 */
[----:B------:R1:W1:Y:S04]  /*5230*/  LDSM.16.M88.4 R160, [R195] ;  /* 0x00000000c3a0783b */ /* 0x0002680000000200 */
[----:B------:R1:W1:Y:S04]  /*5240*/  LDSM.16.M88.4 R164, [R194] ;  /* 0x00000000c2a4783b */ /* 0x0002680000000200 */
[----:B------:R1:W1:Y:S01]  /*5250*/  LDSM.16.M88.4 R168, [R193] ;  /* 0x00000000c1a8783b */ /* 0x0002620000000200 */
[----:B------:R-:W-:-:S05]  /*5260*/  @P0 BRA `(.L_x_181) ;  /* 0x0000029000000947 */ /* 0x000fca0003800000 */
[----:B------:R-:W-:Y:S01]  /*5270*/  SHF.R.S32.HI R5, RZ, 0x1f, R208 ;  /* 0x0000001fff057819 */ /* 0x000fe200000114d0 */
[----:B------:R-:W-:Y:S01]  /*5280*/  IMAD.WIDE.U32 R8, R208, c[0x0][0x208], RZ ;  /* 0x00008200d0087a25 */ /* 0x000fe200078e00ff */
[----:B------:R-:W-:Y:S02]  /*5290*/  SHF.R.S32.HI R4, RZ, 0x1f, R207 ;  /* 0x0000001fff047819 */ /* 0x000fe400000114cf */
[----:B------:R-:W-:Y:S01]  /*52a0*/  IADD3 R10, -R182, 0x10, RZ ;  /* 0x00000010b60a7810 */ /* 0x000fe20007ffe1ff */
[----:B------:R-:W-:Y:S02]  /*52b0*/  IMAD R5, R5, c[0x0][0x208], RZ ;  /* 0x0000820005057a24 */ /* 0x000fe400078e02ff */
[----:B------:R-:W-:Y:S01]  /*52c0*/  IMAD R4, R4, c[0x0][0x218], RZ ;  /* 0x0000860004047a24 */ /* 0x000fe200078e02ff */
[----:B------:R-:W-:Y:S01]  /*52d0*/  LOP3.LUT R10, R10, 0xf, RZ, 0xc0, !PT ;  /* 0x0000000f0a0a7812 */ /* 0x000fe200078ec0ff */
[----:B------:R-:W-:Y:S02]  /*52e0*/  IMAD R5, R208, c[0x0][0x20c], R5 ;  /* 0x00008300d0057a24 */ /* 0x000fe400078e0205 */
[----:B------:R-:W-:Y:S02]  /*52f0*/  IMAD R4, R207, c[0x0][0x21c], R4 ;  /* 0x00008700cf047a24 */ /* 0x000fe400078e0204 */
[----:B------:R-:W-:Y:S04]  /*5300*/  IMAD.IADD R9, R9, 0x1, R5 ;  /* 0x0000000109097824 */ /* 0x000fe800078e0205 */
[----:B------:R-:W-:Y:S05]  /*5310*/  IMAD.WIDE.U32 R8, R207, c[0x0][0x218], R8 ;  /* 0x00008600cf087a25 */ /* 0x000fea00078e0008 */
[----:B------:R-:W-:Y:S04]  /*5320*/  IADD3 R0, P0, R8, UR16, RZ ;  /* 0x0000001008007c10 */ /* 0x000fe8000ff1e0ff */
[----:B------:R-:W-:Y:S02]  /*5330*/  IADD3.X R9, R9, UR9, R4, P0, !PT ;  /* 0x0000000909097c10 */ /* 0x000fe400087fe404 */
[C---:B------:R-:W-:Y:S04]  /*5340*/  LEA R12, P0, R0.reuse, c[0x0][0x1f8], 0x1 ;  /* 0x00007e00000c7a11 */ /* 0x040fe800078008ff */
[----:B------:R-:W-:Y:S01]  /*5350*/  LEA.HI.X R6, R0, c[0x0][0x1fc], R9, 0x1, P0 ;  /* 0x00007f0000067a11 */ /* 0x000fe200000f0c09 */
[----:B------:R-:W-:Y:S01]  /*5360*/  SHFL.IDX PT, R4, R12, RZ, 0x181f ;  /* 0x00181fff0c047589 */ /* 0x000fe200000e0000 */
[----:B------:R-:W-:Y:S03]  /*5370*/  IADD3 R9, -R221, 0x10, RZ ;  /* 0x00000010dd097810 */ /* 0x000fe60007ffe1ff */
[----:B------:R-:W5:Y:S01]  /*5380*/  SHFL.IDX PT, R0, R12, 0x1, 0x181f ;  /* 0x00381f000c007f89 */ /* 0x000f6200000e0000 */
[----:B------:R-:W-:Y:S03]  /*5390*/  LOP3.LUT R9, R9, 0xf, RZ, 0xc0, !PT ;  /* 0x0000000f09097812 */ /* 0x000fe600078ec0ff */
[----:B------:R-:W4:Y:S04]  /*53a0*/  SHFL.IDX PT, R5, R6, 0x1, 0x181f ;  /* 0x00381f0006057f89 */ /* 0x000f2800000e0000 */
[----:B------:R-:W3:Y:S01]  /*53b0*/  SHFL.IDX PT, R7, R6, RZ, 0x181f ;  /* 0x00181fff06077589 */ /* 0x000ee200000e0000 */
[-C--:B-----5:R-:W-:Y:S04]  /*53c0*/  IADD3 R10, P2, P0, R10, R0.reuse, R183 ;  /* 0x000000000a0a7210 */ /* 0x0a0fe8000785e0b7 */
[-C--:B----4-:R-:W-:Y:S02]  /*53d0*/  IADD3.X R11, RZ, R5.reuse, R222, P2, P0 ;  /* 0x00000005ff0b7210 */ /* 0x090fe400017e04de */
[----:B------:R-:W-:Y:S04]  /*53e0*/  IADD3 R8, P2, P0, R9, R0, R180 ;  /* 0x0000000009087210 */ /* 0x000fe8000785e0b4 */
[--C-:B------:R-:W-:Y:S02]  /*53f0*/  IADD3.X R9, RZ, R5, R181.reuse, P2, P0 ;  /* 0x00000005ff097210 */ /* 0x100fe400017e04b5 */
[C---:B------:R-:W-:Y:S02]  /*5400*/  IADD3 R14, P2, R4.reuse, R223, RZ ;  /* 0x000000df040e7210 */ /* 0x040fe40007f5e0ff */
[C---:B------:R-:W-:Y:S03]  /*5410*/  IADD3 R12, P0, R4.reuse, R183, RZ ;  /* 0x000000b7040c7210 */ /* 0x040fe60007f1e0ff */
[C---:B---3--:R-:W-:Y:S01]  /*5420*/  IMAD.X R15, R7.reuse, 0x1, R224, P2 ;  /* 0x00000001070f7824 */ /* 0x048fe200010e06e0 */
[----:B------:R-:W-:Y:S01]  /*5430*/  IADD3 R6, P2, R4, R180, RZ ;  /* 0x000000b404067210 */ /* 0x000fe20007f5e0ff */
[C---:B------:R-:W-:Y:S01]  /*5440*/  IMAD.X R13, R7.reuse, 0x1, R222, P0 ;  /* 0x00000001070d7824 */ /* 0x040fe200000e06de */
[----:B------:R-:W-:Y:S02]  /*5450*/  IADD3 R4, P0, R0, R223, RZ ;  /* 0x000000df00047210 */ /* 0x000fe40007f1e0ff */
[----:B------:R3:W-:Y:S01]  /*5460*/  LDGSTS.E.BYPASS.LTC128B.128 [R213], [R14.64], !P6 ;  /* 0x000000000ed57fae */ /* 0x0007e2000f101d56 */
[----:B------:R-:W-:Y:S01]  /*5470*/  IMAD.X R7, R7, 0x1, R181, P2 ;  /* 0x0000000107077824 */ /* 0x000fe200010e06b5 */
[----:B------:R-:W-:Y:S01]  /*5480*/  ISETP.NE.U32.AND P2, PT, R182, RZ, PT ;  /* 0x000000ffb600720c */ /* 0x000fe20003f45070 */
[----:B------:R-:W-:Y:S01]  /*5490*/  IMAD.X R5, R5, 0x1, R224, P0 ;  /* 0x0000000105057824 */ /* 0x000fe200000e06e0 */
[----:B------:R3:W-:Y:S01]  /*54a0*/  LDGSTS.E.BYPASS.LTC128B.128 [R213+0x2000], [R12.64], !P5 ;  /* 0x020000000cd57fae */ /* 0x0007e2000e901d56 */
[----:B------:R-:W-:Y:S03]  /*54b0*/  ISETP.NE.U32.AND P0, PT, R221, RZ, PT ;  /* 0x000000ffdd00720c */ /* 0x000fe60003f05070 */
[----:B------:R3:W-:Y:S04]  /*54c0*/  LDGSTS.E.BYPASS.LTC128B.128 [R213+0x4000], [R6.64], !P4 ;  /* 0x0400000006d57fae */ /* 0x0007e8000e101d56 */
[----:B------:R3:W-:Y:S04]  /*54d0*/  LDGSTS.E.BYPASS.LTC128B.128 [R213+0x1000], [R4.64], !P6 ;  /* 0x0100000004d57fae */ /* 0x0007e8000f101d56 */
[----:B------:R3:W-:Y:S04]  /*54e0*/  LDGSTS.E.BYPASS.LTC128B.128.ZFILL [R213+0x3000], [R10.64], P2 ;  /* 0x030000000ad57fae */ /* 0x0007e80009141d56 */
[----:B------:R3:W-:Y:S02]  /*54f0*/  LDGSTS.E.BYPASS.LTC128B.128.ZFILL [R213+0x5000], [R8.64], P0 ;  /* 0x0500000008d57fae */ /* 0x0007e40008141d56 */
.L_x_181:
[C---:B--23--:R-:W-:Y:S01]  /*5500*/  HMMA.16816.F32 R4, R132.reuse, R136, RZ ;  /* 0x000000888404723c */ /* 0x04cfe200000018ff */
[----:B------:R-:W-:Y:S01]  /*5510*/  LDSM.16.M88.4 R172, [R201+0xc100] ;  /* 0x00c10000c9ac783b */ /* 0x000fe20000000200 */
[----:B------:R-:W-:Y:S06]  /*5520*/  UISETP.GT.AND UP0, UPT, UR21, UR7, UPT ;  /* 0x000000071500728c */ /* 0x000fec000bf04270 */
[C---:B------:R-:W-:Y:S01]  /*5530*/  HMMA.16816.F32 R8, R132.reuse, R138, RZ ;  /* 0x0000008a8408723c */ /* 0x040fe200000018ff */
[----:B------:R-:W0:Y:S01]  /*5540*/  LDGDEPBAR ;  /* 0x00000000000079af */ /* 0x000e220000000000 */
[----:B------:R-:W-:Y:S06]  /*5550*/  PLOP3.LUT P0, PT, PT, PT, UP0, 0x40, 0x0 ;  /* 0x000000000000781c */ /* 0x000fec0003f0e808 */
[C---:B----4-:R-:W-:Y:S01]  /*5560*/  HMMA.16816.F32 R12, R132.reuse, R140, RZ ;  /* 0x0000008c840c723c */ /* 0x050fe200000018ff */
[----:B------:R-:W2:Y:S07]  /*5570*/  LDSM.16.M88.4 R176, [R200+0x6100] ;  /* 0x00610000c8b0783b */ /* 0x000eae0000000200 */
[C---:B------:R-:W-:Y:S01]  /*5580*/  HMMA.16816.F32 R16, R132.reuse, R142, RZ ;  /* 0x0000008e8410723c */ /* 0x040fe200000018ff */
[----:B------:R-:W-:Y:S07]  /*5590*/  LDSM.16.M88.4 R136, [R200+0x7100] ;  /* 0x00710000c888783b */ /* 0x000fee0000000200 */
[C---:B-1----:R-:W-:Y:S01]  /*55a0*/  HMMA.16816.F32 R20, R132.reuse, R144, RZ ;  /* 0x000000908414723c */ /* 0x042fe200000018ff */
[----:B------:R-:W-:Y:S07]  /*55b0*/  LDSM.16.M88.4 R140, [R200+0x7900] ;  /* 0x00790000c88c783b */ /* 0x000fee0000000200 */
[C---:B------:R-:W-:Y:S01]  /*55c0*/  HMMA.16816.F32 R24, R132.reuse, R146, RZ ;  /* 0x000000928418723c */ /* 0x040fe200000018ff */
[----:B------:R-:W-:Y:S07]  /*55d0*/  LDSM.16.M88.4 R144, [R199+0xc100] ;  /* 0x00c10000c790783b */ /* 0x000fee0000000200 */
[C---:B------:R-:W-:Y:S08]  /*55e0*/  HMMA.16816.F32 R28, R132.reuse, R148, RZ ;  /* 0x00000094841c723c */ /* 0x040ff000000018ff */
[----:B------:R-:W-:Y:S01]  /*55f0*/  HMMA.16816.F32 R32, R132, R150, RZ ;  /* 0x000000968420723c */ /* 0x000fe200000018ff */
[----:B------:R-:W1:Y:S07]  /*5600*/  LDSM.16.M88.4 R132, [R200+0x6900] ;  /* 0x00690000c884783b */ /* 0x000e6e0000000200 */
[C---:B------:R-:W-:Y:S01]  /*5610*/  HMMA.16816.F32 R4, R152.reuse, R156, R4 ;  /* 0x0000009c9804723c */ /* 0x040fe20000001804 */
[----:B------:R-:W3:Y:S07]  /*5620*/  LDSM.16.M88.4 R148, [R192] ;  /* 0x00000000c094783b */ /* 0x000eee0000000200 */
[C---:B------:R-:W-:Y:S01]  /*5630*/  HMMA.16816.F32 R8, R152.reuse, R158, R8 ;  /* 0x0000009e9808723c */ /* 0x040fe20000001808 */
[----:B------:R-:W-:Y:S07]  /*5640*/  LDSM.16.M88.4 R156, [R192+0x1000] ;  /* 0x00100000c09c783b */ /* 0x000fee0000000200 */
[C---:B------:R-:W-:Y:S08]  /*5650*/  HMMA.16816.F32 R12, R152.reuse, R160, R12 ;  /* 0x000000a0980c723c */ /* 0x040ff0000000180c */
[C---:B------:R-:W-:Y:S01]  /*5660*/  HMMA.16816.F32 R16, R152.reuse, R162, R16 ;  /* 0x000000a29810723c */ /* 0x040fe20000001810 */
[----:B------:R-:W-:Y:S07]  /*5670*/  LDSM.16.M88.4 R160, [R192+0x1800] ;  /* 0x00180000c0a0783b */ /* 0x000fee0000000200 */
[C---:B------:R-:W-:Y:S08]  /*5680*/  HMMA.16816.F32 R20, R152.reuse, R164, R20 ;  /* 0x000000a49814723c */ /* 0x040ff00000001814 */
[C---:B------:R-:W-:Y:S01]  /*5690*/  HMMA.16816.F32 R24, R152.reuse, R166, R24 ;  /* 0x000000a69818723c */ /* 0x040fe20000001818 */
[----:B------:R-:W-:Y:S07]  /*56a0*/  LDSM.16.M88.4 R164, [R206+0x10100] ;  /* 0x01010000cea4783b */ /* 0x000fee0000000200 */
[C---:B------:R-:W-:Y:S08]  /*56b0*/  HMMA.16816.F32 R28, R152.reuse, R168, R28 ;  /* 0x000000a8981c723c */ /* 0x040ff0000000181c */
[----:B------:R-:W-:Y:S01]  /*56c0*/  HMMA.16816.F32 R32, R152, R170, R32 ;  /* 0x000000aa9820723c */ /* 0x000fe20000001820 */
[----:B------:R-:W4:Y:S07]  /*56d0*/  LDSM.16.M88.4 R152, [R192+0x800] ;  /* 0x00080000c098783b */ /* 0x000f2e0000000200 */
[C---:B--2---:R-:W-:Y:S01]  /*56e0*/  HMMA.16816.F32 R4, R172.reuse, R176, R4 ;  /* 0x000000b0ac04723c */ /* 0x044fe20000001804 */
[----:B------:R-:W2:Y:S07]  /*56f0*/  LDSM.16.M88.4 R168, [R205+0x8100] ;  /* 0x00810000cda8783b */ /* 0x000eae0000000200 */
[C---:B------:R-:W-:Y:S01]  /*5700*/  HMMA.16816.F32 R8, R172.reuse, R178, R8 ;  /* 0x000000b2ac08723c */ /* 0x040fe20000001808 */
[----:B------:R-:W-:Y:S07]  /*5710*/  LDSM.16.M88.4 R176, [R191] ;  /* 0x00000000bfb0783b */ /* 0x000fee0000000200 */
[C---:B-1----:R-:W-:Y:S08]  /*5720*/  HMMA.16816.F32 R12, R172.reuse, R132, R12 ;  /* 0x00000084ac0c723c */ /* 0x042ff0000000180c */
[C---:B------:R-:W-:Y:S01]  /*5730*/  HMMA.16816.F32 R16, R172.reuse, R134, R16 ;  /* 0x00000086ac10723c */ /* 0x040fe20000001810 */
[----:B------:R-:W1:Y:S07]  /*5740*/  LDSM.16.M88.4 R132, [R205+0x8900] ;  /* 0x00890000cd84783b */ /* 0x000e6e0000000200 */
[C---:B------:R-:W-:Y:S08]  /*5750*/  HMMA.16816.F32 R20, R172.reuse, R136, R20 ;  /* 0x00000088ac14723c */ /* 0x040ff00000001814 */
[C---:B------:R-:W-:Y:S01]  /*5760*/  HMMA.16816.F32 R24, R172.reuse, R138, R24 ;  /* 0x0000008aac18723c */ /* 0x040fe20000001818 */
[----:B------:R-:W5:Y:S07]  /*5770*/  LDSM.16.M88.4 R136, [R205+0x9100] ;  /* 0x00910000cd88783b */ /* 0x000f6e0000000200 */
[C---:B------:R-:W-:Y:S08]  /*5780*/  HMMA.16816.F32 R28, R172.reuse, R140, R28 ;  /* 0x0000008cac1c723c */ /* 0x040ff0000000181c */
[----:B------:R-:W-:Y:S01]  /*5790*/  HMMA.16816.F32 R32, R172, R142, R32 ;  /* 0x0000008eac20723c */ /* 0x000fe20000001820 */
[----:B------:R-:W1:Y:S07]  /*57a0*/  LDSM.16.M88.4 R140, [R205+0x9900] ;  /* 0x00990000cd8c783b */ /* 0x000e6e0000000200 */
[C---:B---3--:R-:W-:Y:S01]  /*57b0*/  HMMA.16816.F32 R4, R144.reuse, R148, R4 ;  /* 0x000000949004723c */ /* 0x048fe20000001804 */
[----:B------:R-:W3:Y:S07]  /*57c0*/  LDSM.16.M88.4 R172, [R202+0x10100] ;  /* 0x01010000caac783b */ /* 0x000eee0000000200 */
[C---:B------:R-:W-:Y:S01]  /*57d0*/  HMMA.16816.F32 R8, R144.reuse, R150, R8 ;  /* 0x000000969008723c */ /* 0x040fe20000001808 */
[----:B------:R-:W-:Y:S07]  /*57e0*/  LDSM.16.M88.4 R148, [R189] ;  /* 0x00000000bd94783b */ /* 0x000fee0000000200 */
[C---:B----4-:R-:W-:Y:S08]  /*57f0*/  HMMA.16816.F32 R12, R144.reuse, R152, R12 ;  /* 0x00000098900c723c */ /* 0x050ff0000000180c */
[C---:B------:R-:W-:Y:S01]  /*5800*/  HMMA.16816.F32 R16, R144.reuse, R154, R16 ;  /* 0x0000009a9010723c */ /* 0x040fe20000001810 */
[----:B------:R-:W-:Y:S07]  /*5810*/  LDSM.16.M88.4 R152, [R188] ;  /* 0x00000000bc98783b */ /* 0x000fee0000000200 */
[C---:B------:R-:W-:Y:S08]  /*5820*/  HMMA.16816.F32 R20, R144.reuse, R156, R20 ;  /* 0x0000009c9014723c */ /* 0x040ff00000001814 */
[C---:B------:R-:W-:Y:S01]  /*5830*/  HMMA.16816.F32 R24, R144.reuse, R158, R24 ;  /* 0x0000009e9018723c */ /* 0x040fe20000001818 */
[----:B------:R-:W-:Y:S07]  /*5840*/  LDSM.16.M88.4 R156, [R201+0x10100] ;  /* 0x01010000c99c783b */ /* 0x000fee0000000200 */
[C---:B------:R-:W-:Y:S08]  /*5850*/  HMMA.16816.F32 R28, R144.reuse, R160, R28 ;  /* 0x000000a0901c723c */ /* 0x040ff0000000181c */
[----:B------:R-:W-:Y:S01]  /*5860*/  HMMA.16816.F32 R32, R144, R162, R32 ;  /* 0x000000a29020723c */ /* 0x000fe20000001820 */
[----:B------:R-:W4:Y:S07]  /*5870*/  LDSM.16.M88.4 R144, [R190] ;  /* 0x00000000be90783b */ /* 0x000f2e0000000200 */
[C---:B--2---:R-:W-:Y:S01]  /*5880*/  HMMA.16816.F32 R4, R164.reuse, R168, R4 ;  /* 0x000000a8a404723c */ /* 0x044fe20000001804 */
[----:B------:R-:W2:Y:S07]  /*5890*/  LDSM.16.M88.4 R160, [R200+0x8100] ;  /* 0x00810000c8a0783b */ /* 0x000eae0000000200 */
[C---:B------:R-:W-:Y:S01]  /*58a0*/  HMMA.16816.F32 R8, R164.reuse, R170, R8 ;  /* 0x000000aaa408723c */ /* 0x040fe20000001808 */
[----:B------:R-:W-:Y:S07]  /*58b0*/  LDSM.16.M88.4 R168, [R192+0x2000] ;  /* 0x00200000c0a8783b */ /* 0x000fee0000000200 */
[C---:B-1----:R-:W-:Y:S08]  /*58c0*/  HMMA.16816.F32 R12, R164.reuse, R132, R12 ;  /* 0x00000084a40c723c */ /* 0x042ff0000000180c */
[C---:B------:R-:W-:Y:S01]  /*58d0*/  HMMA.16816.F32 R16, R164.reuse, R134, R16 ;  /* 0x00000086a410723c */ /* 0x040fe20000001810 */
[----:B------:R-:W1:Y:S07]  /*58e0*/  LDSM.16.M88.4 R132, [R200+0x8900] ;  /* 0x00890000c884783b */ /* 0x000e6e0000000200 */
[C---:B-----5:R-:W-:Y:S08]  /*58f0*/  HMMA.16816.F32 R20, R164.reuse, R136, R20 ;  /* 0x00000088a414723c */ /* 0x060ff00000001814 */
        /* <DEDUP_REMOVED lines=8> */
[----:B------:R-:W-:Y:S07]  /*5980*/  LDSM.16.M88.4 R176, [R205+0xa100] ;  /* 0x00a10000cdb0783b */ /* 0x000fee0000000200 */
[C---:B----4-:R-:W-:Y:S08]  /*5990*/  HMMA.16816.F32 R12, R172.reuse, R144, R12 ;  /* 0x00000090ac0c723c */ /* 0x050ff0000000180c */
[C---:B------:R-:W-:Y:S01]  /*59a0*/  HMMA.16816.F32 R16, R172.reuse, R146, R16 ;  /* 0x00000092ac10723c */ /* 0x040fe20000001810 */
[----:B------:R-:W4:Y:S07]  /*59b0*/  LDSM.16.M88.4 R144, [R192+0x2800] ;  /* 0x00280000c090783b */ /* 0x000f2e0000000200 */
[C---:B------:R-:W-:Y:S08]  /*59c0*/  HMMA.16816.F32 R20, R172.reuse, R148, R20 ;  /* 0x00000094ac14723c */ /* 0x040ff00000001814 */
[C---:B------:R-:W-:Y:S01]  /*59d0*/  HMMA.16816.F32 R24, R172.reuse, R150, R24 ;  /* 0x00000096ac18723c */ /* 0x040fe20000001818 */
[----:B------:R-:W3:Y:S07]  /*59e0*/  LDSM.16.M88.4 R148, [R192+0x3000] ;  /* 0x00300000c094783b */ /* 0x000eee0000000200 */
[C---:B------:R-:W-:Y:S08]  /*59f0*/  HMMA.16816.F32 R28, R172.reuse, R152, R28 ;  /* 0x00000098ac1c723c */ /* 0x040ff0000000181c */
[----:B------:R-:W-:Y:S01]  /*5a00*/  HMMA.16816.F32 R32, R172, R154, R32 ;  /* 0x0000009aac20723c */ /* 0x000fe20000001820 */
[----:B------:R-:W3:Y:S07]  /*5a10*/  LDSM.16.M88.4 R152, [R192+0x3800] ;  /* 0x00380000c098783b */ /* 0x000eee0000000200 */
[C---:B--2---:R-:W-:Y:S01]  /*5a20*/  HMMA.16816.F32 R4, R156.reuse, R160, R4 ;  /* 0x000000a09c04723c */ /* 0x044fe20000001804 */
[----:B------:R-:W2:Y:S07]  /*5a30*/  LDSM.16.M88.4 R172, [R206+0x14100] ;  /* 0x01410000ceac783b */ /* 0x000eae0000000200 */
[C---:B------:R-:W-:Y:S01]  /*5a40*/  HMMA.16816.F32 R8, R156.reuse, R162, R8 ;  /* 0x000000a29c08723c */ /* 0x040fe20000001808 */
[----:B------:R-:W-:Y:S07]  /*5a50*/  LDSM.16.M88.4 R160, [R187] ;  /* 0x00000000bba0783b */ /* 0x000fee0000000200 */
        /* <DEDUP_REMOVED lines=15> */
[----:B------:R-:W4:Y:S07]  /*5b50*/  LDSM.16.M88.4 R144, [R186] ;  /* 0x00000000ba90783b */ /* 0x000f2e0000000200 */
[C---:B------:R-:W-:Y:S08]  /*5b60*/  HMMA.16816.F32 R20, R164.reuse, R148, R20 ;  /* 0x00000094a414723c */ /* 0x040ff00000001814 */
[C---:B------:R-:W-:Y:S01]  /*5b70*/  HMMA.16816.F32 R24, R164.reuse, R150, R24 ;  /* 0x00000096a418723c */ /* 0x040fe20000001818 */
[----:B------:R-:W3:Y:S07]  /*5b80*/  LDSM.16.M88.4 R148, [R185] ;  /* 0x00000000b994783b */ /* 0x000eee0000000200 */
[C---:B------:R-:W-:Y:S08]  /*5b90*/  HMMA.16816.F32 R28, R164.reuse, R152, R28 ;  /* 0x00000098a41c723c */ /* 0x040ff0000000181c */
[----:B------:R-:W-:Y:S01]  /*5ba0*/  HMMA.16816.F32 R32, R164, R154, R32 ;  /* 0x0000009aa420723c */ /* 0x000fe20000001820 */
[----:B------:R-:W3:Y:S07]  /*5bb0*/  LDSM.16.M88.4 R152, [R184] ;  /* 0x00000000b898783b */ /* 0x000eee0000000200 */
        /* <DEDUP_REMOVED lines=15> */
[C---:B------:R-:W-:Y:S08]  /*5cb0*/  HMMA.16816.F32 R8, R156.reuse, R162, R8 ;  /* 0x000000a29c08723c */ /* 0x040ff00000001808 */
[C---:B----4-:R-:W-:Y:S08]  /*5cc0*/  HMMA.16816.F32 R12, R156.reuse, R144, R12 ;  /* 0x000000909c0c723c */ /* 0x050ff0000000180c */
[C---:B------:R-:W-:Y:S08]  /*5cd0*/  HMMA.16816.F32 R16, R156.reuse, R146, R16 ;  /* 0x000000929c10723c */ /* 0x040ff00000001810 */
[C---:B------:R-:W-:Y:S08]  /*5ce0*/  HMMA.16816.F32 R20, R156.reuse, R148, R20 ;  /* 0x000000949c14723c */ /* 0x040ff00000001814 */
[C---:B------:R-:W-:Y:S08]  /*5cf0*/  HMMA.16816.F32 R24, R156.reuse, R150, R24 ;  /* 0x000000969c18723c */ /* 0x040ff00000001818 */
[C---:B------:R-:W-:Y:S08]  /*5d00*/  HMMA.16816.F32 R28, R156.reuse, R152, R28 ;  /* 0x000000989c1c723c */ /* 0x040ff0000000181c */
[----:B------:R-:W-:Y:S08]  /*5d10*/  HMMA.16816.F32 R32, R156, R154, R32 ;  /* 0x0000009a9c20723c */ /* 0x000ff00000001820 */
[C---:B--2---:R-:W-:Y:S08]  /*5d20*/  HMMA.16816.F32 R4, R164.reuse, R168, R4 ;  /* 0x000000a8a404723c */ /* 0x044ff00000001804 */
[C---:B------:R-:W-:Y:S08]  /*5d30*/  HMMA.16816.F32 R8, R164.reuse, R170, R8 ;  /* 0x000000aaa408723c */ /* 0x040ff00000001808 */
[C---:B-1----:R-:W-:Y:S08]  /*5d40*/  HMMA.16816.F32 R12, R164.reuse, R132, R12 ;  /* 0x00000084a40c723c */ /* 0x042ff0000000180c */
[C---:B------:R-:W-:Y:S01]  /*5d50*/  HMMA.16816.F32 R16, R164.reuse, R134, R16 ;  /* 0x00000086a410723c */ /* 0x040fe20000001810 */
[----:B------:R-:W1:Y:S07]  /*5d60*/  LDSM.16.M88.4 R132, [R192+0x4800] ;  /* 0x00480000c084783b */ /* 0x000e6e0000000200 */
[C---:B-----5:R-:W-:Y:S08]  /*5d70*/  HMMA.16816.F32 R20, R164.reuse, R136, R20 ;  /* 0x00000088a414723c */ /* 0x060ff00000001814 */
[C---:B------:R-:W-:Y:S01]  /*5d80*/  HMMA.16816.F32 R24, R164.reuse, R138, R24 ;  /* 0x0000008aa418723c */ /* 0x040fe20000001818 */
[----:B------:R-:W2:Y:S07]  /*5d90*/  LDSM.16.M88.4 R136, [R192+0x5000] ;  /* 0x00500000c088783b */ /* 0x000eae0000000200 */
[C---:B------:R-:W-:Y:S08]  /*5da0*/  HMMA.16816.F32 R28, R164.reuse, R140, R28 ;  /* 0x0000008ca41c723c */ /* 0x040ff0000000181c */
[----:B------:R-:W-:Y:S08]  /*5db0*/  HMMA.16816.F32 R32, R164, R142, R32 ;  /* 0x0000008ea420723c */ /* 0x000ff00000001820 */
[C---:B---3--:R-:W-:Y:S08]  /*5dc0*/  HMMA.16816.F32 R4, R172.reuse, R176, R4 ;  /* 0x000000b0ac04723c */ /* 0x048ff00000001804 */
[C---:B------:R-:W-:Y:S08]  /*5dd0*/  HMMA.16816.F32 R8, R172.reuse, R178, R8 ;  /* 0x000000b2ac08723c */ /* 0x040ff00000001808 */
[C---:B-1----:R-:W-:Y:S08]  /*5de0*/  HMMA.16816.F32 R12, R172.reuse, R132, R12 ;  /* 0x00000084ac0c723c */ /* 0x042ff0000000180c */
[C---:B------:R-:W-:Y:S01]  /*5df0*/  HMMA.16816.F32 R16, R172.reuse, R134, R16 ;  /* 0x00000086ac10723c */ /* 0x040fe20000001810 */
[----:B------:R-:W1:Y:S01]  /*5e00*/  LDSM.16.M88.4 R132, [R192+0x5800] ;  /* 0x00580000c084783b */ /* 0x000e620000000200 */
[----:B------:R-:W-:Y:S04]  /*5e10*/  DEPBAR.LE SB0, 0x0 ;  /* 0x000080000000791a */ /* 0x000fe80000000000 */
[----:B------:R-:W-:Y:S02]  /*5e20*/  FMUL.FTZ R227, R4, c[0x0][0x320] ;  /* 0x0000c80004e37a20 */ /* 0x000fe40000410000 */
[C---:B--2---:R-:W-:Y:S04]  /*5e30*/  HMMA.16816.F32 R20, R172.reuse, R136, R20 ;  /* 0x00000088ac14723c */ /* 0x044fe80000001814 */
        /* <DEDUP_REMOVED lines=10> */
[----:B------:R-:W4:Y:S01]  /*5ee0*/  MUFU.TANH R0, R0 ;  /* 0x0000000000007308 */ /* 0x000f220000002400 */
        /* <DEDUP_REMOVED lines=14> */
[----:B------:R-:W-:Y:S02]  /*5fd0*/  FMUL.FTZ R245, R21, c[0x0][0x320] ;  /* 0x0000c80015f57a20 */ /* 0x000fe40000410000 */
        /* <DEDUP_REMOVED lines=15> */
[----:B------:R-:W-:Y:S05]  /*60d0*/  FMUL.FTZ R249, R34, c[0x0][0x320] ;  /* 0x0000c80022f97a20 */ /* 0x000fea0000410000 */
[----:B------:R-:W1:Y:S01]  /*60e0*/  MUFU.TANH R228, R228 ;  /* 0x000000e400e47308 */ /* 0x000e620000002400 */
[----:B-----5:R-:W-:Y:S09]  /*60f0*/  FMUL.FTZ R248, R35, c[0x0][0x320] ;  /* 0x0000c80023f87a20 */ /* 0x020ff20000410000 */
        /* <DEDUP_REMOVED lines=22> */
[----:B------:R-:W1:Y:S01]  /*6260*/  MUFU.TANH R248, R248 ;  /* 0x000000f800f87308 */ /* 0x000e620000002400 */
[----:B------:R-:W-:-:S05]  /*6270*/  @P0 BRA `(.L_x_182) ;  /* 0x0000037000000947 */ /* 0x000fca0003800000 */
[----:B--234-:R-:W-:Y:S01]  /*6280*/  IADD3 R10, -R182, 0x10, RZ ;  /* 0x00000010b60a7810 */ /* 0x01cfe20007ffe1ff */
[----:B------:R-:W-:Y:S01]  /*6290*/  ULEA UR5, UR21, UR13, 0x6 ;  /* 0x0000000d15057291 */ /* 0x000fe2000f8e303f */
[----:B------:R-:W-:Y:S01]  /*62a0*/  IADD3 R9, -R221, 0x10, RZ ;  /* 0x00000010dd097810 */ /* 0x000fe20007ffe1ff */
[----:B------:R-:W-:Y:S01]  /*62b0*/  IMAD.MOV.U32 R207, RZ, RZ, RZ ;  /* 0x000000ffffcf7224 */ /* 0x000fe200078e00ff */
[----:B------:R-:W-:Y:S02]  /*62c0*/  LOP3.LUT R10, R10, 0xf, RZ, 0xc0, !PT ;  /* 0x0000000f0a0a7812 */ /* 0x000fe400078ec0ff */
[----:B------:R-:W-:Y:S01]  /*62d0*/  LOP3.LUT R9, R9, 0xf, RZ, 0xc0, !PT ;  /* 0x0000000f09097812 */ /* 0x000fe200078ec0ff */
[----:B------:R-:W-:Y:S05]  /*62e0*/  IMAD.U32 R5, RZ, RZ, UR5 ;  /* 0x00000005ff057e24 */ /* 0x000fea000f8e00ff */
[----:B------:R-:W-:Y:S05]  /*62f0*/  IADD3 R208, R5, -0x40, R210 ;  /* 0xffffffc005d07810 */ /* 0x000fea0007ffe0d2 */
[----:B------:R-:W-:Y:S04]  /*6300*/  @P3 IMAD.HI.U32 R5, R208, c[0x0][0x2bc], RZ ;  /* 0x0000af00d0053a27 */ /* 0x000fe800078e00ff */
[----:B------:R-:W-:Y:S01]  /*6310*/  IMAD.MOV.U32 R4, RZ, RZ, R208 ;  /* 0x000000ffff047224 */ /* 0x000fe200078e00d0 */
[----:B------:R-:W-:Y:S04]  /*6320*/  @P3 SHF.R.U32.HI R4, RZ, c[0x0][0x2c0], R5 ;  /* 0x0000b000ff043a19 */ /* 0x000fe80000011605 */
[C---:B------:R-:W-:Y:S04]  /*6330*/  @!P1 IADD3 R8, P0, R4.reuse, UR14, RZ ;  /* 0x0000000e04089c10 */ /* 0x040fe8000ff1e0ff */
[----:B------:R-:W-:Y:S02]  /*6340*/  @!P1 LEA.HI.X.SX32 R5, R4, UR6, 0x1, P0 ;  /* 0x0000000604059c11 */ /* 0x000fe400080f0eff */
[C---:B------:R-:W-:Y:S04]  /*6350*/  @!P1 LEA R6, P0, R8.reuse, c[0x0][0x2a0], 0x2 ;  /* 0x0000a80008069a11 */ /* 0x040fe800078010ff */
[----:B------:R-:W-:Y:S01]  /*6360*/  @!P1 LEA.HI.X R7, R8, c[0x0][0x2a4], R5, 0x2, P0 ;  /* 0x0000a90008079a11 */ /* 0x000fe200000f1405 */
[----:B------:R-:W-:Y:S04]  /*6370*/  IMAD.MOV R5, RZ, RZ, -R4 ;  /* 0x000000ffff057224 */ /* 0x000fe800078e0a04 */
[----:B------:R2:W3:Y:S01]  /*6380*/  @!P1 LDG.E R207, [R6.64] ;  /* 0x0000001606cf9981 */ /* 0x0004e2000c1e1900 */
[----:B------:R-:W-:Y:S05]  /*6390*/  IMAD R208, R5, c[0x0][0x2b8], R208 ;  /* 0x0000ae0005d07a24 */ /* 0x000fea00078e02d0 */
[----:B------:R-:W-:Y:S05]  /*63a0*/  SHF.R.S32.HI R5, RZ, 0x1f, R208 ;  /* 0x0000001fff057819 */ /* 0x000fea00000114d0 */
[----:B------:R-:W-:Y:S04]  /*63b0*/  IMAD R5, R5, c[0x0][0x1e0], RZ ;  /* 0x0000780005057a24 */ /* 0x000fe800078e02ff */
[C---:B------:R-:W-:Y:S02]  /*63c0*/  IMAD R5, R208.reuse, c[0x0][0x1e4], R5 ;  /* 0x00007900d0057a24 */ /* 0x040fe400078e0205 */
[----:B--2---:R-:W-:Y:S04]  /*63d0*/  IMAD.WIDE.U32 R6, R208, c[0x0][0x1e0], RZ ;  /* 0x00007800d0067a25 */ /* 0x004fe800078e00ff */
[----:B------:R-:W-:Y:S01]  /*63e0*/  IMAD.IADD R7, R7, 0x1, R5 ;  /* 0x0000000107077824 */ /* 0x000fe200078e0205 */
[----:B---3--:R-:W-:Y:S03]  /*63f0*/  SHF.R.S32.HI R4, RZ, 0x1f, R207 ;  /* 0x0000001fff047819 */ /* 0x008fe600000114cf */
[C---:B------:R-:W-:Y:S04]  /*6400*/  IMAD.WIDE.U32 R6, R207.reuse, c[0x0][0x1f0], R6 ;  /* 0x00007c00cf067a25 */ /* 0x040fe800078e0006 */
[----:B------:R-:W-:Y:S01]  /*6410*/  IMAD R4, R4, c[0x0][0x1f0], RZ ;  /* 0x00007c0004047a24 */ /* 0x000fe200078e02ff */
[----:B------:R-:W-:Y:S03]  /*6420*/  IADD3 R5, P0, R6, UR18, RZ ;  /* 0x0000001206057c10 */ /* 0x000fe6000ff1e0ff */
[----:B------:R-:W-:Y:S05]  /*6430*/  IMAD R4, R207, c[0x0][0x1f4], R4 ;  /* 0x00007d00cf047a24 */ /* 0x000fea00078e0204 */
[----:B------:R-:W-:Y:S02]  /*6440*/  IADD3.X R4, R7, UR8, R4, P0, !PT ;  /* 0x0000000807047c10 */ /* 0x000fe400087fe404 */
[C---:B------:R-:W-:Y:S04]  /*6450*/  LEA R12, P0, R5.reuse, c[0x0][0x1c8], 0x1 ;  /* 0x00007200050c7a11 */ /* 0x040fe800078008ff */
[----:B------:R-:W-:Y:S01]  /*6460*/  LEA.HI.X R16, R5, c[0x0][0x1cc], R4, 0x1, P0 ;  /* 0x0000730005107a11 */ /* 0x000fe200000f0c04 */
[----:B------:R-:W-:Y:S04]  /*6470*/  SHFL.IDX PT, R6, R12, RZ, 0x181f ;  /* 0x00181fff0c067589 */ /* 0x000fe800000e0000 */
[----:B------:R-:W2:Y:S04]  /*6480*/  SHFL.IDX PT, R4, R12, 0x1, 0x181f ;  /* 0x00381f000c047f89 */ /* 0x000ea800000e0000 */
[----:B------:R-:W3:Y:S04]  /*6490*/  SHFL.IDX PT, R5, R16, 0x1, 0x181f ;  /* 0x00381f0010057f89 */ /* 0x000ee800000e0000 */
[----:B------:R-:W4:Y:S01]  /*64a0*/  SHFL.IDX PT, R7, R16, RZ, 0x181f ;  /* 0x00181fff10077589 */ /* 0x000f2200000e0000 */
[-C--:B--2---:R-:W-:Y:S04]  /*64b0*/  IADD3 R10, P2, P0, R10, R4.reuse, R183 ;  /* 0x000000040a0a7210 */ /* 0x084fe8000785e0b7 */
[-C--:B---3--:R-:W-:Y:S02]  /*64c0*/  IADD3.X R11, RZ, R5.reuse, R222, P2, P0 ;  /* 0x00000005ff0b7210 */ /* 0x088fe400017e04de */
[----:B------:R-:W-:Y:S04]  /*64d0*/  IADD3 R8, P2, P0, R9, R4, R180 ;  /* 0x0000000409087210 */ /* 0x000fe8000785e0b4 */
[--C-:B------:R-:W-:Y:S02]  /*64e0*/  IADD3.X R9, RZ, R5, R181.reuse, P2, P0 ;  /* 0x00000005ff097210 */ /* 0x100fe400017e04b5 */
[C---:B------:R-:W-:Y:S02]  /*64f0*/  IADD3 R14, P2, R6.reuse, R223, RZ ;  /* 0x000000df060e7210 */ /* 0x040fe40007f5e0ff */
[C---:B------:R-:W-:Y:S03]  /*6500*/  IADD3 R12, P0, R6.reuse, R183, RZ ;  /* 0x000000b7060c7210 */ /* 0x040fe60007f1e0ff */
[C---:B----4-:R-:W-:Y:S01]  /*6510*/  IMAD.X R15, R7.reuse, 0x1, R224, P2 ;  /* 0x00000001070f7824 */ /* 0x050fe200010e06e0 */
[----:B------:R-:W-:Y:S01]  /*6520*/  IADD3 R6, P2, R6, R180, RZ ;  /* 0x000000b406067210 */ /* 0x000fe20007f5e0ff */
[C---:B------:R-:W-:Y:S01]  /*6530*/  IMAD.X R13, R7.reuse, 0x1, R222, P0 ;  /* 0x00000001070d7824 */ /* 0x040fe200000e06de */
[----:B------:R-:W-:Y:S02]  /*6540*/  IADD3 R4, P0, R4, R223, RZ ;  /* 0x000000df04047210 */ /* 0x000fe40007f1e0ff */
[----:B------:R2:W-:Y:S01]  /*6550*/  LDGSTS.E.BYPASS.LTC128B.128 [R209+0x6100], [R14.64], !P6 ;  /* 0x061000000ed17fae */ /* 0x0005e2000f101d56 */
        /* <DEDUP_REMOVED lines=9> */
.L_x_182:
[----:B--234-:R-:W-:Y:S01]  /*65f0*/  IMAD.MOV.U32 R11, RZ, RZ, R211 ;  /* 0x000000ffff0b7224 */ /* 0x01cfe200078e00d3 */
[----:B------:R-:W-:Y:S01]  /*6600*/  PLOP3.LUT P2, PT, PT, PT, UP2, 0x80, 0x0 ;  /* 0x000000000000781c */ /* 0x000fe20003f4f028 */
[----:B------:R-:W0:Y:S01]  /*6610*/  LDGDEPBAR ;  /* 0x00000000000079af */ /* 0x000e220000000000 */
[----:B------:R-:W-:Y:S01]  /*6620*/  PLOP3.LUT P0, PT, PT, PT, UP2, 0x80, 0x0 ;  /* 0x000000000000781c */ /* 0x000fe20003f0f028 */
[----:B------:R-:W-:Y:S06]  /*6630*/  USHF.L.U32 UR5, UR21, 0x6, URZ ;  /* 0x0000000615057899 */ /* 0x000fec000800063f */
[----:B------:R-:W-:Y:S04]  /*6640*/  IMAD.U32 R5, RZ, RZ, UR5 ;  /* 0x00000005ff057e24 */ /* 0x000fe8000f8e00ff */
[----:B------:R-:W-:Y:S01]  /*6650*/  @P2 IMAD.HI.U32 R4, R211, c[0x0][0x2c8], RZ ;  /* 0x0000b200d3042a27 */ /* 0x000fe200078e00ff */
[----:B------:R-:W-:Y:S04]  /*6660*/  IADD3 R5, -R212, 0x1, -R5 ;  /* 0x00000001d4057810 */ /* 0x000fe80007ffe905 */
[----:B------:R-:W-:Y:S01]  /*6670*/  @P0 SHF.R.U32.HI R11, RZ, c[0x0][0x2cc], R4 ;  /* 0x0000b300ff0b0a19 */ /* 0x000fe20000011604 */
[----:B------:R-:W-:Y:S01]  /*6680*/  IMAD.U32 R4, RZ, RZ, UR20 ;  /* 0x00000014ff047e24 */ /* 0x000fe2000f8e00ff */
[----:B------:R-:W-:Y:S03]  /*6690*/  PLOP3.LUT P0, PT, PT, PT, UP1, 0x40, 0x0 ;  /* 0x000000000000781c */ /* 0x000fe60003f0e818 */
[----:B------:R-:W2:Y:S01]  /*66a0*/  SHFL.IDX PT, R13, R11, RZ, 0x1c1f ;  /* 0x001c1fff0b0d7589 */ /* 0x000ea200000e0000 */
[----:B------:R-:W-:Y:S05]  /*66b0*/  IMAD R5, R4, c[0x0][0x1d0], R5 ;  /* 0x0000740004057a24 */ /* 0x000fea00078e0205 */
[----:B------:R-:W-:Y:S04]  /*66c0*/  IADD3 R4, R5, -c[0x0][0x168], RZ ;  /* 0x80005a0005047a10 */ /* 0x000fe80007ffe0ff */
[C---:B------:R-:W-:Y:S02]  /*66d0*/  IADD3 R5, R4.reuse, c[0x0][0x328], RZ ;  /* 0x0000ca0004057a10 */ /* 0x040fe40007ffe0ff */
[----:B------:R-:W-:Y:S03]  /*66e0*/  IADD3 R4, R4, UR12, RZ ;  /* 0x0000000c04047c10 */ /* 0x000fe6000fffe0ff */
[--C-:B--2---:R-:W-:Y:S02]  /*66f0*/  IMAD.IADD R9, R5, 0x1, R13.reuse ;  /* 0x0000000105097824 */ /* 0x104fe400078e020d */
[----:B------:R-:W-:Y:S01]  /*6700*/  IMAD.IADD R7, R4, 0x1, R13 ;  /* 0x0000000104077824 */ /* 0x000fe200078e020d */
[----:B------:R-:W-:-:S05]  /*6710*/  @P0 BRA `(.L_x_183) ;  /* 0x000001b000000947 */ /* 0x000fca0003800000 */
[----:B------:R-:W-:Y:S01]  /*6720*/  MOV R6, UR20 ;  /* 0x0000001400067c02 */ /* 0x000fe20008000f00 */
[----:B------:R-:W-:Y:S04]  /*6730*/  BSSY B0, `(.L_x_184) ;  /* 0x0000013000007945 */ /* 0x000fe80003800000 */
[----:B------:R-:W-:Y:S05]  /*6740*/  IMAD R13, R6, c[0x0][0x1d0], R13 ;  /* 0x00007400060d7a24 */ /* 0x000fea00078e020d */
[----:B------:R-:W-:Y:S04]  /*6750*/  IADD3 R13, R13, -c[0x0][0x168], RZ ;  /* 0x80005a000d0d7a10 */ /* 0x000fe80007ffe0ff */
[----:B------:R-:W-:Y:S11]  /*6760*/  ISETP.GT.AND P0, PT, R13, -0x1, PT ;  /* 0xffffffff0d00780c */ /* 0x000ff60003f04270 */
[----:B------:R-:W-:Y:S02]  /*6770*/  @!UPT UIADD3 URZ, URZ, URZ, URZ ;  /* 0x0000003f3f3ff290 */ /* 0x000fe4000fffe03f */
[----:B------:R-:W-:-:S05]  /*6780*/  @P0 BRA `(.L_x_185) ;  /* 0x0000008000000947 */ /* 0x000fca0003800000 */
[----:B------:R-:W-:Y:S01]  /*6790*/  LOP3.LUT R13, RZ, R13, RZ, 0x33, !PT ;  /* 0x0000000dff0d7212 */ /* 0x000fe200078e33ff */
[----:B------:R-:W-:Y:S05]  /*67a0*/  IMAD.MOV.U32 R6, RZ, RZ, c[0x0][0x32c] ;  /* 0x0000cb00ff067624 */ /* 0x000fea00078e00ff */
[----:B------:R-:W-:Y:S11]  /*67b0*/  ISETP.NE.AND P0, PT, R6, 0x1, PT ;  /* 0x000000010600780c */ /* 0x000ff60003f05270 */
[----:B------:R-:W-:Y:S02]  /*67c0*/  @!UPT UIADD3 URZ, URZ, URZ, URZ ;  /* 0x0000003f3f3ff290 */ /* 0x000fe4000fffe03f */
[----:B------:R-:W-:Y:S05]  /*67d0*/  @P0 IMAD.HI.U32 R6, R13, c[0x0][0x330], RZ ;  /* 0x0000cc000d060a27 */ /* 0x000fea00078e00ff */
[----:B------:R-:W-:Y:S04]  /*67e0*/  @P0 SHF.R.U32.HI R13, RZ, c[0x0][0x334], R6 ;  /* 0x0000cd00ff0d0a19 */ /* 0x000fe80000011606 */
[----:B------:R-:W-:Y:S01]  /*67f0*/  LOP3.LUT R13, RZ, R13, RZ, 0x33, !PT ;  /* 0x0000000dff0d7212 */ /* 0x000fe200078e33ff */
[----:B------:R-:W-:-:S05]  /*6800*/  BRA `(.L_x_186) ;  /* 0x0000005000007947 */ /* 0x000fca0003800000 */
.L_x_185:
[----:B------:R-:W-:Y:S04]  /*6810*/  MOV R6, c[0x0][0x32c] ;  /* 0x0000cb0000067a02 */ /* 0x000fe80000000f00 */
[----:B------:R-:W-:Y:S11]  /*6820*/  ISETP.NE.AND P0, PT, R6, 0x1, PT ;  /* 0x000000010600780c */ /* 0x000ff60003f05270 */
[----:B------:R-:W-:Y:S02]  /*6830*/  @!UPT UIADD3 URZ, URZ, URZ, URZ ;  /* 0x0000003f3f3ff290 */ /* 0x000fe4000fffe03f */
[----:B------:R-:W-:Y:S05]  /*6840*/  @P0 IMAD.HI.U32 R6, R13, c[0x0][0x330], RZ ;  /* 0x0000cc000d060a27 */ /* 0x000fea00078e00ff */
[----:B------:R-:W-:Y:S02]  /*6850*/  @P0 SHF.R.U32.HI R13, RZ, c[0x0][0x334], R6 ;  /* 0x0000cd00ff0d0a19 */ /* 0x000fe40000011606 */
.L_x_186:
[----:B------:R-:W-:Y:S05]  /*6860*/  BSYNC B0 ;  /* 0x0000000000007941 */ /* 0x000fea0003800000 */
.L_x_184:
[----:B------:R-:W-:Y:S04]  /*6870*/  IMAD.MOV.U32 R6, RZ, RZ, c[0x0][0x32c] ;  /* 0x0000cb00ff067624 */ /* 0x000fe800078e00ff */
[----:B------:R-:W-:Y:S04]  /*6880*/  IMAD R13, R13, R6, -UR5 ;  /* 0x800000050d0d7e24 */ /* 0x000fe8000f8e0206 */
[----:B------:R-:W-:Y:S05]  /*6890*/  IMAD.IADD R8, R13, 0x1, -R212 ;  /* 0x000000010d087824 */ /* 0x000fea00078e0ad4 */
[----:B------:R-:W-:Y:S02]  /*68a0*/  IADD3 R6, R8, c[0x0][0x32c], RZ ;  /* 0x0000cb0008067a10 */ /* 0x000fe40007ffe0ff */
[----:B------:R-:W-:Y:S02]  /*68b0*/  IMNMX R7, R7, R8, !PT ;  /* 0x0000000807077217 */ /* 0x000fe40007800200 */
[----:B------:R-:W-:Y:S02]  /*68c0*/  IMNMX R9, R9, R6, PT ;  /* 0x0000000609097217 */ /* 0x000fe40003800200 */
.L_x_183:
[----:B------:R-:W-:Y:S01]  /*68d0*/  UISETP.GT.AND UP0, UPT, UR21, -0x1, UPT ;  /* 0xffffffff1500788c */ /* 0x000fe2000bf04270 */
[----:B------:R-:W2:Y:S05]  /*68e0*/  SHFL.IDX PT, R11, R11, 0x1, 0x1c1f ;  /* 0x003c1f000b0b7f89 */ /* 0x000eaa00000e0000 */
[----:B------:R-:W-:Y:S02]  /*68f0*/  PLOP3.LUT P0, PT, PT, PT, UP0, 0x80, 0x0 ;  /* 0x000000000000781c */ /* 0x000fe40003f0f008 */
[----:B------:R-:W-:Y:S02]  /*6900*/  PLOP3.LUT P2, PT, PT, PT, UP0, 0x80, 0x0 ;  /* 0x000000000000781c */ /* 0x000fe40003f4f008 */
[C---:B------:R-:W-:Y:S02]  /*6910*/  ISETP.GT.AND P0, PT, R7.reuse, RZ, P0 ;  /* 0x000000ff0700720c */ /* 0x040fe40000704270 */
[----:B------:R-:W-:Y:S02]  /*6920*/  ISETP.GT.AND P2, PT, R7, 0x1, P2 ;  /* 0x000000010700780c */ /* 0x000fe40001744270 */
[C---:B------:R-:W-:Y:S02]  /*6930*/  ISETP.LT.OR P0, PT, R9.reuse, 0x1, P0 ;  /* 0x000000010900780c */ /* 0x040fe40000701670 */
[----:B------:R-:W-:Y:S02]  /*6940*/  ISETP.LT.OR P2, PT, R9, 0x2, P2 ;  /* 0x000000020900780c */ /* 0x000fe40001741670 */
[----:B------:R-:W-:Y:S02]  /*6950*/  FSEL R10, R227, -INF , !P0 ;  /* 0xff800000e30a7808 */ /* 0x000fe40004000000 */
[----:B------:R-:W-:Y:S02]  /*6960*/  PLOP3.LUT P0, PT, PT, PT, UP0, 0x80, 0x0 ;  /* 0x000000000000781c */ /* 0x000fe40003f0f008 */
[----:B------:R-:W-:Y:S02]  /*6970*/  FSEL R8, R229, -INF , !P2 ;  /* 0xff800000e5087808 */ /* 0x000fe40005000000 */
[----:B------:R-:W-:Y:S01]  /*6980*/  ISETP.GT.AND P0, PT, R7, 0x8, P0 ;  /* 0x000000080700780c */ /* 0x000fe20000704270 */
[--C-:B--2---:R-:W-:Y:S01]  /*6990*/  IMAD.IADD R5, R5, 0x1, R11.reuse ;  /* 0x0000000105057824 */ /* 0x104fe200078e020b */
[----:B------:R-:W-:Y:S01]  /*69a0*/  PLOP3.LUT P2, PT, PT, PT, UP0, 0x80, 0x0 ;  /* 0x000000000000781c */ /* 0x000fe20003f4f008 */
[----:B------:R-:W-:Y:S01]  /*69b0*/  IMAD.IADD R4, R4, 0x1, R11 ;  /* 0x0000000104047824 */ /* 0x000fe200078e020b */
[----:B------:R-:W-:Y:S02]  /*69c0*/  ISETP.LT.OR P0, PT, R9, 0x9, P0 ;  /* 0x000000090900780c */ /* 0x000fe40000701670 */
[----:B------:R-:W-:Y:S02]  /*69d0*/  ISETP.GT.AND P2, PT, R7, 0x9, P2 ;  /* 0x000000090700780c */ /* 0x000fe40001744270 */
[----:B-1----:R-:W-:Y:S02]  /*69e0*/  FSEL R230, R230, -INF , !P0 ;  /* 0xff800000e6e67808 */ /* 0x002fe40004000000 */
[----:B------:R-:W-:Y:S02]  /*69f0*/  PLOP3.LUT P0, PT, PT, PT, UP0, 0x80, 0x0 ;  /* 0x000000000000781c */ /* 0x000fe40003f0f008 */
[----:B------:R-:W-:Y:S02]  /*6a00*/  ISETP.LT.OR P2, PT, R9, 0xa, P2 ;  /* 0x0000000a0900780c */ /* 0x000fe40001741670 */
[----:B------:R-:W-:Y:S02]  /*6a10*/  ISETP.GT.AND P0, PT, R7, 0x10, P0 ;  /* 0x000000100700780c */ /* 0x000fe40000704270 */
[----:B------:R-:W-:Y:S02]  /*6a20*/  FSEL R6, R233, -INF , !P2 ;  /* 0xff800000e9067808 */ /* 0x000fe40005000000 */
[----:B------:R-:W-:Y:S02]  /*6a30*/  ISETP.LT.OR P0, PT, R9, 0x11, P0 ;  /* 0x000000110900780c */ /* 0x000fe40000701670 */
[----:B------:R-:W-:Y:S02]  /*6a40*/  PLOP3.LUT P2, PT, PT, PT, UP0, 0x80, 0x0 ;  /* 0x000000000000781c */ /* 0x000fe40003f4f008 */
[----:B------:R-:W-:Y:S02]  /*6a50*/  FSEL R164, R237, -INF , !P0 ;  /* 0xff800000eda47808 */ /* 0x000fe40004000000 */
[----:B------:R-:W-:Y:S02]  /*6a60*/  PLOP3.LUT P0, PT, PT, PT, UP0, 0x80, 0x0 ;  /* 0x000000000000781c */ /* 0x000fe40003f0f008 */
[C---:B------:R-:W-:Y:S02]  /*6a70*/  ISETP.GT.AND P2, PT, R7.reuse, 0x11, P2 ;  /* 0x000000110700780c */ /* 0x040fe40001744270 */
[----:B------:R-:W-:Y:S02]  /*6a80*/  ISETP.GT.AND P0, PT, R7, 0x18, P0 ;  /* 0x000000180700780c */ /* 0x000fe40000704270 */
[C---:B------:R-:W-:Y:S02]  /*6a90*/  ISETP.LT.OR P2, PT, R9.reuse, 0x12, P2 ;  /* 0x000000120900780c */ /* 0x040fe40001741670 */
[----:B------:R-:W-:Y:S02]  /*6aa0*/  ISETP.LT.OR P0, PT, R9, 0x19, P0 ;  /* 0x000000190900780c */ /* 0x000fe40000701670 */
[----:B------:R-:W-:Y:S02]  /*6ab0*/  FSEL R162, R236, -INF , !P2 ;  /* 0xff800000eca27808 */ /* 0x000fe40005000000 */
[----:B------:R-:W-:Y:S02]  /*6ac0*/  FSEL R142, R238, -INF , !P0 ;  /* 0xff800000ee8e7808 */ /* 0x000fe40004000000 */
[----:B------:R-:W-:Y:S02]  /*6ad0*/  PLOP3.LUT P0, PT, PT, PT, UP0, 0x80, 0x0 ;  /* 0x000000000000781c */ /* 0x000fe40003f0f008 */
[----:B------:R-:W-:Y:S02]  /*6ae0*/  PLOP3.LUT P2, PT, PT, PT, UP0, 0x80, 0x0 ;  /* 0x000000000000781c */ /* 0x000fe40003f4f008 */
[C---:B------:R-:W-:Y:S02]  /*6af0*/  ISETP.GT.AND P0, PT, R7.reuse, 0x20, P0 ;  /* 0x000000200700780c */ /* 0x040fe40000704270 */
[----:B------:R-:W-:Y:S02]  /*6b00*/  ISETP.GT.AND P2, PT, R7, 0x19, P2 ;  /* 0x000000190700780c */ /* 0x000fe40001744270 */
[C---:B------:R-:W-:Y:S02]  /*6b10*/  ISETP.LT.OR P0, PT, R9.reuse, 0x21, P0 ;  /* 0x000000210900780c */ /* 0x040fe40000701670 */
[----:B------:R-:W-:Y:S02]  /*6b20*/  ISETP.LT.OR P2, PT, R9, 0x1a, P2 ;  /* 0x0000001a0900780c */ /* 0x000fe40001741670 */
[----:B------:R-:W-:Y:S02]  /*6b30*/  FSEL R160, R242, -INF , !P0 ;  /* 0xff800000f2a07808 */ /* 0x000fe40004000000 */
        /* <DEDUP_REMOVED lines=26> */
[----:B------:R-:W-:Y:S04]  /*6ce0*/  PLOP3.LUT P2, PT, PT, PT, UP0, 0x80, 0x0 ;  /* 0x000000000000781c */ /* 0x000fe80003f4f008 */
[----:B------:R-:W-:Y:S04]  /*6cf0*/  ISETP.GT.AND P2, PT, R7, 0x39, P2 ;  /* 0x000000390700780c */ /* 0x000fe80001744270 */
[----:B------:R-:W-:Y:S04]  /*6d00*/  ISETP.LT.OR P2, PT, R9, 0x3a, P2 ;  /* 0x0000003a0900780c */ /* 0x000fe80001741670 */
[----:B------:R-:W-:Y:S01]  /*6d10*/  FSEL R146, R159, -INF , !P2 ;  /* 0xff8000009f927808 */ /* 0x000fe20005000000 */
        /* <DEDUP_REMOVED lines=16> */
.L_x_189:
[----:B------:R-:W-:Y:S04]  /*6e20*/  MOV R7, c[0x0][0x32c] ;  /* 0x0000cb0000077a02 */ /* 0x000fe80000000f00 */
[----:B------:R-:W-:Y:S11]  /*6e30*/  ISETP.NE.AND P0, PT, R7, 0x1, PT ;  /* 0x000000010700780c */ /* 0x000ff60003f05270 */
[----:B------:R-:W-:Y:S02]  /*6e40*/  @!UPT UIADD3 URZ, URZ, URZ, URZ ;  /* 0x0000003f3f3ff290 */ /* 0x000fe4000fffe03f */
[----:B------:R-:W-:Y:S05]  /*6e50*/  @P0 IMAD.HI.U32 R7, R12, c[0x0][0x330], RZ ;  /* 0x0000cc000c070a27 */ /* 0x000fea00078e00ff */
[----:B------:R-:W-:Y:S02]  /*6e60*/  @P0 SHF.R.U32.HI R12, RZ, c[0x0][0x334], R7 ;  /* 0x0000cd00ff0c0a19 */ /* 0x000fe40000011607 */
.L_x_190:
[----:B------:R-:W-:Y:S05]  /*6e70*/  BSYNC B0 ;  /* 0x0000000000007941 */ /* 0x000fea0003800000 */
.L_x_188:
[----:B------:R-:W-:Y:S04]  /*6e80*/  IMAD.MOV.U32 R7, RZ, RZ, c[0x0][0x32c] ;  /* 0x0000cb00ff077624 */ /* 0x000fe800078e00ff */
[----:B------:R-:W-:Y:S04]  /*6e90*/  IMAD R7, R12, R7, -UR5 ;  /* 0x800000050c077e24 */ /* 0x000fe8000f8e0207 */
[----:B------:R-:W-:Y:S05]  /*6ea0*/  IMAD.IADD R7, R7, 0x1, -R212 ;  /* 0x0000000107077824 */ /* 0x000fea00078e0ad4 */
[----:B------:R-:W-:Y:S02]  /*6eb0*/  IADD3 R12, R7, c[0x0][0x32c], RZ ;  /* 0x0000cb00070c7a10 */ /* 0x000fe40007ffe0ff */
[----:B------:R-:W-:Y:S02]  /*6ec0*/  IMNMX R4, R4, R7, !PT ;  /* 0x0000000704047217 */ /* 0x000fe40007800200 */
[----:B------:R-:W-:Y:S02]  /*6ed0*/  IMNMX R5, R5, R12, PT ;  /* 0x0000000c05057217 */ /* 0x000fe40003800200 */
.L_x_187:
[----:B------:R-:W-:Y:S01]  /*6ee0*/  PLOP3.LUT P2, PT, PT, PT, UP0, 0x80, 0x0 ;  /* 0x000000000000781c */ /* 0x000fe20003f4f008 */
[----:B------:R-:W-:Y:S01]  /*6ef0*/  LDSM.16.MT88.4 R20, [R198+0x100] ;  /* 0x00010000c614783b */ /* 0x000fe20000004200 */
[----:B------:R-:W-:Y:S02]  /*6f00*/  PLOP3.LUT P0, PT, PT, PT, UP0, 0x80, 0x0 ;  /* 0x000000000000781c */ /* 0x000fe40003f0f008 */
[----:B------:R-:W-:Y:S02]  /*6f10*/  ISETP.GT.AND P2, PT, R4, RZ, P2 ;  /* 0x000000ff0400720c */ /* 0x000fe40001744270 */
[----:B------:R-:W-:Y:S02]  /*6f20*/  FMNMX.FTZ R7, R10, R3, !PT ;  /* 0x000000030a077209 */ /* 0x000fe40007810000 */
[----:B------:R-:W-:Y:S01]  /*6f30*/  ISETP.GT.AND P0, PT, R4, 0x1, P0 ;  /* 0x000000010400780c */ /* 0x000fe20000704270 */
[----:B------:R-:W-:Y:S01]  /*6f40*/  LDSM.16.MT88.4 R28, [R197+0x100] ;  /* 0x00010000c51c783b */ /* 0x000fe20000004200 */
[C---:B------:R-:W-:Y:S02]  /*6f50*/  ISETP.LT.OR P2, PT, R5.reuse, 0x1, P2 ;  /* 0x000000010500780c */ /* 0x040fe40001741670 */
[----:B------:R-:W-:Y:S02]  /*6f60*/  FMNMX.FTZ R7, R8, R7, !PT ;  /* 0x0000000708077209 */ /* 0x000fe40007810000 */
[----:B------:R-:W-:Y:S02]  /*6f70*/  FSEL R13, R0, -INF , !P2 ;  /* 0xff800000000d7808 */ /* 0x000fe40005000000 */
[----:B------:R-:W-:Y:S02]  /*6f80*/  ISETP.LT.OR P0, PT, R5, 0x2, P0 ;  /* 0x000000020500780c */ /* 0x000fe40000701670 */
[----:B------:R-:W-:Y:S02]  /*6f90*/  PLOP3.LUT P2, PT, PT, PT, UP0, 0x80, 0x0 ;  /* 0x000000000000781c */ /* 0x000fe40003f4f008 */
[----:B------:R-:W-:Y:S02]  /*6fa0*/  FMNMX.FTZ R7, R230, R7, !PT ;  /* 0x00000007e6077209 */ /* 0x000fe40007810000 */
[----:B------:R-:W-:Y:S02]  /*6fb0*/  FSEL R225, R225, -INF , !P0 ;  /* 0xff800000e1e17808 */ /* 0x000fe40004000000 */
[----:B------:R-:W-:Y:S02]  /*6fc0*/  ISETP.GT.AND P2, PT, R4, 0x8, P2 ;  /* 0x000000080400780c */ /* 0x000fe40001744270 */
[----:B------:R-:W-:Y:S02]  /*6fd0*/  PLOP3.LUT P0, PT, PT, PT, UP0, 0x80, 0x0 ;  /* 0x000000000000781c */ /* 0x000fe40003f0f008 */
[----:B------:R-:W-:Y:S02]  /*6fe0*/  FMNMX.FTZ R7, R6, R7, !PT ;  /* 0x0000000706077209 */ /* 0x000fe40007810000 */
[----:B------:R-:W-:Y:S02]  /*6ff0*/  ISETP.GT.AND P0, PT, R4, 0x9, P0 ;  /* 0x000000090400780c */ /* 0x000fe40000704270 */
[C---:B------:R-:W-:Y:S02]  /*7000*/  ISETP.LT.OR P2, PT, R5.reuse, 0x9, P2 ;  /* 0x000000090500780c */ /* 0x040fe40001741670 */
[----:B------:R-:W-:Y:S02]  /*7010*/  FMNMX.FTZ R7, R164, R7, !PT ;  /* 0x00000007a4077209 */ /* 0x000fe40007810000 */
[----:B------:R-:W-:Y:S02]  /*7020*/  FSEL R11, R226, -INF , !P2 ;  /* 0xff800000e20b7808 */ /* 0x000fe40005000000 */
[C---:B------:R-:W-:Y:S02]  /*7030*/  ISETP.LT.OR P0, PT, R5.reuse, 0xa, P0 ;  /* 0x0000000a0500780c */ /* 0x040fe40000701670 */
        /* <DEDUP_REMOVED lines=17> */
[----:B------:R-:W-:Y:S02]  /*7150*/  FMNMX.FTZ R0, R13, R2, !PT ;  /* 0x000000020d007209 */ /* 0x000fe40007810000 */
[----:B------:R-:W-:Y:S02]  /*7160*/  ISETP.GT.AND P0, PT, R4, 0x19, P0 ;  /* 0x000000190400780c */ /* 0x000fe40000704270 */
[----:B------:R-:W-:Y:S02]  /*7170*/  ISETP.LT.OR P2, PT, R5, 0x19, P2 ;  /* 0x000000190500780c */ /* 0x000fe40001741670 */
[----:B------:R-:W-:Y:S02]  /*7180*/  FMNMX.FTZ R7, R156, R7, !PT ;  /* 0x000000079c077209 */ /* 0x000fe40007810000 */
[----:B------:R-:W-:Y:S02]  /*7190*/  FSEL R143, R235, -INF , !P2 ;  /* 0xff800000eb8f7808 */ /* 0x000fe40005000000 */
[----:B------:R-:W-:Y:S02]  /*71a0*/  ISETP.LT.OR P0, PT, R5, 0x1a, P0 ;  /* 0x0000001a0500780c */ /* 0x000fe40000701670 */
[----:B------:R-:W-:Y:S02]  /*71b0*/  FMNMX.FTZ R0, R225, R0, !PT ;  /* 0x00000000e1007209 */ /* 0x000fe40007810000 */
[----:B------:R-:W-:Y:S02]  /*71c0*/  PLOP3.LUT P2, PT, PT, PT, UP0, 0x80, 0x0 ;  /* 0x000000000000781c */ /* 0x000fe40003f4f008 */
[----:B------:R-:W-:Y:S02]  /*71d0*/  FMNMX.FTZ R7, R154, R7, !PT ;  /* 0x000000079a077209 */ /* 0x000fe40007810000 */
[----:B------:R-:W-:Y:S02]  /*71e0*/  FSEL R141, R234, -INF , !P0 ;  /* 0xff800000ea8d7808 */ /* 0x000fe40004000000 */
[----:B------:R-:W-:Y:S02]  /*71f0*/  ISETP.GT.AND P2, PT, R4, 0x20, P2 ;  /* 0x000000200400780c */ /* 0x000fe40001744270 */
[----:B------:R-:W-:Y:S02]  /*7200*/  FMNMX.FTZ R0, R11, R0, !PT ;  /* 0x000000000b007209 */ /* 0x000fe40007810000 */
[----:B------:R-:W-:Y:S02]  /*7210*/  PLOP3.LUT P0, PT, PT, PT, UP0, 0x80, 0x0 ;  /* 0x000000000000781c */ /* 0x000fe40003f0f008 */
[----:B------:R-:W-:Y:S02]  /*7220*/  FMNMX.FTZ R7, R152, R7, !PT ;  /* 0x0000000798077209 */ /* 0x000fe40007810000 */
[----:B------:R-:W-:Y:S02]  /*7230*/  ISETP.GT.AND P0, PT, R4, 0x21, P0 ;  /* 0x000000210400780c */ /* 0x000fe40000704270 */
[----:B------:R-:W-:Y:S02]  /*7240*/  ISETP.LT.OR P2, PT, R5, 0x21, P2 ;  /* 0x000000210500780c */ /* 0x000fe40001741670 */
[----:B------:R-:W-:Y:S02]  /*7250*/  FMNMX.FTZ R0, R9, R0, !PT ;  /* 0x0000000009007209 */ /* 0x000fe40007810000 */
[----:B------:R-:W-:Y:S02]  /*7260*/  FMNMX.FTZ R7, R150, R7, !PT ;  /* 0x0000000796077209 */ /* 0x000fe40007810000 */
[----:B------:R-:W-:Y:S02]  /*7270*/  FSEL R159, R240, -INF , !P2 ;  /* 0xff800000f09f7808 */ /* 0x000fe40005000000 */
[----:B------:R-:W-:Y:S02]  /*7280*/  FMNMX.FTZ R12, R163, R0, !PT ;  /* 0x00000000a30c7209 */ /* 0x000fe40007810000 */
[----:B------:R-:W-:Y:S02]  /*7290*/  ISETP.LT.OR P0, PT, R5, 0x22, P0 ;  /* 0x000000220500780c */ /* 0x000fe40000701670 */
[----:B------:R-:W-:Y:S02]  /*72a0*/  PLOP3.LUT P2, PT, PT, PT, UP0, 0x80, 0x0 ;  /* 0x000000000000781c */ /* 0x000fe40003f4f008 */
[----:B------:R-:W-:Y:S02]  /*72b0*/  FMNMX.FTZ R7, R148, R7, !PT ;  /* 0x0000000794077209 */ /* 0x000fe40007810000 */
[----:B------:R-:W-:Y:S02]  /*72c0*/  FSEL R157, R239, -INF , !P0 ;  /* 0xff800000ef9d7808 */ /* 0x000fe40004000000 */
[----:B------:R-:W-:Y:S02]  /*72d0*/  FMNMX.FTZ R12, R161, R12, !PT ;  /* 0x0000000ca10c7209 */ /* 0x000fe40007810000 */
[----:B------:R-:W-:Y:S02]  /*72e0*/  ISETP.GT.AND P2, PT, R4, 0x28, P2 ;  /* 0x000000280400780c */ /* 0x000fe40001744270 */
[----:B------:R-:W-:Y:S02]  /*72f0*/  PLOP3.LUT P0, PT, PT, PT, UP0, 0x80, 0x0 ;  /* 0x000000000000781c */ /* 0x000fe40003f0f008 */
[----:B------:R-:W-:Y:S02]  /*7300*/  FMNMX.FTZ R0, R146, R7, !PT ;  /* 0x0000000792007209 */ /* 0x000fe40007810000 */
[----:B------:R-:W-:Y:S02]  /*7310*/  FMNMX.FTZ R12, R143, R12, !PT ;  /* 0x0000000c8f0c7209 */ /* 0x000fe40007810000 */
[----:B------:R-:W-:Y:S01]  /*7320*/  ISETP.GT.AND P0, PT, R4, 0x29, P0 ;  /* 0x000000290400780c */ /* 0x000fe20000704270 */
[----:B------:R-:W1:Y:S01]  /*7330*/  SHFL.BFLY PT, R7, R0, 0x2, 0x1f ;  /* 0x0c401f0000077f89 */ /* 0x000e6200000e0000 */
[----:B------:R-:W-:Y:S02]  /*7340*/  ISETP.LT.OR P2, PT, R5, 0x29, P2 ;  /* 0x000000290500780c */ /* 0x000fe40001741670 */
[----:B------:R-:W-:Y:S02]  /*7350*/  FMNMX.FTZ R12, R141, R12, !PT ;  /* 0x0000000c8d0c7209 */ /* 0x000fe40007810000 */
[----:B------:R-:W-:Y:S02]  /*7360*/  FSEL R155, R244, -INF , !P2 ;  /* 0xff800000f49b7808 */ /* 0x000fe40005000000 */
[----:B------:R-:W-:Y:S02]  /*7370*/  ISETP.LT.OR P0, PT, R5, 0x2a, P0 ;  /* 0x0000002a0500780c */ /* 0x000fe40000701670 */
[----:B------:R-:W-:Y:S02]  /*7380*/  PLOP3.LUT P2, PT, PT, PT, UP0, 0x80, 0x0 ;  /* 0x000000000000781c */ /* 0x000fe40003f4f008 */
[----:B------:R-:W-:Y:S02]  /*7390*/  FSEL R153, R243, -INF , !P0 ;  /* 0xff800000f3997808 */ /* 0x000fe40004000000 */
[----:B------:R-:W-:Y:S02]  /*73a0*/  FMNMX.FTZ R12, R159, R12, !PT ;  /* 0x0000000c9f0c7209 */ /* 0x000fe40007810000 */
[C---:B------:R-:W-:Y:S02]  /*73b0*/  ISETP.GT.AND P2, PT, R4.reuse, 0x30, P2 ;  /* 0x000000300400780c */ /* 0x040fe40001744270 */
[----:B------:R-:W-:Y:S02]  /*73c0*/  PLOP3.LUT P0, PT, PT, PT, UP0, 0x80, 0x0 ;  /* 0x000000000000781c */ /* 0x000fe40003f0f008 */
[----:B------:R-:W-:Y:S02]  /*73d0*/  FMNMX.FTZ R12, R157, R12, !PT ;  /* 0x0000000c9d0c7209 */ /* 0x000fe40007810000 */
[----:B------:R-:W-:Y:S02]  /*73e0*/  ISETP.GT.AND P0, PT, R4, 0x31, P0 ;  /* 0x000000310400780c */ /* 0x000fe40000704270 */
        /* <DEDUP_REMOVED lines=8> */
[----:B------:R-:W-:Y:S01]  /*7470*/  PLOP3.LUT P0, PT, PT, PT, UP0, 0x80, 0x0 ;  /* 0x000000000000781c */ /* 0x000fe20003f0f008 */
[----:B------:R-:W-:Y:S01]  /*7480*/  UISETP.GT.AND UP0, UPT, UR21, UR4, UPT ;  /* 0x000000041500728c */ /* 0x000fe2000bf04270 */
[----:B------:R-:W-:Y:S01]  /*7490*/  ISETP.LT.OR P2, PT, R5, 0x39, P2 ;  /* 0x000000390500780c */ /* 0x000fe20001741670 */
[----:B------:R-:W-:Y:S01]  /*74a0*/  UIADD3 UR21, UR21, -0x1, URZ ;  /* 0xffffffff15157890 */ /* 0x000fe2000fffe03f */
[----:B------:R-:W-:Y:S02]  /*74b0*/  ISETP.GT.AND P0, PT, R4, 0x39, P0 ;  /* 0x000000390400780c */ /* 0x000fe40000704270 */
[----:B------:R-:W-:Y:S02]  /*74c0*/  FMNMX.FTZ R4, R149, R14, !PT ;  /* 0x0000000e95047209 */ /* 0x000fe40007810000 */
[----:B-1----:R-:W-:Y:S02]  /*74d0*/  FMNMX.FTZ R12, R0, R7, !PT ;  /* 0x00000007000c7209 */ /* 0x002fe40007810000 */
[----:B------:R-:W-:Y:S02]  /*74e0*/  FSEL R145, R249, -INF , !P2 ;  /* 0xff800000f9917808 */ /* 0x000fe40005000000 */
[----:B------:R-:W-:Y:S01]  /*74f0*/  FMNMX.FTZ R0, R147, R4, !PT ;  /* 0x0000000493007209 */ /* 0x000fe20007810000 */
[----:B------:R-:W1:Y:S01]  /*7500*/  SHFL.BFLY PT, R15, R12, 0x1, 0x1f ;  /* 0x0c201f000c0f7f89 */ /* 0x000e6200000e0000 */
[----:B------:R-:W-:Y:S02]  /*7510*/  ISETP.LT.OR P0, PT, R5, 0x3a, P0 ;  /* 0x0000003a0500780c */ /* 0x000fe40000701670 */
[----:B------:R-:W-:Y:S02]  /*7520*/  FMNMX.FTZ R0, R145, R0, !PT ;  /* 0x0000000091007209 */ /* 0x000fe40007810000 */
[----:B------:R-:W-:Y:S04]  /*7530*/  FSEL R133, R248, -INF , !P0 ;  /* 0xff800000f8857808 */ /* 0x000fe80004000000 */
[----:B------:R-:W-:Y:S05]  /*7540*/  FMNMX.FTZ R7, R133, R0, !PT ;  /* 0x0000000085077209 */ /* 0x000fea0007810000 */
[----:B------:R-:W2:Y:S01]  /*7550*/  SHFL.BFLY PT, R4, R7, 0x2, 0x1f ;  /* 0x0c401f0007047f89 */ /* 0x000ea200000e0000 */
[----:B-1----:R-:W-:Y:S04]  /*7560*/  FMNMX.FTZ R0, R12, R15, !PT ;  /* 0x0000000f0c007209 */ /* 0x002fe80007810000 */
[C---:B------:R-:W-:Y:S01]  /*7570*/  FSETP.NEU.FTZ.AND P0, PT, R0.reuse, -INF , PT ;  /* 0xff8000000000780b */ /* 0x040fe20003f1d000 */
[----:B------:R-:W-:Y:S05]  /*7580*/  FMUL.FTZ R151, R0, c[0x0][0x2d0] ;  /* 0x0000b40000977a20 */ /* 0x000fea0000410000 */
[----:B------:R-:W-:Y:S02]  /*7590*/  FSEL R151, R151, RZ, P0 ;  /* 0x000000ff97977208 */ /* 0x000fe40000000000 */
[----:B--2---:R-:W-:Y:S03]  /*75a0*/  FMNMX.FTZ R5, R7, R4, !PT ;  /* 0x0000000407057209 */ /* 0x004fe60007810000 */
[--C-:B------:R-:W-:Y:S01]  /*75b0*/  FFMA.FTZ R168, R10, c[0x0][0x2d0], -R151.reuse ;  /* 0x0000b4000aa87a23 */ /* 0x100fe20000010897 */
[----:B------:R-:W-:Y:S01]  /*75c0*/  FSEL R4, R0, RZ, P0 ;  /* 0x000000ff00047208 */ /* 0x000fe20000000000 */
[--C-:B------:R-:W-:Y:S01]  /*75d0*/  FFMA.FTZ R135, R8, c[0x0][0x2d0], -R151.reuse ;  /* 0x0000b40008877a23 */ /* 0x100fe20000010897 */
[----:B------:R-:W1:Y:S01]  /*75e0*/  SHFL.BFLY PT, R132, R5, 0x1, 0x1f ;  /* 0x0c201f0005847f89 */ /* 0x000e6200000e0000 */
[----:B------:R-:W-:Y:S02]  /*75f0*/  FFMA.FTZ R134, R230, c[0x0][0x2d0], -R151 ;  /* 0x0000b400e6867a23 */ /* 0x000fe40000010897 */
[----:B------:R-:W-:Y:S01]  /*7600*/  MUFU.EX2 R168, R168 ;  /* 0x000000a800a87308 */ /* 0x000fe20000000800 */
[----:B------:R-:W-:Y:S02]  /*7610*/  FADD.FTZ R3, -R4, R3 ;  /* 0x0000000304037221 */ /* 0x000fe40000010100 */
[--C-:B------:R-:W-:Y:S02]  /*7620*/  FFMA.FTZ R169, R6, c[0x0][0x2d0], -R151.reuse ;  /* 0x0000b40006a97a23 */ /* 0x100fe40000010897 */
[----:B------:R-:W-:Y:S02]  /*7630*/  FMUL.FTZ R6, R3, c[0x0][0x2d0] ;  /* 0x0000b40003067a20 */ /* 0x000fe40000410000 */
[--C-:B------:R-:W-:Y:S02]  /*7640*/  FFMA.FTZ R174, R164, c[0x0][0x2d0], -R151.reuse ;  /* 0x0000b400a4ae7a23 */ /* 0x100fe40000010897 */
[----:B------:R-:W-:Y:S01]  /*7650*/  LDSM.16.MT88.4 R164, [R203+0x5900] ;  /* 0x00590000cba4783b */ /* 0x000fe20000004200 */
[----:B------:R-:W2:Y:S01]  /*7660*/  MUFU.EX2 R135, R135 ;  /* 0x0000008700877308 */ /* 0x000ea20000000800 */
[--C-:B------:R-:W-:Y:S02]  /*7670*/  FFMA.FTZ R175, R162, c[0x0][0x2d0], -R151.reuse ;  /* 0x0000b400a2af7a23 */ /* 0x100fe40000010897 */
[--C-:B------:R-:W-:Y:S02]  /*7680*/  FFMA.FTZ R176, R142, c[0x0][0x2d0], -R151.reuse ;  /* 0x0000b4008eb07a23 */ /* 0x100fe40000010897 */
[--C-:B------:R-:W-:Y:S02]  /*7690*/  FFMA.FTZ R177, R140, c[0x0][0x2d0], -R151.reuse ;  /* 0x0000b4008cb17a23 */ /* 0x100fe40000010897 */
[--C-:B------:R-:W-:Y:S02]  /*76a0*/  FFMA.FTZ R227, R160, c[0x0][0x2d0], -R151.reuse ;  /* 0x0000b400a0e37a23 */ /* 0x100fe40000010897 */
[--C-:B------:R-:W-:Y:S01]  /*76b0*/  FFMA.FTZ R228, R158, c[0x0][0x2d0], -R151.reuse ;  /* 0x0000b4009ee47a23 */ /* 0x100fe20000010897 */
[----:B------:R-:W-:Y:S01]  /*76c0*/  MUFU.EX2 R134, R134 ;  /* 0x0000008600867308 */ /* 0x000fe20000000800 */
[--C-:B------:R-:W-:Y:S01]  /*76d0*/  FFMA.FTZ R229, R156, c[0x0][0x2d0], -R151.reuse ;  /* 0x0000b4009ce57a23 */ /* 0x100fe20000010897 */
[----:B-1----:R-:W-:Y:S01]  /*76e0*/  FMNMX.FTZ R132, R5, R132, !PT ;  /* 0x0000008405847209 */ /* 0x002fe20007810000 */
[--C-:B------:R-:W-:Y:S02]  /*76f0*/  FFMA.FTZ R230, R154, c[0x0][0x2d0], -R151.reuse ;  /* 0x0000b4009ae67a23 */ /* 0x100fe40000010897 */
[--C-:B------:R-:W-:Y:S01]  /*7700*/  FFMA.FTZ R235, R152, c[0x0][0x2d0], -R151.reuse ;  /* 0x0000b40098eb7a23 */ /* 0x100fe20000010897 */
[C---:B------:R-:W-:Y:S01]  /*7710*/  FSETP.NEU.FTZ.AND P0, PT, R132.reuse, -INF , PT ;  /* 0xff8000008400780b */ /* 0x040fe20003f1d000 */
[----:B------:R-:W-:Y:S02]  /*7720*/  FMUL.FTZ R144, R132, c[0x0][0x2d0] ;  /* 0x0000b40084907a20 */ /* 0x000fe40000410000 */
[--C-:B------:R-:W-:Y:S01]  /*7730*/  FFMA.FTZ R236, R150, c[0x0][0x2d0], -R151.reuse ;  /* 0x0000b40096ec7a23 */ /* 0x100fe20000010897 */
[----:B------:R-:W-:Y:S01]  /*7740*/  FSEL R5, R132, RZ, P0 ;  /* 0x000000ff84057208 */ /* 0x000fe20000000000 */
[----:B------:R-:W1:Y:S01]  /*7750*/  MUFU.EX2 R169, R169 ;  /* 0x000000a900a97308 */ /* 0x000e620000000800 */
[----:B------:R-:W-:Y:S01]  /*7760*/  FSEL R144, R144, RZ, P0 ;  /* 0x000000ff90907208 */ /* 0x000fe20000000000 */
[--C-:B------:R-:W-:Y:S01]  /*7770*/  FFMA.FTZ R237, R148, c[0x0][0x2d0], -R151.reuse ;  /* 0x0000b40094ed7a23 */ /* 0x100fe20000010897 */
[----:B--2---:R-:W-:Y:S01]  /*7780*/  F2FP.PACK_AB R136, R135, R168 ;  /* 0x000000a88788723e */ /* 0x004fe200000000ff */
[----:B------:R-:W-:Y:S01]  /*7790*/  FADD.FTZ R5, -R5, R2 ;  /* 0x0000000205057221 */ /* 0x000fe20000010100 */
[----:B------:R-:W-:Y:S01]  /*77a0*/  PLOP3.LUT P0, PT, PT, PT, UP0, 0x80, 0x0 ;  /* 0x000000000000781c */ /* 0x000fe20003f0f008 */
[--C-:B------:R-:W-:Y:S02]  /*77b0*/  FFMA.FTZ R173, R13, c[0x0][0x2d0], -R144.reuse ;  /* 0x0000b4000dad7a23 */ /* 0x100fe40000010890 */
[----:B------:R-:W2:Y:S01]  /*77c0*/  LDSM.16.MT88.4 R12, [R203+0x100] ;  /* 0x00010000cb0c783b */ /* 0x000ea20000004200 */
[--C-:B------:R-:W-:Y:S01]  /*77d0*/  FFMA.FTZ R172, R225, c[0x0][0x2d0], -R144.reuse ;  /* 0x0000b400e1ac7a23 */ /* 0x100fe20000010890 */
[----:B------:R-:W3:Y:S01]  /*77e0*/  MUFU.EX2 R3, R6 ;  /* 0x0000000600037308 */ /* 0x000ee20000000800 */
[--C-:B------:R-:W-:Y:S02]  /*77f0*/  FFMA.FTZ R171, R11, c[0x0][0x2d0], -R144.reuse ;  /* 0x0000b4000bab7a23 */ /* 0x100fe40000010890 */
[--C-:B------:R-:W-:Y:S02]  /*7800*/  FFMA.FTZ R170, R9, c[0x0][0x2d0], -R144.reuse ;  /* 0x0000b40009aa7a23 */ /* 0x100fe40000010890 */
[----:B------:R-:W-:Y:S02]  /*7810*/  FMUL.FTZ R2, R5, c[0x0][0x2d0] ;  /* 0x0000b40005027a20 */ /* 0x000fe40000410000 */
[--C-:B------:R-:W-:Y:S02]  /*7820*/  FFMA.FTZ R178, R163, c[0x0][0x2d0], -R144.reuse ;  /* 0x0000b400a3b27a23 */ /* 0x100fe40000010890 */
[--C-:B------:R-:W-:Y:S01]  /*7830*/  FFMA.FTZ R179, R161, c[0x0][0x2d0], -R144.reuse ;  /* 0x0000b400a1b37a23 */ /* 0x100fe20000010890 */
[----:B------:R-:W-:Y:S01]  /*7840*/  MUFU.EX2 R173, R173 ;  /* 0x000000ad00ad7308 */ /* 0x000fe20000000800 */
[----:B------:R-:W-:Y:S01]  /*7850*/  LDSM.16.MT88.4 R160, [R196+0x3900] ;  /* 0x00390000c4a0783b */ /* 0x000fe20000004200 */
[--C-:B------:R-:W-:Y:S01]  /*7860*/  FFMA.FTZ R225, R143, c[0x0][0x2d0], -R144.reuse ;  /* 0x0000b4008fe17a23 */ /* 0x100fe20000010890 */
[----:B-1----:R-:W-:Y:S01]  /*7870*/  F2FP.PACK_AB R138, R169, R134 ;  /* 0x00000086a98a723e */ /* 0x002fe200000000ff */
[--C-:B------:R-:W-:Y:S02]  /*7880*/  FFMA.FTZ R226, R141, c[0x0][0x2d0], -R144.reuse ;  /* 0x0000b4008de27a23 */ /* 0x100fe40000010890 */
[--C-:B------:R-:W-:Y:S03]  /*7890*/  FFMA.FTZ R231, R159, c[0x0][0x2d0], -R144.reuse ;  /* 0x0000b4009fe77a23 */ /* 0x100fe60000010890 */
[----:B------:R-:W-:Y:S01]  /*78a0*/  LDSM.16.MT88.4 R140, [R197+0x2900] ;  /* 0x00290000c58c783b */ /* 0x000fe20000004200 */
[----:B------:R-:W1:Y:S01]  /*78b0*/  MUFU.EX2 R172, R172 ;  /* 0x000000ac00ac7308 */ /* 0x000e620000000800 */
[--C-:B------:R-:W-:Y:S02]  /*78c0*/  FFMA.FTZ R232, R157, c[0x0][0x2d0], -R144.reuse ;  /* 0x0000b4009de87a23 */ /* 0x100fe40000010890 */
[--C-:B------:R-:W-:Y:S02]  /*78d0*/  FFMA.FTZ R233, R155, c[0x0][0x2d0], -R144.reuse ;  /* 0x0000b4009be97a23 */ /* 0x100fe40000010890 */
[C---:B---3--:R-:W-:Y:S02]  /*78e0*/  FMUL.FTZ R4, R3.reuse, R128 ;  /* 0x0000008003047220 */ /* 0x048fe40000410000 */
[C---:B------:R-:W-:Y:S01]  /*78f0*/  FMUL.FTZ R5, R3.reuse, R129 ;  /* 0x0000008103057220 */ /* 0x040fe20000410000 */
[----:B------:R-:W-:Y:S01]  /*7900*/  LDSM.16.MT88.4 R156, [R197+0x3900] ;  /* 0x00390000c59c783b */ /* 0x000fe20000004200 */
[C---:B------:R-:W-:Y:S01]  /*7910*/  FMUL.FTZ R8, R3.reuse, R124 ;  /* 0x0000007c03087220 */ /* 0x040fe20000410000 */
[----:B------:R-:W-:Y:S01]  /*7920*/  MUFU.EX2 R171, R171 ;  /* 0x000000ab00ab7308 */ /* 0x000fe20000000800 */
[C---:B------:R-:W-:Y:S02]  /*7930*/  FMUL.FTZ R9, R3.reuse, R125 ;  /* 0x0000007d03097220 */ /* 0x040fe40000410000 */
[C---:B------:R-:W-:Y:S02]  /*7940*/  FMUL.FTZ R16, R3.reuse, R116 ;  /* 0x0000007403107220 */ /* 0x040fe40000410000 */
[C---:B------:R-:W-:Y:S02]  /*7950*/  FMUL.FTZ R17, R3.reuse, R117 ;  /* 0x0000007503117220 */ /* 0x040fe40000410000 */
[C---:B------:R-:W-:Y:S02]  /*7960*/  FMUL.FTZ R24, R3.reuse, R108 ;  /* 0x0000006c03187220 */ /* 0x040fe40000410000 */
[C---:B------:R-:W-:Y:S01]  /*7970*/  FMUL.FTZ R25, R3.reuse, R109 ;  /* 0x0000006d03197220 */ /* 0x040fe20000410000 */
[----:B------:R-:W3:Y:S01]  /*7980*/  MUFU.EX2 R170, R170 ;  /* 0x000000aa00aa7308 */ /* 0x000ee20000000800 */
[C---:B------:R-:W-:Y:S02]  /*7990*/  FMUL.FTZ R32, R3.reuse, R100 ;  /* 0x0000006403207220 */ /* 0x040fe40000410000 */
[----:B------:R-:W-:Y:S01]  /*79a0*/  FMUL.FTZ R33, R3, R101 ;  /* 0x0000006503217220 */ /* 0x000fe20000410000 */
[----:B-1----:R-:W-:Y:S01]  /*79b0*/  F2FP.PACK_AB R137, R172, R173 ;  /* 0x000000adac89723e */ /* 0x002fe200000000ff */
[--C-:B------:R-:W-:Y:S02]  /*79c0*/  FFMA.FTZ R234, R153, c[0x0][0x2d0], -R144.reuse ;  /* 0x0000b40099ea7a23 */ /* 0x100fe40000010890 */
[----:B------:R-:W-:Y:S01]  /*79d0*/  LDSM.16.MT88.4 R152, [R198+0x3900] ;  /* 0x00390000c698783b */ /* 0x000fe20000004200 */
[--C-:B------:R-:W-:Y:S02]  /*79e0*/  FFMA.FTZ R239, R149, c[0x0][0x2d0], -R144.reuse ;  /* 0x0000b40095ef7a23 */ /* 0x100fe40000010890 */
[----:B------:R-:W1:Y:S01]  /*79f0*/  MUFU.EX2 R2, R2 ;  /* 0x0000000200027308 */ /* 0x000e620000000800 */
[--C-:B------:R-:W-:Y:S02]  /*7a00*/  FFMA.FTZ R240, R147, c[0x0][0x2d0], -R144.reuse ;  /* 0x0000b40093f07a23 */ /* 0x100fe40000010890 */
[--C-:B------:R-:W-:Y:S02]  /*7a10*/  FFMA.FTZ R241, R145, c[0x0][0x2d0], -R144.reuse ;  /* 0x0000b40091f17a23 */ /* 0x100fe40000010890 */
[----:B------:R-:W-:Y:S02]  /*7a20*/  FFMA.FTZ R151, R146, c[0x0][0x2d0], -R151 ;  /* 0x0000b40092977a23 */ /* 0x000fe40000010897 */
[----:B------:R-:W-:Y:S02]  /*7a30*/  FFMA.FTZ R144, R133, c[0x0][0x2d0], -R144 ;  /* 0x0000b40085907a23 */ /* 0x000fe40000010890 */
[C---:B------:R-:W-:Y:S01]  /*7a40*/  FMUL.FTZ R36, R3.reuse, R36 ;  /* 0x0000002403247220 */ /* 0x040fe20000410000 */
[----:B------:R-:W-:Y:S01]  /*7a50*/  MUFU.EX2 R238, R151 ;  /* 0x0000009700ee7308 */ /* 0x000fe20000000800 */
[C---:B------:R-:W-:Y:S02]  /*7a60*/  FMUL.FTZ R37, R3.reuse, R37 ;  /* 0x0000002503257220 */ /* 0x040fe40000410000 */
[C---:B------:R-:W-:Y:S01]  /*7a70*/  FMUL.FTZ R40, R3.reuse, R40 ;  /* 0x0000002803287220 */ /* 0x040fe20000410000 */
[----:B---3--:R-:W-:Y:S01]  /*7a80*/  F2FP.PACK_AB R139, R170, R171 ;  /* 0x000000abaa8b723e */ /* 0x008fe200000000ff */
[C---:B------:R-:W-:Y:S02]  /*7a90*/  FMUL.FTZ R41, R3.reuse, R41 ;  /* 0x0000002903297220 */ /* 0x040fe40000410000 */
[C---:B------:R-:W-:Y:S02]  /*7aa0*/  FMUL.FTZ R44, R3.reuse, R44 ;  /* 0x0000002c032c7220 */ /* 0x040fe40000410000 */
[C---:B------:R-:W-:Y:S01]  /*7ab0*/  FMUL.FTZ R45, R3.reuse, R45 ;  /* 0x0000002d032d7220 */ /* 0x040fe20000410000 */
[----:B------:R3:W-:Y:S01]  /*7ac0*/  MUFU.EX2 R242, R144 ;  /* 0x0000009000f27308 */ /* 0x0007e20000000800 */
[C---:B------:R-:W-:Y:S02]  /*7ad0*/  FMUL.FTZ R48, R3.reuse, R48 ;  /* 0x0000003003307220 */ /* 0x040fe40000410000 */
[C---:B------:R-:W-:Y:S02]  /*7ae0*/  FMUL.FTZ R49, R3.reuse, R49 ;  /* 0x0000003103317220 */ /* 0x040fe40000410000 */
[C---:B-1----:R-:W-:Y:S02]  /*7af0*/  FMUL.FTZ R6, R2.reuse, R130 ;  /* 0x0000008202067220 */ /* 0x042fe40000410000 */
[C---:B------:R-:W-:Y:S02]  /*7b00*/  FMUL.FTZ R7, R2.reuse, R131 ;  /* 0x0000008302077220 */ /* 0x040fe40000410000 */
[----:B------:R-:W-:Y:S01]  /*7b10*/  LDSM.16.MT88.4 R128, [R198+0x2900] ;  /* 0x00290000c680783b */ /* 0x000fe20000004200 */
[C---:B------:R-:W-:Y:S01]  /*7b20*/  FMUL.FTZ R10, R2.reuse, R126 ;  /* 0x0000007e020a7220 */ /* 0x040fe20000410000 */
[----:B------:R-:W-:Y:S01]  /*7b30*/  MUFU.EX2 R174, R174 ;  /* 0x000000ae00ae7308 */ /* 0x000fe20000000800 */
[C---:B------:R-:W-:Y:S02]  /*7b40*/  FMUL.FTZ R11, R2.reuse, R127 ;  /* 0x0000007f020b7220 */ /* 0x040fe40000410000 */
[C---:B--2---:R-:W-:Y:S03]  /*7b50*/  HMMA.16816.F32 R4, R136.reuse, R12, R4 ;  /* 0x0000000c8804723c */ /* 0x044fe60000001804 */
[----:B------:R-:W-:Y:S02]  /*7b60*/  LDSM.16.MT88.4 R124, [R203+0x2900] ;  /* 0x00290000cb7c783b */ /* 0x000fe40000004200 */
[C---:B------:R-:W-:Y:S02]  /*7b70*/  FMUL.FTZ R18, R2.reuse, R118 ;  /* 0x0000007602127220 */ /* 0x040fe40000410000 */
[C---:B------:R-:W-:Y:S01]  /*7b80*/  FMUL.FTZ R12, R3.reuse, R120 ;  /* 0x00000078030c7220 */ /* 0x040fe20000410000 */
[C---:B------:R-:W-:Y:S01]  /*7b90*/  HMMA.16816.F32 R8, R136.reuse, R14, R8 ;  /* 0x0000000e8808723c */ /* 0x040fe20000001808 */
[----:B------:R-:W1:Y:S02]  /*7ba0*/  MUFU.EX2 R175, R175 ;  /* 0x000000af00af7308 */ /* 0x000e640000000800 */
[----:B---3--:R-:W-:Y:S01]  /*7bb0*/  LDSM.16.MT88.4 R144, [R196+0x1900] ;  /* 0x00190000c490783b */ /* 0x008fe20000004200 */
[C---:B------:R-:W-:Y:S02]  /*7bc0*/  FMUL.FTZ R13, R3.reuse, R121 ;  /* 0x00000079030d7220 */ /* 0x040fe40000410000 */
[C---:B------:R-:W-:Y:S02]  /*7bd0*/  FMUL.FTZ R19, R2.reuse, R119 ;  /* 0x0000007702137220 */ /* 0x040fe40000410000 */
[C---:B------:R-:W-:Y:S03]  /*7be0*/  FMUL.FTZ R14, R2.reuse, R122 ;  /* 0x0000007a020e7220 */ /* 0x040fe60000410000 */
[----:B------:R-:W-:Y:S01]  /*7bf0*/  LDSM.16.MT88.4 R116, [R198+0x900] ;  /* 0x00090000c674783b */ /* 0x000fe20000004200 */
[C---:B------:R-:W-:Y:S01]  /*7c00*/  FMUL.FTZ R15, R2.reuse, R123 ;  /* 0x0000007b020f7220 */ /* 0x040fe20000410000 */
[----:B------:R-:W-:Y:S01]  /*7c10*/  MUFU.EX2 R176, R176 ;  /* 0x000000b000b07308 */ /* 0x000fe20000000800 */
[C---:B------:R-:W-:Y:S02]  /*7c20*/  FMUL.FTZ R26, R2.reuse, R110 ;  /* 0x0000006e021a7220 */ /* 0x040fe40000410000 */
[C---:B------:R-:W-:Y:S02]  /*7c30*/  FMUL.FTZ R27, R2.reuse, R111 ;  /* 0x0000006f021b7220 */ /* 0x040fe40000410000 */
[C---:B------:R-:W-:Y:S01]  /*7c40*/  FMUL.FTZ R34, R2.reuse, R102 ;  /* 0x0000006602227220 */ /* 0x040fe20000410000 */
[C---:B------:R-:W-:Y:S01]  /*7c50*/  HMMA.16816.F32 R12, R136.reuse, R20, R12 ;  /* 0x00000014880c723c */ /* 0x040fe2000000180c */
[----:B------:R-:W2:Y:S02]  /*7c60*/  LDSM.16.MT88.4 R120, [R196+0x100] ;  /* 0x00010000c478783b */ /* 0x000ea40000004200 */
[C---:B------:R-:W-:Y:S01]  /*7c70*/  FMUL.FTZ R35, R2.reuse, R103 ;  /* 0x0000006702237220 */ /* 0x040fe20000410000 */
[----:B------:R-:W-:Y:S01]  /*7c80*/  MUFU.EX2 R177, R177 ;  /* 0x000000b100b17308 */ /* 0x000fe20000000800 */
[C---:B------:R-:W-:Y:S02]  /*7c90*/  FMUL.FTZ R38, R2.reuse, R38 ;  /* 0x0000002602267220 */ /* 0x040fe40000410000 */
[C---:B------:R-:W-:Y:S01]  /*7ca0*/  FMUL.FTZ R20, R3.reuse, R112 ;  /* 0x0000007003147220 */ /* 0x040fe20000410000 */
[C---:B------:R-:W-:Y:S01]  /*7cb0*/  HMMA.16816.F32 R16, R136.reuse, R22, R16 ;  /* 0x000000168810723c */ /* 0x040fe20000001810 */
[----:B------:R-:W-:Y:S03]  /*7cc0*/  LDSM.16.MT88.4 R100, [R197+0x2100] ;  /* 0x00210000c564783b */ /* 0x000fe60000004200 */
[C---:B------:R-:W-:Y:S02]  /*7cd0*/  FMUL.FTZ R21, R3.reuse, R113 ;  /* 0x0000007103157220 */ /* 0x040fe40000410000 */
[C---:B------:R-:W-:Y:S01]  /*7ce0*/  FMUL.FTZ R39, R2.reuse, R39 ;  /* 0x0000002702277220 */ /* 0x040fe20000410000 */
[----:B------:R-:W-:Y:S01]  /*7cf0*/  MUFU.EX2 R178, R178 ;  /* 0x000000b200b27308 */ /* 0x000fe20000000800 */
[C---:B------:R-:W-:Y:S01]  /*7d00*/  FMUL.FTZ R22, R2.reuse, R114 ;  /* 0x0000007202167220 */ /* 0x040fe20000410000 */
[----:B------:R-:W-:Y:S03]  /*7d10*/  LDSM.16.MT88.4 R108, [R196+0x2100] ;  /* 0x00210000c46c783b */ /* 0x000fe60000004200 */
[C---:B------:R-:W-:Y:S02]  /*7d20*/  FMUL.FTZ R23, R2.reuse, R115 ;  /* 0x0000007302177220 */ /* 0x040fe40000410000 */
[C---:B------:R-:W-:Y:S02]  /*7d30*/  FMUL.FTZ R42, R2.reuse, R42 ;  /* 0x0000002a022a7220 */ /* 0x040fe40000410000 */
[C---:B------:R-:W-:Y:S01]  /*7d40*/  FMUL.FTZ R43, R2.reuse, R43 ;  /* 0x0000002b022b7220 */ /* 0x040fe20000410000 */
[----:B------:R-:W3:Y:S01]  /*7d50*/  LDSM.16.MT88.4 R112, [R203+0x2100] ;  /* 0x00210000cb70783b */ /* 0x000ee20000004200 */
[C---:B------:R-:W-:Y:S01]  /*7d60*/  FMUL.FTZ R46, R2.reuse, R46 ;  /* 0x0000002e022e7220 */ /* 0x040fe20000410000 */
[C---:B------:R-:W-:Y:S01]  /*7d70*/  HMMA.16816.F32 R20, R136.reuse, R28, R20 ;  /* 0x0000001c8814723c */ /* 0x040fe20000001814 */
[----:B------:R-:W4:Y:S02]  /*7d80*/  MUFU.EX2 R179, R179 ;  /* 0x000000b300b37308 */ /* 0x000f240000000800 */
[C---:B------:R-:W-:Y:S02]  /*7d90*/  FMUL.FTZ R47, R2.reuse, R47 ;  /* 0x0000002f022f7220 */ /* 0x040fe40000410000 */
[C---:B------:R-:W-:Y:S01]  /*7da0*/  FMUL.FTZ R50, R2.reuse, R50 ;  /* 0x0000003202327220 */ /* 0x040fe20000410000 */
[----:B------:R-:W-:Y:S01]  /*7db0*/  LDSM.16.MT88.4 R148, [R203+0x3900] ;  /* 0x00390000cb94783b */ /* 0x000fe20000004200 */
[C---:B------:R-:W-:Y:S01]  /*7dc0*/  FMUL.FTZ R28, R3.reuse, R104 ;  /* 0x00000068031c7220 */ /* 0x040fe20000410000 */
[C---:B------:R-:W-:Y:S03]  /*7dd0*/  HMMA.16816.F32 R24, R136.reuse, R30, R24 ;  /* 0x0000001e8818723c */ /* 0x040fe60000001818 */
[----:B------:R-:W-:Y:S01]  /*7de0*/  MUFU.EX2 R225, R225 ;  /* 0x000000e100e17308 */ /* 0x000fe20000000800 */
[C---:B------:R-:W-:Y:S02]  /*7df0*/  FMUL.FTZ R29, R3.reuse, R105 ;  /* 0x00000069031d7220 */ /* 0x040fe40000410000 */
[C---:B------:R-:W-:Y:S02]  /*7e00*/  FMUL.FTZ R51, R2.reuse, R51 ;  /* 0x0000003302337220 */ /* 0x040fe40000410000 */
[C---:B------:R-:W-:Y:S04]  /*7e10*/  FMUL.FTZ R30, R2.reuse, R106 ;  /* 0x0000006a021e7220 */ /* 0x040fe80000410000 */
[C---:B------:R-:W-:Y:S01]  /*7e20*/  FMUL.FTZ R31, R2.reuse, R107 ;  /* 0x0000006b021f7220 */ /* 0x040fe20000410000 */
[----:B------:R-:W5:Y:S01]  /*7e30*/  MUFU.EX2 R226, R226 ;  /* 0x000000e200e27308 */ /* 0x000f620000000800 */
[----:B------:R-:W1:Y:S01]  /*7e40*/  LDSM.16.MT88.4 R104, [R198+0x2100] ;  /* 0x00210000c668783b */ /* 0x000e620000004200 */
[C---:B------:R-:W-:Y:S02]  /*7e50*/  FMUL.FTZ R52, R3.reuse, R52 ;  /* 0x0000003403347220 */ /* 0x040fe40000410000 */
[C---:B------:R-:W-:Y:S02]  /*7e60*/  FMUL.FTZ R53, R3.reuse, R53 ;  /* 0x0000003503357220 */ /* 0x040fe40000410000 */
[C---:B--2---:R-:W-:Y:S03]  /*7e70*/  HMMA.16816.F32 R28, R136.reuse, R120, R28 ;  /* 0x00000078881c723c */ /* 0x044fe6000000181c */
        /* <DEDUP_REMOVED lines=8> */
[----:B------:R-:W2:Y:S01]  /*7f00*/  MUFU.EX2 R228, R228 ;  /* 0x000000e400e47308 */ /* 0x000ea20000000800 */
[C---:B---3--:R-:W-:Y:S04]  /*7f10*/  HMMA.16816.F32 R36, R136.reuse, R112, R36 ;  /* 0x000000708824723c */ /* 0x048fe80000001824 */
[C---:B------:R-:W-:Y:S02]  /*7f20*/  FMUL.FTZ R59, R2.reuse, R59 ;  /* 0x0000003b023b7220 */ /* 0x040fe40000410000 */
[C---:B------:R-:W-:Y:S02]  /*7f30*/  FMUL.FTZ R60, R3.reuse, R60 ;  /* 0x0000003c033c7220 */ /* 0x040fe40000410000 */
[C---:B------:R-:W-:Y:S01]  /*7f40*/  HMMA.16816.F32 R40, R136.reuse, R114, R40 ;  /* 0x000000728828723c */ /* 0x040fe20000001828 */
[----:B------:R-:W-:Y:S01]  /*7f50*/  LDSM.16.MT88.4 R112, [R203+0x900] ;  /* 0x00090000cb70783b */ /* 0x000fe20000004200 */
[----:B------:R-:W-:Y:S02]  /*7f60*/  MUFU.EX2 R229, R229 ;  /* 0x000000e500e57308 */ /* 0x000fe40000000800 */
[C---:B------:R-:W-:Y:S02]  /*7f70*/  FMUL.FTZ R61, R3.reuse, R61 ;  /* 0x0000003d033d7220 */ /* 0x040fe40000410000 */
[C---:B------:R-:W-:Y:S02]  /*7f80*/  FMUL.FTZ R62, R2.reuse, R62 ;  /* 0x0000003e023e7220 */ /* 0x040fe40000410000 */
[C---:B------:R-:W-:Y:S01]  /*7f90*/  FMUL.FTZ R63, R2.reuse, R63 ;  /* 0x0000003f023f7220 */ /* 0x040fe20000410000 */
[C---:B-1----:R-:W-:Y:S03]  /*7fa0*/  HMMA.16816.F32 R44, R136.reuse, R104, R44 ;  /* 0x00000068882c723c */ /* 0x042fe6000000182c */
[----:B------:R-:W1:Y:S01]  /*7fb0*/  MUFU.EX2 R230, R230 ;  /* 0x000000e600e67308 */ /* 0x000e620000000800 */
[C---:B------:R-:W-:Y:S02]  /*7fc0*/  FMUL.FTZ R64, R3.reuse, R64 ;  /* 0x0000004003407220 */ /* 0x040fe40000410000 */
[C---:B------:R-:W-:Y:S02]  /*7fd0*/  FMUL.FTZ R65, R3.reuse, R65 ;  /* 0x0000004103417220 */ /* 0x040fe40000410000 */
[C---:B------:R-:W-:Y:S01]  /*7fe0*/  FMUL.FTZ R66, R2.reuse, R66 ;  /* 0x0000004202427220 */ /* 0x040fe20000410000 */
[C---:B------:R-:W-:Y:S01]  /*7ff0*/  HMMA.16816.F32 R48, R136.reuse, R106, R48 ;  /* 0x0000006a8830723c */ /* 0x040fe20000001830 */
[----:B------:R-:W3:Y:S03]  /*8000*/  LDSM.16.MT88.4 R104, [R203+0x4100] ;  /* 0x00410000cb68783b */ /* 0x000ee60000004200 */
[----:B------:R-:W-:Y:S01]  /*8010*/  MUFU.EX2 R231, R231 ;  /* 0x000000e700e77308 */ /* 0x000fe20000000800 */
[C---:B------:R-:W-:Y:S02]  /*8020*/  FMUL.FTZ R67, R2.reuse, R67 ;  /* 0x0000004302437220 */ /* 0x040fe40000410000 */
[C---:B------:R-:W-:Y:S01]  /*8030*/  FMUL.FTZ R68, R3.reuse, R68 ;  /* 0x0000004403447220 */ /* 0x040fe20000410000 */
[C---:B------:R-:W-:Y:S04]  /*8040*/  HMMA.16816.F32 R52, R136.reuse, R100, R52 ;  /* 0x000000648834723c */ /* 0x040fe80000001834 */
[C---:B------:R-:W-:Y:S02]  /*8050*/  FMUL.FTZ R69, R3.reuse, R69 ;  /* 0x0000004503457220 */ /* 0x040fe40000410000 */
[----:B------:R-:W1:Y:S01]  /*8060*/  MUFU.EX2 R232, R232 ;  /* 0x000000e800e87308 */ /* 0x000e620000000800 */
[C---:B------:R-:W-:Y:S01]  /*8070*/  FMUL.FTZ R70, R2.reuse, R70 ;  /* 0x0000004602467220 */ /* 0x040fe20000410000 */
[C---:B------:R-:W-:Y:S01]  /*8080*/  HMMA.16816.F32 R56, R136.reuse, R102, R56 ;  /* 0x000000668838723c */ /* 0x040fe20000001838 */
[----:B------:R-:W1:Y:S03]  /*8090*/  LDSM.16.MT88.4 R100, [R198+0x4100] ;  /* 0x00410000c664783b */ /* 0x000e660000004200 */
[C---:B------:R-:W-:Y:S02]  /*80a0*/  FMUL.FTZ R71, R2.reuse, R71 ;  /* 0x0000004702477220 */ /* 0x040fe40000410000 */
[C---:B------:R-:W-:Y:S02]  /*80b0*/  FMUL.FTZ R72, R3.reuse, R72 ;  /* 0x0000004803487220 */ /* 0x040fe40000410000 */
[----:B------:R-:W-:Y:S01]  /*80c0*/  MUFU.EX2 R233, R233 ;  /* 0x000000e900e97308 */ /* 0x000fe20000000800 */
[C---:B------:R-:W-:Y:S03]  /*80d0*/  HMMA.16816.F32 R60, R136.reuse, R108, R60 ;  /* 0x0000006c883c723c */ /* 0x040fe6000000183c */
[C---:B------:R-:W-:Y:S02]  /*80e0*/  FMUL.FTZ R73, R3.reuse, R73 ;  /* 0x0000004903497220 */ /* 0x040fe40000410000 */
[C---:B------:R-:W-:Y:S03]  /*80f0*/  FMUL.FTZ R74, R2.reuse, R74 ;  /* 0x0000004a024a7220 */ /* 0x040fe60000410000 */
[C---:B------:R-:W-:Y:S01]  /*8100*/  HMMA.16816.F32 R64, R136.reuse, R110, R64 ;  /* 0x0000006e8840723c */ /* 0x040fe20000001840 */
[----:B------:R-:W2:Y:S01]  /*8110*/  LDSM.16.MT88.4 R108, [R197+0x4100] ;  /* 0x00410000c56c783b */ /* 0x000ea20000004200 */
[----:B------:R-:W2:Y:S02]  /*8120*/  MUFU.EX2 R234, R234 ;  /* 0x000000ea00ea7308 */ /* 0x000ea40000000800 */
[C---:B------:R-:W-:Y:S02]  /*8130*/  FMUL.FTZ R75, R2.reuse, R75 ;  /* 0x0000004b024b7220 */ /* 0x040fe40000410000 */
[C---:B------:R-:W-:Y:S02]  /*8140*/  FMUL.FTZ R76, R3.reuse, R76 ;  /* 0x0000004c034c7220 */ /* 0x040fe40000410000 */
[C---:B------:R-:W-:Y:S01]  /*8150*/  FMUL.FTZ R77, R3.reuse, R77 ;  /* 0x0000004d034d7220 */ /* 0x040fe20000410000 */
[C---:B---3--:R-:W-:Y:S03]  /*8160*/  HMMA.16816.F32 R68, R136.reuse, R104, R68 ;  /* 0x000000688844723c */ /* 0x048fe60000001844 */
[C---:B------:R-:W-:Y:S01]  /*8170*/  FMUL.FTZ R78, R2.reuse, R78 ;  /* 0x0000004e024e7220 */ /* 0x040fe20000410000 */
[----:B------:R-:W-:Y:S01]  /*8180*/  MUFU.EX2 R235, R235 ;  /* 0x000000eb00eb7308 */ /* 0x000fe20000000800 */
[C---:B------:R-:W-:Y:S02]  /*8190*/  FMUL.FTZ R79, R2.reuse, R79 ;  /* 0x0000004f024f7220 */ /* 0x040fe40000410000 */
[C---:B------:R-:W-:Y:S01]  /*81a0*/  FMUL.FTZ R80, R3.reuse, R80 ;  /* 0x0000005003507220 */ /* 0x040fe20000410000 */
[C---:B------:R-:W-:Y:S01]  /*81b0*/  HMMA.16816.F32 R72, R136.reuse, R106, R72 ;  /* 0x0000006a8848723c */ /* 0x040fe20000001848 */
[----:B------:R-:W3:Y:S03]  /*81c0*/  LDSM.16.MT88.4 R104, [R196+0x4100] ;  /* 0x00410000c468783b */ /* 0x000ee60000004200 */
[C---:B------:R-:W-:Y:S02]  /*81d0*/  FMUL.FTZ R81, R3.reuse, R81 ;  /* 0x0000005103517220 */ /* 0x040fe40000410000 */
[C---:B------:R-:W-:Y:S01]  /*81e0*/  FMUL.FTZ R82, R2.reuse, R82 ;  /* 0x0000005202527220 */ /* 0x040fe20000410000 */
[----:B------:R-:W2:Y:S01]  /*81f0*/  MUFU.EX2 R236, R236 ;  /* 0x000000ec00ec7308 */ /* 0x000ea20000000800 */
[C---:B-1----:R-:W-:Y:S04]  /*8200*/  HMMA.16816.F32 R76, R136.reuse, R100, R76 ;  /* 0x00000064884c723c */ /* 0x042fe8000000184c */
[C---:B------:R-:W-:Y:S02]  /*8210*/  FMUL.FTZ R83, R2.reuse, R83 ;  /* 0x0000005302537220 */ /* 0x040fe40000410000 */
[----:B------:R-:W-:Y:S01]  /*8220*/  FMUL.FTZ R84, R3, R84 ;  /* 0x0000005403547220 */ /* 0x000fe20000410000 */
[----:B------:R-:W-:Y:S01]  /*8230*/  F2FP.PACK_AB R100, R175, R174 ;  /* 0x000000aeaf64723e */ /* 0x000fe200000000ff */
[----:B------:R-:W-:Y:S01]  /*8240*/  FMUL.FTZ R85, R3, R85 ;  /* 0x0000005503557220 */ /* 0x000fe20000410000 */
[----:B----4-:R-:W-:Y:S01]  /*8250*/  F2FP.PACK_AB R101, R179, R178 ;  /* 0x000000b2b365723e */ /* 0x010fe200000000ff */
[----:B------:R-:W-:Y:S01]  /*8260*/  MUFU.EX2 R237, R237 ;  /* 0x000000ed00ed7308 */ /* 0x000fe20000000800 */
[C---:B------:R-:W-:Y:S03]  /*8270*/  HMMA.16816.F32 R80, R136.reuse, R102, R80 ;  /* 0x000000668850723c */ /* 0x040fe60000001850 */
[C---:B------:R-:W-:Y:S02]  /*8280*/  FMUL.FTZ R86, R2.reuse, R86 ;  /* 0x0000005602567220 */ /* 0x040fe40000410000 */
[C---:B------:R-:W-:Y:S02]  /*8290*/  FMUL.FTZ R87, R2.reuse, R87 ;  /* 0x0000005702577220 */ /* 0x040fe40000410000 */
[----:B------:R-:W-:Y:S01]  /*82a0*/  FMUL.FTZ R88, R3, R88 ;  /* 0x0000005803587220 */ /* 0x000fe20000410000 */
[----:B------:R-:W-:Y:S01]  /*82b0*/  F2FP.PACK_AB R102, R177, R176 ;  /* 0x000000b0b166723e */ /* 0x000fe200000000ff */
[C---:B------:R-:W-:Y:S01]  /*82c0*/  FMUL.FTZ R89, R3.reuse, R89 ;  /* 0x0000005903597220 */ /* 0x040fe20000410000 */
[----:B------:R-:W-:Y:S02]  /*82d0*/  MUFU.EX2 R239, R239 ;  /* 0x000000ef00ef7308 */ /* 0x000fe40000000800 */
[C---:B--2---:R-:W-:Y:S03]  /*82e0*/  HMMA.16816.F32 R84, R136.reuse, R108, R84 ;  /* 0x0000006c8854723c */ /* 0x044fe60000001854 */
[----:B------:R-:W-:Y:S01]  /*82f0*/  FMUL.FTZ R90, R2, R90 ;  /* 0x0000005a025a7220 */ /* 0x000fe20000410000 */
[----:B-----5:R-:W-:Y:S01]  /*8300*/  F2FP.PACK_AB R103, R226, R225 ;  /* 0x000000e1e267723e */ /* 0x020fe200000000ff */
[C---:B------:R-:W-:Y:S02]  /*8310*/  FMUL.FTZ R91, R2.reuse, R91 ;  /* 0x0000005b025b7220 */ /* 0x040fe40000410000 */
[C---:B------:R-:W-:Y:S01]  /*8320*/  FMUL.FTZ R92, R3.reuse, R92 ;  /* 0x0000005c035c7220 */ /* 0x040fe20000410000 */
[----:B------:R-:W1:Y:S01]  /*8330*/  MUFU.EX2 R240, R240 ;  /* 0x000000f000f07308 */ /* 0x000e620000000800 */
[C---:B------:R-:W-:Y:S03]  /*8340*/  FMUL.FTZ R93, R3.reuse, R93 ;  /* 0x0000005d035d7220 */ /* 0x040fe60000410000 */
[C---:B------:R-:W-:Y:S01]  /*8350*/  HMMA.16816.F32 R88, R136.reuse, R110, R88 ;  /* 0x0000006e8858723c */ /* 0x040fe20000001858 */
[----:B------:R-:W2:Y:S02]  /*8360*/  LDSM.16.MT88.4 R108, [R197+0x900] ;  /* 0x00090000c56c783b */ /* 0x000ea40000004200 */
[C---:B------:R-:W-:Y:S02]  /*8370*/  FMUL.FTZ R94, R2.reuse, R94 ;  /* 0x0000005e025e7220 */ /* 0x040fe40000410000 */
[C---:B------:R-:W-:Y:S01]  /*8380*/  FMUL.FTZ R95, R2.reuse, R95 ;  /* 0x0000005f025f7220 */ /* 0x040fe20000410000 */
[----:B------:R-:W4:Y:S01]  /*8390*/  MUFU.EX2 R241, R241 ;  /* 0x000000f100f17308 */ /* 0x000f220000000800 */
[C---:B------:R-:W-:Y:S02]  /*83a0*/  FMUL.FTZ R96, R3.reuse, R96 ;  /* 0x0000006003607220 */ /* 0x040fe40000410000 */
[C---:B------:R-:W-:Y:S03]  /*83b0*/  FMUL.FTZ R97, R3.reuse, R97 ;  /* 0x0000006103617220 */ /* 0x040fe60000410000 */
[C---:B---3--:R-:W-:Y:S03]  /*83c0*/  HMMA.16816.F32 R92, R136.reuse, R104, R92 ;  /* 0x00000068885c723c */ /* 0x048fe6000000185c */
[C---:B------:R-:W-:Y:S02]  /*83d0*/  FMUL.FTZ R98, R2.reuse, R98 ;  /* 0x0000006202627220 */ /* 0x040fe40000410000 */
[C---:B------:R-:W-:Y:S02]  /*83e0*/  FMUL.FTZ R99, R2.reuse, R99 ;  /* 0x0000006302637220 */ /* 0x040fe40000410000 */
[----:B------:R-:W-:Y:S02]  /*83f0*/  FFMA.FTZ R168, R3, R214, R168 ;  /* 0x000000d603a87223 */ /* 0x000fe400000100a8 */
[----:B------:R-:W-:Y:S03]  /*8400*/  FFMA.FTZ R173, R2, R215, R173 ;  /* 0x000000d702ad7223 */ /* 0x000fe600000100ad */
[----:B------:R-:W-:Y:S01]  /*8410*/  HMMA.16816.F32 R96, R136, R106, R96 ;  /* 0x0000006a8860723c */ /* 0x000fe20000001860 */
[----:B------:R-:W3:Y:S02]  /*8420*/  LDSM.16.MT88.4 R104, [R196+0x2900] ;  /* 0x00290000c468783b */ /* 0x000ee40000004200 */
[----:B------:R-:W-:Y:S02]  /*8430*/  FADD.FTZ R135, R135, R168 ;  /* 0x000000a887877221 */ /* 0x000fe40000010000 */
[----:B------:R-:W-:Y:S02]  /*8440*/  FADD.FTZ R172, R172, R173 ;  /* 0x000000adacac7221 */ /* 0x000fe40000010000 */
[----:B------:R-:W-:Y:S01]  /*8450*/  FADD.FTZ R134, R134, R135 ;  /* 0x0000008786867221 */ /* 0x000fe20000010000 */
[C---:B------:R-:W-:Y:S01]  /*8460*/  HMMA.16816.F32 R4, R100.reuse, R112, R4 ;  /* 0x000000706404723c */ /* 0x040fe20000001804 */
[----:B------:R-:W-:Y:S04]  /*8470*/  LDSM.16.MT88.4 R136, [R197+0x3100] ;  /* 0x00310000c588783b */ /* 0x000fe80000004200 */
[----:B------:R-:W-:Y:S02]  /*8480*/  FADD.FTZ R3, R171, R172 ;  /* 0x000000acab037221 */ /* 0x000fe40000010000 */
[----:B------:R-:W-:Y:S01]  /*8490*/  FADD.FTZ R169, R169, R134 ;  /* 0x00000086a9a97221 */ /* 0x000fe20000010000 */
[C---:B------:R-:W-:Y:S01]  /*84a0*/  HMMA.16816.F32 R8, R100.reuse, R114, R8 ;  /* 0x000000726408723c */ /* 0x040fe20000001808 */
[----:B------:R-:W-:Y:S03]  /*84b0*/  LDSM.16.MT88.4 R112, [R198+0x4900] ;  /* 0x00490000c670783b */ /* 0x000fe60000004200 */
[----:B------:R-:W-:Y:S02]  /*84c0*/  FADD.FTZ R3, R170, R3 ;  /* 0x00000003aa037221 */ /* 0x000fe40000010000 */
[----:B------:R-:W-:Y:S02]  /*84d0*/  FADD.FTZ R174, R174, R169 ;  /* 0x000000a9aeae7221 */ /* 0x000fe40000010000 */
[C---:B------:R-:W-:Y:S04]  /*84e0*/  HMMA.16816.F32 R12, R100.reuse, R116, R12 ;  /* 0x00000074640c723c */ /* 0x040fe8000000180c */
[----:B------:R-:W-:Y:S01]  /*84f0*/  FADD.FTZ R2, R178, R3 ;  /* 0x00000003b2027221 */ /* 0x000fe20000010000 */
[----:B------:R-:W-:Y:S01]  /*8500*/  MOV R3, R0 ;  /* 0x0000000000037202 */ /* 0x000fe20000000f00 */
[----:B------:R-:W-:Y:S02]  /*8510*/  FADD.FTZ R175, R175, R174 ;  /* 0x000000aeafaf7221 */ /* 0x000fe40000010000 */
[C---:B------:R-:W-:Y:S01]  /*8520*/  HMMA.16816.F32 R16, R100.reuse, R118, R16 ;  /* 0x000000766410723c */ /* 0x040fe20000001810 */
[----:B------:R-:W-:Y:S03]  /*8530*/  LDSM.16.MT88.4 R116, [R197+0x4900] ;  /* 0x00490000c574783b */ /* 0x000fe60000004200 */
[----:B------:R-:W-:Y:S02]  /*8540*/  FADD.FTZ R2, R179, R2 ;  /* 0x00000002b3027221 */ /* 0x000fe40000010000 */
[----:B------:R-:W-:Y:S02]  /*8550*/  FADD.FTZ R176, R176, R175 ;  /* 0x000000afb0b07221 */ /* 0x000fe40000010000 */
[C---:B--2---:R-:W-:Y:S04]  /*8560*/  HMMA.16816.F32 R20, R100.reuse, R108, R20 ;  /* 0x0000006c6414723c */ /* 0x044fe80000001814 */
[----:B------:R-:W-:Y:S01]  /*8570*/  FADD.FTZ R225, R225, R2 ;  /* 0x00000002e1e17221 */ /* 0x000fe20000010000 */
[----:B------:R-:W-:Y:S01]  /*8580*/  MOV R2, R132 ;  /* 0x0000008400027202 */ /* 0x000fe20000000f00 */
[----:B------:R-:W-:Y:S02]  /*8590*/  FADD.FTZ R176, R177, R176 ;  /* 0x000000b0b1b07221 */ /* 0x000fe40000010000 */
[C---:B------:R-:W-:Y:S01]  /*85a0*/  HMMA.16816.F32 R24, R100.reuse, R110, R24 ;  /* 0x0000006e6418723c */ /* 0x040fe20000001818 */
[----:B------:R-:W2:Y:S03]  /*85b0*/  LDSM.16.MT88.4 R108, [R203+0x4900] ;  /* 0x00490000cb6c783b */ /* 0x000ea60000004200 */
[----:B------:R-:W-:Y:S04]  /*85c0*/  FADD.FTZ R226, R226, R225 ;  /* 0x000000e1e2e27221 */ /* 0x000fe80000010000 */
        /* <DEDUP_REMOVED lines=20> */
[----:B------:R-:W5:Y:S07]  /*8710*/  LDSM.16.MT88.4 R112, [R197+0x1100] ;  /* 0x00110000c570783b */ /* 0x000f6e0000004200 */
[C---:B------:R-:W-:Y:S08]  /*8720*/  HMMA.16816.F32 R84, R100.reuse, R116, R84 ;  /* 0x000000746454723c */ /* 0x040ff00000001854 */
[C---:B------:R-:W-:Y:S01]  /*8730*/  HMMA.16816.F32 R88, R100.reuse, R118, R88 ;  /* 0x000000766458723c */ /* 0x040fe20000001858 */
[----:B------:R-:W1:Y:S07]  /*8740*/  LDSM.16.MT88.4 R116, [R203+0x3100] ;  /* 0x00310000cb74783b */ /* 0x000e6e0000004200 */
[C---:B---3--:R-:W-:Y:S08]  /*8750*/  HMMA.16816.F32 R92, R100.reuse, R104, R92 ;  /* 0x00000068645c723c */ /* 0x048ff0000000185c */
[----:B------:R-:W-:Y:S01]  /*8760*/  HMMA.16816.F32 R96, R100, R106, R96 ;  /* 0x0000006a6460723c */ /* 0x000fe20000001860 */
[----:B------:R-:W3:Y:S06]  /*8770*/  LDSM.16.MT88.4 R104, [R196+0x3100] ;  /* 0x00310000c468783b */ /* 0x000eec0000004200 */
[----:B------:R-:W-:Y:S01]  /*8780*/  F2FP.PACK_AB R100, R228, R227 ;  /* 0x000000e3e464723e */ /* 0x000fe200000000ff */
[----:B------:R-:W-:Y:S01]  /*8790*/  FADD.FTZ R227, R227, R176 ;  /* 0x000000b0e3e37221 */ /* 0x000fe20000010000 */
[----:B------:R-:W-:Y:S03]  /*87a0*/  F2FP.PACK_AB R102, R230, R229 ;  /* 0x000000e5e666723e */ /* 0x000fe600000000ff */
[----:B------:R-:W-:Y:S01]  /*87b0*/  F2FP.PACK_AB R101, R232, R231 ;  /* 0x000000e7e865723e */ /* 0x000fe200000000ff */
[----:B------:R-:W-:Y:S01]  /*87c0*/  FADD.FTZ R231, R231, R226 ;  /* 0x000000e2e7e77221 */ /* 0x000fe20000010000 */
[----:B------:R-:W-:Y:S01]  /*87d0*/  F2FP.PACK_AB R103, R234, R233 ;  /* 0x000000e9ea67723e */ /* 0x000fe200000000ff */
[----:B------:R-:W-:Y:S02]  /*87e0*/  FADD.FTZ R228, R228, R227 ;  /* 0x000000e3e4e47221 */ /* 0x000fe40000010000 */
[----:B------:R-:W-:Y:S02]  /*87f0*/  FADD.FTZ R232, R232, R231 ;  /* 0x000000e7e8e87221 */ /* 0x000fe40000010000 */
[----:B------:R-:W-:Y:S02]  /*8800*/  FADD.FTZ R229, R229, R228 ;  /* 0x000000e4e5e57221 */ /* 0x000fe40000010000 */
[C---:B--2---:R-:W-:Y:S03]  /*8810*/  HMMA.16816.F32 R4, R100.reuse, R108, R4 ;  /* 0x0000006c6404723c */ /* 0x044fe60000001804 */
[----:B------:R-:W-:Y:S02]  /*8820*/  FADD.FTZ R233, R233, R232 ;  /* 0x000000e8e9e97221 */ /* 0x000fe40000010000 */
[----:B------:R-:W-:Y:S02]  /*8830*/  FADD.FTZ R230, R230, R229 ;  /* 0x000000e5e6e67221 */ /* 0x000fe40000010000 */
[----:B------:R-:W-:Y:S01]  /*8840*/  FADD.FTZ R234, R234, R233 ;  /* 0x000000e9eaea7221 */ /* 0x000fe20000010000 */
[C---:B------:R-:W-:Y:S01]  /*8850*/  HMMA.16816.F32 R8, R100.reuse, R110, R8 ;  /* 0x0000006e6408723c */ /* 0x040fe20000001808 */
[----:B------:R-:W2:Y:S07]  /*8860*/  LDSM.16.MT88.4 R108, [R203+0x5100] ;  /* 0x00510000cb6c783b */ /* 0x000eae0000004200 */
[C---:B------:R-:W-:Y:S08]  /*8870*/  HMMA.16816.F32 R12, R100.reuse, R120, R12 ;  /* 0x00000078640c723c */ /* 0x040ff0000000180c */
[C---:B------:R-:W-:Y:S08]  /*8880*/  HMMA.16816.F32 R16, R100.reuse, R122, R16 ;  /* 0x0000007a6410723c */ /* 0x040ff00000001810 */
[C---:B-----5:R-:W-:Y:S08]  /*8890*/  HMMA.16816.F32 R20, R100.reuse, R112, R20 ;  /* 0x000000706414723c */ /* 0x060ff00000001814 */
[C---:B------:R-:W-:Y:S01]  /*88a0*/  HMMA.16816.F32 R24, R100.reuse, R114, R24 ;  /* 0x000000726418723c */ /* 0x040fe20000001818 */
[----:B------:R-:W5:Y:S07]  /*88b0*/  LDSM.16.MT88.4 R112, [R198+0x5100] ;  /* 0x00510000c670783b */ /* 0x000f6e0000004200 */
[C---:B------:R-:W-:Y:S08]  /*88c0*/  HMMA.16816.F32 R28, R100.reuse, R124, R28 ;  /* 0x0000007c641c723c */ /* 0x040ff0000000181c */
[C---:B------:R-:W-:Y:S01]  /*88d0*/  HMMA.16816.F32 R32, R100.reuse, R126, R32 ;  /* 0x0000007e6420723c */ /* 0x040fe20000001820 */
[----:B------:R-:W-:Y:S07]  /*88e0*/  LDSM.16.MT88.4 R124, [R203+0x1900] ;  /* 0x00190000cb7c783b */ /* 0x000fee0000004200 */
[C---:B-1----:R-:W-:Y:S08]  /*88f0*/  HMMA.16816.F32 R36, R100.reuse, R116, R36 ;  /* 0x000000746424723c */ /* 0x042ff00000001824 */
[C---:B------:R-:W-:Y:S01]  /*8900*/  HMMA.16816.F32 R40, R100.reuse, R118, R40 ;  /* 0x000000766428723c */ /* 0x040fe20000001828 */
[----:B------:R-:W1:Y:S07]  /*8910*/  LDSM.16.MT88.4 R116, [R197+0x5100] ;  /* 0x00510000c574783b */ /* 0x000e6e0000004200 */
        /* <DEDUP_REMOVED lines=9> */
[----:B----4-:R-:W-:Y:S01]  /*89b0*/  F2FP.PACK_AB R139, R242, R241 ;  /* 0x000000f1f28b723e */ /* 0x010fe200000000ff */
[----:B------:R-:W-:Y:S02]  /*89c0*/  FADD.FTZ R239, R239, R234 ;  /* 0x000000eaefef7221 */ /* 0x000fe40000010000 */
[----:B------:R-:W-:Y:S01]  /*89d0*/  FADD.FTZ R236, R236, R235 ;  /* 0x000000ebecec7221 */ /* 0x000fe20000010000 */
[C---:B------:R-:W-:Y:S01]  /*89e0*/  HMMA.16816.F32 R64, R100.reuse, R106, R64 ;  /* 0x0000006a6440723c */ /* 0x040fe20000001840 */
[----:B------:R-:W3:Y:S03]  /*89f0*/  LDSM.16.MT88.4 R104, [R196+0x5100] ;  /* 0x00510000c468783b */ /* 0x000ee60000004200 */
[----:B------:R-:W-:Y:S02]  /*8a00*/  FADD.FTZ R240, R240, R239 ;  /* 0x000000eff0f07221 */ /* 0x000fe40000010000 */
[----:B------:R-:W-:Y:S02]  /*8a10*/  FADD.FTZ R237, R237, R236 ;  /* 0x000000eceded7221 */ /* 0x000fe40000010000 */
[C---:B--2---:R-:W-:Y:S04]  /*8a20*/  HMMA.16816.F32 R68, R100.reuse, R108, R68 ;  /* 0x0000006c6444723c */ /* 0x044fe80000001844 */
[----:B------:R-:W-:Y:S02]  /*8a30*/  FADD.FTZ R215, R241, R240 ;  /* 0x000000f0f1d77221 */ /* 0x000fe40000010000 */
[----:B------:R-:W-:Y:S02]  /*8a40*/  FADD.FTZ R214, R238, R237 ;  /* 0x000000edeed67221 */ /* 0x000fe40000010000 */
[C---:B------:R-:W-:Y:S01]  /*8a50*/  HMMA.16816.F32 R72, R100.reuse, R110, R72 ;  /* 0x0000006e6448723c */ /* 0x040fe20000001848 */
[----:B------:R-:W2:Y:S03]  /*8a60*/  LDSM.16.MT88.4 R108, [R198+0x1900] ;  /* 0x00190000c66c783b */ /* 0x000ea60000004200 */
[----:B------:R-:W-:Y:S04]  /*8a70*/  FADD.FTZ R215, R242, R215 ;  /* 0x000000d7f2d77221 */ /* 0x000fe80000010000 */
[C---:B-----5:R-:W-:Y:S08]  /*8a80*/  HMMA.16816.F32 R76, R100.reuse, R112, R76 ;  /* 0x00000070644c723c */ /* 0x060ff0000000184c */
[C---:B------:R-:W-:Y:S08]  /*8a90*/  HMMA.16816.F32 R80, R100.reuse, R114, R80 ;  /* 0x000000726450723c */ /* 0x040ff00000001850 */
[C---:B-1----:R-:W-:Y:S08]  /*8aa0*/  HMMA.16816.F32 R84, R100.reuse, R116, R84 ;  /* 0x000000746454723c */ /* 0x042ff00000001854 */
[C---:B------:R-:W-:Y:S08]  /*8ab0*/  HMMA.16816.F32 R88, R100.reuse, R118, R88 ;  /* 0x000000766458723c */ /* 0x040ff00000001858 */
[C---:B---3--:R-:W-:Y:S08]  /*8ac0*/  HMMA.16816.F32 R92, R100.reuse, R104, R92 ;  /* 0x00000068645c723c */ /* 0x048ff0000000185c */
[----:B------:R-:W-:Y:S08]  /*8ad0*/  HMMA.16816.F32 R96, R100, R106, R96 ;  /* 0x0000006a6460723c */ /* 0x000ff00000001860 */
[C---:B------:R-:W-:Y:S01]  /*8ae0*/  HMMA.16816.F32 R128, R136.reuse, R124, R4 ;  /* 0x0000007c8880723c */ /* 0x040fe20000001804 */
[----:B------:R-:W1:Y:S07]  /*8af0*/  LDSM.16.MT88.4 R4, [R198+0x5900] ;  /* 0x00590000c604783b */ /* 0x000e6e0000004200 */
[C---:B------:R-:W-:Y:S01]  /*8b00*/  HMMA.16816.F32 R124, R136.reuse, R126, R8 ;  /* 0x0000007e887c723c */ /* 0x040fe20000001808 */
[----:B------:R-:W3:Y:S07]  /*8b10*/  LDSM.16.MT88.4 R8, [R197+0x5900] ;  /* 0x00590000c508783b */ /* 0x000eee0000004200 */
[C---:B--2---:R-:W-:Y:S01]  /*8b20*/  HMMA.16816.F32 R120, R136.reuse, R108, R12 ;  /* 0x0000006c8878723c */ /* 0x044fe2000000180c */
[----:B------:R-:W2:Y:S07]  /*8b30*/  LDSM.16.MT88.4 R12, [R196+0x5900] ;  /* 0x00590000c40c783b */ /* 0x000eae0000004200 */
        /* <DEDUP_REMOVED lines=15> */
[C---:B-1----:R-:W-:Y:S08]  /*8c30*/  HMMA.16816.F32 R76, R136.reuse, R4, R76 ;  /* 0x00000004884c723c */ /* 0x042ff0000000184c */
[C---:B------:R-:W-:Y:S08]  /*8c40*/  HMMA.16816.F32 R80, R136.reuse, R6, R80 ;  /* 0x000000068850723c */ /* 0x040ff00000001850 */
[C---:B---3--:R-:W-:Y:S08]  /*8c50*/  HMMA.16816.F32 R84, R136.reuse, R8, R84 ;  /* 0x000000088854723c */ /* 0x048ff00000001854 */
[C---:B------:R-:W-:Y:S08]  /*8c60*/  HMMA.16816.F32 R88, R136.reuse, R10, R88 ;  /* 0x0000000a8858723c */ /* 0x040ff00000001858 */
[C---:B--2---:R-:W-:Y:S08]  /*8c70*/  HMMA.16816.F32 R92, R136.reuse, R12, R92 ;  /* 0x0000000c885c723c */ /* 0x044ff0000000185c */
[----:B------:R-:W-:Y:S01]  /*8c80*/  HMMA.16816.F32 R96, R136, R14, R96 ;  /* 0x0000000e8860723c */ /* 0x000fe20000001860 */
[----:B------:R-:W-:-:S07]  /*8c90*/  @P0 BRA `(.L_x_191) ;  /* 0xffffc4e000000947 */ /* 0x000fce000383ffff */
.L_x_180:
[----:B------:R-:W1:Y:S01]  /*8ca0*/  S2UR UR24, SR_CTAID.X ;  /* 0x00000000001879c3 */ /* 0x000e620000002500 */
[----:B------:R-:W-:Y:S01]  /*8cb0*/  ULDC UR25, c[0x0][0x168] ;  /* 0x00005a0000197ab9 */ /* 0x000fe20000000800 */
[----:B------:R-:W-:Y:S01]  /*8cc0*/  PLOP3.LUT P0, PT, PT, PT, UP1, 0x40, 0x0 ;  /* 0x000000000000781c */ /* 0x000fe20003f0e818 */
[----:B------:R-:W-:-:S02]  /*8cd0*/  ULDC.64 UR4, c[0x0][0x2c8] ;  /* 0x0000b20000047ab9 */ /* 0x000fc40000000a00 */
[----:B------:R-:W-:Y:S02]  /*8ce0*/  UIADD3 UR25, -UR25, 0x1, URZ ;  /* 0x0000000119197890 */ /* 0x000fe4000fffe13f */
[----:B-1----:R-:W-:-:S04]  /*8cf0*/  ULEA UR24, UR24, 0x7f, 0x7 ;  /* 0x0000007f18187891 */ /* 0x002fc8000f8e383f */
[----:B------:R-:W-:-:S03]  /*8d00*/  UIMAD.WIDE.U32 UR26, UR24, UR4, URZ ;  /* 0x00000004181a72a5 */ /* 0x000fc6000f8e003f */
[----:B------:R-:W-:Y:S02]  /*8d10*/  ULDC UR4, c[0x0][0x1d0] ;  /* 0x0000740000047ab9 */ /* 0x000fe40000000800 */
[----:B------:R-:W-:Y:S02]  /*8d20*/  UIMAD UR4, UR20, UR4, UR25 ;  /* 0x00000004140472a4 */ /* 0x000fe4000f8e0219 */
[----:B------:R-:W-:Y:S02]  /*8d30*/  @UP2 USHF.R.U32.HI UR24, URZ, UR5, UR27 ;  /* 0x000000053f182299 */ /* 0x000fe4000801161b */
[----:B------:R-:W-:Y:S02]  /*8d40*/  ULDC UR20, c[0x0][0x324] ;  /* 0x0000c90000147ab9 */ /* 0x000fe40000000800 */
[----:B------:R-:W-:-:S04]  /*8d50*/  UIADD3 UR24, UR4, UR24, URZ ;  /* 0x0000001804187290 */ /* 0x000fc8000fffe03f */
[----:B------:R-:W-:Y:S01]  /*8d60*/  UIADD3 UR20, UR24, -UR20, URZ ;  /* 0x8000001418147290 */ /* 0x000fe2000fffe03f */
[----:B------:R-:W-:Y:S05]  /*8d70*/  @P0 BRA `(.L_x_192) ;  /* 0x0000016000000947 */ /* 0x000fea0003800000 */
[----:B------:R-:W-:-:S06]  /*8d80*/  UISETP.GT.AND UP0, UPT, UR24, -0x1, UPT ;  /* 0xffffffff1800788c */ /* 0x000fcc000bf04270 */
[----:B------:R-:W-:-:S13]  /*8d90*/  PLOP3.LUT P0, PT, PT, PT, UP0, 0x80, 0x0 ;  /* 0x000000000000781c */ /* 0x000fda0003f0f008 */
[----:B------:R-:W-:Y:S05]  /*8da0*/  @P0 BRA `(.L_x_193) ;  /* 0x0000009000000947 */ /* 0x000fea0003800000 */
[----:B------:R-:W-:Y:S02]  /*8db0*/  ULDC UR4, c[0x0][0x32c] ;  /* 0x0000cb0000047ab9 */ /* 0x000fe40000000800 */
[----:B------:R-:W-:Y:S02]  /*8dc0*/  UISETP.NE.AND UP0, UPT, UR4, 0x1, UPT ;  /* 0x000000010400788c */ /* 0x000fe4000bf05270 */
[----:B------:R-:W-:Y:S02]  /*8dd0*/  ULOP3.LUT UR24, URZ, UR24, URZ, 0x33, !UPT ;  /* 0x000000183f187292 */ /* 0x000fe4000f8e333f */
[----:B------:R-:W-:Y:S02]  /*8de0*/  ULDC.64 UR4, c[0x0][0x330] ;  /* 0x0000cc0000047ab9 */ /* 0x000fe40000000a00 */
[----:B------:R-:W-:-:S07]  /*8df0*/  UIMAD.WIDE.U32 UR26, UR24, UR4, URZ ;  /* 0x00000004181a72a5 */ /* 0x000fce000f8e003f */
[----:B------:R-:W-:Y:S02]  /*8e00*/  @UP0 UMOV UR25, UR27 ;  /* 0x0000001b00190c82 */ /* 0x000fe40008000000 */
[----:B------:R-:W-:-:S04]  /*8e10*/  @UP0 USHF.R.U32.HI UR24, URZ, UR5, UR25 ;  /* 0x000000053f180299 */ /* 0x000fc80008011619 */
[----:B------:R-:W-:Y:S01]  /*8e20*/  ULOP3.LUT UR24, URZ, UR24, URZ, 0x33, !UPT ;  /* 0x000000183f187292 */ /* 0x000fe2000f8e333f */
[----:B------:R-:W-:Y:S05]  /*8e30*/  BRA `(.L_x_194) ;  /* 0x0000006000007947 */ /* 0x000fea0003800000 */
.L_x_193:
[----:B------:R-:W-:Y:S02]  /*8e40*/  ULDC UR4, c[0x0][0x32c] ;  /* 0x0000cb0000047ab9 */ /* 0x000fe40000000800 */
[----:B------:R-:W-:-:S03]  /*8e50*/  UISETP.NE.AND UP0, UPT, UR4, 0x1, UPT ;  /* 0x000000010400788c */ /* 0x000fc6000bf05270 */
[----:B------:R-:W-:Y:S02]  /*8e60*/  ULDC.64 UR4, c[0x0][0x330] ;  /* 0x0000cc0000047ab9 */ /* 0x000fe40000000a00 */
[----:B------:R-:W-:-:S07]  /*8e70*/  UIMAD.WIDE.U32 UR26, UR24, UR4, URZ ;  /* 0x00000004181a72a5 */ /* 0x000fce000f8e003f */
[----:B------:R-:W-:Y:S02]  /*8e80*/  @UP0 UMOV UR25, UR27 ;  /* 0x0000001b00190c82 */ /* 0x000fe40008000000 */
[----:B------:R-:W-:Y:S02]  /*8e90*/  @UP0 USHF.R.U32.HI UR24, URZ, UR5, UR25 ;  /* 0x000000053f180299 */ /* 0x000fe40008011619 */
.L_x_194:
[----:B------:R-:W-:Y:S02]  /*8ea0*/  ULDC UR4, c[0x0][0x32c] ;  /* 0x0000cb0000047ab9 */ /* 0x000fe40000000800 */
[----:B------:R-:W-:-:S04]  /*8eb0*/  UIMAD UR4, UR24, UR4, URZ ;  /* 0x00000004180472a4 */ /* 0x000fc8000f8e023f */
[----:B------:R-:W-:-:S04]  /*8ec0*/  UISETP.LT.AND UP0, UPT, UR20, UR4, UPT ;  /* 0x000000041400728c */ /* 0x000fc8000bf01270 */
[----:B------:R-:W-:-:S04]  /*8ed0*/  USEL UR20, UR20, UR4, !UP0 ;  /* 0x0000000414147287 */ /* 0x000fc8000c000000 */
.L_x_192:
[----:B------:R-:W-:-:S04]  /*8ee0*/  UIADD3 UR20, UR20, 0x3f, URZ ;  /* 0x0000003f14147890 */ /* 0x000fc8000fffe03f */
        /* <DEDUP_REMOVED lines=8> */
[----:B------:R-:W-:Y:S01]  /*8f70*/  SHF.R.S32.HI R5, RZ, 0x1f, R218 ;  /* 0x0000001fff057819 */ /* 0x000fe200000114da */
[----:B------:R-:W-:Y:S01]  /*8f80*/  IMAD.MOV.U32 R135, RZ, RZ, R132 ;  /* 0x000000ffff877224 */ /* 0x000fe200078e0084 */
[C---:B------:R-:W-:Y:S01]  /*8f90*/  SHF.L.U64.HI R226, R217.reuse, 0x1, R220 ;  /* 0x00000001d9e27819 */ /* 0x040fe200000102dc */
[----:B------:R-:W-:Y:S01]  /*8fa0*/  IMAD.MOV.U32 R3, RZ, RZ, R0 ;  /* 0x000000ffff037224 */ /* 0x000fe200078e0000 */
[----:B------:R-:W-:Y:S01]  /*8fb0*/  SEL R224, RZ, 0x10, P5 ;  /* 0x00000010ffe07807 */ /* 0x000fe20002800000 */
[----:B------:R-:W-:Y:S01]  /*8fc0*/  IMAD.SHL.U32 R227, R218, 0x2, RZ ;  /* 0x00000002dae37824 */ /* 0x000fe200078e00ff */
[----:B------:R-:W-:Y:S01]  /*8fd0*/  SHF.L.U64.HI R223, R216, 0x1, R219 ;  /* 0x00000001d8df7819 */ /* 0x000fe200000102db */
[----:B------:R-:W-:Y:S01]  /*8fe0*/  IMAD.SHL.U32 R225, R217, 0x2, RZ ;  /* 0x00000002d9e17824 */ /* 0x000fe200078e00ff */
[----:B------:R-:W-:Y:S01]  /*8ff0*/  SHF.L.U64.HI R228, R218, 0x1, R5 ;  /* 0x00000001dae47819 */ /* 0x000fe20000010205 */
[----:B------:R-:W-:Y:S02]  /*9000*/  IMAD.SHL.U32 R222, R216, 0x2, RZ ;  /* 0x00000002d8de7824 */ /* 0x000fe400078e00ff */
.L_x_198:
        /* <DEDUP_REMOVED lines=56> */
.L_x_196:
        /* <DEDUP_REMOVED lines=14> */
[C---:B------:R-:W-:Y:S01]  /*9470*/  HMMA.16816.F32 R28, R136.reuse, R32, RZ ;  /* 0x00000020881c723c */ /* 0x040fe200000018ff */
[----:B------:R-:W-:Y:S07]  /*9480*/  LDSM.16.M88.4 R180, [R192] ;  /* 0x00000000c0b4783b */ /* 0x000fee0000000200 */
[----:B------:R-:W-:Y:S01]  /*9490*/  HMMA.16816.F32 R32, R136, R34, RZ ;  /* 0x000000228820723c */ /* 0x000fe200000018ff */
[----:B------:R-:W1:Y:S07]  /*94a0*/  LDSM.16.M88.4 R136, [R200+0x6900] ;  /* 0x00690000c888783b */ /* 0x000e6e0000000200 */
[C---:B------:R-:W-:Y:S08]  /*94b0*/  HMMA.16816.F32 R4, R144.reuse, R148, R4 ;  /* 0x000000949004723c */ /* 0x040ff00000001804 */
        /* <DEDUP_REMOVED lines=10> */
[----:B------:R-:W3:Y:S07]  /*9560*/  LDSM.16.M88.4 R144, [R192+0x800] ;  /* 0x00080000c090783b */ /* 0x000eee0000000200 */
[C---:B--2---:R-:W-:Y:S01]  /*9570*/  HMMA.16816.F32 R4, R164.reuse, R168, R4 ;  /* 0x000000a8a404723c */ /* 0x044fe20000001804 */
        /* <DEDUP_REMOVED lines=8> */
[----:B------:R-:W4:Y:S07]  /*9600*/  LDSM.16.M88.4 R140, [R205+0x9100] ;  /* 0x00910000cd8c783b */ /* 0x000f2e0000000200 */
[C---:B------:R-:W-:Y:S08]  /*9610*/  HMMA.16816.F32 R28, R164.reuse, R172, R28 ;  /* 0x000000aca41c723c */ /* 0x040ff0000000181c */
[----:B------:R-:W-:Y:S01]  /*9620*/  HMMA.16816.F32 R32, R164, R174, R32 ;  /* 0x000000aea420723c */ /* 0x000fe20000001820 */
[----:B------:R-:W5:Y:S07]  /*9630*/  LDSM.16.M88.4 R164, [R205+0x9900] ;  /* 0x00990000cda4783b */ /* 0x000f6e0000000200 */
[C---:B------:R-:W-:Y:S01]  /*9640*/  HMMA.16816.F32 R4, R176.reuse, R180, R4 ;  /* 0x000000b4b004723c */ /* 0x040fe20000001804 */
[----:B------:R-:W1:Y:S07]  /*9650*/  LDSM.16.M88.4 R172, [R191] ;  /* 0x00000000bfac783b */ /* 0x000e6e0000000200 */
[C---:B------:R-:W-:Y:S01]  /*9660*/  HMMA.16816.F32 R8, R176.reuse, R182, R8 ;  /* 0x000000b6b008723c */ /* 0x040fe20000001808 */
[----:B------:R-:W-:Y:S07]  /*9670*/  LDSM.16.M88.4 R180, [R200+0x8100] ;  /* 0x00810000c8b4783b */ /* 0x000fee0000000200 */
[C---:B---3--:R-:W-:Y:S08]  /*9680*/  HMMA.16816.F32 R12, R176.reuse, R144, R12 ;  /* 0x00000090b00c723c */ /* 0x048ff0000000180c */
[C---:B------:R-:W-:Y:S01]  /*9690*/  HMMA.16816.F32 R16, R176.reuse, R146, R16 ;  /* 0x00000092b010723c */ /* 0x040fe20000001810 */
[----:B------:R-:W3:Y:S07]  /*96a0*/  LDSM.16.M88.4 R144, [R190] ;  /* 0x00000000be90783b */ /* 0x000eee0000000200 */
        /* <DEDUP_REMOVED lines=13> */
[C---:B----4-:R-:W-:Y:S08]  /*9780*/  HMMA.16816.F32 R20, R156.reuse, R140, R20 ;  /* 0x0000008c9c14723c */ /* 0x050ff00000001814 */
[C---:B------:R-:W-:Y:S01]  /*9790*/  HMMA.16816.F32 R24, R156.reuse, R142, R24 ;  /* 0x0000008e9c18723c */ /* 0x040fe20000001818 */
[----:B------:R-:W4:Y:S07]  /*97a0*/  LDSM.16.M88.4 R140, [R200+0x9100] ;  /* 0x00910000c88c783b */ /* 0x000f2e0000000200 */
[C---:B-----5:R-:W-:Y:S08]  /*97b0*/  HMMA.16816.F32 R28, R156.reuse, R164, R28 ;  /* 0x000000a49c1c723c */ /* 0x060ff0000000181c */
[----:B------:R-:W-:Y:S01]  /*97c0*/  HMMA.16816.F32 R32, R156, R166, R32 ;  /* 0x000000a69c20723c */ /* 0x000fe20000001820 */
[----:B------:R-:W5:Y:S07]  /*97d0*/  LDSM.16.M88.4 R156, [R200+0x9900] ;  /* 0x00990000c89c783b */ /* 0x000f6e0000000200 */
        /* <DEDUP_REMOVED lines=54> */
[C---:B------:R-:W-:Y:S08]  /*9b40*/  HMMA.16816.F32 R8, R176.reuse, R182, R8 ;  /* 0x000000b6b008723c */ /* 0x040ff00000001808 */
[C---:B---3--:R-:W-:Y:S08]  /*9b50*/  HMMA.16816.F32 R12, R176.reuse, R144, R12 ;  /* 0x00000090b00c723c */ /* 0x048ff0000000180c */
        /* <DEDUP_REMOVED lines=10> */
[C---:B----4-:R-:W-:Y:S08]  /*9c00*/  HMMA.16816.F32 R20, R160.reuse, R140, R20 ;  /* 0x0000008ca014723c */ /* 0x050ff00000001814 */
        /* <DEDUP_REMOVED lines=22> */
[----:B------:R-:W3:Y:S01]  /*9d70*/  MUFU.TANH R179, R10 ;  /* 0x0000000a00b37308 */ /* 0x000ee20000002400 */
        /* <DEDUP_REMOVED lines=17> */
[----:B----4-:R-:W4:Y:S01]  /*9e90*/  LDSM.16.M88.4 R8, [R192+0x5800] ;  /* 0x00580000c008783b */ /* 0x010f220000000200 */
[----:B------:R-:W-:Y:S08]  /*9ea0*/  DEPBAR.LE SB0, 0x0 ;  /* 0x000080000000791a */ /* 0x000ff00000000000 */
[----:B------:R-:W1:Y:S01]  /*9eb0*/  MUFU.TANH R175, R175 ;  /* 0x000000af00af7308 */ /* 0x000e620000002400 */
[----:B------:R-:W-:Y:S09]  /*9ec0*/  BAR.SYNC.DEFER_BLOCKING 0x0 ;  /* 0x0000000000007b1d */ /* 0x000ff20000010000 */
[----:B------:R-:W1:Y:S10]  /*9ed0*/  MUFU.TANH R178, R178 ;  /* 0x000000b200b27308 */ /* 0x000e740000002400 */
[----:B------:R-:W1:Y:S10]  /*9ee0*/  MUFU.TANH R166, R166 ;  /* 0x000000a600a67308 */ /* 0x000e740000002400 */
[----:B------:R1:W1:Y:S01]  /*9ef0*/  MUFU.TANH R164, R13 ;  /* 0x0000000d00a47308 */ /* 0x0002620000002400 */
[C---:B----4-:R-:W-:Y:S09]  /*9f00*/  HMMA.16816.F32 R28, R168.reuse, R8, R28 ;  /* 0x00000008a81c723c */ /* 0x050ff2000000181c */
        /* <DEDUP_REMOVED lines=30> */
[----:B------:R4:W1:Y:S01]  /*a0f0*/  MUFU.TANH R133, R35 ;  /* 0x0000002300857308 */ /* 0x0008620000002400 */
[----:B------:R-:W-:-:S05]  /*a100*/  @P0 BRA `(.L_x_197) ;  /* 0x0000037000000947 */ /* 0x000fca0003800000 */
[----:B--23--:R-:W-:Y:S01]  /*a110*/  IADD3 R10, -R224, 0x10, RZ ;  /* 0x00000010e00a7810 */ /* 0x00cfe20007ffe1ff */
[----:B------:R-:W-:Y:S01]  /*a120*/  ULEA UR5, UR21, UR13, 0x6 ;  /* 0x0000000d15057291 */ /* 0x000fe2000f8e303f */
[----:B------:R-:W-:Y:S02]  /*a130*/  IMAD.MOV.U32 R207, RZ, RZ, RZ ;  /* 0x000000ffffcf7224 */ /* 0x000fe400078e00ff */
[----:B------:R-:W-:Y:S03]  /*a140*/  LOP3.LUT R10, R10, 0xf, RZ, 0xc0, !PT ;  /* 0x0000000f0a0a7812 */ /* 0x000fe600078ec0ff */
        /* <DEDUP_REMOVED lines=10> */
[----:B------:R-:W2:Y:S01]  /*a1f0*/  @!P1 LDG.E R207, [R4.64] ;  /* 0x0000001604cf9981 */ /* 0x000ea2000c1e1900 */
[----:B------:R-:W-:Y:S04]  /*a200*/  IMAD R208, R7, c[0x0][0x2b8], R208 ;  /* 0x0000ae0007d07a24 */ /* 0x000fe800078e02d0 */
[C---:B------:R-:W-:Y:S01]  /*a210*/  IMAD.WIDE.U32 R8, R208.reuse, c[0x0][0x1e0], RZ ;  /* 0x00007800d0087a25 */ /* 0x040fe200078e00ff */
[----:B------:R-:W-:Y:S05]  /*a220*/  SHF.R.S32.HI R7, RZ, 0x1f, R208 ;  /* 0x0000001fff077819 */ /* 0x000fea00000114d0 */
[----:B------:R-:W-:Y:S04]  /*a230*/  IMAD R7, R7, c[0x0][0x1e0], RZ ;  /* 0x0000780007077a24 */ /* 0x000fe800078e02ff */
[----:B------:R-:W-:Y:S04]  /*a240*/  IMAD R7, R208, c[0x0][0x1e4], R7 ;  /* 0x00007900d0077a24 */ /* 0x000fe800078e0207 */
[----:B------:R-:W-:Y:S01]  /*a250*/  IMAD.IADD R9, R9, 0x1, R7 ;  /* 0x0000000109097824 */ /* 0x000fe200078e0207 */
[----:B--2---:R-:W-:Y:S03]  /*a260*/  SHF.R.S32.HI R0, RZ, 0x1f, R207 ;  /* 0x0000001fff007819 */ /* 0x004fe600000114cf */
[C---:B------:R-:W-:Y:S04]  /*a270*/  IMAD.WIDE.U32 R8, R207.reuse, c[0x0][0x1f0], R8 ;  /* 0x00007c00cf087a25 */ /* 0x040fe800078e0008 */
[----:B------:R-:W-:Y:S01]  /*a280*/  IMAD R0, R0, c[0x0][0x1f0], RZ ;  /* 0x00007c0000007a24 */ /* 0x000fe200078e02ff */
[----:B------:R-:W-:Y:S03]  /*a290*/  IADD3 R5, P0, R8, UR18, RZ ;  /* 0x0000001208057c10 */ /* 0x000fe6000ff1e0ff */
[----:B------:R-:W-:Y:S05]  /*a2a0*/  IMAD R0, R207, c[0x0][0x1f4], R0 ;  /* 0x00007d00cf007a24 */ /* 0x000fea00078e0200 */
[----:B------:R-:W-:Y:S02]  /*a2b0*/  IADD3.X R0, R9, UR8, R0, P0, !PT ;  /* 0x0000000809007c10 */ /* 0x000fe400087fe400 */
[----:B------:R-:W-:Y:S02]  /*a2c0*/  LEA R6, P0, R5, c[0x0][0x1c8], 0x1 ;  /* 0x0000720005067a11 */ /* 0x000fe400078008ff */
[----:B------:R-:W-:Y:S02]  /*a2d0*/  IADD3 R9, -R221, 0x10, RZ ;  /* 0x00000010dd097810 */ /* 0x000fe40007ffe1ff */
[----:B------:R-:W-:Y:S01]  /*a2e0*/  LEA.HI.X R4, R5, c[0x0][0x1cc], R0, 0x1, P0 ;  /* 0x0000730005047a11 */ /* 0x000fe200000f0c00 */
[----:B------:R-:W-:Y:S01]  /*a2f0*/  SHFL.IDX PT, R2, R6, RZ, 0x181f ;  /* 0x00181fff06027589 */ /* 0x000fe200000e0000 */
[----:B------:R-:W-:Y:S03]  /*a300*/  LOP3.LUT R9, R9, 0xf, RZ, 0xc0, !PT ;  /* 0x0000000f09097812 */ /* 0x000fe600078ec0ff */
[----:B------:R-:W2:Y:S04]  /*a310*/  SHFL.IDX PT, R0, R6, 0x1, 0x181f ;  /* 0x00381f0006007f89 */ /* 0x000ea800000e0000 */
[----:B------:R-:W3:Y:S04]  /*a320*/  SHFL.IDX PT, R5, R4, 0x1, 0x181f ;  /* 0x00381f0004057f89 */ /* 0x000ee800000e0000 */
[----:B------:R-:W5:Y:S01]  /*a330*/  SHFL.IDX PT, R7, R4, RZ, 0x181f ;  /* 0x00181fff04077589 */ /* 0x000f6200000e0000 */
[-C--:B--2---:R-:W-:Y:S04]  /*a340*/  IADD3 R10, P2, P0, R10, R0.reuse, R225 ;  /* 0x000000000a0a7210 */ /* 0x084fe8000785e0e1 */
[-C--:B---3--:R-:W-:Y:S02]  /*a350*/  IADD3.X R11, RZ, R5.reuse, R226, P2, P0 ;  /* 0x00000005ff0b7210 */ /* 0x088fe400017e04e2 */
[----:B------:R-:W-:Y:S04]  /*a360*/  IADD3 R8, P2, P0, R9, R0, R222 ;  /* 0x0000000009087210 */ /* 0x000fe8000785e0de */
[--C-:B------:R-:W-:Y:S02]  /*a370*/  IADD3.X R9, RZ, R5, R223.reuse, P2, P0 ;  /* 0x00000005ff097210 */ /* 0x100fe400017e04df */
[C---:B----4-:R-:W-:Y:S02]  /*a380*/  IADD3 R14, P2, R2.reuse, R227, RZ ;  /* 0x000000e3020e7210 */ /* 0x050fe40007f5e0ff */
[C---:B------:R-:W-:Y:S03]  /*a390*/  IADD3 R12, P0, R2.reuse, R225, RZ ;  /* 0x000000e1020c7210 */ /* 0x040fe60007f1e0ff */
[C---:B-----5:R-:W-:Y:S01]  /*a3a0*/  IMAD.X R15, R7.reuse, 0x1, R228, P2 ;  /* 0x00000001070f7824 */ /* 0x060fe200010e06e4 */
[----:B------:R-:W-:Y:S01]  /*a3b0*/  IADD3 R6, P2, R2, R222, RZ ;  /* 0x000000de02067210 */ /* 0x000fe20007f5e0ff */
[C---:B-1----:R-:W-:Y:S01]  /*a3c0*/  IMAD.X R13, R7.reuse, 0x1, R226, P0 ;  /* 0x00000001070d7824 */ /* 0x042fe200000e06e2 */
        /* <DEDUP_REMOVED lines=11> */
.L_x_197:
[----:B-123--:R-:W-:Y:S01]  /*a480*/  FMNMX.FTZ R5, R172, R3, !PT ;  /* 0x00000003ac057209 */ /* 0x00efe20007810000 */
[----:B----4-:R-:W-:Y:S01]  /*a490*/  LDSM.16.MT88.4 R12, [R203+0x100] ;  /* 0x00010000cb0c783b */ /* 0x010fe20000004200 */
[----:B------:R-:W-:Y:S01]  /*a4a0*/  FMNMX.FTZ R2, R176, R135, !PT ;  /* 0x00000087b0027209 */ /* 0x000fe20007810000 */
[----:B------:R-:W-:Y:S01]  /*a4b0*/  UISETP.GT.AND UP0, UPT, UR21, UR4, UPT ;  /* 0x000000041500728c */ /* 0x000fe2000bf04270 */
[----:B------:R-:W-:Y:S01]  /*a4c0*/  FMNMX.FTZ R5, R144, R5, !PT ;  /* 0x0000000590057209 */ /* 0x000fe20007810000 */
[----:B------:R-:W-:Y:S01]  /*a4d0*/  UIADD3 UR21, UR21, -0x1, URZ ;  /* 0xffffffff15157890 */ /* 0x000fe2000fffe03f */
        /* <DEDUP_REMOVED lines=22> */
[----:B------:R-:W0:Y:S01]  /*a640*/  LDGDEPBAR ;  /* 0x00000000000079af */ /* 0x000e220000000000 */
[----:B------:R-:W-:Y:S02]  /*a650*/  FMNMX.FTZ R2, R155, R2, !PT ;  /* 0x000000029b027209 */ /* 0x000fe40007810000 */
[----:B------:R-:W-:Y:S02]  /*a660*/  FMNMX.FTZ R5, R152, R5, !PT ;  /* 0x0000000598057209 */ /* 0x000fe40007810000 */
[----:B------:R-:W-:Y:S02]  /*a670*/  FMNMX.FTZ R2, R153, R2, !PT ;  /* 0x0000000299027209 */ /* 0x000fe40007810000 */
[----:B------:R-:W-:Y:S02]  /*a680*/  FMNMX.FTZ R5, R148, R5, !PT ;  /* 0x0000000594057209 */ /* 0x000fe40007810000 */
[----:B------:R-:W-:Y:S02]  /*a690*/  FMNMX.FTZ R2, R149, R2, !PT ;  /* 0x0000000295027209 */ /* 0x000fe40007810000 */
[----:B------:R-:W-:Y:S02]  /*a6a0*/  FMNMX.FTZ R5, R150, R5, !PT ;  /* 0x0000000596057209 */ /* 0x000fe40007810000 */
[----:B------:R-:W-:Y:S02]  /*a6b0*/  FMNMX.FTZ R9, R147, R2, !PT ;  /* 0x0000000293097209 */ /* 0x000fe40007810000 */
[----:B------:R-:W-:Y:S02]  /*a6c0*/  FMNMX.FTZ R0, R146, R5, !PT ;  /* 0x0000000592007209 */ /* 0x000fe40007810000 */
[----:B------:R-:W-:Y:S02]  /*a6d0*/  PLOP3.LUT P0, PT, PT, PT, UP0, 0x80, 0x0 ;  /* 0x000000000000781c */ /* 0x000fe40003f0f008 */
[----:B------:R-:W-:Y:S02]  /*a6e0*/  FMNMX.FTZ R4, R145, R0, !PT ;  /* 0x0000000091047209 */ /* 0x000fe40007810000 */
[----:B------:R-:W-:Y:S03]  /*a6f0*/  FMNMX.FTZ R0, R134, R9, !PT ;  /* 0x0000000986007209 */ /* 0x000fe60007810000 */
[----:B------:R-:W-:Y:S01]  /*a700*/  SHFL.BFLY PT, R9, R4, 0x2, 0x1f ;  /* 0x0c401f0004097f89 */ /* 0x000fe200000e0000 */
[----:B------:R-:W-:Y:S07]  /*a710*/  FMNMX.FTZ R7, R133, R0, !PT ;  /* 0x0000000085077209 */ /* 0x000fee0007810000 */
[----:B------:R-:W1:Y:S02]  /*a720*/  SHFL.BFLY PT, R0, R7, 0x2, 0x1f ;  /* 0x0c401f0007007f89 */ /* 0x000e6400000e0000 */
[----:B-1----:R-:W-:Y:S02]  /*a730*/  FMNMX.FTZ R5, R7, R0, !PT ;  /* 0x0000000007057209 */ /* 0x002fe40007810000 */
[----:B------:R-:W-:Y:S04]  /*a740*/  FMNMX.FTZ R11, R4, R9, !PT ;  /* 0x00000009040b7209 */ /* 0x000fe80007810000 */
[----:B------:R-:W1:Y:S08]  /*a750*/  SHFL.BFLY PT, R132, R5, 0x1, 0x1f ;  /* 0x0c201f0005847f89 */ /* 0x000e7000000e0000 */
[----:B------:R-:W2:Y:S01]  /*a760*/  SHFL.BFLY PT, R2, R11, 0x1, 0x1f ;  /* 0x0c201f000b027f89 */ /* 0x000ea200000e0000 */
[----:B-1----:R-:W-:Y:S02]  /*a770*/  FMNMX.FTZ R132, R5, R132, !PT ;  /* 0x0000008405847209 */ /* 0x002fe40007810000 */
[----:B--2---:R-:W-:Y:S05]  /*a780*/  FMNMX.FTZ R0, R11, R2, !PT ;  /* 0x000000020b007209 */ /* 0x004fea0007810000 */
[C---:B------:R-:W-:Y:S02]  /*a790*/  FMUL.FTZ R151, R0.reuse, c[0x0][0x2d0] ;  /* 0x0000b40000977a20 */ /* 0x040fe40000410000 */
[----:B------:R-:W-:Y:S02]  /*a7a0*/  FADD.FTZ R2, -R0, R3 ;  /* 0x0000000300027221 */ /* 0x000fe40000010100 */
[----:B------:R-:W-:Y:S02]  /*a7b0*/  FFMA.FTZ R173, R144, c[0x0][0x2d0], -R151 ;  /* 0x0000b40090ad7a23 */ /* 0x000fe40000010897 */
[----:B------:R-:W-:Y:S02]  /*a7c0*/  FMUL.FTZ R144, R132, c[0x0][0x2d0] ;  /* 0x0000b40084907a20 */ /* 0x000fe40000410000 */
[----:B------:R-:W-:Y:S02]  /*a7d0*/  FMUL.FTZ R3, R2, c[0x0][0x2d0] ;  /* 0x0000b40002037a20 */ /* 0x000fe40000410000 */
[----:B------:R-:W-:Y:S01]  /*a7e0*/  FADD.FTZ R2, -R132, R135 ;  /* 0x0000008784027221 */ /* 0x000fe20000010100 */
[----:B------:R-:W-:Y:S01]  /*a7f0*/  MUFU.EX2 R173, R173 ;  /* 0x000000ad00ad7308 */ /* 0x000fe20000000800 */
[--C-:B------:R-:W-:Y:S02]  /*a800*/  FFMA.FTZ R174, R172, c[0x0][0x2d0], -R151.reuse ;  /* 0x0000b400acae7a23 */ /* 0x100fe40000010897 */
[--C-:B------:R-:W-:Y:S02]  /*a810*/  FFMA.FTZ R172, R178, c[0x0][0x2d0], -R151.reuse ;  /* 0x0000b400b2ac7a23 */ /* 0x100fe40000010897 */
[--C-:B------:R-:W-:Y:S02]  /*a820*/  FFMA.FTZ R171, R180, c[0x0][0x2d0], -R151.reuse ;  /* 0x0000b400b4ab7a23 */ /* 0x100fe40000010897 */
[--C-:B------:R-:W-:Y:S02]  /*a830*/  FFMA.FTZ R170, R176, c[0x0][0x2d0], -R144.reuse ;  /* 0x0000b400b0aa7a23 */ /* 0x100fe40000010890 */
[--C-:B------:R-:W-:Y:S01]  /*a840*/  FFMA.FTZ R169, R175, c[0x0][0x2d0], -R144.reuse ;  /* 0x0000b400afa97a23 */ /* 0x100fe20000010890 */
[----:B------:R-:W1:Y:S01]  /*a850*/  MUFU.EX2 R3, R3 ;  /* 0x0000000300037308 */ /* 0x000e620000000800 */
[--C-:B------:R-:W-:Y:S02]  /*a860*/  FFMA.FTZ R168, R179, c[0x0][0x2d0], -R144.reuse ;  /* 0x0000b400b3a87a23 */ /* 0x100fe40000010890 */
[--C-:B------:R-:W-:Y:S02]  /*a870*/  FFMA.FTZ R135, R177, c[0x0][0x2d0], -R144.reuse ;  /* 0x0000b400b1877a23 */ /* 0x100fe40000010890 */
[----:B------:R-:W-:Y:S02]  /*a880*/  FMUL.FTZ R4, R2, c[0x0][0x2d0] ;  /* 0x0000b40002047a20 */ /* 0x000fe40000410000 */
[--C-:B------:R-:W-:Y:S02]  /*a890*/  FFMA.FTZ R175, R166, c[0x0][0x2d0], -R151.reuse ;  /* 0x0000b400a6af7a23 */ /* 0x100fe40000010897 */
[--C-:B------:R-:W-:Y:S01]  /*a8a0*/  FFMA.FTZ R176, R164, c[0x0][0x2d0], -R151.reuse ;  /* 0x0000b400a4b07a23 */ /* 0x100fe20000010897 */
[----:B------:R2:W3:Y:S01]  /*a8b0*/  MUFU.EX2 R2, R4 ;  /* 0x0000000400027308 */ /* 0x0004e20000000800 */
[--C-:B------:R-:W-:Y:S02]  /*a8c0*/  FFMA.FTZ R177, R167, c[0x0][0x2d0], -R144.reuse ;  /* 0x0000b400a7b17a23 */ /* 0x100fe40000010890 */
[--C-:B------:R-:W-:Y:S02]  /*a8d0*/  FFMA.FTZ R178, R165, c[0x0][0x2d0], -R144.reuse ;  /* 0x0000b400a5b27a23 */ /* 0x100fe40000010890 */
[----:B------:R-:W-:Y:S01]  /*a8e0*/  LDSM.16.MT88.4 R164, [R203+0x5900] ;  /* 0x00590000cba4783b */ /* 0x000fe20000004200 */
[--C-:B------:R-:W-:Y:S02]  /*a8f0*/  FFMA.FTZ R179, R162, c[0x0][0x2d0], -R151.reuse ;  /* 0x0000b400a2b37a23 */ /* 0x100fe40000010897 */
[--C-:B------:R-:W-:Y:S02]  /*a900*/  FFMA.FTZ R180, R160, c[0x0][0x2d0], -R151.reuse ;  /* 0x0000b400a0b47a23 */ /* 0x100fe40000010897 */
[----:B------:R-:W4:Y:S01]  /*a910*/  MUFU.EX2 R174, R174 ;  /* 0x000000ae00ae7308 */ /* 0x000f220000000800 */
[--C-:B------:R-:W-:Y:S02]  /*a920*/  FFMA.FTZ R181, R163, c[0x0][0x2d0], -R144.reuse ;  /* 0x0000b400a3b57a23 */ /* 0x100fe40000010890 */
[--C-:B------:R-:W-:Y:S02]  /*a930*/  FFMA.FTZ R182, R161, c[0x0][0x2d0], -R144.reuse ;  /* 0x0000b400a1b67a23 */ /* 0x100fe40000010890 */
[C---:B-1----:R-:W-:Y:S01]  /*a940*/  FMUL.FTZ R5, R3.reuse, R129 ;  /* 0x0000008103057220 */ /* 0x042fe20000410000 */
[----:B------:R-:W-:Y:S01]  /*a950*/  LDSM.16.MT88.4 R160, [R196+0x3900] ;  /* 0x00390000c4a0783b */ /* 0x000fe20000004200 */
[C---:B------:R-:W-:Y:S02]  /*a960*/  FMUL.FTZ R8, R3.reuse, R124 ;  /* 0x0000007c03087220 */ /* 0x040fe40000410000 */
[C---:B------:R-:W-:Y:S01]  /*a970*/  FMUL.FTZ R9, R3.reuse, R125 ;  /* 0x0000007d03097220 */ /* 0x040fe20000410000 */
[----:B------:R-:W-:Y:S01]  /*a980*/  MUFU.EX2 R172, R172 ;  /* 0x000000ac00ac7308 */ /* 0x000fe20000000800 */
[C---:B------:R-:W-:Y:S02]  /*a990*/  FMUL.FTZ R16, R3.reuse, R116 ;  /* 0x0000007403107220 */ /* 0x040fe40000410000 */
[C---:B------:R-:W-:Y:S02]  /*a9a0*/  FMUL.FTZ R17, R3.reuse, R117 ;  /* 0x0000007503117220 */ /* 0x040fe40000410000 */
[----:B--2---:R-:W-:Y:S02]  /*a9b0*/  FMUL.FTZ R4, R3, R128 ;  /* 0x0000008003047220 */ /* 0x004fe40000410000 */
[C---:B---3--:R-:W-:Y:S02]  /*a9c0*/  FMUL.FTZ R6, R2.reuse, R130 ;  /* 0x0000008202067220 */ /* 0x048fe40000410000 */
[C---:B------:R-:W-:Y:S01]  /*a9d0*/  FMUL.FTZ R7, R2.reuse, R131 ;  /* 0x0000008302077220 */ /* 0x040fe20000410000 */
[----:B------:R-:W1:Y:S01]  /*a9e0*/  MUFU.EX2 R171, R171 ;  /* 0x000000ab00ab7308 */ /* 0x000e620000000800 */
[C---:B------:R-:W-:Y:S02]  /*a9f0*/  FMUL.FTZ R10, R2.reuse, R126 ;  /* 0x0000007e020a7220 */ /* 0x040fe40000410000 */
[C---:B------:R-:W-:Y:S01]  /*aa00*/  FMUL.FTZ R11, R2.reuse, R127 ;  /* 0x0000007f020b7220 */ /* 0x040fe20000410000 */
[----:B----4-:R-:W-:Y:S01]  /*aa10*/  F2FP.PACK_AB R128, R173, R174 ;  /* 0x000000aead80723e */ /* 0x010fe200000000ff */
[C---:B------:R-:W-:Y:S01]  /*aa20*/  FMUL.FTZ R18, R2.reuse, R118 ;  /* 0x0000007602127220 */ /* 0x040fe20000410000 */
[----:B------:R-:W-:Y:S01]  /*aa30*/  LDSM.16.MT88.4 R124, [R203+0x2900] ;  /* 0x00290000cb7c783b */ /* 0x000fe20000004200 */
[C---:B------:R-:W-:Y:S02]  /*aa40*/  FMUL.FTZ R19, R2.reuse, R119 ;  /* 0x0000007702137220 */ /* 0x040fe40000410000 */
[C---:B------:R-:W-:Y:S01]  /*aa50*/  FMUL.FTZ R24, R3.reuse, R108 ;  /* 0x0000006c03187220 */ /* 0x040fe20000410000 */
[----:B------:R-:W-:Y:S01]  /*aa60*/  MUFU.EX2 R170, R170 ;  /* 0x000000aa00aa7308 */ /* 0x000fe20000000800 */
[C---:B------:R-:W-:Y:S02]  /*aa70*/  FMUL.FTZ R25, R3.reuse, R109 ;  /* 0x0000006d03197220 */ /* 0x040fe40000410000 */
[C---:B------:R-:W-:Y:S01]  /*aa80*/  FMUL.FTZ R26, R2.reuse, R110 ;  /* 0x0000006e021a7220 */ /* 0x040fe20000410000 */
[----:B------:R-:W-:Y:S01]  /*aa90*/  LDSM.16.MT88.4 R116, [R198+0x900] ;  /* 0x00090000c674783b */ /* 0x000fe20000004200 */
[C---:B------:R-:W-:Y:S02]  /*aaa0*/  FMUL.FTZ R27, R2.reuse, R111 ;  /* 0x0000006f021b7220 */ /* 0x040fe40000410000 */
[C---:B------:R-:W-:Y:S02]  /*aab0*/  FMUL.FTZ R32, R3.reuse, R100 ;  /* 0x0000006403207220 */ /* 0x040fe40000410000 */
[----:B------:R-:W-:Y:S01]  /*aac0*/  FMUL.FTZ R33, R3, R101 ;  /* 0x0000006503217220 */ /* 0x000fe20000410000 */
[----:B------:R-:W2:Y:S01]  /*aad0*/  MUFU.EX2 R169, R169 ;  /* 0x000000a900a97308 */ /* 0x000ea20000000800 */
[C---:B------:R-:W-:Y:S01]  /*aae0*/  FMUL.FTZ R34, R2.reuse, R102 ;  /* 0x0000006602227220 */ /* 0x040fe20000410000 */
[----:B------:R-:W-:Y:S01]  /*aaf0*/  LDSM.16.MT88.4 R108, [R196+0x2100] ;  /* 0x00210000c46c783b */ /* 0x000fe20000004200 */
[----:B------:R-:W-:Y:S01]  /*ab00*/  FMUL.FTZ R35, R2, R103 ;  /* 0x0000006702237220 */ /* 0x000fe20000410000 */
[----:B-1----:R-:W-:Y:S01]  /*ab10*/  F2FP.PACK_AB R130, R171, R172 ;  /* 0x000000acab82723e */ /* 0x002fe200000000ff */
[--C-:B------:R-:W-:Y:S02]  /*ab20*/  FFMA.FTZ R183, R158, c[0x0][0x2d0], -R151.reuse ;  /* 0x0000b4009eb77a23 */ /* 0x100fe40000010897 */
[--C-:B------:R-:W-:Y:S02]  /*ab30*/  FFMA.FTZ R230, R156, c[0x0][0x2d0], -R151.reuse ;  /* 0x0000b4009ce67a23 */ /* 0x100fe40000010897 */
[--C-:B------:R-:W-:Y:S01]  /*ab40*/  FFMA.FTZ R229, R159, c[0x0][0x2d0], -R144.reuse ;  /* 0x0000b4009fe57a23 */ /* 0x100fe20000010890 */
[----:B------:R-:W-:Y:S01]  /*ab50*/  MUFU.EX2 R168, R168 ;  /* 0x000000a800a87308 */ /* 0x000fe20000000800 */
[----:B------:R-:W-:Y:S01]  /*ab60*/  LDSM.16.MT88.4 R100, [R197+0x2100] ;  /* 0x00210000c564783b */ /* 0x000fe20000004200 */
[--C-:B------:R-:W-:Y:S02]  /*ab70*/  FFMA.FTZ R232, R157, c[0x0][0x2d0], -R144.reuse ;  /* 0x0000b4009de87a23 */ /* 0x100fe40000010890 */
[--C-:B------:R-:W-:Y:S02]  /*ab80*/  FFMA.FTZ R231, R154, c[0x0][0x2d0], -R151.reuse ;  /* 0x0000b4009ae77a23 */ /* 0x100fe40000010897 */
[--C-:B------:R-:W-:Y:S02]  /*ab90*/  FFMA.FTZ R234, R152, c[0x0][0x2d0], -R151.reuse ;  /* 0x0000b40098ea7a23 */ /* 0x100fe40000010897 */
[--C-:B------:R-:W-:Y:S01]  /*aba0*/  FFMA.FTZ R233, R155, c[0x0][0x2d0], -R144.reuse ;  /* 0x0000b4009be97a23 */ /* 0x100fe20000010890 */
[----:B------:R-:W-:Y:S01]  /*abb0*/  LDSM.16.MT88.4 R156, [R197+0x3900] ;  /* 0x00390000c59c783b */ /* 0x000fe20000004200 */
[----:B------:R-:W1:Y:S01]  /*abc0*/  MUFU.EX2 R135, R135 ;  /* 0x0000008700877308 */ /* 0x000e620000000800 */
[--C-:B------:R-:W-:Y:S02]  /*abd0*/  FFMA.FTZ R236, R153, c[0x0][0x2d0], -R144.reuse ;  /* 0x0000b40099ec7a23 */ /* 0x100fe40000010890 */
[--C-:B------:R-:W-:Y:S01]  /*abe0*/  FFMA.FTZ R235, R148, c[0x0][0x2d0], -R151.reuse ;  /* 0x0000b40094eb7a23 */ /* 0x100fe20000010897 */
[----:B--2---:R-:W-:Y:S01]  /*abf0*/  F2FP.PACK_AB R129, R169, R170 ;  /* 0x000000aaa981723e */ /* 0x004fe200000000ff */
[--C-:B------:R-:W-:Y:S02]  /*ac00*/  FFMA.FTZ R238, R150, c[0x0][0x2d0], -R151.reuse ;  /* 0x0000b40096ee7a23 */ /* 0x100fe40000010897 */
[----:B------:R-:W-:Y:S01]  /*ac10*/  LDSM.16.MT88.4 R152, [R198+0x3900] ;  /* 0x00390000c698783b */ /* 0x000fe20000004200 */
[--C-:B------:R-:W-:Y:S02]  /*ac20*/  FFMA.FTZ R237, R149, c[0x0][0x2d0], -R144.reuse ;  /* 0x0000b40095ed7a23 */ /* 0x100fe40000010890 */
[--C-:B------:R-:W-:Y:S01]  /*ac30*/  FFMA.FTZ R240, R147, c[0x0][0x2d0], -R144.reuse ;  /* 0x0000b40093f07a23 */ /* 0x100fe20000010890 */
[----:B------:R-:W-:Y:S01]  /*ac40*/  MUFU.EX2 R175, R175 ;  /* 0x000000af00af7308 */ /* 0x000fe20000000800 */
[--C-:B------:R-:W-:Y:S02]  /*ac50*/  FFMA.FTZ R239, R146, c[0x0][0x2d0], -R151.reuse ;  /* 0x0000b40092ef7a23 */ /* 0x100fe40000010897 */
[----:B------:R-:W-:Y:S02]  /*ac60*/  FFMA.FTZ R151, R145, c[0x0][0x2d0], -R151 ;  /* 0x0000b40091977a23 */ /* 0x000fe40000010897 */
[C---:B------:R-:W-:Y:S02]  /*ac70*/  FMUL.FTZ R36, R3.reuse, R36 ;  /* 0x0000002403247220 */ /* 0x040fe40000410000 */
[----:B------:R-:W-:Y:S02]  /*ac80*/  FMUL.FTZ R37, R3, R37 ;  /* 0x0000002503257220 */ /* 0x000fe40000410000 */
[C---:B------:R-:W-:Y:S01]  /*ac90*/  FMUL.FTZ R38, R2.reuse, R38 ;  /* 0x0000002602267220 */ /* 0x040fe20000410000 */
[----:B------:R2:W-:Y:S01]  /*aca0*/  MUFU.EX2 R242, R151 ;  /* 0x0000009700f27308 */ /* 0x0005e20000000800 */
[C---:B------:R-:W-:Y:S01]  /*acb0*/  FMUL.FTZ R39, R2.reuse, R39 ;  /* 0x0000002702277220 */ /* 0x040fe20000410000 */
[----:B-1----:R-:W-:Y:S01]  /*acc0*/  F2FP.PACK_AB R131, R135, R168 ;  /* 0x000000a88783723e */ /* 0x002fe200000000ff */
[C---:B------:R-:W-:Y:S02]  /*acd0*/  FMUL.FTZ R40, R3.reuse, R40 ;  /* 0x0000002803287220 */ /* 0x040fe40000410000 */
[C---:B------:R-:W-:Y:S02]  /*ace0*/  FMUL.FTZ R41, R3.reuse, R41 ;  /* 0x0000002903297220 */ /* 0x040fe40000410000 */
[C---:B------:R-:W-:Y:S02]  /*acf0*/  FMUL.FTZ R42, R2.reuse, R42 ;  /* 0x0000002a022a7220 */ /* 0x040fe40000410000 */
[C---:B------:R-:W-:Y:S01]  /*ad00*/  HMMA.16816.F32 R4, R128.reuse, R12, R4 ;  /* 0x0000000c8004723c */ /* 0x040fe20000001804 */
[----:B------:R-:W1:Y:S04]  /*ad10*/  MUFU.EX2 R176, R176 ;  /* 0x000000b000b07308 */ /* 0x000e680000000800 */
[C---:B------:R-:W-:Y:S02]  /*ad20*/  FMUL.FTZ R43, R2.reuse, R43 ;  /* 0x0000002b022b7220 */ /* 0x040fe40000410000 */
[C---:B------:R-:W-:Y:S01]  /*ad30*/  FMUL.FTZ R12, R3.reuse, R120 ;  /* 0x00000078030c7220 */ /* 0x040fe20000410000 */
[C---:B------:R-:W-:Y:S03]  /*ad40*/  HMMA.16816.F32 R8, R128.reuse, R14, R8 ;  /* 0x0000000e8008723c */ /* 0x040fe60000001808 */
[----:B------:R-:W-:Y:S01]  /*ad50*/  MUFU.EX2 R177, R177 ;  /* 0x000000b100b17308 */ /* 0x000fe20000000800 */
[C---:B------:R-:W-:Y:S01]  /*ad60*/  FMUL.FTZ R13, R3.reuse, R121 ;  /* 0x00000079030d7220 */ /* 0x040fe20000410000 */
[----:B--2---:R-:W-:Y:S02]  /*ad70*/  LDSM.16.MT88.4 R148, [R203+0x3900] ;  /* 0x00390000cb94783b */ /* 0x004fe40000004200 */
[C---:B------:R-:W-:Y:S02]  /*ad80*/  FMUL.FTZ R14, R2.reuse, R122 ;  /* 0x0000007a020e7220 */ /* 0x040fe40000410000 */
[C---:B------:R-:W-:Y:S03]  /*ad90*/  FMUL.FTZ R15, R2.reuse, R123 ;  /* 0x0000007b020f7220 */ /* 0x040fe60000410000 */
[C---:B------:R-:W-:Y:S01]  /*ada0*/  FMUL.FTZ R44, R3.reuse, R44 ;  /* 0x0000002c032c7220 */ /* 0x040fe20000410000 */
[----:B------:R-:W2:Y:S01]  /*adb0*/  MUFU.EX2 R178, R178 ;  /* 0x000000b200b27308 */ /* 0x000ea20000000800 */
[----:B------:R-:W3:Y:S01]  /*adc0*/  LDSM.16.MT88.4 R120, [R196+0x100] ;  /* 0x00010000c478783b */ /* 0x000ee20000004200 */
[C---:B------:R-:W-:Y:S01]  /*add0*/  FMUL.FTZ R45, R3.reuse, R45 ;  /* 0x0000002d032d7220 */ /* 0x040fe20000410000 */
[C---:B------:R-:W-:Y:S03]  /*ade0*/  HMMA.16816.F32 R12, R128.reuse, R20, R12 ;  /* 0x00000014800c723c */ /* 0x040fe6000000180c */
[C---:B------:R-:W-:Y:S02]  /*adf0*/  FMUL.FTZ R46, R2.reuse, R46 ;  /* 0x0000002e022e7220 */ /* 0x040fe40000410000 */
[C---:B------:R-:W-:Y:S02]  /*ae00*/  FMUL.FTZ R47, R2.reuse, R47 ;  /* 0x0000002f022f7220 */ /* 0x040fe40000410000 */
[C---:B------:R-:W-:Y:S01]  /*ae10*/  FMUL.FTZ R20, R3.reuse, R112 ;  /* 0x0000007003147220 */ /* 0x040fe20000410000 */
[C---:B------:R-:W-:Y:S01]  /*ae20*/  HMMA.16816.F32 R16, R128.reuse, R22, R16 ;  /* 0x000000168010723c */ /* 0x040fe20000001810 */
[----:B------:R-:W-:Y:S03]  /*ae30*/  MUFU.EX2 R179, R179 ;  /* 0x000000b300b37308 */ /* 0x000fe60000000800 */
[C---:B------:R-:W-:Y:S02]  /*ae40*/  FMUL.FTZ R21, R3.reuse, R113 ;  /* 0x0000007103157220 */ /* 0x040fe40000410000 */
[C---:B------:R-:W-:Y:S02]  /*ae50*/  FMUL.FTZ R48, R3.reuse, R48 ;  /* 0x0000003003307220 */ /* 0x040fe40000410000 */
[C---:B------:R-:W-:Y:S03]  /*ae60*/  FMUL.FTZ R22, R2.reuse, R114 ;  /* 0x0000007202167220 */ /* 0x040fe60000410000 */
[----:B------:R-:W4:Y:S01]  /*ae70*/  MUFU.EX2 R180, R180 ;  /* 0x000000b400b47308 */ /* 0x000f220000000800 */
[C---:B------:R-:W-:Y:S02]  /*ae80*/  FMUL.FTZ R23, R2.reuse, R115 ;  /* 0x0000007302177220 */ /* 0x040fe40000410000 */
[----:B------:R-:W5:Y:S01]  /*ae90*/  LDSM.16.MT88.4 R112, [R203+0x2100] ;  /* 0x00210000cb70783b */ /* 0x000f620000004200 */
[C---:B------:R-:W-:Y:S02]  /*aea0*/  FMUL.FTZ R49, R3.reuse, R49 ;  /* 0x0000003103317220 */ /* 0x040fe40000410000 */
[C---:B------:R-:W-:Y:S02]  /*aeb0*/  FMUL.FTZ R50, R2.reuse, R50 ;  /* 0x0000003202327220 */ /* 0x040fe40000410000 */
[C---:B------:R-:W-:Y:S02]  /*aec0*/  HMMA.16816.F32 R20, R128.reuse, R28, R20 ;  /* 0x0000001c8014723c */ /* 0x040fe40000001814 */
[----:B------:R-:W-:Y:S01]  /*aed0*/  MUFU.EX2 R181, R181 ;  /* 0x000000b500b57308 */ /* 0x000fe20000000800 */
[C---:B------:R-:W-:Y:S02]  /*aee0*/  FMUL.FTZ R51, R2.reuse, R51 ;  /* 0x0000003302337220 */ /* 0x040fe40000410000 */
[C---:B------:R-:W-:Y:S02]  /*aef0*/  FMUL.FTZ R52, R3.reuse, R52 ;  /* 0x0000003403347220 */ /* 0x040fe40000410000 */
[C---:B------:R-:W-:Y:S01]  /*af00*/  FMUL.FTZ R28, R3.reuse, R104 ;  /* 0x00000068031c7220 */ /* 0x040fe20000410000 */
[C---:B------:R-:W-:Y:S04]  /*af10*/  HMMA.16816.F32 R24, R128.reuse, R30, R24 ;  /* 0x0000001e8018723c */ /* 0x040fe80000001818 */
[C---:B------:R-:W-:Y:S01]  /*af20*/  FMUL.FTZ R29, R3.reuse, R105 ;  /* 0x00000069031d7220 */ /* 0x040fe20000410000 */
[----:B------:R-:W1:Y:S01]  /*af30*/  MUFU.EX2 R182, R182 ;  /* 0x000000b600b67308 */ /* 0x000e620000000800 */
[C---:B------:R-:W-:Y:S02]  /*af40*/  FMUL.FTZ R53, R3.reuse, R53 ;  /* 0x0000003503357220 */ /* 0x040fe40000410000 */
[C---:B------:R-:W-:Y:S04]  /*af50*/  FMUL.FTZ R30, R2.reuse, R106 ;  /* 0x0000006a021e7220 */ /* 0x040fe80000410000 */
[C---:B------:R-:W-:Y:S02]  /*af60*/  FMUL.FTZ R31, R2.reuse, R107 ;  /* 0x0000006b021f7220 */ /* 0x040fe40000410000 */
[----:B------:R-:W1:Y:S01]  /*af70*/  LDSM.16.MT88.4 R104, [R198+0x2100] ;  /* 0x00210000c668783b */ /* 0x000e620000004200 */
[C---:B------:R-:W-:Y:S01]  /*af80*/  FMUL.FTZ R54, R2.reuse, R54 ;  /* 0x0000003602367220 */ /* 0x040fe20000410000 */
[----:B------:R-:W-:Y:S01]  /*af90*/  MUFU.EX2 R183, R183 ;  /* 0x000000b700b77308 */ /* 0x000fe20000000800 */
[C---:B------:R-:W-:Y:S02]  /*afa0*/  FMUL.FTZ R55, R2.reuse, R55 ;  /* 0x0000003702377220 */ /* 0x040fe40000410000 */
[C---:B---3--:R-:W-:Y:S03]  /*afb0*/  HMMA.16816.F32 R28, R128.reuse, R120, R28 ;  /* 0x00000078801c723c */ /* 0x048fe6000000181c */
[C---:B------:R-:W-:Y:S02]  /*afc0*/  FMUL.FTZ R56, R3.reuse, R56 ;  /* 0x0000003803387220 */ /* 0x040fe40000410000 */
[C---:B------:R-:W-:Y:S02]  /*afd0*/  FMUL.FTZ R57, R3.reuse, R57 ;  /* 0x0000003903397220 */ /* 0x040fe40000410000 */
[C---:B------:R-:W-:Y:S01]  /*afe0*/  FMUL.FTZ R58, R2.reuse, R58 ;  /* 0x0000003a023a7220 */ /* 0x040fe20000410000 */
[C---:B------:R-:W-:Y:S01]  /*aff0*/  HMMA.16816.F32 R32, R128.reuse, R122, R32 ;  /* 0x0000007a8020723c */ /* 0x040fe20000001820 */
[----:B------:R-:W-:Y:S01]  /*b000*/  LDSM.16.MT88.4 R120, [R196+0x900] ;  /* 0x00090000c478783b */ /* 0x000fe20000004200 */
[----:B------:R-:W3:Y:S02]  /*b010*/  MUFU.EX2 R230, R230 ;  /* 0x000000e600e67308 */ /* 0x000ee40000000800 */
[C---:B------:R-:W-:Y:S02]  /*b020*/  FMUL.FTZ R59, R2.reuse, R59 ;  /* 0x0000003b023b7220 */ /* 0x040fe40000410000 */
[C---:B------:R-:W-:Y:S02]  /*b030*/  FMUL.FTZ R60, R3.reuse, R60 ;  /* 0x0000003c033c7220 */ /* 0x040fe40000410000 */
[C---:B-----5:R-:W-:Y:S04]  /*b040*/  HMMA.16816.F32 R36, R128.reuse, R112, R36 ;  /* 0x000000708024723c */ /* 0x060fe80000001824 */
[C---:B------:R-:W-:Y:S01]  /*b050*/  FMUL.FTZ R61, R3.reuse, R61 ;  /* 0x0000003d033d7220 */ /* 0x040fe20000410000 */
[----:B------:R-:W-:Y:S01]  /*b060*/  MUFU.EX2 R229, R229 ;  /* 0x000000e500e57308 */ /* 0x000fe20000000800 */
[C---:B------:R-:W-:Y:S02]  /*b070*/  FMUL.FTZ R62, R2.reuse, R62 ;  /* 0x0000003e023e7220 */ /* 0x040fe40000410000 */
[C---:B------:R-:W-:Y:S01]  /*b080*/  HMMA.16816.F32 R40, R128.reuse, R114, R40 ;  /* 0x000000728028723c */ /* 0x040fe20000001828 */
[----:B------:R-:W-:Y:S03]  /*b090*/  LDSM.16.MT88.4 R112, [R203+0x900] ;  /* 0x00090000cb70783b */ /* 0x000fe60000004200 */
[C---:B------:R-:W-:Y:S02]  /*b0a0*/  FMUL.FTZ R63, R2.reuse, R63 ;  /* 0x0000003f023f7220 */ /* 0x040fe40000410000 */
[C---:B------:R-:W-:Y:S01]  /*b0b0*/  FMUL.FTZ R64, R3.reuse, R64 ;  /* 0x0000004003407220 */ /* 0x040fe20000410000 */
[----:B------:R-:W5:Y:S01]  /*b0c0*/  MUFU.EX2 R232, R232 ;  /* 0x000000e800e87308 */ /* 0x000f620000000800 */
[C---:B------:R-:W-:Y:S01]  /*b0d0*/  FMUL.FTZ R65, R3.reuse, R65 ;  /* 0x0000004103417220 */ /* 0x040fe20000410000 */
[C---:B-1----:R-:W-:Y:S03]  /*b0e0*/  HMMA.16816.F32 R44, R128.reuse, R104, R44 ;  /* 0x00000068802c723c */ /* 0x042fe6000000182c */
[C---:B------:R-:W-:Y:S02]  /*b0f0*/  FMUL.FTZ R66, R2.reuse, R66 ;  /* 0x0000004202427220 */ /* 0x040fe40000410000 */
[C---:B------:R-:W-:Y:S03]  /*b100*/  FMUL.FTZ R67, R2.reuse, R67 ;  /* 0x0000004302437220 */ /* 0x040fe60000410000 */
[----:B------:R-:W-:Y:S01]  /*b110*/  MUFU.EX2 R231, R231 ;  /* 0x000000e700e77308 */ /* 0x000fe20000000800 */
[C---:B------:R-:W-:Y:S01]  /*b120*/  FMUL.FTZ R68, R3.reuse, R68 ;  /* 0x0000004403447220 */ /* 0x040fe20000410000 */
[C---:B------:R-:W-:Y:S01]  /*b130*/  HMMA.16816.F32 R48, R128.reuse, R106, R48 ;  /* 0x0000006a8030723c */ /* 0x040fe20000001830 */
[----:B------:R-:W1:Y:S02]  /*b140*/  LDSM.16.MT88.4 R104, [R203+0x4100] ;  /* 0x00410000cb68783b */ /* 0x000e640000004200 */
[C---:B------:R-:W-:Y:S02]  /*b150*/  FMUL.FTZ R69, R3.reuse, R69 ;  /* 0x0000004503457220 */ /* 0x040fe40000410000 */
[C---:B------:R-:W-:Y:S03]  /*b160*/  FMUL.FTZ R70, R2.reuse, R70 ;  /* 0x0000004602467220 */ /* 0x040fe60000410000 */
[C---:B------:R-:W-:Y:S01]  /*b170*/  HMMA.16816.F32 R52, R128.reuse, R100, R52 ;  /* 0x000000648034723c */ /* 0x040fe20000001834 */
[----:B------:R-:W1:Y:S03]  /*b180*/  MUFU.EX2 R234, R234 ;  /* 0x000000ea00ea7308 */ /* 0x000e660000000800 */
[C---:B------:R-:W-:Y:S02]  /*b190*/  FMUL.FTZ R71, R2.reuse, R71 ;  /* 0x0000004702477220 */ /* 0x040fe40000410000 */
[C---:B------:R-:W-:Y:S02]  /*b1a0*/  FMUL.FTZ R72, R3.reuse, R72 ;  /* 0x0000004803487220 */ /* 0x040fe40000410000 */
[C---:B------:R-:W-:Y:S01]  /*b1b0*/  HMMA.16816.F32 R56, R128.reuse, R102, R56 ;  /* 0x000000668038723c */ /* 0x040fe20000001838 */
[----:B------:R-:W2:Y:S02]  /*b1c0*/  LDSM.16.MT88.4 R100, [R198+0x4100] ;  /* 0x00410000c664783b */ /* 0x000ea40000004200 */
[----:B------:R-:W-:Y:S01]  /*b1d0*/  MUFU.EX2 R233, R233 ;  /* 0x000000e900e97308 */ /* 0x000fe20000000800 */
[C---:B------:R-:W-:Y:S02]  /*b1e0*/  FMUL.FTZ R73, R3.reuse, R73 ;  /* 0x0000004903497220 */ /* 0x040fe40000410000 */
[C---:B------:R-:W-:Y:S02]  /*b1f0*/  FMUL.FTZ R74, R2.reuse, R74 ;  /* 0x0000004a024a7220 */ /* 0x040fe40000410000 */
[C---:B------:R-:W-:Y:S04]  /*b200*/  HMMA.16816.F32 R60, R128.reuse, R108, R60 ;  /* 0x0000006c803c723c */ /* 0x040fe8000000183c */
[C---:B------:R-:W-:Y:S01]  /*b210*/  FMUL.FTZ R75, R2.reuse, R75 ;  /* 0x0000004b024b7220 */ /* 0x040fe20000410000 */
[----:B------:R-:W2:Y:S01]  /*b220*/  MUFU.EX2 R236, R236 ;  /* 0x000000ec00ec7308 */ /* 0x000ea20000000800 */
[C---:B------:R-:W-:Y:S02]  /*b230*/  FMUL.FTZ R76, R3.reuse, R76 ;  /* 0x0000004c034c7220 */ /* 0x040fe40000410000 */
[C---:B------:R-:W-:Y:S01]  /*b240*/  HMMA.16816.F32 R64, R128.reuse, R110, R64 ;  /* 0x0000006e8040723c */ /* 0x040fe20000001840 */
[----:B------:R-:W3:Y:S03]  /*b250*/  LDSM.16.MT88.4 R108, [R197+0x4100] ;  /* 0x00410000c56c783b */ /* 0x000ee60000004200 */
[C---:B------:R-:W-:Y:S02]  /*b260*/  FMUL.FTZ R77, R3.reuse, R77 ;  /* 0x0000004d034d7220 */ /* 0x040fe40000410000 */
[C---:B------:R-:W-:Y:S01]  /*b270*/  FMUL.FTZ R78, R2.reuse, R78 ;  /* 0x0000004e024e7220 */ /* 0x040fe20000410000 */
[----:B------:R-:W-:Y:S01]  /*b280*/  MUFU.EX2 R235, R235 ;  /* 0x000000eb00eb7308 */ /* 0x000fe20000000800 */
[C---:B------:R-:W-:Y:S01]  /*b290*/  FMUL.FTZ R79, R2.reuse, R79 ;  /* 0x0000004f024f7220 */ /* 0x040fe20000410000 */
[C---:B-1----:R-:W-:Y:S03]  /*b2a0*/  HMMA.16816.F32 R68, R128.reuse, R104, R68 ;  /* 0x000000688044723c */ /* 0x042fe60000001844 */
[C---:B------:R-:W-:Y:S02]  /*b2b0*/  FMUL.FTZ R80, R3.reuse, R80 ;  /* 0x0000005003507220 */ /* 0x040fe40000410000 */
[C---:B------:R-:W-:Y:S02]  /*b2c0*/  FMUL.FTZ R81, R3.reuse, R81 ;  /* 0x0000005103517220 */ /* 0x040fe40000410000 */
[C---:B------:R-:W-:Y:S01]  /*b2d0*/  FMUL.FTZ R82, R2.reuse, R82 ;  /* 0x0000005202527220 */ /* 0x040fe20000410000 */
[C---:B------:R-:W-:Y:S01]  /*b2e0*/  HMMA.16816.F32 R72, R128.reuse, R106, R72 ;  /* 0x0000006a8048723c */ /* 0x040fe20000001848 */
[----:B------:R-:W1:Y:S01]  /*b2f0*/  LDSM.16.MT88.4 R104, [R196+0x4100] ;  /* 0x00410000c468783b */ /* 0x000e620000004200 */
[----:B------:R-:W1:Y:S02]  /*b300*/  MUFU.EX2 R238, R238 ;  /* 0x000000ee00ee7308 */ /* 0x000e640000000800 */
[C---:B------:R-:W-:Y:S02]  /*b310*/  FMUL.FTZ R83, R2.reuse, R83 ;  /* 0x0000005302537220 */ /* 0x040fe40000410000 */
[C---:B------:R-:W-:Y:S02]  /*b320*/  FMUL.FTZ R84, R3.reuse, R84 ;  /* 0x0000005403547220 */ /* 0x040fe40000410000 */
[C---:B--2---:R-:W-:Y:S04]  /*b330*/  HMMA.16816.F32 R76, R128.reuse, R100, R76 ;  /* 0x00000064804c723c */ /* 0x044fe8000000184c */
[C---:B------:R-:W-:Y:S01]  /*b340*/  FMUL.FTZ R85, R3.reuse, R85 ;  /* 0x0000005503557220 */ /* 0x040fe20000410000 */
[----:B------:R-:W-:Y:S01]  /*b350*/  MUFU.EX2 R237, R237 ;  /* 0x000000ed00ed7308 */ /* 0x000fe20000000800 */
[----:B------:R-:W-:Y:S01]  /*b360*/  FMUL.FTZ R86, R2, R86 ;  /* 0x0000005602567220 */ /* 0x000fe20000410000 */
[----:B------:R-:W-:Y:S01]  /*b370*/  F2FP.PACK_AB R100, R176, R175 ;  /* 0x000000afb064723e */ /* 0x000fe200000000ff */
[C---:B------:R-:W-:Y:S04]  /*b380*/  HMMA.16816.F32 R80, R128.reuse, R102, R80 ;  /* 0x000000668050723c */ /* 0x040fe80000001850 */
[----:B------:R-:W-:Y:S01]  /*b390*/  FMUL.FTZ R87, R2, R87 ;  /* 0x0000005702577220 */ /* 0x000fe20000410000 */
[----:B------:R-:W-:Y:S01]  /*b3a0*/  F2FP.PACK_AB R101, R178, R177 ;  /* 0x000000b1b265723e */ /* 0x000fe200000000ff */
[C---:B------:R-:W-:Y:S01]  /*b3b0*/  FMUL.FTZ R88, R3.reuse, R88 ;  /* 0x0000005803587220 */ /* 0x040fe20000410000 */
[----:B----4-:R-:W-:Y:S01]  /*b3c0*/  F2FP.PACK_AB R102, R180, R179 ;  /* 0x000000b3b466723e */ /* 0x010fe200000000ff */
[C---:B------:R-:W-:Y:S01]  /*b3d0*/  FMUL.FTZ R89, R3.reuse, R89 ;  /* 0x0000005903597220 */ /* 0x040fe20000410000 */
[----:B------:R-:W-:Y:S01]  /*b3e0*/  F2FP.PACK_AB R103, R182, R181 ;  /* 0x000000b5b667723e */ /* 0x000fe200000000ff */
[----:B------:R-:W2:Y:S01]  /*b3f0*/  MUFU.EX2 R240, R240 ;  /* 0x000000f000f07308 */ /* 0x000ea20000000800 */
[C---:B---3--:R-:W-:Y:S03]  /*b400*/  HMMA.16816.F32 R84, R128.reuse, R108, R84 ;  /* 0x0000006c8054723c */ /* 0x048fe60000001854 */
[C---:B------:R-:W-:Y:S02]  /*b410*/  FMUL.FTZ R90, R2.reuse, R90 ;  /* 0x0000005a025a7220 */ /* 0x040fe40000410000 */
[C---:B------:R-:W-:Y:S02]  /*b420*/  FMUL.FTZ R91, R2.reuse, R91 ;  /* 0x0000005b025b7220 */ /* 0x040fe40000410000 */
[C---:B------:R-:W-:Y:S02]  /*b430*/  FMUL.FTZ R92, R3.reuse, R92 ;  /* 0x0000005c035c7220 */ /* 0x040fe40000410000 */
[C---:B------:R-:W-:Y:S01]  /*b440*/  FMUL.FTZ R93, R3.reuse, R93 ;  /* 0x0000005d035d7220 */ /* 0x040fe20000410000 */
[----:B------:R-:W3:Y:S02]  /*b450*/  MUFU.EX2 R239, R239 ;  /* 0x000000ef00ef7308 */ /* 0x000ee40000000800 */
[C---:B------:R-:W-:Y:S01]  /*b460*/  HMMA.16816.F32 R88, R128.reuse, R110, R88 ;  /* 0x0000006e8058723c */ /* 0x040fe20000001858 */
[----:B------:R-:W4:Y:S02]  /*b470*/  LDSM.16.MT88.4 R108, [R197+0x900] ;  /* 0x00090000c56c783b */ /* 0x000f240000004200 */
[C---:B------:R-:W-:Y:S02]  /*b480*/  FMUL.FTZ R94, R2.reuse, R94 ;  /* 0x0000005e025e7220 */ /* 0x040fe40000410000 */
[C---:B------:R-:W-:Y:S02]  /*b490*/  FMUL.FTZ R95, R2.reuse, R95 ;  /* 0x0000005f025f7220 */ /* 0x040fe40000410000 */
[C---:B------:R-:W-:Y:S02]  /*b4a0*/  FMUL.FTZ R96, R3.reuse, R96 ;  /* 0x0000006003607220 */ /* 0x040fe40000410000 */
[----:B------:R-:W-:Y:S03]  /*b4b0*/  FMUL.FTZ R97, R3, R97 ;  /* 0x0000006103617220 */ /* 0x000fe60000410000 */
[C---:B-1----:R-:W-:Y:S03]  /*b4c0*/  HMMA.16816.F32 R92, R128.reuse, R104, R92 ;  /* 0x00000068805c723c */ /* 0x042fe6000000185c */
[C---:B------:R-:W-:Y:S02]  /*b4d0*/  FMUL.FTZ R98, R2.reuse, R98 ;  /* 0x0000006202627220 */ /* 0x040fe40000410000 */
[----:B------:R-:W-:Y:S02]  /*b4e0*/  FMUL.FTZ R99, R2, R99 ;  /* 0x0000006302637220 */ /* 0x000fe40000410000 */
[--C-:B------:R-:W-:Y:S02]  /*b4f0*/  FFMA.FTZ R134, R134, c[0x0][0x2d0], -R144.reuse ;  /* 0x0000b40086867a23 */ /* 0x100fe40000010890 */
[----:B------:R-:W-:Y:S03]  /*b500*/  FFMA.FTZ R144, R133, c[0x0][0x2d0], -R144 ;  /* 0x0000b40085907a23 */ /* 0x000fe60000010890 */
[----:B------:R-:W-:Y:S01]  /*b510*/  HMMA.16816.F32 R96, R128, R106, R96 ;  /* 0x0000006a8060723c */ /* 0x000fe20000001860 */
[----:B------:R-:W1:Y:S01]  /*b520*/  LDSM.16.MT88.4 R104, [R196+0x2900] ;  /* 0x00290000c468783b */ /* 0x000e620000004200 */
[----:B------:R2:W-:Y:S01]  /*b530*/  MUFU.EX2 R133, R144 ;  /* 0x0000009000857308 */ /* 0x0005e20000000800 */
[----:B------:R-:W-:Y:S01]  /*b540*/  FFMA.FTZ R174, R3, R214, R174 ;  /* 0x000000d603ae7223 */ /* 0x000fe200000100ae */
[----:B------:R-:W-:Y:S01]  /*b550*/  MOV R3, R0 ;  /* 0x0000000000037202 */ /* 0x000fe20000000f00 */
[----:B------:R-:W-:Y:S02]  /*b560*/  FFMA.FTZ R170, R2, R215, R170 ;  /* 0x000000d702aa7223 */ /* 0x000fe400000100aa */
[----:B------:R-:W-:Y:S01]  /*b570*/  FADD.FTZ R173, R173, R174 ;  /* 0x000000aeadad7221 */ /* 0x000fe20000010000 */
[C---:B------:R-:W-:Y:S01]  /*b580*/  HMMA.16816.F32 R4, R100.reuse, R112, R4 ;  /* 0x000000706404723c */ /* 0x040fe20000001804 */
[----:B------:R-:W-:Y:S03]  /*b590*/  LDSM.16.MT88.4 R128, [R198+0x3100] ;  /* 0x00310000c680783b */ /* 0x000fe60000004200 */
[----:B------:R-:W1:Y:S01]  /*b5a0*/  MUFU.EX2 R134, R134 ;  /* 0x0000008600867308 */ /* 0x000e620000000800 */
[----:B------:R-:W-:Y:S02]  /*b5b0*/  FADD.FTZ R169, R169, R170 ;  /* 0x000000aaa9a97221 */ /* 0x000fe40000010000 */
[----:B------:R-:W-:Y:S01]  /*b5c0*/  FADD.FTZ R172, R172, R173 ;  /* 0x000000adacac7221 */ /* 0x000fe20000010000 */
[C---:B------:R-:W-:Y:S01]  /*b5d0*/  HMMA.16816.F32 R8, R100.reuse, R114, R8 ;  /* 0x000000726408723c */ /* 0x040fe20000001808 */
[----:B------:R-:W-:Y:S03]  /*b5e0*/  LDSM.16.MT88.4 R112, [R198+0x4900] ;  /* 0x00490000c670783b */ /* 0x000fe60000004200 */
[----:B------:R-:W-:Y:S02]  /*b5f0*/  FADD.FTZ R2, R168, R169 ;  /* 0x000000a9a8027221 */ /* 0x000fe40000010000 */
[----:B------:R-:W-:Y:S02]  /*b600*/  FADD.FTZ R172, R171, R172 ;  /* 0x000000acabac7221 */ /* 0x000fe40000010000 */
[C---:B------:R-:W-:Y:S01]  /*b610*/  HMMA.16816.F32 R12, R100.reuse, R116, R12 ;  /* 0x00000074640c723c */ /* 0x040fe2000000180c */
[----:B--2---:R-:W-:Y:S03]  /*b620*/  LDSM.16.MT88.4 R144, [R196+0x1900] ;  /* 0x00190000c490783b */ /* 0x004fe60000004200 */
[----:B------:R-:W-:Y:S01]  /*b630*/  FADD.FTZ R2, R135, R2 ;  /* 0x0000000287027221 */ /* 0x000fe20000010000 */
[----:B------:R-:W-:Y:S01]  /*b640*/  MOV R135, R132 ;  /* 0x0000008400877202 */ /* 0x000fe20000000f00 */
[----:B------:R-:W-:Y:S02]  /*b650*/  FADD.FTZ R175, R175, R172 ;  /* 0x000000acafaf7221 */ /* 0x000fe40000010000 */
[C---:B------:R-:W-:Y:S01]  /*b660*/  HMMA.16816.F32 R16, R100.reuse, R118, R16 ;  /* 0x000000766410723c */ /* 0x040fe20000001810 */
[----:B------:R-:W-:Y:S03]  /*b670*/  LDSM.16.MT88.4 R116, [R197+0x4900] ;  /* 0x00490000c574783b */ /* 0x000fe60000004200 */
[----:B------:R-:W-:Y:S02]  /*b680*/  FADD.FTZ R177, R177, R2 ;  /* 0x00000002b1b17221 */ /* 0x000fe40000010000 */
[----:B------:R-:W-:Y:S02]  /*b690*/  FADD.FTZ R176, R176, R175 ;  /* 0x000000afb0b07221 */ /* 0x000fe40000010000 */
[C---:B----4-:R-:W-:Y:S04]  /*b6a0*/  HMMA.16816.F32 R20, R100.reuse, R108, R20 ;  /* 0x0000006c6414723c */ /* 0x050fe80000001814 */
[----:B------:R-:W-:Y:S02]  /*b6b0*/  FADD.FTZ R178, R178, R177 ;  /* 0x000000b1b2b27221 */ /* 0x000fe40000010000 */
[----:B------:R-:W-:Y:S02]  /*b6c0*/  FADD.FTZ R179, R179, R176 ;  /* 0x000000b0b3b37221 */ /* 0x000fe40000010000 */
[C---:B------:R-:W-:Y:S01]  /*b6d0*/  HMMA.16816.F32 R24, R100.reuse, R110, R24 ;  /* 0x0000006e6418723c */ /* 0x040fe20000001818 */
[----:B------:R-:W2:Y:S03]  /*b6e0*/  LDSM.16.MT88.4 R108, [R203+0x4900] ;  /* 0x00490000cb6c783b */ /* 0x000ea60000004200 */
[----:B------:R-:W-:Y:S02]  /*b6f0*/  FADD.FTZ R181, R181, R178 ;  /* 0x000000b2b5b57221 */ /* 0x000fe40000010000 */
[----:B------:R-:W-:Y:S02]  /*b700*/  FADD.FTZ R180, R180, R179 ;  /* 0x000000b3b4b47221 */ /* 0x000fe40000010000 */
[C---:B------:R-:W-:Y:S04]  /*b710*/  HMMA.16816.F32 R28, R100.reuse, R120, R28 ;  /* 0x00000078641c723c */ /* 0x040fe8000000181c */
[----:B------:R-:W-:Y:S04]  /*b720*/  FADD.FTZ R182, R182, R181 ;  /* 0x000000b5b6b67221 */ /* 0x000fe80000010000 */
        /* <DEDUP_REMOVED lines=22> */
[----:B------:R-:W3:Y:S07]  /*b890*/  LDSM.16.MT88.4 R116, [R203+0x3100] ;  /* 0x00310000cb74783b */ /* 0x000eee0000004200 */
[C---:B-1----:R-:W-:Y:S08]  /*b8a0*/  HMMA.16816.F32 R92, R100.reuse, R104, R92 ;  /* 0x00000068645c723c */ /* 0x042ff0000000185c */
[----:B------:R-:W-:Y:S01]  /*b8b0*/  HMMA.16816.F32 R96, R100, R106, R96 ;  /* 0x0000006a6460723c */ /* 0x000fe20000001860 */
[----:B------:R-:W1:Y:S06]  /*b8c0*/  LDSM.16.MT88.4 R104, [R196+0x3100] ;  /* 0x00310000c468783b */ /* 0x000e6c0000004200 */
[----:B------:R-:W-:Y:S01]  /*b8d0*/  F2FP.PACK_AB R100, R230, R183 ;  /* 0x000000b7e664723e */ /* 0x000fe200000000ff */
[----:B------:R-:W-:Y:S01]  /*b8e0*/  FADD.FTZ R183, R183, R180 ;  /* 0x000000b4b7b77221 */ /* 0x000fe20000010000 */
[----:B-----5:R-:W-:Y:S03]  /*b8f0*/  F2FP.PACK_AB R101, R232, R229 ;  /* 0x000000e5e865723e */ /* 0x020fe600000000ff */
        /* <DEDUP_REMOVED lines=14> */
[C---:B----4-:R-:W-:Y:S08]  /*b9e0*/  HMMA.16816.F32 R20, R100.reuse, R112, R20 ;  /* 0x000000706414723c */ /* 0x050ff00000001814 */
[C---:B------:R-:W-:Y:S01]  /*b9f0*/  HMMA.16816.F32 R24, R100.reuse, R114, R24 ;  /* 0x000000726418723c */ /* 0x040fe20000001818 */
[----:B------:R-:W4:Y:S07]  /*ba00*/  LDSM.16.MT88.4 R112, [R198+0x5100] ;  /* 0x00510000c670783b */ /* 0x000f2e0000004200 */
[C---:B------:R-:W-:Y:S08]  /*ba10*/  HMMA.16816.F32 R28, R100.reuse, R124, R28 ;  /* 0x0000007c641c723c */ /* 0x040ff0000000181c */
[C---:B------:R-:W-:Y:S01]  /*ba20*/  HMMA.16816.F32 R32, R100.reuse, R126, R32 ;  /* 0x0000007e6420723c */ /* 0x040fe20000001820 */
[----:B------:R-:W-:Y:S07]  /*ba30*/  LDSM.16.MT88.4 R124, [R203+0x1900] ;  /* 0x00190000cb7c783b */ /* 0x000fee0000004200 */
[C---:B---3--:R-:W-:Y:S08]  /*ba40*/  HMMA.16816.F32 R36, R100.reuse, R116, R36 ;  /* 0x000000746424723c */ /* 0x048ff00000001824 */
[C---:B------:R-:W-:Y:S01]  /*ba50*/  HMMA.16816.F32 R40, R100.reuse, R118, R40 ;  /* 0x000000766428723c */ /* 0x040fe20000001828 */
[----:B------:R-:W3:Y:S07]  /*ba60*/  LDSM.16.MT88.4 R116, [R197+0x5100] ;  /* 0x00510000c574783b */ /* 0x000eee0000004200 */
        /* <DEDUP_REMOVED lines=8> */
[C---:B-1----:R-:W-:Y:S04]  /*baf0*/  HMMA.16816.F32 R60, R100.reuse, R104, R60 ;  /* 0x00000068643c723c */ /* 0x042fe8000000183c */
[----:B------:R-:W-:Y:S01]  /*bb00*/  F2FP.PACK_AB R139, R133, R134 ;  /* 0x00000086858b723e */ /* 0x000fe200000000ff */
[----:B------:R-:W-:Y:S02]  /*bb10*/  FADD.FTZ R237, R237, R236 ;  /* 0x000000eceded7221 */ /* 0x000fe40000010000 */
[----:B------:R-:W-:Y:S01]  /*bb20*/  FADD.FTZ R238, R238, R235 ;  /* 0x000000ebeeee7221 */ /* 0x000fe20000010000 */
[C---:B------:R-:W-:Y:S01]  /*bb30*/  HMMA.16816.F32 R64, R100.reuse, R106, R64 ;  /* 0x0000006a6440723c */ /* 0x040fe20000001840 */
[----:B------:R-:W1:Y:S03]  /*bb40*/  LDSM.16.MT88.4 R104, [R196+0x5100] ;  /* 0x00510000c468783b */ /* 0x000e660000004200 */
        /* <DEDUP_REMOVED lines=8> */
[C---:B----4-:R-:W-:Y:S08]  /*bbd0*/  HMMA.16816.F32 R76, R100.reuse, R112, R76 ;  /* 0x00000070644c723c */ /* 0x050ff0000000184c */
[C---:B------:R-:W-:Y:S08]  /*bbe0*/  HMMA.16816.F32 R80, R100.reuse, R114, R80 ;  /* 0x000000726450723c */ /* 0x040ff00000001850 */
[C---:B---3--:R-:W-:Y:S08]  /*bbf0*/  HMMA.16816.F32 R84, R100.reuse, R116, R84 ;  /* 0x000000746454723c */ /* 0x048ff00000001854 */
[C---:B------:R-:W-:Y:S08]  /*bc00*/  HMMA.16816.F32 R88, R100.reuse, R118, R88 ;  /* 0x000000766458723c */ /* 0x040ff00000001858 */
[C---:B-1----:R-:W-:Y:S08]  /*bc10*/  HMMA.16816.F32 R92, R100.reuse, R104, R92 ;  /* 0x00000068645c723c */ /* 0x042ff0000000185c */
        /* <DEDUP_REMOVED lines=29> */
.L_x_195:
[----:B------:R-:W-:-:S06]  /*bdf0*/  UISETP.GE.AND UP0, UPT, UR21, UR7, UPT ;  /* 0x000000071500728c */ /* 0x000fcc000bf06270 */
[----:B------:R-:W-:-:S13]  /*be00*/  PLOP3.LUT P0, PT, PT, PT, UP0, 0x40, 0x0 ;  /* 0x000000000000781c */ /* 0x000fda0003f0e808 */
[----:B------:R-:W-:Y:S05]  /*be10*/  @P0 BRA `(.L_x_199) ;  /* 0x00003ac000000947 */ /* 0x000fea0003800000 */
[----:B------:R-:W-:Y:S01]  /*be20*/  SHF.R.S32.HI R5, RZ, 0x1f, R218 ;  /* 0x0000001fff057819 */ /* 0x000fe200000114da */
[----:B------:R-:W-:Y:S01]  /*be30*/  IMAD.MOV.U32 R2, RZ, RZ, R132 ;  /* 0x000000ffff027224 */ /* 0x000fe200078e0084 */
[C---:B------:R-:W-:Y:S01]  /*be40*/  SHF.L.U64.HI R220, R217.reuse, 0x1, R220 ;  /* 0x00000001d9dc7819 */ /* 0x040fe200000102dc */
[----:B------:R-:W-:Y:S01]  /*be50*/  IMAD.MOV.U32 R3, RZ, RZ, R0 ;  /* 0x000000ffff037224 */ /* 0x000fe200078e0000 */
[----:B------:R-:W-:Y:S01]  /*be60*/  SHF.L.U64.HI R180, R218, 0x1, R5 ;  /* 0x00000001dab47819 */ /* 0x000fe20000010205 */
[----:B------:R-:W-:Y:S01]  /*be70*/  IMAD.SHL.U32 R217, R217, 0x2, RZ ;  /* 0x00000002d9d97824 */ /* 0x000fe200078e00ff */
[----:B------:R-:W-:Y:S02]  /*be80*/  SHF.L.U64.HI R219, R216, 0x1, R219 ;  /* 0x00000001d8db7819 */ /* 0x000fe400000102db */
[----:B------:R-:W-:Y:S02]  /*be90*/  SHF.L.U32 R218, R218, 0x1, RZ ;  /* 0x00000001dada7819 */ /* 0x000fe400000006ff */
[----:B------:R-:W-:-:S02]  /*bea0*/  SHF.L.U32 R216, R216, 0x1, RZ ;  /* 0x00000001d8d87819 */ /* 0x000fc400000006ff */
.L_x_209:
[----:B------:R-:W-:Y:S01]  /*beb0*/  SHF.R.S32.HI R5, RZ, 0x1f, R208 ;  /* 0x0000001fff057819 */ /* 0x000fe200000114d0 */
[----:B------:R-:W-:Y:S01]  /*bec0*/  IMAD.WIDE.U32 R8, R208, c[0x0][0x208], RZ ;  /* 0x00008200d0087a25 */ /* 0x000fe200078e00ff */
[----:B------:R-:W-:Y:S01]  /*bed0*/  SHF.R.S32.HI R6, RZ, 0x1f, R207 ;  /* 0x0000001fff067819 */ /* 0x000fe200000114cf */
[----:B------:R-:W-:Y:S04]  /*bee0*/  DEPBAR.LE SB0, 0x0 ;  /* 0x000080000000791a */ /* 0x000fe80000000000 */
[----:B------:R-:W-:Y:S01]  /*bef0*/  IMAD R5, R5, c[0x0][0x208], RZ ;  /* 0x0000820005057a24 */ /* 0x000fe200078e02ff */
[----:B------:R-:W-:Y:S01]  /*bf00*/  BAR.SYNC.DEFER_BLOCKING 0x0 ;  /* 0x0000000000007b1d */ /* 0x000fe20000010000 */
[----:B------:R-:W-:Y:S01]  /*bf10*/  IMAD R6, R6, c[0x0][0x218], RZ ;  /* 0x0000860006067a24 */ /* 0x000fe200078e02ff */
[----:B------:R-:W-:Y:S01]  /*bf20*/  UISETP.GT.AND UP0, UPT, UR21, UR7, UPT ;  /* 0x000000071500728c */ /* 0x000fe2000bf04270 */
[----:B------:R-:W-:Y:S02]  /*bf30*/  IMAD R5, R208, c[0x0][0x20c], R5 ;  /* 0x00008300d0057a24 */ /* 0x000fe400078e0205 */
[----:B------:R-:W-:Y:S03]  /*bf40*/  IMAD R6, R207, c[0x0][0x21c], R6 ;  /* 0x00008700cf067a24 */ /* 0x000fe600078e0206 */
[----:B------:R-:W-:Y:S05]  /*bf50*/  IADD3 R9, R9, R5, RZ ;  /* 0x0000000509097210 */ /* 0x000fea0007ffe0ff */
[----:B------:R-:W-:Y:S05]  /*bf60*/  IMAD.WIDE.U32 R8, R207, c[0x0][0x218], R8 ;  /* 0x00008600cf087a25 */ /* 0x000fea00078e0008 */
[----:B------:R-:W-:Y:S04]  /*bf70*/  IADD3 R5, P0, R8, UR16, RZ ;  /* 0x0000001008057c10 */ /* 0x000fe8000ff1e0ff */
[----:B------:R-:W-:Y:S02]  /*bf80*/  IADD3.X R6, R9, UR9, R6, P0, !PT ;  /* 0x0000000909067c10 */ /* 0x000fe400087fe406 */
[C---:B------:R-:W-:Y:S01]  /*bf90*/  LEA R4, P0, R5.reuse, c[0x0][0x1f8], 0x1 ;  /* 0x00007e0005047a11 */ /* 0x040fe200078008ff */
[----:B------:R-:W-:Y:S03]  /*bfa0*/  LDSM.16.M88.4 R32, [R206+0xc100] ;  /* 0x00c10000ce20783b */ /* 0x000fe60000000200 */
[----:B------:R-:W-:Y:S04]  /*bfb0*/  LEA.HI.X R0, R5, c[0x0][0x1fc], R6, 0x1, P0 ;  /* 0x00007f0005007a11 */ /* 0x000fe800000f0c06 */
[----:B------:R-:W1:Y:S07]  /*bfc0*/  SHFL.IDX PT, R21, R4, RZ, 0x181f ;  /* 0x00181fff04157589 */ /* 0x000e6e00000e0000 */
[----:B------:R-:W2:Y:S07]  /*bfd0*/  SHFL.IDX PT, R7, R0, RZ, 0x181f ;  /* 0x00181fff00077589 */ /* 0x000eae00000e0000 */
[----:B------:R-:W-:Y:S07]  /*bfe0*/  LDSM.16.M88.4 R8, [R205+0x6100] ;  /* 0x00610000cd08783b */ /* 0x000fee0000000200 */
[----:B------:R-:W3:Y:S07]  /*bff0*/  SHFL.IDX PT, R165, R4, 0x1, 0x181f ;  /* 0x00381f0004a57f89 */ /* 0x000eee00000e0000 */
[----:B------:R-:W4:Y:S07]  /*c000*/  SHFL.IDX PT, R5, R0, 0x1, 0x181f ;  /* 0x00381f0000057f89 */ /* 0x000f2e00000e0000 */
[----:B------:R-:W5:Y:S07]  /*c010*/  LDSM.16.M88.4 R16, [R205+0x6900] ;  /* 0x00690000cd10783b */ /* 0x000f6e0000000200 */
[----:B------:R-:W1:Y:S07]  /*c020*/  LDSM.16.M88.4 R24, [R205+0x7100] ;  /* 0x00710000cd18783b */ /* 0x000e6e0000000200 */
[----:B------:R-:W2:Y:S07]  /*c030*/  LDSM.16.M88.4 R132, [R205+0x7900] ;  /* 0x00790000cd84783b */ /* 0x000eae0000000200 */
[----:B------:R-:W-:Y:S07]  /*c040*/  LDSM.16.M88.4 R136, [R202+0xc100] ;  /* 0x00c10000ca88783b */ /* 0x000fee0000000200 */
[----:B------:R-:W5:Y:S07]  /*c050*/  LDSM.16.M88.4 R140, [R204] ;  /* 0x00000000cc8c783b */ /* 0x000f6e0000000200 */
[----:B------:R-:W5:Y:S07]  /*c060*/  LDSM.16.M88.4 R144, [R195] ;  /* 0x00000000c390783b */ /* 0x000f6e0000000200 */
[----:B------:R-:W5:Y:S07]  /*c070*/  LDSM.16.M88.4 R148, [R194] ;  /* 0x00000000c294783b */ /* 0x000f6e0000000200 */
[----:B------:R-:W5:Y:S01]  /*c080*/  LDSM.16.M88.4 R152, [R193] ;  /* 0x00000000c198783b */ /* 0x000f620000000200 */
[C---:B-1----:R-:W-:Y:S02]  /*c090*/  IADD3 R14, P2, R21.reuse, R218, RZ ;  /* 0x000000da150e7210 */ /* 0x042fe40007f5e0ff */
[----:B------:R-:W-:Y:S02]  /*c0a0*/  IADD3 R12, P0, R21, R217, RZ ;  /* 0x000000d9150c7210 */ /* 0x000fe40007f1e0ff */
[C---:B--2---:R-:W-:Y:S02]  /*c0b0*/  IADD3.X R15, R7.reuse, R180, RZ, P2, !PT ;  /* 0x000000b4070f7210 */ /* 0x044fe400017fe4ff */
[----:B------:R-:W-:Y:S02]  /*c0c0*/  IADD3.X R13, R7, R220, RZ, P0, !PT ;  /* 0x000000dc070d7210 */ /* 0x000fe400007fe4ff */
[----:B------:R-:W-:Y:S01]  /*c0d0*/  IADD3 R20, P2, R21, R216, RZ ;  /* 0x000000d815147210 */ /* 0x000fe20007f5e0ff */
[----:B------:R-:W-:Y:S01]  /*c0e0*/  @!PT LDS RZ, [RZ] ;  /* 0x00000000fffff984 */ /* 0x000fe20000000800 */
[----:B------:R-:W-:Y:S01]  /*c0f0*/  @!PT LDS RZ, [RZ] ;  /* 0x00000000fffff984 */ /* 0x000fe20000000800 */
[----:B------:R-:W-:Y:S01]  /*c100*/  @!PT LDS RZ, [RZ] ;  /* 0x00000000fffff984 */ /* 0x000fe20000000800 */
[----:B------:R5:W-:Y:S01]  /*c110*/  LDGSTS.E.BYPASS.LTC128B.128 [R213], [R14.64], !P6 ;  /* 0x000000000ed57fae */ /* 0x000be2000f101d56 */
[----:B---3--:R-:W-:Y:S02]  /*c120*/  IADD3 R168, P0, R165, R218, RZ ;  /* 0x000000daa5a87210 */ /* 0x008fe40007f1e0ff */
[----:B------:R-:W-:Y:S02]  /*c130*/  IADD3.X R21, R7, R219, RZ, P2, !PT ;  /* 0x000000db07157210 */ /* 0x000fe400017fe4ff */
[----:B------:R-:W-:Y:S02]  /*c140*/  IADD3 R166, P2, R165, R217, RZ ;  /* 0x000000d9a5a67210 */ /* 0x000fe40007f5e0ff */
[----:B------:R5:W-:Y:S01]  /*c150*/  LDGSTS.E.BYPASS.LTC128B.128 [R213+0x2000], [R12.64], !P5 ;  /* 0x020000000cd57fae */ /* 0x000be2000e901d56 */
[----:B----4-:R-:W-:Y:S02]  /*c160*/  IADD3.X R169, R5, R180, RZ, P0, !PT ;  /* 0x000000b405a97210 */ /* 0x010fe400007fe4ff */
[----:B------:R-:W-:Y:S02]  /*c170*/  IADD3 R164, P0, R165, R216, RZ ;  /* 0x000000d8a5a47210 */ /* 0x000fe40007f1e0ff */
[C---:B------:R-:W-:Y:S02]  /*c180*/  IADD3.X R167, R5.reuse, R220, RZ, P2, !PT ;  /* 0x000000dc05a77210 */ /* 0x040fe400017fe4ff */
[----:B------:R-:W-:Y:S01]  /*c190*/  IADD3.X R165, R5, R219, RZ, P0, !PT ;  /* 0x000000db05a57210 */ /* 0x000fe200007fe4ff */
[----:B------:R1:W-:Y:S01]  /*c1a0*/  LDGSTS.E.BYPASS.LTC128B.128 [R213+0x4000], [R20.64], !P4 ;  /* 0x0400000014d57fae */ /* 0x0003e2000e101d56 */
[C---:B------:R-:W-:Y:S01]  /*c1b0*/  HMMA.16816.F32 R4, R32.reuse, R8, RZ ;  /* 0x000000082004723c */ /* 0x040fe200000018ff */
[----:B------:R-:W-:Y:S05]  /*c1c0*/  PLOP3.LUT P0, PT, PT, PT, UP0, 0x40, 0x0 ;  /* 0x000000000000781c */ /* 0x000fea0003f0e808 */
[----:B------:R2:W-:Y:S02]  /*c1d0*/  LDGSTS.E.BYPASS.LTC128B.128 [R213+0x1000], [R168.64], !P6 ;  /* 0x01000000a8d57fae */ /* 0x0005e4000f101d56 */
[C---:B------:R-:W-:Y:S05]  /*c1e0*/  HMMA.16816.F32 R8, R32.reuse, R10, RZ ;  /* 0x0000000a2008723c */ /* 0x040fea00000018ff */
[----:B------:R3:W-:Y:S03]  /*c1f0*/  LDGSTS.E.BYPASS.LTC128B.128 [R213+0x3000], [R166.64], !P5 ;  /* 0x03000000a6d57fae */ /* 0x0007e6000e901d56 */
[C---:B-----5:R-:W-:Y:S04]  /*c200*/  HMMA.16816.F32 R12, R32.reuse, R16, RZ ;  /* 0x00000010200c723c */ /* 0x060fe800000018ff */
[----:B------:R3:W-:Y:S04]  /*c210*/  LDGSTS.E.BYPASS.LTC128B.128 [R213+0x5000], [R164.64], !P4 ;  /* 0x05000000a4d57fae */ /* 0x0007e8000e101d56 */
[C---:B------:R-:W-:Y:S03]  /*c220*/  HMMA.16816.F32 R16, R32.reuse, R18, RZ ;  /* 0x000000122010723c */ /* 0x040fe600000018ff */
[----:B------:R-:W-:Y:S05]  /*c230*/  LDSM.16.M88.4 R156, [R201+0xc100] ;  /* 0x00c10000c99c783b */ /* 0x000fea0000000200 */
[C---:B-1----:R-:W-:Y:S02]  /*c240*/  HMMA.16816.F32 R20, R32.reuse, R24, RZ ;  /* 0x000000182014723c */ /* 0x042fe400000018ff */
[----:B------:R-:W0:Y:S06]  /*c250*/  LDGDEPBAR ;  /* 0x00000000000079af */ /* 0x000e2c0000000000 */
[C---:B------:R-:W-:Y:S01]  /*c260*/  HMMA.16816.F32 R24, R32.reuse, R26, RZ ;  /* 0x0000001a2018723c */ /* 0x040fe200000018ff */
[----:B------:R-:W1:Y:S07]  /*c270*/  LDSM.16.M88.4 R160, [R200+0x6100] ;  /* 0x00610000c8a0783b */ /* 0x000e6e0000000200 */
[C---:B------:R-:W-:Y:S01]  /*c280*/  HMMA.16816.F32 R28, R32.reuse, R132, RZ ;  /* 0x00000084201c723c */ /* 0x040fe200000018ff */
[----:B---3--:R-:W-:Y:S07]  /*c290*/  LDSM.16.M88.4 R164, [R200+0x7100] ;  /* 0x00710000c8a4783b */ /* 0x008fee0000000200 */
[----:B------:R-:W-:Y:S01]  /*c2a0*/  HMMA.16816.F32 R32, R32, R134, RZ ;  /* 0x000000862020723c */ /* 0x000fe200000018ff */
[----:B------:R-:W3:Y:S07]  /*c2b0*/  LDSM.16.M88.4 R132, [R200+0x6900] ;  /* 0x00690000c884783b */ /* 0x000eee0000000200 */
[C---:B------:R-:W-:Y:S01]  /*c2c0*/  HMMA.16816.F32 R4, R136.reuse, R140, R4 ;  /* 0x0000008c8804723c */ /* 0x040fe20000001804 */
[----:B--2---:R-:W2:Y:S07]  /*c2d0*/  LDSM.16.M88.4 R168, [R200+0x7900] ;  /* 0x00790000c8a8783b */ /* 0x004eae0000000200 */
[C---:B------:R-:W-:Y:S01]  /*c2e0*/  HMMA.16816.F32 R8, R136.reuse, R142, R8 ;  /* 0x0000008e8808723c */ /* 0x040fe20000001808 */
[----:B------:R-:W-:Y:S07]  /*c2f0*/  LDSM.16.M88.4 R172, [R199+0xc100] ;  /* 0x00c10000c7ac783b */ /* 0x000fee0000000200 */
[C---:B------:R-:W-:Y:S01]  /*c300*/  HMMA.16816.F32 R12, R136.reuse, R144, R12 ;  /* 0x00000090880c723c */ /* 0x040fe2000000180c */
[----:B------:R-:W4:Y:S07]  /*c310*/  LDSM.16.M88.4 R176, [R192] ;  /* 0x00000000c0b0783b */ /* 0x000f2e0000000200 */
        /* <DEDUP_REMOVED lines=8> */
[----:B------:R-:W5:Y:S07]  /*c3a0*/  LDSM.16.M88.4 R136, [R192+0x800] ;  /* 0x00080000c088783b */ /* 0x000f6e0000000200 */
[C---:B-1----:R-:W-:Y:S01]  /*c3b0*/  HMMA.16816.F32 R4, R156.reuse, R160, R4 ;  /* 0x000000a09c04723c */ /* 0x042fe20000001804 */
        /* <DEDUP_REMOVED lines=8> */
[----:B------:R-:W-:Y:S07]  /*c440*/  LDSM.16.M88.4 R164, [R202+0x10100] ;  /* 0x01010000caa4783b */ /* 0x000fee0000000200 */
[C---:B--2---:R-:W-:Y:S08]  /*c450*/  HMMA.16816.F32 R28, R156.reuse, R168, R28 ;  /* 0x000000a89c1c723c */ /* 0x044ff0000000181c */
[----:B------:R-:W-:Y:S01]  /*c460*/  HMMA.16816.F32 R32, R156, R170, R32 ;  /* 0x000000aa9c20723c */ /* 0x000fe20000001820 */
[----:B------:R-:W2:Y:S07]  /*c470*/  LDSM.16.M88.4 R156, [R205+0x9100] ;  /* 0x00910000cd9c783b */ /* 0x000eae0000000200 */
[C---:B----4-:R-:W-:Y:S01]  /*c480*/  HMMA.16816.F32 R4, R172.reuse, R176, R4 ;  /* 0x000000b0ac04723c */ /* 0x050fe20000001804 */
[----:B------:R-:W4:Y:S07]  /*c490*/  LDSM.16.M88.4 R168, [R191] ;  /* 0x00000000bfa8783b */ /* 0x000f2e0000000200 */
[C---:B------:R-:W-:Y:S01]  /*c4a0*/  HMMA.16816.F32 R8, R172.reuse, R178, R8 ;  /* 0x000000b2ac08723c */ /* 0x040fe20000001808 */
[----:B------:R-:W-:Y:S07]  /*c4b0*/  LDSM.16.M88.4 R176, [R200+0x8100] ;  /* 0x00810000c8b0783b */ /* 0x000fee0000000200 */
[C---:B-----5:R-:W-:Y:S08]  /*c4c0*/  HMMA.16816.F32 R12, R172.reuse, R136, R12 ;  /* 0x00000088ac0c723c */ /* 0x060ff0000000180c */
[C---:B------:R-:W-:Y:S01]  /*c4d0*/  HMMA.16816.F32 R16, R172.reuse, R138, R16 ;  /* 0x0000008aac10723c */ /* 0x040fe20000001810 */
[----:B------:R-:W5:Y:S07]  /*c4e0*/  LDSM.16.M88.4 R136, [R190] ;  /* 0x00000000be88783b */ /* 0x000f6e0000000200 */
[C---:B------:R-:W-:Y:S08]  /*c4f0*/  HMMA.16816.F32 R20, R172.reuse, R140, R20 ;  /* 0x0000008cac14723c */ /* 0x040ff00000001814 */
[C---:B------:R-:W-:Y:S01]  /*c500*/  HMMA.16816.F32 R24, R172.reuse, R142, R24 ;  /* 0x0000008eac18723c */ /* 0x040fe20000001818 */
[----:B------:R-:W2:Y:S07]  /*c510*/  LDSM.16.M88.4 R140, [R189] ;  /* 0x00000000bd8c783b */ /* 0x000eae0000000200 */
[C---:B------:R-:W-:Y:S08]  /*c520*/  HMMA.16816.F32 R28, R172.reuse, R144, R28 ;  /* 0x00000090ac1c723c */ /* 0x040ff0000000181c */
[----:B------:R-:W-:Y:S01]  /*c530*/  HMMA.16816.F32 R32, R172, R146, R32 ;  /* 0x00000092ac20723c */ /* 0x000fe20000001820 */
[----:B------:R-:W4:Y:S07]  /*c540*/  LDSM.16.M88.4 R144, [R188] ;  /* 0x00000000bc90783b */ /* 0x000f2e0000000200 */
[C---:B-1----:R-:W-:Y:S01]  /*c550*/  HMMA.16816.F32 R4, R148.reuse, R152, R4 ;  /* 0x000000989404723c */ /* 0x042fe20000001804 */
[----:B------:R-:W1:Y:S07]  /*c560*/  LDSM.16.M88.4 R172, [R201+0x10100] ;  /* 0x01010000c9ac783b */ /* 0x000e6e0000000200 */
[C---:B------:R-:W-:Y:S01]  /*c570*/  HMMA.16816.F32 R8, R148.reuse, R154, R8 ;  /* 0x0000009a9408723c */ /* 0x040fe20000001808 */
[----:B------:R-:W-:Y:S07]  /*c580*/  LDSM.16.M88.4 R152, [R200+0x9900] ;  /* 0x00990000c898783b */ /* 0x000fee0000000200 */
[C---:B---3--:R-:W-:Y:S08]  /*c590*/  HMMA.16816.F32 R12, R148.reuse, R132, R12 ;  /* 0x00000084940c723c */ /* 0x048ff0000000180c */
[C---:B------:R-:W-:Y:S01]  /*c5a0*/  HMMA.16816.F32 R16, R148.reuse, R134, R16 ;  /* 0x000000869410723c */ /* 0x040fe20000001810 */
[----:B------:R-:W3:Y:S07]  /*c5b0*/  LDSM.16.M88.4 R132, [R200+0x8900] ;  /* 0x00890000c884783b */ /* 0x000eee0000000200 */
[C---:B--2---:R-:W-:Y:S08]  /*c5c0*/  HMMA.16816.F32 R20, R148.reuse, R156, R20 ;  /* 0x0000009c9414723c */ /* 0x044ff00000001814 */
[C---:B------:R-:W-:Y:S01]  /*c5d0*/  HMMA.16816.F32 R24, R148.reuse, R158, R24 ;  /* 0x0000009e9418723c */ /* 0x040fe20000001818 */
[----:B------:R-:W-:Y:S07]  /*c5e0*/  LDSM.16.M88.4 R156, [R199+0x10100] ;  /* 0x01010000c79c783b */ /* 0x000fee0000000200 */
[C---:B------:R-:W-:Y:S08]  /*c5f0*/  HMMA.16816.F32 R28, R148.reuse, R160, R28 ;  /* 0x000000a0941c723c */ /* 0x040ff0000000181c */
[----:B------:R-:W-:Y:S01]  /*c600*/  HMMA.16816.F32 R32, R148, R162, R32 ;  /* 0x000000a29420723c */ /* 0x000fe20000001820 */
[----:B------:R-:W2:Y:S07]  /*c610*/  LDSM.16.M88.4 R148, [R200+0x9100] ;  /* 0x00910000c894783b */ /* 0x000eae0000000200 */
[C---:B----4-:R-:W-:Y:S01]  /*c620*/  HMMA.16816.F32 R4, R164.reuse, R168, R4 ;  /* 0x000000a8a404723c */ /* 0x050fe20000001804 */
[----:B------:R-:W4:Y:S07]  /*c630*/  LDSM.16.M88.4 R160, [R192+0x2000] ;  /* 0x00200000c0a0783b */ /* 0x000f2e0000000200 */
[C---:B------:R-:W-:Y:S01]  /*c640*/  HMMA.16816.F32 R8, R164.reuse, R170, R8 ;  /* 0x000000aaa408723c */ /* 0x040fe20000001808 */
[----:B------:R-:W-:Y:S07]  /*c650*/  LDSM.16.M88.4 R168, [R205+0xa100] ;  /* 0x00a10000cda8783b */ /* 0x000fee0000000200 */
[C---:B-----5:R-:W-:Y:S08]  /*c660*/  HMMA.16816.F32 R12, R164.reuse, R136, R12 ;  /* 0x00000088a40c723c */ /* 0x060ff0000000180c */
[C---:B------:R-:W-:Y:S01]  /*c670*/  HMMA.16816.F32 R16, R164.reuse, R138, R16 ;  /* 0x0000008aa410723c */ /* 0x040fe20000001810 */
[----:B------:R-:W5:Y:S07]  /*c680*/  LDSM.16.M88.4 R136, [R192+0x2800] ;  /* 0x00280000c088783b */ /* 0x000f6e0000000200 */
[C---:B------:R-:W-:Y:S08]  /*c690*/  HMMA.16816.F32 R20, R164.reuse, R140, R20 ;  /* 0x0000008ca414723c */ /* 0x040ff00000001814 */
[C---:B------:R-:W-:Y:S01]  /*c6a0*/  HMMA.16816.F32 R24, R164.reuse, R142, R24 ;  /* 0x0000008ea418723c */ /* 0x040fe20000001818 */
[----:B------:R-:W2:Y:S07]  /*c6b0*/  LDSM.16.M88.4 R140, [R192+0x3000] ;  /* 0x00300000c08c783b */ /* 0x000eae0000000200 */
[C---:B------:R-:W-:Y:S08]  /*c6c0*/  HMMA.16816.F32 R28, R164.reuse, R144, R28 ;  /* 0x00000090a41c723c */ /* 0x040ff0000000181c */
[----:B------:R-:W-:Y:S01]  /*c6d0*/  HMMA.16816.F32 R32, R164, R146, R32 ;  /* 0x00000092a420723c */ /* 0x000fe20000001820 */
[----:B------:R-:W4:Y:S07]  /*c6e0*/  LDSM.16.M88.4 R144, [R192+0x3800] ;  /* 0x00380000c090783b */ /* 0x000f2e0000000200 */
[C---:B-1----:R-:W-:Y:S01]  /*c6f0*/  HMMA.16816.F32 R4, R172.reuse, R176, R4 ;  /* 0x000000b0ac04723c */ /* 0x042fe20000001804 */
[----:B------:R-:W1:Y:S07]  /*c700*/  LDSM.16.M88.4 R164, [R206+0x14100] ;  /* 0x01410000cea4783b */ /* 0x000e6e0000000200 */
[C---:B------:R-:W-:Y:S01]  /*c710*/  HMMA.16816.F32 R8, R172.reuse, R178, R8 ;  /* 0x000000b2ac08723c */ /* 0x040fe20000001808 */
[----:B------:R-:W-:Y:S07]  /*c720*/  LDSM.16.M88.4 R176, [R187] ;  /* 0x00000000bbb0783b */ /* 0x000fee0000000200 */
[C---:B---3--:R-:W-:Y:S08]  /*c730*/  HMMA.16816.F32 R12, R172.reuse, R132, R12 ;  /* 0x00000084ac0c723c */ /* 0x048ff0000000180c */
[C---:B------:R-:W-:Y:S01]  /*c740*/  HMMA.16816.F32 R16, R172.reuse, R134, R16 ;  /* 0x00000086ac10723c */ /* 0x040fe20000001810 */
[----:B------:R-:W3:Y:S07]  /*c750*/  LDSM.16.M88.4 R132, [R205+0xa900] ;  /* 0x00a90000cd84783b */ /* 0x000eee0000000200 */
[C---:B--2---:R-:W-:Y:S08]  /*c760*/  HMMA.16816.F32 R20, R172.reuse, R148, R20 ;  /* 0x00000094ac14723c */ /* 0x044ff00000001814 */
[C---:B------:R-:W-:Y:S01]  /*c770*/  HMMA.16816.F32 R24, R172.reuse, R150, R24 ;  /* 0x00000096ac18723c */ /* 0x040fe20000001818 */
[----:B------:R-:W2:Y:S07]  /*c780*/  LDSM.16.M88.4 R148, [R205+0xb100] ;  /* 0x00b10000cd94783b */ /* 0x000eae0000000200 */
[C---:B------:R-:W-:Y:S08]  /*c790*/  HMMA.16816.F32 R28, R172.reuse, R152, R28 ;  /* 0x00000098ac1c723c */ /* 0x040ff0000000181c */
[----:B------:R-:W-:Y:S01]  /*c7a0*/  HMMA.16816.F32 R32, R172, R154, R32 ;  /* 0x0000009aac20723c */ /* 0x000fe20000001820 */
[----:B------:R-:W1:Y:S07]  /*c7b0*/  LDSM.16.M88.4 R152, [R205+0xb900] ;  /* 0x00b90000cd98783b */ /* 0x000e6e0000000200 */
[C---:B----4-:R-:W-:Y:S01]  /*c7c0*/  HMMA.16816.F32 R4, R156.reuse, R160, R4 ;  /* 0x000000a09c04723c */ /* 0x050fe20000001804 */
[----:B------:R-:W4:Y:S07]  /*c7d0*/  LDSM.16.M88.4 R172, [R202+0x14100] ;  /* 0x01410000caac783b */ /* 0x000f2e0000000200 */
        /* <DEDUP_REMOVED lines=24> */
[----:B------:R-:W1:Y:S01]  /*c960*/  LDSM.16.M88.4 R164, [R199+0x14100] ;  /* 0x01410000c7a4783b */ /* 0x000e620000000200 */
[C---:B----4-:R-:W-:Y:S08]  /*c970*/  HMMA.16816.F32 R4, R172.reuse, R176, R4 ;  /* 0x000000b0ac04723c */ /* 0x050ff00000001804 */
[C---:B------:R-:W-:Y:S08]  /*c980*/  HMMA.16816.F32 R8, R172.reuse, R178, R8 ;  /* 0x000000b2ac08723c */ /* 0x040ff00000001808 */
[C---:B-----5:R-:W-:Y:S08]  /*c990*/  HMMA.16816.F32 R12, R172.reuse, R136, R12 ;  /* 0x00000088ac0c723c */ /* 0x060ff0000000180c */
[C---:B------:R-:W-:Y:S08]  /*c9a0*/  HMMA.16816.F32 R16, R172.reuse, R138, R16 ;  /* 0x0000008aac10723c */ /* 0x040ff00000001810 */
[C---:B------:R-:W-:Y:S08]  /*c9b0*/  HMMA.16816.F32 R20, R172.reuse, R140, R20 ;  /* 0x0000008cac14723c */ /* 0x040ff00000001814 */
[C---:B------:R-:W-:Y:S08]  /*c9c0*/  HMMA.16816.F32 R24, R172.reuse, R142, R24 ;  /* 0x0000008eac18723c */ /* 0x040ff00000001818 */
[C---:B------:R-:W-:Y:S08]  /*c9d0*/  HMMA.16816.F32 R28, R172.reuse, R144, R28 ;  /* 0x00000090ac1c723c */ /* 0x040ff0000000181c */
[----:B------:R-:W-:Y:S08]  /*c9e0*/  HMMA.16816.F32 R32, R172, R146, R32 ;  /* 0x00000092ac20723c */ /* 0x000ff00000001820 */
[C---:B-1----:R-:W-:Y:S08]  /*c9f0*/  HMMA.16816.F32 R4, R156.reuse, R160, R4 ;  /* 0x000000a09c04723c */ /* 0x042ff00000001804 */
[C---:B------:R-:W-:Y:S08]  /*ca00*/  HMMA.16816.F32 R8, R156.reuse, R162, R8 ;  /* 0x000000a29c08723c */ /* 0x040ff00000001808 */
[C---:B---3--:R-:W-:Y:S08]  /*ca10*/  HMMA.16816.F32 R12, R156.reuse, R132, R12 ;  /* 0x000000849c0c723c */ /* 0x048ff0000000180c */
[C---:B------:R-:W-:Y:S01]  /*ca20*/  HMMA.16816.F32 R16, R156.reuse, R134, R16 ;  /* 0x000000869c10723c */ /* 0x040fe20000001810 */
[----:B------:R-:W1:Y:S07]  /*ca30*/  LDSM.16.M88.4 R132, [R192+0x4800] ;  /* 0x00480000c084783b */ /* 0x000e6e0000000200 */
[C---:B--2---:R-:W-:Y:S08]  /*ca40*/  HMMA.16816.F32 R20, R156.reuse, R148, R20 ;  /* 0x000000949c14723c */ /* 0x044ff00000001814 */
[C---:B------:R-:W-:Y:S08]  /*ca50*/  HMMA.16816.F32 R24, R156.reuse, R150, R24 ;  /* 0x000000969c18723c */ /* 0x040ff00000001818 */
[C---:B------:R-:W-:Y:S08]  /*ca60*/  HMMA.16816.F32 R28, R156.reuse, R152, R28 ;  /* 0x000000989c1c723c */ /* 0x040ff0000000181c */
[----:B------:R-:W-:Y:S08]  /*ca70*/  HMMA.16816.F32 R32, R156, R154, R32 ;  /* 0x0000009a9c20723c */ /* 0x000ff00000001820 */
[C---:B------:R-:W-:Y:S08]  /*ca80*/  HMMA.16816.F32 R4, R164.reuse, R168, R4 ;  /* 0x000000a8a404723c */ /* 0x040ff00000001804 */
[C---:B------:R-:W-:Y:S08]  /*ca90*/  HMMA.16816.F32 R8, R164.reuse, R170, R8 ;  /* 0x000000aaa408723c */ /* 0x040ff00000001808 */
[C---:B-1----:R-:W-:Y:S08]  /*caa0*/  HMMA.16816.F32 R12, R164.reuse, R132, R12 ;  /* 0x00000084a40c723c */ /* 0x042ff0000000180c */
[----:B------:R-:W-:Y:S01]  /*cab0*/  FMUL.FTZ R137, R4, c[0x0][0x320] ;  /* 0x0000c80004897a20 */ /* 0x000fe20000410000 */
[C---:B------:R-:W-:Y:S03]  /*cac0*/  HMMA.16816.F32 R16, R164.reuse, R134, R16 ;  /* 0x00000086a410723c */ /* 0x040fe60000001810 */
[----:B------:R-:W-:Y:S02]  /*cad0*/  FMUL.FTZ R138, R5, c[0x0][0x320] ;  /* 0x0000c800058a7a20 */ /* 0x000fe40000410000 */
[----:B------:R-:W1:Y:S01]  /*cae0*/  MUFU.TANH R137, R137 ;  /* 0x0000008900897308 */ /* 0x000e620000002400 */
[----:B------:R-:W-:Y:S02]  /*caf0*/  FMUL.FTZ R0, R6, c[0x0][0x320] ;  /* 0x0000c80006007a20 */ /* 0x000fe40000410000 */
[----:B------:R-:W-:Y:S04]  /*cb00*/  FMUL.FTZ R9, R9, c[0x0][0x320] ;  /* 0x0000c80009097a20 */ /* 0x000fe80000410000 */
[----:B------:R-:W-:Y:S02]  /*cb10*/  FMUL.FTZ R10, R10, c[0x0][0x320] ;  /* 0x0000c8000a0a7a20 */ /* 0x000fe40000410000 */
[----:B------:R-:W-:Y:S01]  /*cb20*/  FMUL.FTZ R11, R11, c[0x0][0x320] ;  /* 0x0000c8000b0b7a20 */ /* 0x000fe20000410000 */
[----:B------:R-:W2:Y:S01]  /*cb30*/  MUFU.TANH R140, R9 ;  /* 0x00000009008c7308 */ /* 0x000ea20000002400 */
[----:B------:R-:W-:Y:S02]  /*cb40*/  FMUL.FTZ R136, R7, c[0x0][0x320] ;  /* 0x0000c80007887a20 */ /* 0x000fe40000410000 */
[----:B------:R-:W3:Y:S01]  /*cb50*/  LDSM.16.M88.4 R4, [R192+0x5000] ;  /* 0x00500000c004783b */ /* 0x000ee20000000200 */
[----:B------:R-:W-:Y:S02]  /*cb60*/  FMUL.FTZ R139, R8, c[0x0][0x320] ;  /* 0x0000c800088b7a20 */ /* 0x000fe40000410000 */
[----:B------:R-:W-:Y:S02]  /*cb70*/  FMUL.FTZ R8, R12, c[0x0][0x320] ;  /* 0x0000c8000c087a20 */ /* 0x000fe40000410000 */
[----:B------:R-:W-:Y:S02]  /*cb80*/  FMUL.FTZ R13, R13, c[0x0][0x320] ;  /* 0x0000c8000d0d7a20 */ /* 0x000fe40000410000 */
[----:B------:R-:W4:Y:S01]  /*cb90*/  MUFU.TANH R132, R10 ;  /* 0x0000000a00847308 */ /* 0x000f220000002400 */
[----:B------:R-:W-:Y:S02]  /*cba0*/  FMUL.FTZ R142, R16, c[0x0][0x320] ;  /* 0x0000c800108e7a20 */ /* 0x000fe40000410000 */
[----:B------:R-:W-:Y:S02]  /*cbb0*/  FMUL.FTZ R14, R14, c[0x0][0x320] ;  /* 0x0000c8000e0e7a20 */ /* 0x000fe40000410000 */
[----:B------:R-:W-:Y:S02]  /*cbc0*/  FMUL.FTZ R15, R15, c[0x0][0x320] ;  /* 0x0000c8000f0f7a20 */ /* 0x000fe40000410000 */
[----:B------:R-:W-:Y:S02]  /*cbd0*/  FMUL.FTZ R18, R18, c[0x0][0x320] ;  /* 0x0000c80012127a20 */ /* 0x000fe40000410000 */
[----:B------:R-:W-:Y:S01]  /*cbe0*/  FMUL.FTZ R19, R19, c[0x0][0x320] ;  /* 0x0000c80013137a20 */ /* 0x000fe20000410000 */
[----:B------:R-:W1:Y:S10]  /*cbf0*/  MUFU.TANH R133, R11 ;  /* 0x0000000b00857308 */ /* 0x000e740000002400 */
[----:B------:R5:W1:Y:S10]  /*cc00*/  MUFU.TANH R12, R8 ;  /* 0x00000008000c7308 */ /* 0x000a740000002400 */
[----:B------:R-:W1:Y:S01]  /*cc10*/  MUFU.TANH R138, R138 ;  /* 0x0000008a008a7308 */ /* 0x000e620000002400 */
[C---:B---3--:R-:W-:Y:S09]  /*cc20*/  HMMA.16816.F32 R20, R164.reuse, R4, R20 ;  /* 0x00000004a414723c */ /* 0x048ff20000001814 */
[----:B------:R-:W3:Y:S01]  /*cc30*/  MUFU.TANH R0, R0 ;  /* 0x0000000000007308 */ /* 0x000ee20000002400 */
[C---:B------:R-:W-:Y:S01]  /*cc40*/  HMMA.16816.F32 R24, R164.reuse, R6, R24 ;  /* 0x00000006a418723c */ /* 0x040fe20000001818 */
[----:B-----5:R-:W5:Y:S01]  /*cc50*/  LDSM.16.M88.4 R8, [R192+0x5800] ;  /* 0x00580000c008783b */ /* 0x020f620000000200 */
[----:B------:R-:W-:Y:S04]  /*cc60*/  DEPBAR.LE SB0, 0x0 ;  /* 0x000080000000791a */ /* 0x000fe80000000000 */
[----:B------:R-:W-:Y:S03]  /*cc70*/  FMUL.FTZ R4, R17, c[0x0][0x320] ;  /* 0x0000c80011047a20 */ /* 0x000fe60000410000 */
[----:B------:R-:W1:Y:S01]  /*cc80*/  MUFU.TANH R136, R136 ;  /* 0x0000008800887308 */ /* 0x000e620000002400 */
[----:B------:R-:W-:Y:S04]  /*cc90*/  BAR.SYNC.DEFER_BLOCKING 0x0 ;  /* 0x0000000000007b1d */ /* 0x000fe80000010000 */
[----:B------:R-:W-:Y:S02]  /*cca0*/  FMUL.FTZ R160, R20, c[0x0][0x320] ;  /* 0x0000c80014a07a20 */ /* 0x000fe40000410000 */
[----:B------:R-:W-:Y:S03]  /*ccb0*/  FMUL.FTZ R21, R21, c[0x0][0x320] ;  /* 0x0000c80015157a20 */ /* 0x000fe60000410000 */
[----:B------:R-:W1:Y:S01]  /*ccc0*/  MUFU.TANH R139, R139 ;  /* 0x0000008b008b7308 */ /* 0x000e620000002400 */
[----:B------:R-:W-:Y:S02]  /*ccd0*/  FMUL.FTZ R22, R22, c[0x0][0x320] ;  /* 0x0000c80016167a20 */ /* 0x000fe40000410000 */
[----:B------:R-:W-:Y:S02]  /*cce0*/  FMUL.FTZ R23, R23, c[0x0][0x320] ;  /* 0x0000c80017177a20 */ /* 0x000fe40000410000 */
[----:B------:R-:W-:Y:S02]  /*ccf0*/  FMUL.FTZ R156, R24, c[0x0][0x320] ;  /* 0x0000c800189c7a20 */ /* 0x000fe40000410000 */
[----:B------:R-:W-:Y:S02]  /*cd00*/  FMUL.FTZ R25, R25, c[0x0][0x320] ;  /* 0x0000c80019197a20 */ /* 0x000fe40000410000 */
[----:B------:R-:W-:Y:S01]  /*cd10*/  FMUL.FTZ R26, R26, c[0x0][0x320] ;  /* 0x0000c8001a1a7a20 */ /* 0x000fe20000410000 */
[----:B------:R1:W1:Y:S01]  /*cd20*/  MUFU.TANH R162, R13 ;  /* 0x0000000d00a27308 */ /* 0x0002620000002400 */
[----:B------:R-:W-:Y:S09]  /*cd30*/  FMUL.FTZ R27, R27, c[0x0][0x320] ;  /* 0x0000c8001b1b7a20 */ /* 0x000ff20000410000 */
[----:B------:R1:W1:Y:S01]  /*cd40*/  MUFU.TANH R163, R14 ;  /* 0x0000000e00a37308 */ /* 0x0002620000002400 */
[C---:B-----5:R-:W-:Y:S09]  /*cd50*/  HMMA.16816.F32 R28, R164.reuse, R8, R28 ;  /* 0x00000008a41c723c */ /* 0x060ff2000000181c */
[----:B------:R1:W1:Y:S01]  /*cd60*/  MUFU.TANH R161, R15 ;  /* 0x0000000f00a17308 */ /* 0x0002620000002400 */
[----:B------:R-:W-:Y:S09]  /*cd70*/  HMMA.16816.F32 R32, R164, R10, R32 ;  /* 0x0000000aa420723c */ /* 0x000ff20000001820 */
[----:B------:R-:W1:Y:S05]  /*cd80*/  MUFU.TANH R142, R142 ;  /* 0x0000008e008e7308 */ /* 0x000e6a0000002400 */
        /* <DEDUP_REMOVED lines=26> */
[----:B------:R-:W1:Y:S01]  /*cf30*/  MUFU.TANH R5, R5 ;  /* 0x0000000500057308 */ /* 0x000e620000002400 */
[----:B------:R-:W-:-:S05]  /*cf40*/  @P0 BRA `(.L_x_200) ;  /* 0x0000031000000947 */ /* 0x000fca0003800000 */
[----:B--234-:R-:W-:Y:S01]  /*cf50*/  ULEA UR4, UR21, UR13, 0x6 ;  /* 0x0000000d15047291 */ /* 0x01cfe2000f8e303f */
[----:B------:R-:W-:Y:S05]  /*cf60*/  IMAD.MOV.U32 R207, RZ, RZ, RZ ;  /* 0x000000ffffcf7224 */ /* 0x000fea00078e00ff */
        /* <DEDUP_REMOVED lines=25> */
[----:B------:R-:W2:Y:S04]  /*d100*/  SHFL.IDX PT, R11, R20, RZ, 0x181f ;  /* 0x00181fff140b7589 */ /* 0x000ea800000e0000 */
[----:B-1----:R-:W1:Y:S04]  /*d110*/  SHFL.IDX PT, R13, R8, RZ, 0x181f ;  /* 0x00181fff080d7589 */ /* 0x002e6800000e0000 */
[----:B------:R-:W3:Y:S04]  /*d120*/  SHFL.IDX PT, R7, R20, 0x1, 0x181f ;  /* 0x00381f0014077f89 */ /* 0x000ee800000e0000 */
[----:B------:R-:W4:Y:S01]  /*d130*/  SHFL.IDX PT, R9, R8, 0x1, 0x181f ;  /* 0x00381f0008097f89 */ /* 0x000f2200000e0000 */
[C---:B--2---:R-:W-:Y:S02]  /*d140*/  IADD3 R14, P2, R11.reuse, R218, RZ ;  /* 0x000000da0b0e7210 */ /* 0x044fe40007f5e0ff */
[-C--:B------:R-:W-:Y:S02]  /*d150*/  IADD3 R10, P0, R11, R217.reuse, RZ ;  /* 0x000000d90b0a7210 */ /* 0x080fe40007f1e0ff */
[----:B-1----:R-:W-:Y:S02]  /*d160*/  IADD3.X R15, R13, R180, RZ, P2, !PT ;  /* 0x000000b40d0f7210 */ /* 0x002fe400017fe4ff */
[----:B------:R-:W-:Y:S01]  /*d170*/  IADD3 R18, P2, R11, R216, RZ ;  /* 0x000000d80b127210 */ /* 0x000fe20007f5e0ff */
[----:B------:R-:W-:Y:S01]  /*d180*/  IMAD.X R11, R13, 0x1, R220, P0 ;  /* 0x000000010d0b7824 */ /* 0x000fe200000e06dc */
[----:B---3--:R-:W-:Y:S01]  /*d190*/  IADD3 R16, P0, R7, R218, RZ ;  /* 0x000000da07107210 */ /* 0x008fe20007f1e0ff */
[----:B------:R1:W-:Y:S02]  /*d1a0*/  LDGSTS.E.BYPASS.LTC128B.128 [R209+0x6100], [R14.64], !P6 ;  /* 0x061000000ed17fae */ /* 0x0003e4000f101d56 */
[--C-:B------:R-:W-:Y:S01]  /*d1b0*/  IMAD.X R19, R13, 0x1, R219.reuse, P2 ;  /* 0x000000010d137824 */ /* 0x100fe200010e06db */
[----:B------:R-:W-:Y:S01]  /*d1c0*/  IADD3 R6, P2, R7, R217, RZ ;  /* 0x000000d907067210 */ /* 0x000fe20007f5e0ff */
[----:B------:R1:W-:Y:S01]  /*d1d0*/  LDGSTS.E.BYPASS.LTC128B.128 [R209+0x8100], [R10.64], !P5 ;  /* 0x081000000ad17fae */ /* 0x0003e2000e901d56 */
[----:B----4-:R-:W-:Y:S01]  /*d1e0*/  IMAD.X R17, R9, 0x1, R180, P0 ;  /* 0x0000000109117824 */ /* 0x010fe200000e06b4 */
[----:B------:R-:W-:Y:S02]  /*d1f0*/  IADD3 R8, P0, R7, R216, RZ ;  /* 0x000000d807087210 */ /* 0x000fe40007f1e0ff */
[----:B------:R1:W-:Y:S01]  /*d200*/  LDGSTS.E.BYPASS.LTC128B.128 [R209+0xa100], [R18.64], !P4 ;  /* 0x0a10000012d17fae */ /* 0x0003e2000e101d56 */
[C---:B------:R-:W-:Y:S02]  /*d210*/  IADD3.X R7, R9.reuse, R220, RZ, P2, !PT ;  /* 0x000000dc09077210 */ /* 0x040fe400017fe4ff */
[----:B------:R-:W-:Y:S01]  /*d220*/  IMAD.X R9, R9, 0x1, R219, P0 ;  /* 0x0000000109097824 */ /* 0x000fe200000e06db */
[----:B------:R1:W-:Y:S04]  /*d230*/  LDGSTS.E.BYPASS.LTC128B.128 [R209+0x7100], [R16.64], !P6 ;  /* 0x0710000010d17fae */ /* 0x0003e8000f101d56 */
[----:B------:R1:W-:Y:S04]  /*d240*/  LDGSTS.E.BYPASS.LTC128B.128 [R209+0x9100], [R6.64], !P5 ;  /* 0x0910000006d17fae */ /* 0x0003e8000e901d56 */
[----:B------:R1:W-:Y:S02]  /*d250*/  LDGSTS.E.BYPASS.LTC128B.128 [R209+0xb100], [R8.64], !P4 ;  /* 0x0b10000008d17fae */ /* 0x0003e4000e101d56 */
.L_x_200:
[----:B--234-:R-:W-:Y:S01]  /*d260*/  PLOP3.LUT P2, PT, PT, PT, UP2, 0x80, 0x0 ;  /* 0x000000000000781c */ /* 0x01cfe20003f4f028 */
[----:B------:R-:W0:Y:S01]  /*d270*/  LDGDEPBAR ;  /* 0x00000000000079af */ /* 0x000e220000000000 */
[----:B------:R-:W-:Y:S01]  /*d280*/  PLOP3.LUT P0, PT, PT, PT, UP2, 0x80, 0x0 ;  /* 0x000000000000781c */ /* 0x000fe20003f0f028 */
[----:B-1----:R-:W-:Y:S01]  /*d290*/  IMAD.MOV.U32 R15, RZ, RZ, R211 ;  /* 0x000000ffff0f7224 */ /* 0x002fe200078e00d3 */
[----:B------:R-:W-:Y:S01]  /*d2a0*/  USHF.L.U32 UR4, UR21, 0x6, URZ ;  /* 0x0000000615047899 */ /* 0x000fe2000800063f */
[----:B------:R-:W-:Y:S05]  /*d2b0*/  IMAD.U32 R9, RZ, RZ, UR10 ;  /* 0x0000000aff097e24 */ /* 0x000fea000f8e00ff */
[----:B------:R-:W-:Y:S03]  /*d2c0*/  IMAD.U32 R7, RZ, RZ, UR4 ;  /* 0x00000004ff077e24 */ /* 0x000fe6000f8e00ff */
[----:B------:R-:W-:Y:S05]  /*d2d0*/  @P2 IMAD.HI.U32 R6, R211, c[0x0][0x2c8], RZ ;  /* 0x0000b200d3062a27 */ /* 0x000fea00078e00ff */
[----:B------:R-:W-:Y:S02]  /*d2e0*/  @P0 SHF.R.U32.HI R15, RZ, c[0x0][0x2cc], R6 ;  /* 0x0000b300ff0f0a19 */ /* 0x000fe40000011606 */
[----:B------:R-:W-:Y:S02]  /*d2f0*/  PLOP3.LUT P0, PT, PT, PT, UP1, 0x40, 0x0 ;  /* 0x000000000000781c */ /* 0x000fe40003f0e818 */
[----:B------:R-:W-:Y:S01]  /*d300*/  IADD3 R6, -R212, 0x1, -R7 ;  /* 0x00000001d4067810 */ /* 0x000fe20007ffe907 */
[----:B------:R-:W1:Y:S03]  /*d310*/  SHFL.IDX PT, R8, R15, RZ, 0x1c1f ;  /* 0x001c1fff0f087589 */ /* 0x000e6600000e0000 */
[----:B------:R-:W-:Y:S04]  /*d320*/  IADD3 R9, R6, -c[0x0][0x168], R9 ;  /* 0x80005a0006097a10 */ /* 0x000fe80007ffe009 */
[C---:B------:R-:W-:Y:S02]  /*d330*/  IADD3 R11, R9.reuse, c[0x0][0x328], RZ ;  /* 0x0000ca00090b7a10 */ /* 0x040fe40007ffe0ff */
[----:B------:R-:W-:Y:S03]  /*d340*/  IADD3 R9, R9, UR12, RZ ;  /* 0x0000000c09097c10 */ /* 0x000fe6000fffe0ff */
[--C-:B-1----:R-:W-:Y:S02]  /*d350*/  IMAD.IADD R14, R11, 0x1, R8.reuse ;  /* 0x000000010b0e7824 */ /* 0x102fe400078e0208 */
[----:B------:R-:W-:Y:S01]  /*d360*/  IMAD.IADD R13, R9, 0x1, R8 ;  /* 0x00000001090d7824 */ /* 0x000fe200078e0208 */
[----:B------:R-:W-:-:S05]  /*d370*/  @P0 BRA `(.L_x_201) ;  /* 0x000001a000000947 */ /* 0x000fca0003800000 */
[----:B------:R-:W-:Y:S01]  /*d380*/  MOV R6, c[0x0][0x2ac] ;  /* 0x0000ab0000067a02 */ /* 0x000fe20000000f00 */
        /* <DEDUP_REMOVED lines=14> */
.L_x_203:
[----:B------:R-:W-:Y:S04]  /*d470*/  MOV R6, c[0x0][0x32c] ;  /* 0x0000cb0000067a02 */ /* 0x000fe80000000f00 */
[----:B------:R-:W-:Y:S11]  /*d480*/  ISETP.NE.AND P0, PT, R6, 0x1, PT ;  /* 0x000000010600780c */ /* 0x000ff60003f05270 */
[----:B------:R-:W-:Y:S02]  /*d490*/  @!UPT UIADD3 URZ, URZ, URZ, URZ ;  /* 0x0000003f3f3ff290 */ /* 0x000fe4000fffe03f */
[----:B------:R-:W-:Y:S05]  /*d4a0*/  @P0 IMAD.HI.U32 R6, R8, c[0x0][0x330], RZ ;  /* 0x0000cc0008060a27 */ /* 0x000fea00078e00ff */
[----:B------:R-:W-:Y:S02]  /*d4b0*/  @P0 SHF.R.U32.HI R8, RZ, c[0x0][0x334], R6 ;  /* 0x0000cd00ff080a19 */ /* 0x000fe40000011606 */
.L_x_204:
[----:B------:R-:W-:Y:S05]  /*d4c0*/  BSYNC B0 ;  /* 0x0000000000007941 */ /* 0x000fea0003800000 */
.L_x_202:
[----:B------:R-:W-:Y:S04]  /*d4d0*/  IMAD R17, R8, c[0x0][0x32c], -R7 ;  /* 0x0000cb0008117a24 */ /* 0x000fe800078e0a07 */
[----:B------:R-:W-:Y:S05]  /*d4e0*/  IMAD.IADD R6, R17, 0x1, -R212 ;  /* 0x0000000111067824 */ /* 0x000fea00078e0ad4 */
[----:B------:R-:W-:Y:S02]  /*d4f0*/  IADD3 R17, R6, c[0x0][0x32c], RZ ;  /* 0x0000cb0006117a10 */ /* 0x000fe40007ffe0ff */
[----:B------:R-:W-:Y:S02]  /*d500*/  IMNMX R13, R13, R6, !PT ;  /* 0x000000060d0d7217 */ /* 0x000fe40007800200 */
[----:B------:R-:W-:Y:S02]  /*d510*/  IMNMX R14, R14, R17, PT ;  /* 0x000000110e0e7217 */ /* 0x000fe40003800200 */
.L_x_201:
[----:B------:R-:W-:Y:S01]  /*d520*/  UISETP.GT.AND UP0, UPT, UR21, -0x1, UPT ;  /* 0xffffffff1500788c */ /* 0x000fe2000bf04270 */
[----:B------:R-:W1:Y:S05]  /*d530*/  SHFL.IDX PT, R16, R15, 0x1, 0x1c1f ;  /* 0x003c1f000f107f89 */ /* 0x000e6a00000e0000 */
        /* <DEDUP_REMOVED lines=9> */
[C---:B------:R-:W-:Y:S02]  /*d5d0*/  ISETP.GT.AND P0, PT, R13.reuse, 0x8, P0 ;  /* 0x000000080d00780c */ /* 0x040fe40000704270 */
[----:B------:R-:W-:Y:S02]  /*d5e0*/  PLOP3.LUT P2, PT, PT, PT, UP0, 0x80, 0x0 ;  /* 0x000000000000781c */ /* 0x000fe40003f4f008 */
[C---:B------:R-:W-:Y:S02]  /*d5f0*/  ISETP.LT.OR P0, PT, R14.reuse, 0x9, P0 ;  /* 0x000000090e00780c */ /* 0x040fe40000701670 */
[----:B------:R-:W-:Y:S02]  /*d600*/  ISETP.GT.AND P2, PT, R13, 0x9, P2 ;  /* 0x000000090d00780c */ /* 0x000fe40001744270 */
[----:B------:R-:W-:Y:S02]  /*d610*/  FSEL R8, R139, -INF , !P0 ;  /* 0xff8000008b087808 */ /* 0x000fe40004000000 */
[----:B------:R-:W-:Y:S02]  /*d620*/  PLOP3.LUT P0, PT, PT, PT, UP0, 0x80, 0x0 ;  /* 0x000000000000781c */ /* 0x000fe40003f0f008 */
[----:B------:R-:W-:Y:S02]  /*d630*/  ISETP.LT.OR P2, PT, R14, 0xa, P2 ;  /* 0x0000000a0e00780c */ /* 0x000fe40001741670 */
[----:B------:R-:W-:Y:S02]  /*d640*/  ISETP.GT.AND P0, PT, R13, 0x10, P0 ;  /* 0x000000100d00780c */ /* 0x000fe40000704270 */
[----:B------:R-:W-:Y:S02]  /*d650*/  FSEL R6, R140, -INF , !P2 ;  /* 0xff8000008c067808 */ /* 0x000fe40005000000 */
[----:B------:R-:W-:Y:S02]  /*d660*/  ISETP.LT.OR P0, PT, R14, 0x11, P0 ;  /* 0x000000110e00780c */ /* 0x000fe40000701670 */
[----:B------:R-:W-:Y:S02]  /*d670*/  PLOP3.LUT P2, PT, PT, PT, UP0, 0x80, 0x0 ;  /* 0x000000000000781c */ /* 0x000fe40003f4f008 */
[----:B------:R-:W-:Y:S01]  /*d680*/  FSEL R164, R12, -INF , !P0 ;  /* 0xff8000000ca47808 */ /* 0x000fe20004000000 */
[--C-:B-1----:R-:W-:Y:S01]  /*d690*/  IMAD.IADD R12, R9, 0x1, R16.reuse ;  /* 0x00000001090c7824 */ /* 0x102fe200078e0210 */
[----:B------:R-:W-:Y:S02]  /*d6a0*/  PLOP3.LUT P0, PT, PT, PT, UP0, 0x80, 0x0 ;  /* 0x000000000000781c */ /* 0x000fe40003f0f008 */
[C---:B------:R-:W-:Y:S02]  /*d6b0*/  ISETP.GT.AND P2, PT, R13.reuse, 0x11, P2 ;  /* 0x000000110d00780c */ /* 0x040fe40001744270 */
[C---:B------:R-:W-:Y:S02]  /*d6c0*/  ISETP.GT.AND P0, PT, R13.reuse, 0x18, P0 ;  /* 0x000000180d00780c */ /* 0x040fe40000704270 */
        /* <DEDUP_REMOVED lines=12> */
[----:B------:R-:W-:Y:S01]  /*d790*/  FSEL R140, R4, -INF , !P2 ;  /* 0xff800000048c7808 */ /* 0x000fe20005000000 */
[----:B------:R-:W-:Y:S01]  /*d7a0*/  IMAD.IADD R4, R11, 0x1, R16 ;  /* 0x000000010b047824 */ /* 0x000fe200078e0210 */
[----:B------:R-:W-:Y:S02]  /*d7b0*/  PLOP3.LUT P2, PT, PT, PT, UP0, 0x80, 0x0 ;  /* 0x000000000000781c */ /* 0x000fe40003f4f008 */
[C---:B------:R-:W-:Y:S02]  /*d7c0*/  ISETP.GT.AND P0, PT, R13.reuse, 0x28, P0 ;  /* 0x000000280d00780c */ /* 0x040fe40000704270 */
[C---:B------:R-:W-:Y:S02]  /*d7d0*/  ISETP.GT.AND P2, PT, R13.reuse, 0x21, P2 ;  /* 0x000000210d00780c */ /* 0x040fe40001744270 */
[C---:B------:R-:W-:Y:S02]  /*d7e0*/  ISETP.LT.OR P0, PT, R14.reuse, 0x29, P0 ;  /* 0x000000290e00780c */ /* 0x040fe40000701670 */
[----:B------:R-:W-:Y:S02]  /*d7f0*/  ISETP.LT.OR P2, PT, R14, 0x22, P2 ;  /* 0x000000220e00780c */ /* 0x000fe40001741670 */
[----:B------:R-:W-:Y:S02]  /*d800*/  FSEL R156, R156, -INF , !P0 ;  /* 0xff8000009c9c7808 */ /* 0x000fe40004000000 */
[----:B------:R-:W-:Y:S02]  /*d810*/  PLOP3.LUT P0, PT, PT, PT, UP0, 0x80, 0x0 ;  /* 0x000000000000781c */ /* 0x000fe40003f0f008 */
[----:B------:R-:W-:Y:S02]  /*d820*/  FSEL R158, R158, -INF , !P2 ;  /* 0xff8000009e9e7808 */ /* 0x000fe40005000000 */
        /* <DEDUP_REMOVED lines=36> */
.L_x_207:
[----:B------:R-:W-:Y:S04]  /*da70*/  MOV R9, c[0x0][0x32c] ;  /* 0x0000cb0000097a02 */ /* 0x000fe80000000f00 */
[----:B------:R-:W-:Y:S11]  /*da80*/  ISETP.NE.AND P0, PT, R9, 0x1, PT ;  /* 0x000000010900780c */ /* 0x000ff60003f05270 */
[----:B------:R-:W-:Y:S02]  /*da90*/  @!UPT UIADD3 URZ, URZ, URZ, URZ ;  /* 0x0000003f3f3ff290 */ /* 0x000fe4000fffe03f */
[----:B------:R-:W-:Y:S05]  /*daa0*/  @P0 IMAD.HI.U32 R9, R16, c[0x0][0x330], RZ ;  /* 0x0000cc0010090a27 */ /* 0x000fea00078e00ff */
[----:B------:R-:W-:Y:S02]  /*dab0*/  @P0 SHF.R.U32.HI R16, RZ, c[0x0][0x334], R9 ;  /* 0x0000cd00ff100a19 */ /* 0x000fe40000011609 */
.L_x_208:
[----:B------:R-:W-:Y:S05]  /*dac0*/  BSYNC B0 ;  /* 0x0000000000007941 */ /* 0x000fea0003800000 */
.L_x_206:
[----:B------:R-:W-:Y:S04]  /*dad0*/  IMAD R7, R16, c[0x0][0x32c], -R7 ;  /* 0x0000cb0010077a24 */ /* 0x000fe800078e0a07 */
[----:B------:R-:W-:Y:S05]  /*dae0*/  IMAD.IADD R9, R7, 0x1, -R212 ;  /* 0x0000000107097824 */ /* 0x000fea00078e0ad4 */
[----:B------:R-:W-:Y:S02]  /*daf0*/  IADD3 R7, R9, c[0x0][0x32c], RZ ;  /* 0x0000cb0009077a10 */ /* 0x000fe40007ffe0ff */
[----:B------:R-:W-:Y:S02]  /*db00*/  IMNMX R12, R12, R9, !PT ;  /* 0x000000090c0c7217 */ /* 0x000fe40007800200 */
[----:B------:R-:W-:Y:S02]  /*db10*/  IMNMX R4, R4, R7, PT ;  /* 0x0000000704047217 */ /* 0x000fe40003800200 */
.L_x_205:
[----:B------:R-:W-:Y:S01]  /*db20*/  PLOP3.LUT P2, PT, PT, PT, UP0, 0x80, 0x0 ;  /* 0x000000000000781c */ /* 0x000fe20003f4f008 */
[----:B------:R-:W-:Y:S01]  /*db30*/  LDSM.16.MT88.4 R20, [R198+0x100] ;  /* 0x00010000c614783b */ /* 0x000fe20000004200 */
[----:B------:R-:W-:Y:S02]  /*db40*/  PLOP3.LUT P0, PT, PT, PT, UP0, 0x80, 0x0 ;  /* 0x000000000000781c */ /* 0x000fe40003f0f008 */
[----:B------:R-:W-:Y:S02]  /*db50*/  ISETP.GT.AND P2, PT, R12, RZ, P2 ;  /* 0x000000ff0c00720c */ /* 0x000fe40001744270 */
[----:B------:R-:W-:Y:S02]  /*db60*/  FMNMX.FTZ R7, R10, R3, !PT ;  /* 0x000000030a077209 */ /* 0x000fe40007810000 */
[----:B------:R-:W-:Y:S01]  /*db70*/  ISETP.GT.AND P0, PT, R12, 0x1, P0 ;  /* 0x000000010c00780c */ /* 0x000fe20000704270 */
[----:B------:R-:W-:Y:S01]  /*db80*/  LDSM.16.MT88.4 R28, [R197+0x100] ;  /* 0x00010000c51c783b */ /* 0x000fe20000004200 */
[----:B------:R-:W-:Y:S02]  /*db90*/  ISETP.LT.OR P2, PT, R4, 0x1, P2 ;  /* 0x000000010400780c */ /* 0x000fe40001741670 */
        /* <DEDUP_REMOVED lines=36> */
[----:B------:R-:W-:Y:S02]  /*dde0*/  FMNMX.FTZ R0, R13, R0, !PT ;  /* 0x000000000d007209 */ /* 0x000fe40007810000 */
[----:B------:R-:W-:Y:S02]  /*ddf0*/  ISETP.LT.OR P0, PT, R4, 0x1a, P0 ;  /* 0x0000001a0400780c */ /* 0x000fe40000701670 */
        /* <DEDUP_REMOVED lines=24> */
[C---:B------:R-:W-:Y:S02]  /*df80*/  ISETP.LT.OR P2, PT, R4.reuse, 0x29, P2 ;  /* 0x000000290400780c */ /* 0x040fe40001741670 */
        /* <DEDUP_REMOVED lines=20> */
[----:B------:R-:W-:Y:S01]  /*e0d0*/  FMNMX.FTZ R14, R149, R14, !PT ;  /* 0x0000000e950e7209 */ /* 0x000fe20007810000 */
[----:B------:R-:W-:Y:S01]  /*e0e0*/  UIADD3 UR21, UR21, -0x1, URZ ;  /* 0xffffffff15157890 */ /* 0x000fe2000fffe03f */
[----:B------:R-:W-:Y:S02]  /*e0f0*/  ISETP.GT.AND P0, PT, R12, 0x39, P0 ;  /* 0x000000390c00780c */ /* 0x000fe40000704270 */
[----:B------:R-:W-:Y:S02]  /*e100*/  ISETP.LT.OR P2, PT, R4, 0x39, P2 ;  /* 0x000000390400780c */ /* 0x000fe40001741670 */
        /* <DEDUP_REMOVED lines=47> */
[--C-:B------:R-:W-:Y:S02]  /*e400*/  FFMA.FTZ R172, R13, c[0x0][0x2d0], -R144.reuse ;  /* 0x0000b4000dac7a23 */ /* 0x100fe40000010890 */
[----:B------:R-:W2:Y:S01]  /*e410*/  LDSM.16.MT88.4 R12, [R203+0x100] ;  /* 0x00010000cb0c783b */ /* 0x000ea20000004200 */
[--C-:B------:R-:W-:Y:S01]  /*e420*/  FFMA.FTZ R171, R11, c[0x0][0x2d0], -R144.reuse ;  /* 0x0000b4000bab7a23 */ /* 0x100fe20000010890 */
[----:B------:R-:W3:Y:S01]  /*e430*/  MUFU.EX2 R3, R6 ;  /* 0x0000000600037308 */ /* 0x000ee20000000800 */
[--C-:B------:R-:W-:Y:S02]  /*e440*/  FFMA.FTZ R170, R9, c[0x0][0x2d0], -R144.reuse ;  /* 0x0000b40009aa7a23 */ /* 0x100fe40000010890 */
[----:B------:R-:W-:Y:S02]  /*e450*/  FMUL.FTZ R2, R5, c[0x0][0x2d0] ;  /* 0x0000b40005027a20 */ /* 0x000fe40000410000 */
[--C-:B------:R-:W-:Y:S02]  /*e460*/  FFMA.FTZ R178, R163, c[0x0][0x2d0], -R144.reuse ;  /* 0x0000b400a3b27a23 */ /* 0x100fe40000010890 */
[--C-:B------:R-:W-:Y:S02]  /*e470*/  FFMA.FTZ R179, R161, c[0x0][0x2d0], -R144.reuse ;  /* 0x0000b400a1b37a23 */ /* 0x100fe40000010890 */
[----:B------:R-:W-:Y:S01]  /*e480*/  LDSM.16.MT88.4 R160, [R196+0x3900] ;  /* 0x00390000c4a0783b */ /* 0x000fe20000004200 */
[----:B------:R-:W-:Y:S01]  /*e490*/  MUFU.EX2 R173, R173 ;  /* 0x000000ad00ad7308 */ /* 0x000fe20000000800 */
[--C-:B------:R-:W-:Y:S01]  /*e4a0*/  FFMA.FTZ R181, R143, c[0x0][0x2d0], -R144.reuse ;  /* 0x0000b4008fb57a23 */ /* 0x100fe20000010890 */
[----:B-1----:R-:W-:Y:S01]  /*e4b0*/  F2FP.PACK_AB R138, R169, R134 ;  /* 0x00000086a98a723e */ /* 0x002fe200000000ff */
[--C-:B------:R-:W-:Y:S02]  /*e4c0*/  FFMA.FTZ R182, R141, c[0x0][0x2d0], -R144.reuse ;  /* 0x0000b4008db67a23 */ /* 0x100fe40000010890 */
[--C-:B------:R-:W-:Y:S02]  /*e4d0*/  FFMA.FTZ R223, R159, c[0x0][0x2d0], -R144.reuse ;  /* 0x0000b4009fdf7a23 */ /* 0x100fe40000010890 */
[----:B------:R-:W-:Y:S01]  /*e4e0*/  LDSM.16.MT88.4 R140, [R197+0x2900] ;  /* 0x00290000c58c783b */ /* 0x000fe20000004200 */
[--C-:B------:R-:W-:Y:S02]  /*e4f0*/  FFMA.FTZ R226, R157, c[0x0][0x2d0], -R144.reuse ;  /* 0x0000b4009de27a23 */ /* 0x100fe40000010890 */
[----:B------:R-:W1:Y:S01]  /*e500*/  MUFU.EX2 R172, R172 ;  /* 0x000000ac00ac7308 */ /* 0x000e620000000800 */
[--C-:B------:R-:W-:Y:S02]  /*e510*/  FFMA.FTZ R225, R155, c[0x0][0x2d0], -R144.reuse ;  /* 0x0000b4009be17a23 */ /* 0x100fe40000010890 */
[--C-:B------:R-:W-:Y:S02]  /*e520*/  FFMA.FTZ R228, R153, c[0x0][0x2d0], -R144.reuse ;  /* 0x0000b40099e47a23 */ /* 0x100fe40000010890 */
[C---:B---3--:R-:W-:Y:S01]  /*e530*/  FMUL.FTZ R4, R3.reuse, R128 ;  /* 0x0000008003047220 */ /* 0x048fe20000410000 */
        /* <DEDUP_REMOVED lines=15> */
[--C-:B------:R-:W-:Y:S02]  /*e630*/  FFMA.FTZ R234, R147, c[0x0][0x2d0], -R144.reuse ;  /* 0x0000b40093ea7a23 */ /* 0x100fe40000010890 */
[--C-:B------:R-:W-:Y:S01]  /*e640*/  FFMA.FTZ R233, R145, c[0x0][0x2d0], -R144.reuse ;  /* 0x0000b40091e97a23 */ /* 0x100fe20000010890 */
[----:B------:R-:W1:Y:S01]  /*e650*/  MUFU.EX2 R2, R2 ;  /* 0x0000000200027308 */ /* 0x000e620000000800 */
[----:B------:R-:W-:Y:S02]  /*e660*/  FFMA.FTZ R151, R146, c[0x0][0x2d0], -R151 ;  /* 0x0000b40092977a23 */ /* 0x000fe40000010897 */
[----:B------:R-:W-:Y:S02]  /*e670*/  FFMA.FTZ R144, R133, c[0x0][0x2d0], -R144 ;  /* 0x0000b40085907a23 */ /* 0x000fe40000010890 */
[C---:B------:R-:W-:Y:S02]  /*e680*/  FMUL.FTZ R36, R3.reuse, R36 ;  /* 0x0000002403247220 */ /* 0x040fe40000410000 */
[C---:B------:R-:W-:Y:S02]  /*e690*/  FMUL.FTZ R37, R3.reuse, R37 ;  /* 0x0000002503257220 */ /* 0x040fe40000410000 */
        /* <DEDUP_REMOVED lines=123> */
[----:B------:R-:W3:Y:S01]  /*ee50*/  MUFU.EX2 R230, R230 ;  /* 0x000000e600e67308 */ /* 0x000ee20000000800 */
[C---:B-1----:R-:W-:Y:S04]  /*ee60*/  HMMA.16816.F32 R76, R136.reuse, R100, R76 ;  /* 0x00000064884c723c */ /* 0x042fe8000000184c */
[----:B------:R-:W-:Y:S02]  /*ee70*/  FMUL.FTZ R85, R3, R85 ;  /* 0x0000005503557220 */ /* 0x000fe40000410000 */
[C---:B------:R-:W-:Y:S01]  /*ee80*/  FMUL.FTZ R86, R2.reuse, R86 ;  /* 0x0000005602567220 */ /* 0x040fe20000410000 */
[----:B------:R-:W-:Y:S01]  /*ee90*/  F2FP.PACK_AB R100, R175, R174 ;  /* 0x000000aeaf64723e */ /* 0x000fe200000000ff */
[C---:B------:R-:W-:Y:S01]  /*eea0*/  HMMA.16816.F32 R80, R136.reuse, R102, R80 ;  /* 0x000000668850723c */ /* 0x040fe20000001850 */
[----:B------:R-:W-:Y:S03]  /*eeb0*/  MUFU.EX2 R229, R229 ;  /* 0x000000e500e57308 */ /* 0x000fe60000000800 */
[----:B------:R-:W-:Y:S01]  /*eec0*/  FMUL.FTZ R87, R2, R87 ;  /* 0x0000005702577220 */ /* 0x000fe20000410000 */
[----:B----4-:R-:W-:Y:S01]  /*eed0*/  F2FP.PACK_AB R101, R179, R178 ;  /* 0x000000b2b365723e */ /* 0x010fe200000000ff */
[----:B------:R-:W-:Y:S01]  /*eee0*/  FMUL.FTZ R88, R3, R88 ;  /* 0x0000005803587220 */ /* 0x000fe20000410000 */
[----:B------:R-:W-:Y:S01]  /*eef0*/  F2FP.PACK_AB R102, R177, R176 ;  /* 0x000000b0b166723e */ /* 0x000fe200000000ff */
[C---:B------:R-:W-:Y:S01]  /*ef00*/  FMUL.FTZ R89, R3.reuse, R89 ;  /* 0x0000005903597220 */ /* 0x040fe20000410000 */
[----:B-----5:R-:W-:Y:S02]  /*ef10*/  F2FP.PACK_AB R103, R182, R181 ;  /* 0x000000b5b667723e */ /* 0x020fe400000000ff */
[C---:B--2---:R-:W-:Y:S01]  /*ef20*/  HMMA.16816.F32 R84, R136.reuse, R108, R84 ;  /* 0x0000006c8854723c */ /* 0x044fe20000001854 */
[----:B------:R-:W-:Y:S02]  /*ef30*/  MUFU.EX2 R231, R231 ;  /* 0x000000e700e77308 */ /* 0x000fe40000000800 */
[C---:B------:R-:W-:Y:S02]  /*ef40*/  FMUL.FTZ R90, R2.reuse, R90 ;  /* 0x0000005a025a7220 */ /* 0x040fe40000410000 */
[C---:B------:R-:W-:Y:S02]  /*ef50*/  FMUL.FTZ R91, R2.reuse, R91 ;  /* 0x0000005b025b7220 */ /* 0x040fe40000410000 */
[C---:B------:R-:W-:Y:S02]  /*ef60*/  FMUL.FTZ R92, R3.reuse, R92 ;  /* 0x0000005c035c7220 */ /* 0x040fe40000410000 */
[C---:B------:R-:W-:Y:S02]  /*ef70*/  FMUL.FTZ R93, R3.reuse, R93 ;  /* 0x0000005d035d7220 */ /* 0x040fe40000410000 */
[----:B------:R-:W1:Y:S01]  /*ef80*/  MUFU.EX2 R234, R234 ;  /* 0x000000ea00ea7308 */ /* 0x000e620000000800 */
[C---:B------:R-:W-:Y:S01]  /*ef90*/  HMMA.16816.F32 R88, R136.reuse, R110, R88 ;  /* 0x0000006e8858723c */ /* 0x040fe20000001858 */
[----:B------:R-:W2:Y:S02]  /*efa0*/  LDSM.16.MT88.4 R108, [R197+0x900] ;  /* 0x00090000c56c783b */ /* 0x000ea40000004200 */
[C---:B------:R-:W-:Y:S02]  /*efb0*/  FMUL.FTZ R94, R2.reuse, R94 ;  /* 0x0000005e025e7220 */ /* 0x040fe40000410000 */
[C---:B------:R-:W-:Y:S02]  /*efc0*/  FMUL.FTZ R95, R2.reuse, R95 ;  /* 0x0000005f025f7220 */ /* 0x040fe40000410000 */
[C---:B------:R-:W-:Y:S02]  /*efd0*/  FMUL.FTZ R96, R3.reuse, R96 ;  /* 0x0000006003607220 */ /* 0x040fe40000410000 */
[C---:B------:R-:W-:Y:S01]  /*efe0*/  FMUL.FTZ R97, R3.reuse, R97 ;  /* 0x0000006103617220 */ /* 0x040fe20000410000 */
[----:B------:R-:W4:Y:S02]  /*eff0*/  MUFU.EX2 R233, R233 ;  /* 0x000000e900e97308 */ /* 0x000f240000000800 */
        /* <DEDUP_REMOVED lines=142> */
.L_x_199:
[----:B------:R-:W1:Y:S01]  /*f8e0*/  SHFL.BFLY PT, R3, R214, 0x2, 0x1f ;  /* 0x0c401f00d6037f89 */ /* 0x000e6200000e0000 */
[----:B------:R-:W-:Y:S01]  /*f8f0*/  CS2R R4, SRZ ;  /* 0x0000000000047805 */ /* 0x000fe2000001ff00 */
[----:B------:R-:W-:-:S02]  /*f900*/  MOV R8, 0xff800000 ;  /* 0xff80000000087802 */ /* 0x000fc40000000f00 */
[----:B------:R-:W2:Y:S01]  /*f910*/  SHFL.BFLY PT, R2, R215, 0x2, 0x1f ;  /* 0x0c401f00d7027f89 */ /* 0x000ea200000e0000 */
        /* <DEDUP_REMOVED lines=8> */
[----:B------:R-:W-:Y:S02]  /*f9a0*/  MOV R7, 0xff800000 ;  /* 0xff80000000077802 */ /* 0x000fe40000000f00 */
[----:B------:R-:W-:-:S09]  /*f9b0*/  FSETP.NE.FTZ.AND P0, PT, R2, RZ, PT ;  /* 0x000000ff0200720b */ /* 0x000fd20003f15000 */
[----:B------:R-:W1:Y:S01]  /*f9c0*/  @P1 MUFU.RCP R5, R3 ;  /* 0x0000000300051308 */ /* 0x000e620000001000 */
[----:B------:R-:W-:-:S03]  /*f9d0*/  @P1 MOV R10, 0x3f317218 ;  /* 0x3f317218000a1802 */ /* 0x000fc60000000f00 */
[----:B------:R-:W-:Y:S02]  /*f9e0*/  @P0 MOV R9, 0x3f317218 ;  /* 0x3f31721800090802 */ /* 0x000fe40000000f00 */
[----:B------:R-:W-:Y:S02]  /*f9f0*/  @P1 FMUL.FTZ R10, R10, c[0x0][0x2d0] ;  /* 0x0000b4000a0a1a20 */ /* 0x000fe40000410000 */
[----:B------:R-:W-:Y:S01]  /*fa00*/  @P0 MUFU.RCP R4, R2 ;  /* 0x0000000200040308 */ /* 0x000fe20000001000 */
[----:B------:R-:W-:-:S07]  /*fa10*/  @P0 FMUL.FTZ R9, R9, c[0x0][0x2d0] ;  /* 0x0000b40009090a20 */ /* 0x000fce0000410000 */
[----:B------:R-:W2:Y:S01]  /*fa20*/  @P1 MUFU.LG2 R3, R3 ;  /* 0x0000000300031308 */ /* 0x000ea20000000c00 */
[C---:B-1----:R-:W-:Y:S02]  /*fa30*/  FMUL.FTZ R128, R5.reuse, R128 ;  /* 0x0000008005807220 */ /* 0x042fe40000410000 */
[C---:B------:R-:W-:Y:S02]  /*fa40*/  FMUL.FTZ R129, R5.reuse, R129 ;  /* 0x0000008105817220 */ /* 0x040fe40000410000 */
[C---:B------:R-:W-:Y:S02]  /*fa50*/  FMUL.FTZ R124, R5.reuse, R124 ;  /* 0x0000007c057c7220 */ /* 0x040fe40000410000 */
[C---:B------:R-:W-:Y:S01]  /*fa60*/  FMUL.FTZ R125, R5.reuse, R125 ;  /* 0x0000007d057d7220 */ /* 0x040fe20000410000 */
[----:B------:R-:W1:Y:S01]  /*fa70*/  @P0 MUFU.LG2 R2, R2 ;  /* 0x0000000200020308 */ /* 0x000e620000000c00 */
[C---:B------:R-:W-:Y:S02]  /*fa80*/  FMUL.FTZ R120, R5.reuse, R120 ;  /* 0x0000007805787220 */ /* 0x040fe40000410000 */
[----:B------:R-:W-:-:S02]  /*fa90*/  FMUL.FTZ R121, R5, R121 ;  /* 0x0000007905797220 */ /* 0x000fc40000410000 */
[C---:B------:R-:W-:Y:S02]  /*faa0*/  FMUL.FTZ R116, R5.reuse, R116 ;  /* 0x0000007405747220 */ /* 0x040fe40000410000 */
[----:B------:R-:W-:Y:S02]  /*fab0*/  FMUL.FTZ R117, R5, R117 ;  /* 0x0000007505757220 */ /* 0x000fe40000410000 */
[----:B--2---:R-:W-:Y:S02]  /*fac0*/  @P1 FMUL.FTZ R3, R3, 0.69314718246459960938 ;  /* 0x3f31721803031820 */ /* 0x004fe40000410000 */
[C---:B------:R-:W-:Y:S02]  /*fad0*/  FMUL.FTZ R112, R5.reuse, R112 ;  /* 0x0000007005707220 */ /* 0x040fe40000410000 */
[C---:B------:R-:W-:Y:S02]  /*fae0*/  FMUL.FTZ R113, R5.reuse, R113 ;  /* 0x0000007105717220 */ /* 0x040fe40000410000 */
[----:B------:R-:W-:-:S02]  /*faf0*/  FMUL.FTZ R108, R5, R108 ;  /* 0x0000006c056c7220 */ /* 0x000fc40000410000 */
[----:B-1----:R-:W-:Y:S02]  /*fb00*/  @P0 FMUL.FTZ R11, R2, 0.69314718246459960938 ;  /* 0x3f317218020b0820 */ /* 0x002fe40000410000 */
        /* <DEDUP_REMOVED lines=87> */
.L_x_167:
[----:B------:R-:W-:Y:S01]  /*10080*/  USHF.R.S32.HI UR6, URZ, 0x1f, UR11 ;  /* 0x0000001f3f067899 */ /* 0x000fe2000801140b */
[----:B------:R-:W-:Y:S05]  /*10090*/  @P2 BRA `(.L_x_210) ;  /* 0x0000157000002947 */ /* 0x000fea0003800000 */
[----:B------:R-:W3:Y:S01]  /*100a0*/  S2R R0, SR_TID.X ;  /* 0x0000000000007919 */ /* 0x000ee20000002100 */
[----:B------:R-:W-:Y:S01]  /*100b0*/  ULDC.64 UR4, c[0x0][0x490] ;  /* 0x0001240000047ab9 */ /* 0x000fe20000000a00 */
[----:B------:R-:W-:Y:S01]  /*100c0*/  IMAD.MOV.U32 R12, RZ, RZ, c[0x0][0x4e8] ;  /* 0x00013a00ff0c7624 */ /* 0x000fe200078e00ff */
[----:B------:R-:W-:Y:S01]  /*100d0*/  UIMAD UR7, UR6, UR4, URZ ;  /* 0x00000004060772a4 */ /* 0x000fe2000f8e023f */
[----:B------:R-:W4:Y:S01]  /*100e0*/  S2R R22, SR_CTAID.Z ;  /* 0x0000000000167919 */ /* 0x000f220000002700 */
[----:B------:R-:W-:Y:S01]  /*100f0*/  UIMAD.WIDE.U32 UR8, UR11, UR4, URZ ;  /* 0x000000040b0872a5 */ /* 0x000fe2000f8e003f */
[----:B------:R-:W-:Y:S01]  /*10100*/  F2FP.PACK_AB R128, R129, R128 ;  /* 0x000000808180723e */ /* 0x000fe200000000ff */
[----:B------:R-:W-:Y:S01]  /*10110*/  UIMAD UR7, UR11, UR5, UR7 ;  /* 0x000000050b0772a4 */ /* 0x000fe2000f8e0207 */
[C---:B------:R-:W-:Y:S01]  /*10120*/  ISETP.NE.AND P0, PT, R12.reuse, 0x1, PT ;  /* 0x000000010c00780c */ /* 0x040fe20003f05270 */
[----:B------:R-:W-:Y:S01]  /*10130*/  IMAD R12, R12, c[0x0][0x388], RZ ;  /* 0x0000e2000c0c7a24 */ /* 0x000fe200078e02ff */
[----:B------:R-:W-:Y:S01]  /*10140*/  ULDC.64 UR4, c[0x0][0x3e8] ;  /* 0x0000fa0000047ab9 */ /* 0x000fe20000000a00 */
[----:B------:R-:W-:Y:S01]  /*10150*/  IMAD.U32 R25, RZ, RZ, UR9 ;  /* 0x00000009ff197e24 */ /* 0x000fe2000f8e00ff */
[----:B------:R-:W-:Y:S01]  /*10160*/  UIMAD UR6, UR6, UR4, URZ ;  /* 0x00000004060672a4 */ /* 0x000fe2000f8e023f */
[----:B------:R-:W-:Y:S01]  /*10170*/  IMAD.U32 R24, RZ, RZ, UR8 ;  /* 0x00000008ff187e24 */ /* 0x000fe2000f8e00ff */
[----:B--2---:R-:W-:Y:S01]  /*10180*/  UIMAD.WIDE.U32 UR12, UR11, UR4, URZ ;  /* 0x000000040b0c72a5 */ /* 0x004fe2000f8e003f */
[----:B------:R-:W-:Y:S01]  /*10190*/  F2FP.PACK_AB R130, R131, R130 ;  /* 0x000000828382723e */ /* 0x000fe200000000ff */
[----:B------:R-:W-:Y:S01]  /*101a0*/  UIMAD UR5, UR11, UR5, UR6 ;  /* 0x000000050b0572a4 */ /* 0x000fe2000f8e0206 */
[----:B------:R-:W-:Y:S01]  /*101b0*/  F2FP.PACK_AB R124, R125, R124 ;  /* 0x0000007c7d7c723e */ /* 0x000fe200000000ff */
[----:B------:R-:W-:Y:S01]  /*101c0*/  UIADD3 UR7, UR9, UR7, URZ ;  /* 0x0000000709077290 */ /* 0x000fe2000fffe03f */
[----:B------:R-:W-:Y:S01]  /*101d0*/  F2FP.PACK_AB R126, R127, R126 ;  /* 0x0000007e7f7e723e */ /* 0x000fe200000000ff */
[----:B------:R-:W-:Y:S01]  /*101e0*/  UIADD3 UR5, UR13, UR5, URZ ;  /* 0x000000050d057290 */ /* 0x000fe2000fffe03f */
[----:B------:R-:W-:Y:S01]  /*101f0*/  IMAD.U32 R17, RZ, RZ, UR13 ;  /* 0x0000000dff117e24 */ /* 0x000fe2000f8e00ff */
[----:B------:R-:W-:Y:S01]  /*10200*/  F2FP.PACK_AB R120, R121, R120 ;  /* 0x000000787978723e */ /* 0x000fe200000000ff */
[----:B------:R-:W-:Y:S01]  /*10210*/  IMAD.U32 R16, RZ, RZ, UR12 ;  /* 0x0000000cff107e24 */ /* 0x000fe2000f8e00ff */
[----:B---3--:R-:W-:Y:S01]  /*10220*/  SHF.R.S32.HI R3, RZ, 0x1f, R0 ;  /* 0x0000001fff037819 */ /* 0x008fe20000011400 */
[----:B------:R-:W-:Y:S01]  /*10230*/  IMAD.U32 R25, RZ, RZ, UR7 ;  /* 0x00000007ff197e24 */ /* 0x000fe2000f8e00ff */
[----:B------:R-:W-:Y:S01]  /*10240*/  F2FP.PACK_AB R122, R123, R122 ;  /* 0x0000007a7b7a723e */ /* 0x000fe200000000ff */
[----:B------:R-:W-:Y:S01]  /*10250*/  IMAD.U32 R17, RZ, RZ, UR5 ;  /* 0x00000005ff117e24 */ /* 0x000fe2000f8e00ff */
[CC--:B------:R-:W-:Y:S01]  /*10260*/  LEA.HI R9, R3.reuse, R0.reuse, RZ, 0x2 ;  /* 0x0000000003097211 */ /* 0x0c0fe200078f10ff */
[----:B----4-:R-:W-:Y:S01]  /*10270*/  IMAD.WIDE.U32 R24, R22, c[0x0][0x498], R24 ;  /* 0x0001260016187a25 */ /* 0x010fe200078e0018 */
[----:B------:R-:W-:Y:S01]  /*10280*/  LEA.HI R19, R3, R0, RZ, 0x5 ;  /* 0x0000000003137211 */ /* 0x000fe200078f28ff */
[----:B------:R-:W-:Y:S01]  /*10290*/  BSSY B0, `(.L_x_211) ;  /* 0x00000ef000007945 */ /* 0x000fe20003800000 */
[----:B------:R-:W-:-:S02]  /*102a0*/  SHF.R.S32.HI R21, RZ, 0x2, R9 ;  /* 0x00000002ff157819 */ /* 0x000fc40000011409 */
[----:B------:R-:W-:Y:S02]  /*102b0*/  SHF.R.S32.HI R10, RZ, 0x1f, R9 ;  /* 0x0000001fff0a7819 */ /* 0x000fe40000011409 */
[----:B------:R-:W-:Y:S02]  /*102c0*/  LOP3.LUT R11, R19, 0xffffffe0, RZ, 0xc0, !PT ;  /* 0xffffffe0130b7812 */ /* 0x000fe400078ec0ff */
[CC--:B------:R-:W-:Y:S02]  /*102d0*/  LEA.HI R4, R3.reuse, R0.reuse, RZ, 0x3 ;  /* 0x0000000003047211 */ /* 0x0c0fe400078f18ff */
[----:B-1----:R-:W-:Y:S02]  /*102e0*/  LEA.HI R2, R3, R0, RZ, 0x6 ;  /* 0x0000000003027211 */ /* 0x002fe400078f30ff */
[----:B------:R-:W-:Y:S01]  /*102f0*/  LEA.HI R3, R10, R21, RZ, 0x3 ;  /* 0x000000150a037211 */ /* 0x000fe200078f18ff */
[----:B------:R-:W-:Y:S01]  /*10300*/  IMAD.IADD R10, R0, 0x1, -R11 ;  /* 0x00000001000a7824 */ /* 0x000fe200078e0a0b */
[----:B------:R-:W-:Y:S01]  /*10310*/  LOP3.LUT R9, R9, 0xfffffffc, RZ, 0xc0, !PT ;  /* 0xfffffffc09097812 */ /* 0x000fe200078ec0ff */
[----:B------:R-:W1:Y:S01]  /*10320*/  S2R R11, SR_CTAID.X ;  /* 0x00000000000b7919 */ /* 0x000e620000002500 */
[----:B------:R-:W-:-:S02]  /*10330*/  LOP3.LUT R15, R4, 0xfffffff8, RZ, 0xc0, !PT ;  /* 0xfffffff8040f7812 */ /* 0x000fc400078ec0ff */
[----:B------:R-:W-:Y:S01]  /*10340*/  SHF.R.S32.HI R13, RZ, 0x1f, R22 ;  /* 0x0000001fff0d7819 */ /* 0x000fe20000011416 */
[----:B------:R-:W-:Y:S01]  /*10350*/  IMAD.IADD R9, R0, 0x1, -R9 ;  /* 0x0000000100097824 */ /* 0x000fe200078e0a09 */
[----:B------:R-:W-:Y:S01]  /*10360*/  LOP3.LUT P4, RZ, R10, 0x3, RZ, 0xc0, !PT ;  /* 0x000000030aff7812 */ /* 0x000fe2000788c0ff */
[----:B------:R-:W-:Y:S01]  /*10370*/  IMAD.IADD R15, R0, 0x1, -R15 ;  /* 0x00000001000f7824 */ /* 0x000fe200078e0a0f */
[----:B------:R-:W-:Y:S02]  /*10380*/  LOP3.LUT R0, R3, 0xfffffff8, RZ, 0xc0, !PT ;  /* 0xfffffff803007812 */ /* 0x000fe400078ec0ff */
[----:B------:R-:W-:Y:S02]  /*10390*/  SHF.R.S32.HI R3, RZ, 0x1f, R10 ;  /* 0x0000001fff037819 */ /* 0x000fe4000001140a */
[----:B------:R-:W-:Y:S01]  /*103a0*/  SHF.R.S32.HI R4, RZ, 0x3, R4 ;  /* 0x00000003ff047819 */ /* 0x000fe20000011404 */
[----:B------:R-:W-:Y:S01]  /*103b0*/  IMAD.IADD R21, R21, 0x1, -R0 ;  /* 0x0000000115157824 */ /* 0x000fe200078e0a00 */
[----:B------:R-:W-:Y:S01]  /*103c0*/  LEA.HI R10, R3, R10, RZ, 0x2 ;  /* 0x0000000a030a7211 */ /* 0x000fe200078f10ff */
[C---:B------:R-:W-:Y:S01]  /*103d0*/  IMAD R3, R13.reuse, c[0x0][0x498], RZ ;  /* 0x000126000d037a24 */ /* 0x040fe200078e02ff */
[--C-:B------:R-:W-:Y:S01]  /*103e0*/  SHF.R.S32.HI R20, RZ, 0x5, R19.reuse ;  /* 0x00000005ff147819 */ /* 0x100fe20000011413 */
[----:B------:R-:W-:Y:S01]  /*103f0*/  IMAD R13, R13, c[0x0][0x3f0], RZ ;  /* 0x0000fc000d0d7a24 */ /* 0x000fe200078e02ff */
[----:B------:R-:W-:Y:S01]  /*10400*/  SHF.R.S32.HI R19, RZ, 0x1f, R19 ;  /* 0x0000001fff137819 */ /* 0x000fe20000011413 */
[C---:B------:R-:W-:Y:S01]  /*10410*/  IMAD R14, R22.reuse, c[0x0][0x49c], R3 ;  /* 0x00012700160e7a24 */ /* 0x040fe200078e0203 */
[----:B------:R-:W-:Y:S01]  /*10420*/  SHF.R.S32.HI R10, RZ, 0x2, R10 ;  /* 0x00000002ff0a7819 */ /* 0x000fe2000001140a */
[C---:B------:R-:W-:Y:S01]  /*10430*/  IMAD R13, R22.reuse, c[0x0][0x3f4], R13 ;  /* 0x0000fd00160d7a24 */ /* 0x040fe200078e020d */
[----:B------:R-:W-:Y:S01]  /*10440*/  LEA.HI R19, R19, R20, RZ, 0x3 ;  /* 0x0000001413137211 */ /* 0x000fe200078f18ff */
[----:B------:R-:W-:Y:S01]  /*10450*/  IMAD.WIDE.U32 R22, R22, c[0x0][0x3f0], R16 ;  /* 0x0000fc0016167a25 */ /* 0x000fe200078e0010 */
[----:B------:R-:W-:-:S02]  /*10460*/  LEA.HI R16, R9, R9, RZ, 0x1 ;  /* 0x0000000909107211 */ /* 0x000fc400078f08ff */
[----:B------:R-:W-:Y:S01]  /*10470*/  LOP3.LUT R19, R19, 0xffffff8, RZ, 0xc0, !PT ;  /* 0x0ffffff813137812 */ /* 0x000fe200078ec0ff */
[----:B------:R-:W-:Y:S01]  /*10480*/  IMAD.SHL.U32 R26, R4, 0x40, RZ ;  /* 0x00000040041a7824 */ /* 0x000fe200078e00ff */
[----:B------:R-:W-:Y:S01]  /*10490*/  LOP3.LUT R16, R16, 0x1ffffffe, RZ, 0xc0, !PT ;  /* 0x1ffffffe10107812 */ /* 0x000fe200078ec0ff */
[----:B------:R-:W-:Y:S01]  /*104a0*/  IMAD R18, R15, 0x20, R4 ;  /* 0x000000200f127824 */ /* 0x000fe200078e0204 */
[----:B------:R-:W-:Y:S01]  /*104b0*/  R2P PR, R21, 0x6 ;  /* 0x0000000615007804 */ /* 0x000fe20000000000 */
[----:B------:R-:W-:Y:S01]  /*104c0*/  IMAD.SHL.U32 R3, R15, 0x8, RZ ;  /* 0x000000080f037824 */ /* 0x000fe200078e00ff */
[----:B------:R-:W-:Y:S01]  /*104d0*/  LOP3.LUT R26, R26, 0x1c0, RZ, 0xc0, !PT ;  /* 0x000001c01a1a7812 */ /* 0x000fe200078ec0ff */
[----:B-1----:R-:W-:Y:S01]  /*104e0*/  IMAD R18, R11, 0x80, R18 ;  /* 0x000000800b127824 */ /* 0x002fe200078e0212 */
[----:B------:R-:W-:Y:S01]  /*104f0*/  F2FP.PACK_AB R116, R117, R116 ;  /* 0x000000747574723e */ /* 0x000fe200000000ff */
[----:B------:R-:W-:Y:S01]  /*10500*/  IMAD R15, R20, 0x200, R9 ;  /* 0x00000200140f7824 */ /* 0x000fe200078e0209 */
[----:B------:R-:W-:Y:S01]  /*10510*/  SHF.R.U32.HI R0, RZ, 0x3, R26 ;  /* 0x00000003ff007819 */ /* 0x000fe2000001161a */
[----:B------:R-:W-:Y:S01]  /*10520*/  IMAD.IADD R9, R9, 0x1, -R16 ;  /* 0x0000000109097824 */ /* 0x000fe200078e0a10 */
[----:B------:R-:W-:Y:S01]  /*10530*/  LOP3.LUT R17, R26, 0x38, R3, 0xf8, !PT ;  /* 0x000000381a117812 */ /* 0x000fe200078ef803 */
[----:B------:R-:W-:Y:S01]  /*10540*/  @P0 IMAD.HI.U32 R16, R18, c[0x0][0x4ec], RZ ;  /* 0x00013b0012100a27 */ /* 0x000fe200078e00ff */
[----:B------:R-:W-:-:S02]  /*10550*/  F2FP.PACK_AB R118, R119, R118 ;  /* 0x000000767776723e */ /* 0x000fc400000000ff */
[----:B------:R-:W-:Y:S01]  /*10560*/  LOP3.LUT R0, R17, R0, RZ, 0x3c, !PT ;  /* 0x0000000011007212 */ /* 0x000fe200078e3cff */
[----:B------:R-:W-:Y:S01]  /*10570*/  IMAD.IADD R23, R23, 0x1, R13 ;  /* 0x0000000117177824 */ /* 0x000fe200078e020d */
[----:B------:R-:W-:Y:S01]  /*10580*/  F2FP.PACK_AB R112, R113, R112 ;  /* 0x000000707170723e */ /* 0x000fe200000000ff */
[----:B------:R-:W-:Y:S01]  /*10590*/  IMAD.IADD R19, R20, 0x1, -R19 ;  /* 0x0000000114137824 */ /* 0x000fe200078e0a13 */
[----:B------:R-:W-:Y:S01]  /*105a0*/  LOP3.LUT R20, R21, 0x1, RZ, 0xc0, !PT ;  /* 0x0000000115147812 */ /* 0x000fe200078ec0ff */
[----:B------:R-:W-:Y:S01]  /*105b0*/  IMAD.SHL.U32 R13, R2, 0x8, RZ ;  /* 0x00000008020d7824 */ /* 0x000fe200078e00ff */
[----:B------:R-:W-:Y:S01]  /*105c0*/  F2FP.PACK_AB R114, R115, R114 ;  /* 0x000000727372723e */ /* 0x000fe200000000ff */
[----:B------:R-:W-:Y:S01]  /*105d0*/  IMAD.MOV.U32 R17, RZ, RZ, R18 ;  /* 0x000000ffff117224 */ /* 0x000fe200078e0012 */
[----:B------:R-:W-:Y:S01]  /*105e0*/  @P0 SHF.R.U32.HI R17, RZ, c[0x0][0x4f0], R16 ;  /* 0x00013c00ff110a19 */ /* 0x000fe20000011610 */
[----:B------:R-:W-:Y:S01]  /*105f0*/  IMAD.SHL.U32 R21, R21, 0x40, RZ ;  /* 0x0000004015157824 */ /* 0x000fe200078e00ff */
[----:B------:R-:W-:Y:S01]  /*10600*/  LOP3.LUT R13, R0, 0x7ffffe00, R13, 0xf8, !PT ;  /* 0x7ffffe00000d7812 */ /* 0x000fe200078ef80d */
[----:B------:R-:W-:Y:S01]  /*10610*/  IMAD R10, R19, 0x10, R10 ;  /* 0x00000010130a7824 */ /* 0x000fe200078e020a */
[--C-:B------:R-:W-:Y:S01]  /*10620*/  SHF.R.S32.HI R0, RZ, 0x1f, R17.reuse ;  /* 0x0000001fff007819 */ /* 0x100fe20000011411 */
[----:B------:R-:W-:Y:S01]  /*10630*/  IMAD.MOV R19, RZ, RZ, -R17 ;  /* 0x000000ffff137224 */ /* 0x000fe200078e0a11 */
[----:B------:R-:W-:Y:S01]  /*10640*/  LOP3.LUT R21, R21, 0x1c0, RZ, 0xc0, !PT ;  /* 0x000001c015157812 */ /* 0x000fe200078ec0ff */
[----:B------:R-:W-:Y:S01]  /*10650*/  IMAD R16, R9, 0x8, R10 ;  /* 0x0000000809107824 */ /* 0x000fe200078e020a */
[----:B------:R-:W-:Y:S01]  /*10660*/  ISETP.NE.U32.AND P3, PT, R20, 0x1, PT ;  /* 0x000000011400780c */ /* 0x000fe20003f65070 */
[----:B------:R-:W-:Y:S01]  /*10670*/  IMAD R0, R0, c[0x0][0x3e0], RZ ;  /* 0x0000f80000007a24 */ /* 0x000fe200078e02ff */
[----:B------:R-:W-:Y:S01]  /*10680*/  LEA.HI R2, R21, R21, RZ, 0x1d ;  /* 0x0000001515027211 */ /* 0x000fe200078fe8ff */
[----:B------:R-:W-:Y:S01]  /*10690*/  IMAD R16, R11, 0x80, R16 ;  /* 0x000000800b107824 */ /* 0x000fe200078e0210 */
[----:B------:R-:W-:Y:S01]  /*106a0*/  F2FP.PACK_AB R108, R109, R108 ;  /* 0x0000006c6d6c723e */ /* 0x000fe200000000ff */
[----:B------:R-:W-:Y:S01]  /*106b0*/  IMAD R9, R11, 0x80, R10 ;  /* 0x000000800b097824 */ /* 0x000fe200078e020a */
[----:B------:R-:W-:Y:S01]  /*106c0*/  F2FP.PACK_AB R110, R111, R110 ;  /* 0x0000006e6f6e723e */ /* 0x000fe200000000ff */
[----:B------:R-:W-:Y:S01]  /*106d0*/  IMAD.WIDE.U32 R22, R17, c[0x0][0x3e0], R22 ;  /* 0x0000f80011167a25 */ /* 0x000fe200078e0016 */
[----:B------:R-:W-:-:S02]  /*106e0*/  F2FP.PACK_AB R104, R105, R104 ;  /* 0x000000686968723e */ /* 0x000fc400000000ff */
[----:B------:R-:W-:Y:S01]  /*106f0*/  ISETP.GE.OR P5, PT, R9, R12, P4 ;  /* 0x0000000c0900720c */ /* 0x000fe200027a6670 */
[----:B------:R-:W-:Y:S01]  /*10700*/  IMAD R17, R17, c[0x0][0x3e4], R0 ;  /* 0x0000f90011117a24 */ /* 0x000fe200078e0200 */
[----:B------:R-:W-:Y:S01]  /*10710*/  IADD3 R9, R9, 0x8, RZ ;  /* 0x0000000809097810 */ /* 0x000fe20007ffe0ff */
[----:B------:R-:W-:Y:S01]  /*10720*/  @P0 IMAD.HI.U32 R0, R16, c[0x0][0x4ec], RZ ;  /* 0x00013b0010000a27 */ /* 0x000fe200078e00ff */
[----:B------:R-:W-:Y:S02]  /*10730*/  F2FP.PACK_AB R106, R107, R106 ;  /* 0x0000006a6b6a723e */ /* 0x000fe400000000ff */
[----:B------:R-:W-:Y:S01]  /*10740*/  ISETP.GE.OR P4, PT, R9, R12, P4 ;  /* 0x0000000c0900720c */ /* 0x000fe20002786670 */
[----:B------:R-:W-:Y:S01]  /*10750*/  IMAD.U32 R2, R15, 0x2, R2 ;  /* 0x000000020f027824 */ /* 0x000fe200078e0002 */
[----:B------:R-:W-:Y:S01]  /*10760*/  F2FP.PACK_AB R100, R101, R100 ;  /* 0x000000646564723e */ /* 0x000fe200000000ff */
[----:B------:R-:W-:Y:S01]  /*10770*/  IMAD.MOV.U32 R15, RZ, RZ, R16 ;  /* 0x000000ffff0f7224 */ /* 0x000fe200078e0010 */
[----:B------:R-:W-:Y:S01]  /*10780*/  @P0 SHF.R.U32.HI R15, RZ, c[0x0][0x4f0], R0 ;  /* 0x00013c00ff0f0a19 */ /* 0x000fe20000011600 */
[----:B------:R-:W-:Y:S01]  /*10790*/  IMAD.SHL.U32 R21, R2, 0x2, RZ ;  /* 0x0000000202157824 */ /* 0x000fe200078e00ff */
[----:B------:R-:W-:Y:S01]  /*107a0*/  BAR.SYNC.DEFER_BLOCKING 0x1, 0x100 ;  /* 0x0044000000007b1d */ /* 0x000fe20000010000 */
[----:B------:R-:W-:Y:S01]  /*107b0*/  IMAD.IADD R23, R23, 0x1, R17 ;  /* 0x0000000117177824 */ /* 0x000fe200078e0211 */
[----:B------:R-:W-:Y:S01]  /*107c0*/  SHF.R.S32.HI R9, RZ, 0x1f, R15 ;  /* 0x0000001fff097819 */ /* 0x000fe2000001140f */
[----:B------:R-:W-:Y:S01]  /*107d0*/  IMAD R19, R19, c[0x0][0x4e8], R18 ;  /* 0x00013a0013137a24 */ /* 0x000fe200078e0212 */
[----:B------:R-:W-:-:S02]  /*107e0*/  IADD3 R24, P0, R15, R24, RZ ;  /* 0x000000180f187210 */ /* 0x000fc40007f1e0ff */
[C---:B------:R-:W-:Y:S02]  /*107f0*/  IADD3 R0, R21.reuse, 0x80, RZ ;  /* 0x0000008015007810 */ /* 0x040fe40007ffe0ff */
[----:B------:R-:W-:Y:S02]  /*10800*/  IADD3 R17, R21, 0x70, RZ ;  /* 0x0000007015117810 */ /* 0x000fe40007ffe0ff */
[----:B------:R-:W-:Y:S01]  /*10810*/  IADD3.X R25, R9, R25, R14, P0, !PT ;  /* 0x0000001909197210 */ /* 0x000fe200007fe40e */
[----:B------:R-:W-:Y:S01]  /*10820*/  IMAD.MOV R9, RZ, RZ, -R15 ;  /* 0x000000ffff097224 */ /* 0x000fe200078e0a0f */
[----:B------:R-:W-:Y:S01]  /*10830*/  @P3 IADD3 R17, R0, 0x10, RZ ;  /* 0x0000001000113810 */ /* 0x000fe20007ffe0ff */
[----:B------:R-:W-:Y:S01]  /*10840*/  IMAD.MOV.U32 R0, RZ, RZ, 0x20 ;  /* 0x00000020ff007424 */ /* 0x000fe200078e00ff */
[----:B------:R-:W-:Y:S01]  /*10850*/  SHF.R.S32.HI R2, RZ, 0x1f, R19 ;  /* 0x0000001fff027819 */ /* 0x000fe20000011413 */
[----:B------:R-:W-:Y:S01]  /*10860*/  IMAD R27, R9, c[0x0][0x4e8], R16 ;  /* 0x00013a00091b7a24 */ /* 0x000fe200078e0210 */
[----:B------:R-:W-:Y:S01]  /*10870*/  F2FP.PACK_AB R102, R103, R102 ;  /* 0x000000666766723e */ /* 0x000fe200000000ff */
[----:B------:R-:W-:Y:S01]  /*10880*/  IMAD.MOV.U32 R9, RZ, RZ, 0x40 ;  /* 0x00000040ff097424 */ /* 0x000fe200078e00ff */
[----:B------:R-:W-:Y:S01]  /*10890*/  SEL R0, R0, 0xffffffe0, !P1 ;  /* 0xffffffe000007807 */ /* 0x000fe20004800000 */
[----:B------:R-:W-:Y:S01]  /*108a0*/  IMAD R2, R2, c[0x0][0x3d8], RZ ;  /* 0x0000f60002027a24 */ /* 0x000fe200078e02ff */
[----:B------:R-:W-:Y:S01]  /*108b0*/  F2FP.PACK_AB R36, R37, R36 ;  /* 0x000000242524723e */ /* 0x000fe200000000ff */
[----:B------:R-:W-:Y:S01]  /*108c0*/  IMAD.WIDE.U32 R24, R27, c[0x0][0x488], R24 ;  /* 0x000122001b187a25 */ /* 0x000fe200078e0018 */
[----:B------:R-:W-:Y:S01]  /*108d0*/  SEL R10, R9, 0xffffffc0, !P2 ;  /* 0xffffffc0090a7807 */ /* 0x000fe20005000000 */
[----:B------:R-:W-:Y:S02]  /*108e0*/  STS [R21+0x80], R128 ;  /* 0x0000808015007388 */ /* 0x000fe40000000800 */
[----:B------:R-:W-:Y:S01]  /*108f0*/  IMAD.IADD R15, R21, 0x1, R0 ;  /* 0x00000001150f7824 */ /* 0x000fe200078e0200 */
[----:B------:R-:W-:Y:S01]  /*10900*/  F2FP.PACK_AB R38, R39, R38 ;  /* 0x000000262726723e */ /* 0x000fe200000000ff */
[----:B------:R-:W-:Y:S01]  /*10910*/  IMAD.IADD R9, R0, 0x1, R17 ;  /* 0x0000000100097824 */ /* 0x000fe200078e0211 */
[----:B------:R-:W-:Y:S01]  /*10920*/  SHF.R.S32.HI R0, RZ, 0x1f, R27 ;  /* 0x0000001fff007819 */ /* 0x000fe2000001141b */
[C---:B------:R-:W-:Y:S01]  /*10930*/  IMAD R2, R19.reuse, c[0x0][0x3dc], R2 ;  /* 0x0000f70013027a24 */ /* 0x040fe200078e0202 */
[----:B------:R-:W-:Y:S01]  /*10940*/  STS [R21+0x480], R130 ;  /* 0x0004808215007388 */ /* 0x000fe20000000800 */
[----:B------:R-:W-:Y:S01]  /*10950*/  IMAD.WIDE.U32 R18, R19, c[0x0][0x3d8], R22 ;  /* 0x0000f60013127a25 */ /* 0x000fe200078e0016 */
[----:B------:R-:W-:-:S02]  /*10960*/  F2FP.PACK_AB R40, R41, R40 ;  /* 0x000000282928723e */ /* 0x000fc400000000ff */
[----:B------:R-:W-:Y:S01]  /*10970*/  STS [R17], R124 ;  /* 0x0000007c11007388 */ /* 0x000fe20000000800 */
[----:B------:R-:W-:Y:S01]  /*10980*/  IMAD R0, R0, c[0x0][0x488], RZ ;  /* 0x0001220000007a24 */ /* 0x000fe200078e02ff */
[----:B------:R-:W-:Y:S01]  /*10990*/  F2FP.PACK_AB R42, R43, R42 ;  /* 0x0000002a2b2a723e */ /* 0x000fe200000000ff */
[----:B------:R-:W-:Y:S01]  /*109a0*/  IMAD.IADD R23, R21, 0x1, R10 ;  /* 0x0000000115177824 */ /* 0x000fe200078e020a */
[----:B------:R-:W-:Y:S01]  /*109b0*/  STS [R17+0x400], R126 ;  /* 0x0004007e11007388 */ /* 0x000fe20000000800 */
[----:B------:R-:W-:Y:S01]  /*109c0*/  IMAD R0, R27, c[0x0][0x48c], R0 ;  /* 0x000123001b007a24 */ /* 0x000fe200078e0200 */
[----:B------:R-:W-:Y:S01]  /*109d0*/  F2FP.PACK_AB R44, R45, R44 ;  /* 0x0000002c2d2c723e */ /* 0x000fe200000000ff */
[C---:B------:R-:W-:Y:S01]  /*109e0*/  IMAD.IADD R27, R10.reuse, 0x1, R17 ;  /* 0x000000010a1b7824 */ /* 0x040fe200078e0211 */
[----:B------:R-:W-:Y:S01]  /*109f0*/  STS [R15+0x80], R120 ;  /* 0x000080780f007388 */ /* 0x000fe20000000800 */
[----:B------:R-:W-:Y:S01]  /*10a00*/  IMAD.IADD R29, R10, 0x1, R15 ;  /* 0x000000010a1d7824 */ /* 0x000fe200078e020f */
[----:B------:R-:W-:Y:S01]  /*10a10*/  F2FP.PACK_AB R46, R47, R46 ;  /* 0x0000002e2f2e723e */ /* 0x000fe200000000ff */
[----:B------:R-:W-:Y:S01]  /*10a20*/  IMAD.IADD R31, R9, 0x1, R10 ;  /* 0x00000001091f7824 */ /* 0x000fe200078e020a */
[----:B------:R-:W-:Y:S01]  /*10a30*/  STS [R15+0x480], R122 ;  /* 0x0004807a0f007388 */ /* 0x000fe20000000800 */
[----:B------:R-:W-:Y:S01]  /*10a40*/  F2FP.PACK_AB R48, R49, R48 ;  /* 0x000000303130723e */ /* 0x000fe200000000ff */
[----:B------:R-:W-:Y:S01]  /*10a50*/  IMAD.IADD R25, R25, 0x1, R0 ;  /* 0x0000000119197824 */ /* 0x000fe200078e0200 */
[----:B------:R-:W-:Y:S01]  /*10a60*/  F2FP.PACK_AB R50, R51, R50 ;  /* 0x000000323332723e */ /* 0x000fe200000000ff */
[----:B------:R-:W-:Y:S01]  /*10a70*/  STS [R9], R116 ;  /* 0x0000007409007388 */ /* 0x000fe20000000800 */
[----:B------:R-:W-:-:S02]  /*10a80*/  F2FP.PACK_AB R52, R53, R52 ;  /* 0x000000343534723e */ /* 0x000fc400000000ff */
[----:B------:R-:W-:Y:S01]  /*10a90*/  F2FP.PACK_AB R54, R55, R54 ;  /* 0x000000363736723e */ /* 0x000fe200000000ff */
[----:B------:R-:W-:Y:S01]  /*10aa0*/  STS [R9+0x400], R118 ;  /* 0x0004007609007388 */ /* 0x000fe20000000800 */
[----:B------:R-:W-:Y:S01]  /*10ab0*/  F2FP.PACK_AB R56, R57, R56 ;  /* 0x000000383938723e */ /* 0x000fe200000000ff */
[----:B------:R-:W-:Y:S01]  /*10ac0*/  IMAD R57, R11, 0x80, R4 ;  /* 0x000000800b397824 */ /* 0x000fe200078e0204 */
        /* <DEDUP_REMOVED lines=23> */
[----:B------:R-:W-:-:S02]  /*10c40*/  LEA R14, P0, R24, c[0x0][0x450], 0x2 ;  /* 0x00011400180e7a11 */ /* 0x000fc400078010ff */
        /* <DEDUP_REMOVED lines=9> */
[----:B------:R-:W-:Y:S01]  /*10ce0*/  LEA.HI.X R25, R24, c[0x0][0x454], R25, 0x2, P0 ;  /* 0x0001150018197a11 */ /* 0x000fe200000f1419 */
[----:B------:R-:W-:Y:S01]  /*10cf0*/  STS [R17+0x4400], R42 ;  /* 0x0044002a11007388 */ /* 0x000fe20000000800 */
[----:B------:R-:W-:-:S03]  /*10d00*/  LEA R0, P0, R18, c[0x0][0x380], 0x1 ;  /* 0x0000e00012007a11 */ /* 0x000fc600078008ff */
        /* <DEDUP_REMOVED lines=14> */
[----:B-1----:R-:W-:-:S03]  /*10df0*/  IMAD.SHL.U32 R58, R13, 0x2, RZ ;  /* 0x000000020d3a7824 */ /* 0x002fc600078e00ff */
        /* <DEDUP_REMOVED lines=14> */
[----:B------:R-:W-:Y:S04]  /*10ee0*/  SHFL.IDX PT, R82, R14, RZ, 0x1c1f ;  /* 0x001c1fff0e527589 */ /* 0x000fe800000e0000 */
[----:B------:R-:W2:Y:S04]  /*10ef0*/  SHFL.IDX PT, R83, R25, RZ, 0x1c1f ;  /* 0x001c1fff19537589 */ /* 0x000ea800000e0000 */
[----:B------:R-:W-:Y:S06]  /*10f00*/  BAR.SYNC.DEFER_BLOCKING 0x1, 0x100 ;  /* 0x0044000000007b1d */ /* 0x000fec0000010000 */
[----:B------:R-:W-:Y:S01]  /*10f10*/  SHFL.IDX PT, R96, R14, 0x1, 0x1c1f ;  /* 0x003c1f000e607f89 */ /* 0x000fe200000e0000 */
[----:B-1----:R-:W-:-:S03]  /*10f20*/  IMAD.IADD R5, R19, 0x1, R2 ;  /* 0x0000000113057824 */ /* 0x002fc600078e0202 */
[----:B------:R-:W1:Y:S02]  /*10f30*/  SHFL.IDX PT, R97, R25, 0x1, 0x1c1f ;  /* 0x003c1f0019617f89 */ /* 0x000e6400000e0000 */
[----:B------:R-:W-:Y:S02]  /*10f40*/  LEA.HI.X R2, R18, c[0x0][0x384], R5, 0x1, P0 ;  /* 0x0000e10012027a11 */ /* 0x000fe400000f0c05 */
[----:B------:R3:W4:Y:S01]  /*10f50*/  SHFL.IDX PT, R60, R0, RZ, 0x181f ;  /* 0x00181fff003c7589 */ /* 0x00072200000e0000 */
[----:B------:R-:W-:-:S03]  /*10f60*/  ISETP.GE.AND P0, PT, R57, R12, PT ;  /* 0x0000000c3900720c */ /* 0x000fc60003f06270 */
[----:B------:R3:W3:Y:S04]  /*10f70*/  SHFL.IDX PT, R61, R2, RZ, 0x181f ;  /* 0x00181fff023d7589 */ /* 0x0006e800000e0000 */
[----:B--2---:R2:W-:Y:S04]  /*10f80*/  @!P5 ST.E [R82.64], R7 ;  /* 0x000000075200d985 */ /* 0x0045e8000c101916 */
[----:B-1----:R2:W-:Y:S04]  /*10f90*/  @!P4 ST.E [R96.64], R8 ;  /* 0x000000086000c985 */ /* 0x0025e8000c101916 */
[----:B------:R2:W1:Y:S04]  /*10fa0*/  LDS.128 R52, [R58+0x1080] ;  /* 0x001080003a347984 */ /* 0x0004680000000c00 */
[----:B------:R2:W1:Y:S04]  /*10fb0*/  LDS.128 R48, [R58+0x2080] ;  /* 0x002080003a307984 */ /* 0x0004680000000c00 */
[----:B------:R2:W1:Y:S04]  /*10fc0*/  LDS.128 R44, [R58+0x3080] ;  /* 0x003080003a2c7984 */ /* 0x0004680000000c00 */
[----:B------:R2:W1:Y:S04]  /*10fd0*/  LDS.128 R40, [R58+0x5080] ;  /* 0x005080003a287984 */ /* 0x0004680000000c00 */
[----:B------:R2:W1:Y:S04]  /*10fe0*/  LDS.128 R36, [R58+0x6080] ;  /* 0x006080003a247984 */ /* 0x0004680000000c00 */
[----:B------:R2:W1:Y:S04]  /*10ff0*/  LDS.128 R32, [R58+0x7080] ;  /* 0x007080003a207984 */ /* 0x0004680000000c00 */
[----:B------:R2:W1:Y:S04]  /*11000*/  LDS.128 R28, [R58+0x9080] ;  /* 0x009080003a1c7984 */ /* 0x0004680000000c00 */
[----:B------:R2:W1:Y:S04]  /*11010*/  LDS.128 R24, [R58+0xa080] ;  /* 0x00a080003a187984 */ /* 0x0004680000000c00 */
[----:B------:R2:W1:Y:S01]  /*11020*/  LDS.128 R20, [R58+0xb080] ;  /* 0x00b080003a147984 */ /* 0x0004620000000c00 */
[----:B------:R-:W-:Y:S05]  /*11030*/  @P0 BRA `(.L_x_212) ;  /* 0x0000014000000947 */ /* 0x000fea0003800000 */
[----:B---34-:R-:W3:Y:S01]  /*11040*/  LDS.128 R16, [R58+0x80] ;  /* 0x000080003a107984 */ /* 0x018ee20000000c00 */
[----:B------:R-:W-:-:S02]  /*11050*/  IADD3 R56, R3, 0x40, RZ ;  /* 0x0000004003387810 */ /* 0x000fc40007ffe0ff */
[C---:B------:R-:W-:Y:S01]  /*11060*/  IADD3 R14, R3.reuse, 0x80, RZ ;  /* 0x00000080030e7810 */ /* 0x040fe20007ffe0ff */
[----:B--2---:R-:W2:Y:S01]  /*11070*/  LDS.128 R8, [R58+0x4080] ;  /* 0x004080003a087984 */ /* 0x004ea20000000c00 */
[----:B------:R-:W-:Y:S02]  /*11080*/  ISETP.GE.AND P1, PT, R56, c[0x0][0x3c8], PT ;  /* 0x0000f20038007a0c */ /* 0x000fe40003f26270 */
[----:B------:R-:W-:Y:S01]  /*11090*/  ISETP.GE.AND P0, PT, R14, c[0x0][0x3c8], PT ;  /* 0x0000f2000e007a0c */ /* 0x000fe20003f06270 */
[----:B------:R4:W5:Y:S01]  /*110a0*/  LDS.128 R4, [R58+0x8080] ;  /* 0x008080003a047984 */ /* 0x0009620000000c00 */
[----:B------:R-:W-:-:S09]  /*110b0*/  ISETP.GE.AND P2, PT, R3, c[0x0][0x3c8], PT ;  /* 0x0000f20003007a0c */ /* 0x000fd20003f46270 */
[----:B------:R-:W-:Y:S02]  /*110c0*/  @!P1 SHF.R.S32.HI R15, RZ, 0x1f, R56 ;  /* 0x0000001fff0f9819 */ /* 0x000fe40000011438 */
[----:B------:R-:W-:Y:S02]  /*110d0*/  @!P0 SHF.R.S32.HI R13, RZ, 0x1f, R14 ;  /* 0x0000001fff0d8819 */ /* 0x000fe4000001140e */
[----:B------:R-:W-:Y:S02]  /*110e0*/  @!P1 LEA.HI R15, R15, R56, RZ, 0x3 ;  /* 0x000000380f0f9211 */ /* 0x000fe400078f18ff */
[----:B------:R-:W-:Y:S02]  /*110f0*/  @!P0 LEA.HI R13, R13, R14, RZ, 0x3 ;  /* 0x0000000e0d0d8211 */ /* 0x000fe400078f18ff */
[----:B------:R-:W-:Y:S02]  /*11100*/  @!P1 LOP3.LUT R15, R15, 0xfffffff8, RZ, 0xc0, !PT ;  /* 0xfffffff80f0f9812 */ /* 0x000fe400078ec0ff */
[----:B------:R-:W-:Y:S01]  /*11110*/  @!P0 LOP3.LUT R13, R13, 0xfffffff8, RZ, 0xc0, !PT ;  /* 0xfffffff80d0d8812 */ /* 0x000fe200078ec0ff */
[----:B----4-:R-:W-:-:S04]  /*11120*/  @!P2 IMAD.WIDE R58, R3, 0x2, R60 ;  /* 0x00000002033aa825 */ /* 0x010fc800078e023c */
[----:B------:R-:W-:-:S04]  /*11130*/  @!P1 IMAD.WIDE R14, R15, 0x2, R60 ;  /* 0x000000020f0e9825 */ /* 0x000fc800078e023c */
[----:B------:R-:W-:Y:S01]  /*11140*/  @!P0 IMAD.WIDE R60, R13, 0x2, R60 ;  /* 0x000000020d3c8825 */ /* 0x000fe200078e023c */
[----:B---3--:R3:W-:Y:S04]  /*11150*/  @!P2 ST.E.128 [R58.64], R16 ;  /* 0x000000103a00a985 */ /* 0x0087e8000c101d16 */
[----:B--2---:R3:W-:Y:S04]  /*11160*/  @!P1 ST.E.128 [R14.64], R8 ;  /* 0x000000080e009985 */ /* 0x0047e8000c101d16 */
[----:B-----5:R3:W-:Y:S02]  /*11170*/  @!P0 ST.E.128 [R60.64], R4 ;  /* 0x000000043c008985 */ /* 0x0207e4000c101d16 */
.L_x_212:
[----:B---34-:R-:W-:Y:S05]  /*11180*/  BSYNC B0 ;  /* 0x0000000000007941 */ /* 0x018fea0003800000 */
.L_x_211:
[----:B------:R-:W-:Y:S01]  /*11190*/  IADD3 R5, R57, 0x20, RZ ;  /* 0x0000002039057810 */ /* 0x000fe20007ffe0ff */
[----:B------:R3:W4:Y:S01]  /*111a0*/  SHFL.IDX PT, R9, R2, 0x1, 0x181f ;  /* 0x00381f0002097f89 */ /* 0x00072200000e0000 */
[----:B------:R-:W-:Y:S02]  /*111b0*/  BSSY B0, `(.L_x_213) ;  /* 0x0000015000007945 */ /* 0x000fe40003800000 */
[----:B------:R-:W-:Y:S01]  /*111c0*/  ISETP.GE.AND P0, PT, R5, R12, PT ;  /* 0x0000000c0500720c */ /* 0x000fe20003f06270 */
[----:B--2---:R3:W2:-:S12]  /*111d0*/  SHFL.IDX PT, R8, R0, 0x1, 0x181f ;  /* 0x00381f0000087f89 */ /* 0x00469800000e0000 */
        /* <DEDUP_REMOVED lines=13> */
[----:B-1----:R1:W-:Y:S02]  /*112b0*/  @!P2 ST.E.128 [R10.64], R52 ;  /* 0x000000340a00a985 */ /* 0x0023e4000c101d16 */
[----:B------:R-:W-:-:S04]  /*112c0*/  @!P1 IMAD.WIDE R6, R6, 0x2, R8 ;  /* 0x0000000206069825 */ /* 0x000fc800078e0208 */
[----:B------:R-:W-:Y:S01]  /*112d0*/  @!P0 IMAD.WIDE R4, R4, 0x2, R8 ;  /* 0x0000000204048825 */ /* 0x000fe200078e0208 */
[----:B------:R1:W-:Y:S04]  /*112e0*/  @!P1 ST.E.128 [R6.64], R40 ;  /* 0x0000002806009985 */ /* 0x0003e8000c101d16 */
[----:B------:R1:W-:Y:S02]  /*112f0*/  @!P0 ST.E.128 [R4.64], R28 ;  /* 0x0000001c04008985 */ /* 0x0003e4000c101d16 */
.L_x_214:
[----:B------:R-:W-:Y:S05]  /*11300*/  BSYNC B0 ;  /* 0x0000000000007941 */ /* 0x000fea0003800000 */
.L_x_213:
[----:B-1----:R-:W-:Y:S01]  /*11310*/  IADD3 R5, R57, 0x40, RZ ;  /* 0x0000004039057810 */ /* 0x002fe20007ffe0ff */
[----:B----4-:R1:W4:Y:S01]  /*11320*/  SHFL.IDX PT, R9, R2, 0x2, 0x181f ;  /* 0x00581f0002097f89 */ /* 0x01032200000e0000 */
        /* <DEDUP_REMOVED lines=21> */
.L_x_216:
[----:B------:R-:W-:Y:S05]  /*11480*/  BSYNC B0 ;  /* 0x0000000000007941 */ /* 0x000fea0003800000 */
.L_x_215:
[----:B------:R-:W-:Y:S01]  /*11490*/  IADD3 R57, R57, 0x60, RZ ;  /* 0x0000006039397810 */ /* 0x000fe20007ffe0ff */
[----:B--2---:R2:W1:Y:S03]  /*114a0*/  SHFL.IDX PT, R7, R2, 0x3, 0x181f ;  /* 0x00781f0002077f89 */ /* 0x00446600000e0000 */
[----:B------:R-:W-:Y:S01]  /*114b0*/  ISETP.GE.AND P0, PT, R57, R12, PT ;  /* 0x0000000c3900720c */ /* 0x000fe20003f06270 */
[----:B------:R2:W3:-:S12]  /*114c0*/  SHFL.IDX PT, R6, R0, 0x3, 0x181f ;  /* 0x00781f0000067f89 */ /* 0x0004d800000e0000 */
[----:B------:R-:W-:Y:S05]  /*114d0*/  @P0 EXIT ;  /* 0x000000000000094d */ /* 0x000fea0003800000 */
[C---:B------:R-:W-:Y:S02]  /*114e0*/  IADD3 R5, R3.reuse, 0x40, RZ ;  /* 0x0000004003057810 */ /* 0x040fe40007ffe0ff */
[----:B------:R-:W-:Y:S02]  /*114f0*/  ISETP.GE.AND P1, PT, R3, c[0x0][0x3c8], PT ;  /* 0x0000f20003007a0c */ /* 0x000fe40003f26270 */
[----:B------:R-:W-:-:S13]  /*11500*/  ISETP.GE.AND P0, PT, R5, c[0x0][0x3c8], PT ;  /* 0x0000f20005007a0c */ /* 0x000fda0003f06270 */
[----:B-123--:R-:W-:-:S04]  /*11510*/  @!P0 SHF.R.S32.HI R0, RZ, 0x1f, R5 ;  /* 0x0000001fff008819 */ /* 0x00efc80000011405 */
[----:B------:R-:W-:Y:S01]  /*11520*/  @!P0 LEA.HI R0, R0, R5, RZ, 0x3 ;  /* 0x0000000500008211 */ /* 0x000fe200078f18ff */
[C-C-:B------:R-:W-:Y:S01]  /*11530*/  @!P1 IMAD.WIDE R4, R3.reuse, 0x2, R6.reuse ;  /* 0x0000000203049825 */ /* 0x140fe200078e0206 */
[----:B------:R-:W-:Y:S02]  /*11540*/  IADD3 R3, R3, 0x80, RZ ;  /* 0x0000008003037810 */ /* 0x000fe40007ffe0ff */
[----:B------:R-:W-:Y:S02]  /*11550*/  @!P0 LOP3.LUT R0, R0, 0xfffffff8, RZ, 0xc0, !PT ;  /* 0xfffffff800008812 */ /* 0x000fe400078ec0ff */
[----:B------:R1:W-:Y:S03]  /*11560*/  @!P1 ST.E.128 [R4.64], R44 ;  /* 0x0000002c04009985 */ /* 0x0003e6000c101d16 */
[----:B----4-:R-:W-:-:S05]  /*11570*/  @!P0 IMAD.WIDE R8, R0, 0x2, R6 ;  /* 0x0000000200088825 */ /* 0x010fca00078e0206 */
        /* <DEDUP_REMOVED lines=9> */
.L_x_210:
[----:B------:R-:W3:Y:S01]  /*11610*/  S2R R7, SR_TID.X ;  /* 0x0000000000077919 */ /* 0x000ee20000002100 */
[----:B------:R-:W-:Y:S03]  /*11620*/  BSSY B0, `(.L_x_217) ;  /* 0x0000029000007945 */ /* 0x000fe60003800000 */
[----:B------:R-:W4:Y:S01]  /*11630*/  S2R R8, SR_CTAID.Z ;  /* 0x0000000000087919 */ /* 0x000f220000002700 */
[----:B---3--:R-:W-:Y:S02]  /*11640*/  ISETP.GT.AND P0, PT, R7, 0x7f, PT ;  /* 0x0000007f0700780c */ /* 0x008fe40003f04270 */
[----:B----4-:R-:W-:-:S11]  /*11650*/  SHF.R.S32.HI R11, RZ, 0x1f, R8 ;  /* 0x0000001fff0b7819 */ /* 0x010fd60000011408 */
[----:B------:R-:W-:Y:S05]  /*11660*/  @P0 BRA `(.L_x_218) ;  /* 0x0000024000000947 */ /* 0x000fea0003800000 */
[----:B------:R-:W3:Y:S01]  /*11670*/  S2R R4, SR_CTAID.X ;  /* 0x0000000000047919 */ /* 0x000ee20000002500 */
[----:B-1----:R-:W-:-:S05]  /*11680*/  MOV R2, c[0x0][0x4e8] ;  /* 0x00013a0000027a02 */ /* 0x002fca0000000f00 */
[----:B------:R-:W-:Y:S01]  /*11690*/  IMAD R0, R2, c[0x0][0x388], RZ ;  /* 0x0000e20002007a24 */ /* 0x000fe200078e02ff */
[----:B---3--:R-:W-:-:S04]  /*116a0*/  LEA R9, R4, R7, 0x7 ;  /* 0x0000000704097211 */ /* 0x008fc800078e38ff */
[----:B------:R-:W-:-:S13]  /*116b0*/  ISETP.GE.AND P0, PT, R9, R0, PT ;  /* 0x000000000900720c */ /* 0x000fda0003f06270 */
[----:B------:R-:W-:Y:S05]  /*116c0*/  @P0 BRA `(.L_x_218) ;  /* 0x000001e000000947 */ /* 0x000fea0003800000 */
[----:B------:R-:W-:Y:S01]  /*116d0*/  ISETP.NE.AND P0, PT, R2, 0x1, PT ;  /* 0x000000010200780c */ /* 0x000fe20003f05270 */
[----:B------:R-:W-:Y:S01]  /*116e0*/  ULDC.64 UR4, c[0x0][0x490] ;  /* 0x0001240000047ab9 */ /* 0x000fe20000000a00 */
[----:B------:R-:W-:Y:S01]  /*116f0*/  IMAD.MOV.U32 R5, RZ, RZ, R9 ;  /* 0x000000ffff057224 */ /* 0x000fe200078e0009 */
[----:B------:R-:W-:Y:S02]  /*11700*/  UIMAD UR7, UR6, UR4, URZ ;  /* 0x00000004060772a4 */ /* 0x000fe4000f8e023f */
[----:B------:R-:W-:Y:S02]  /*11710*/  UIMAD.WIDE.U32 UR8, UR11, UR4, URZ ;  /* 0x000000040b0872a5 */ /* 0x000fe4000f8e003f */
[----:B------:R-:W-:-:S04]  /*11720*/  UIMAD UR4, UR11, UR5, UR7 ;  /* 0x000000050b0472a4 */ /* 0x000fc8000f8e0207 */
[----:B------:R-:W-:Y:S01]  /*11730*/  UIADD3 UR4, UR9, UR4, URZ ;  /* 0x0000000409047290 */ /* 0x000fe2000fffe03f */
[----:B------:R-:W-:Y:S01]  /*11740*/  MOV R2, UR8 ;  /* 0x0000000800027c02 */ /* 0x000fe20008000f00 */
[----:B------:R-:W-:-:S04]  /*11750*/  @P0 IMAD.HI.U32 R0, R9, c[0x0][0x4ec], RZ ;  /* 0x00013b0009000a27 */ /* 0x000fc800078e00ff */
[----:B------:R-:W-:Y:S01]  /*11760*/  MOV R13, UR4 ;  /* 0x00000004000d7c02 */ /* 0x000fe20008000f00 */
[----:B------:R-:W-:Y:S01]  /*11770*/  IMAD.MOV.U32 R12, RZ, RZ, R2 ;  /* 0x000000ffff0c7224 */ /* 0x000fe200078e0002 */
[----:B------:R-:W-:Y:S01]  /*11780*/  @P0 SHF.R.U32.HI R5, RZ, c[0x0][0x4f0], R0 ;  /* 0x00013c00ff050a19 */ /* 0x000fe20000011600 */
[----:B------:R-:W-:Y:S02]  /*11790*/  IMAD.U32 R3, RZ, RZ, UR9 ;  /* 0x00000009ff037e24 */ /* 0x000fe4000f8e00ff */
[----:B------:R-:W-:Y:S02]  /*117a0*/  IMAD R3, R11, c[0x0][0x498], RZ ;  /* 0x000126000b037a24 */ /* 0x000fe400078e02ff */
[----:B------:R-:W-:Y:S02]  /*117b0*/  IMAD.MOV R4, RZ, RZ, -R5 ;  /* 0x000000ffff047224 */ /* 0x000fe400078e0a05 */
[----:B------:R-:W-:-:S04]  /*117c0*/  IMAD.WIDE.U32 R12, R8, c[0x0][0x498], R12 ;  /* 0x00012600080c7a25 */ /* 0x000fc800078e000c */
[----:B------:R-:W-:Y:S01]  /*117d0*/  IMAD R4, R4, c[0x0][0x4e8], R9 ;  /* 0x00013a0004047a24 */ /* 0x000fe200078e0209 */
[----:B------:R-:W-:Y:S01]  /*117e0*/  IADD3 R12, P0, R5, R12, RZ ;  /* 0x0000000c050c7210 */ /* 0x000fe20007f1e0ff */
[----:B------:R-:W-:Y:S01]  /*117f0*/  IMAD R0, R8, c[0x0][0x49c], R3 ;  /* 0x0001270008007a24 */ /* 0x000fe200078e0203 */
[----:B------:R-:W-:Y:S02]  /*11800*/  SHF.R.S32.HI R3, RZ, 0x1f, R5 ;  /* 0x0000001fff037819 */ /* 0x000fe40000011405 */
[----:B------:R-:W-:Y:S02]  /*11810*/  SHF.R.S32.HI R2, RZ, 0x1f, R4 ;  /* 0x0000001fff027819 */ /* 0x000fe40000011404 */
[----:B------:R-:W-:-:S03]  /*11820*/  IADD3.X R13, R3, R13, R0, P0, !PT ;  /* 0x0000000d030d7210 */ /* 0x000fc600007fe400 */
[----:B------:R-:W-:Y:S02]  /*11830*/  IMAD R5, R2, c[0x0][0x488], RZ ;  /* 0x0001220002057a24 */ /* 0x000fe400078e02ff */
[----:B------:R-:W-:-:S04]  /*11840*/  IMAD.WIDE.U32 R12, R4, c[0x0][0x488], R12 ;  /* 0x00012200040c7a25 */ /* 0x000fc800078e000c */
[----:B------:R-:W-:Y:S01]  /*11850*/  IMAD R5, R4, c[0x0][0x48c], R5 ;  /* 0x0001230004057a24 */ /* 0x000fe200078e0205 */
[----:B------:R-:W-:-:S04]  /*11860*/  LEA R2, P0, R12, c[0x0][0x450], 0x2 ;  /* 0x000114000c027a11 */ /* 0x000fc800078010ff */
[----:B------:R-:W-:-:S04]  /*11870*/  IADD3 R5, R13, R5, RZ ;  /* 0x000000050d057210 */ /* 0x000fc80007ffe0ff */
[----:B------:R-:W-:Y:S02]  /*11880*/  LEA.HI.X R3, R12, c[0x0][0x454], R5, 0x2, P0 ;  /* 0x000115000c037a11 */ /* 0x000fe400000f1405 */
[----:B------:R-:W-:-:S05]  /*11890*/  MOV R5, 0xff800000 ;  /* 0xff80000000057802 */ /* 0x000fca0000000f00 */
[----:B------:R1:W-:Y:S02]  /*118a0*/  STG.E [R2.64], R5 ;  /* 0x0000000502007986 */ /* 0x0003e4000c101916 */
.L_x_218:
[----:B------:R-:W-:Y:S05]  /*118b0*/  BSYNC B0 ;  /* 0x0000000000007941 */ /* 0x000fea0003800000 */
.L_x_217:
[----:B-1----:R-:W1:Y:S01]  /*118c0*/  S2R R5, SR_CTAID.X ;  /* 0x0000000000057919 */ /* 0x002e620000002500 */
[----:B------:R-:W-:Y:S01]  /*118d0*/  SHF.R.S32.HI R4, RZ, 0x1f, R7 ;  /* 0x0000001fff047819 */ /* 0x000fe20000011407 */
[----:B------:R-:W-:Y:S01]  /*118e0*/  IMAD.MOV.U32 R3, RZ, RZ, c[0x0][0x4e8] ;  /* 0x00013a00ff037624 */ /* 0x000fe200078e00ff */
[----:B------:R-:W-:Y:S01]  /*118f0*/  ULDC.64 UR4, c[0x0][0x3e8] ;  /* 0x0000fa0000047ab9 */ /* 0x000fe20000000a00 */
[----:B------:R-:W-:Y:S01]  /*11900*/  IMAD R11, R11, c[0x0][0x3f0], RZ ;  /* 0x0000fc000b0b7a24 */ /* 0x000fe200078e02ff */
[----:B------:R-:W-:Y:S01]  /*11910*/  LEA.HI R4, R4, R7, RZ, 0x3 ;  /* 0x0000000704047211 */ /* 0x000fe200078f18ff */
[----:B------:R-:W-:Y:S01]  /*11920*/  UIMAD UR6, UR6, UR4, URZ ;  /* 0x00000004060672a4 */ /* 0x000fe2000f8e023f */
[C---:B------:R-:W-:Y:S01]  /*11930*/  ISETP.NE.AND P0, PT, R3.reuse, 0x1, PT ;  /* 0x000000010300780c */ /* 0x040fe20003f05270 */
[----:B------:R-:W-:Y:S01]  /*11940*/  UIMAD.WIDE.U32 UR8, UR11, UR4, URZ ;  /* 0x000000040b0872a5 */ /* 0x000fe2000f8e003f */
[----:B------:R-:W-:Y:S01]  /*11950*/  LOP3.LUT R0, R4, 0xfffffff8, RZ, 0xc0, !PT ;  /* 0xfffffff804007812 */ /* 0x000fe200078ec0ff */
[----:B------:R-:W-:Y:S01]  /*11960*/  UIMAD UR4, UR11, UR5, UR6 ;  /* 0x000000050b0472a4 */ /* 0x000fe2000f8e0206 */
[----:B------:R-:W-:Y:S01]  /*11970*/  SHF.R.S32.HI R4, RZ, 0x3, R4 ;  /* 0x00000003ff047819 */ /* 0x000fe20000011404 */
[----:B------:R-:W-:Y:S01]  /*11980*/  IMAD R3, R3, c[0x0][0x388], RZ ;  /* 0x0000e20003037a24 */ /* 0x000fe200078e02ff */
[----:B------:R-:W-:Y:S01]  /*11990*/  BSSY B0, `(.L_x_219) ;  /* 0x0000033000007945 */ /* 0x000fe20003800000 */
[----:B------:R-:W-:Y:S01]  /*119a0*/  IMAD.IADD R7, R7, 0x1, -R0 ;  /* 0x0000000107077824 */ /* 0x000fe200078e0a00 */
[----:B------:R-:W-:Y:S01]  /*119b0*/  UIADD3 UR4, UR9, UR4, URZ ;  /* 0x0000000409047290 */ /* 0x000fe2000fffe03f */
[----:B------:R-:W-:Y:S01]  /*119c0*/  IMAD.U32 R13, RZ, RZ, UR9 ;  /* 0x00000009ff0d7e24 */ /* 0x000fe2000f8e00ff */
[----:B------:R-:W-:Y:S01]  /*119d0*/  MOV R12, UR8 ;  /* 0x00000008000c7c02 */ /* 0x000fe20008000f00 */
[----:B------:R-:W-:Y:S01]  /*119e0*/  IMAD R0, R8, c[0x0][0x3f4], R11 ;  /* 0x0000fd0008007a24 */ /* 0x000fe200078e020b */
[----:B------:R-:W-:-:S02]  /*119f0*/  LEA R6, R7, R4, 0x5 ;  /* 0x0000000407067211 */ /* 0x000fc400078e28ff */
[----:B------:R-:W-:Y:S02]  /*11a00*/  MOV R13, UR4 ;  /* 0x00000004000d7c02 */ /* 0x000fe40008000f00 */
[----:B------:R-:W-:Y:S01]  /*11a10*/  SHF.L.U32 R7, R7, 0x3, RZ ;  /* 0x0000000307077819 */ /* 0x000fe200000006ff */
[C---:B-1----:R-:W-:Y:S01]  /*11a20*/  IMAD R6, R5.reuse, 0x80, R6 ;  /* 0x0000008005067824 */ /* 0x042fe200078e0206 */
[----:B------:R-:W-:Y:S01]  /*11a30*/  LEA R4, R5, R4, 0x7 ;  /* 0x0000000405047211 */ /* 0x000fe200078e38ff */
[----:B------:R-:W-:Y:S01]  /*11a40*/  IMAD.WIDE.U32 R12, R8, c[0x0][0x3f0], R12 ;  /* 0x0000fc00080c7a25 */ /* 0x000fe200078e000c */
[----:B------:R-:W-:-:S03]  /*11a50*/  IADD3 R5, R7, 0x80, RZ ;  /* 0x0000008007057810 */ /* 0x000fc60007ffe0ff */
[----:B------:R-:W-:-:S04]  /*11a60*/  @P0 IMAD.HI.U32 R2, R6, c[0x0][0x4ec], RZ ;  /* 0x00013b0006020a27 */ /* 0x000fc800078e00ff */
[----:B------:R-:W-:Y:S01]  /*11a70*/  IMAD.MOV.U32 R9, RZ, RZ, R6 ;  /* 0x000000ffff097224 */ /* 0x000fe200078e0006 */
[----:B------:R-:W-:Y:S01]  /*11a80*/  @P0 SHF.R.U32.HI R9, RZ, c[0x0][0x4f0], R2 ;  /* 0x00013c00ff090a19 */ /* 0x000fe20000011602 */
[----:B------:R-:W-:-:S03]  /*11a90*/  IMAD.IADD R13, R13, 0x1, R0 ;  /* 0x000000010d0d7824 */ /* 0x000fc600078e0200 */
[----:B------:R-:W-:Y:S01]  /*11aa0*/  SHF.R.S32.HI R2, RZ, 0x1f, R9 ;  /* 0x0000001fff027819 */ /* 0x000fe20000011409 */
[C---:B------:R-:W-:Y:S01]  /*11ab0*/  IMAD.WIDE.U32 R12, R9.reuse, c[0x0][0x3e0], R12 ;  /* 0x0000f800090c7a25 */ /* 0x040fe200078e000c */
[----:B------:R-:W-:-:S03]  /*11ac0*/  IADD3 R11, -R9, RZ, RZ ;  /* 0x000000ff090b7210 */ /* 0x000fc60007ffe1ff */
[----:B------:R-:W-:Y:S02]  /*11ad0*/  IMAD R2, R2, c[0x0][0x3e0], RZ ;  /* 0x0000f80002027a24 */ /* 0x000fe400078e02ff */
[----:B------:R-:W-:Y:S01]  /*11ae0*/  IMAD R11, R11, c[0x0][0x4e8], R6 ;  /* 0x00013a000b0b7a24 */ /* 0x000fe200078e0206 */
[----:B------:R-:W-:Y:S01]  /*11af0*/  IADD3 R6, R7, 0x40, RZ ;  /* 0x0000004007067810 */ /* 0x000fe20007ffe0ff */
[----:B------:R-:W-:-:S03]  /*11b00*/  IMAD R9, R9, c[0x0][0x3e4], R2 ;  /* 0x0000f90009097a24 */ /* 0x000fc600078e0202 */
[----:B------:R-:W-:Y:S02]  /*11b10*/  SHF.R.S32.HI R0, RZ, 0x1f, R11 ;  /* 0x0000001fff007819 */ /* 0x000fe4000001140b */
[----:B------:R-:W-:-:S03]  /*11b20*/  IADD3 R13, R13, R9, RZ ;  /* 0x000000090d0d7210 */ /* 0x000fc60007ffe0ff */
[----:B------:R-:W-:Y:S02]  /*11b30*/  IMAD R0, R0, c[0x0][0x3d8], RZ ;  /* 0x0000f60000007a24 */ /* 0x000fe400078e02ff */
[----:B------:R-:W-:-:S04]  /*11b40*/  IMAD.WIDE.U32 R8, R11, c[0x0][0x3d8], R12 ;  /* 0x0000f6000b087a25 */ /* 0x000fc800078e000c */
[----:B------:R-:W-:-:S04]  /*11b50*/  IMAD R0, R11, c[0x0][0x3dc], R0 ;  /* 0x0000f7000b007a24 */ /* 0x000fc800078e0200 */
[----:B------:R-:W-:Y:S01]  /*11b60*/  IMAD.IADD R11, R9, 0x1, R0 ;  /* 0x00000001090b7824 */ /* 0x000fe200078e0200 */
[----:B------:R-:W-:-:S04]  /*11b70*/  LEA R9, P0, R8, c[0x0][0x380], 0x1 ;  /* 0x0000e00008097a11 */ /* 0x000fc800078008ff */
[----:B------:R-:W-:Y:S01]  /*11b80*/  LEA.HI.X R8, R8, c[0x0][0x384], R11, 0x1, P0 ;  /* 0x0000e10008087a11 */ /* 0x000fe200000f0c0b */
[----:B------:R1:W3:Y:S01]  /*11b90*/  SHFL.IDX PT, R10, R9, RZ, 0x181f ;  /* 0x00181fff090a7589 */ /* 0x0002e200000e0000 */
[----:B------:R-:W-:-:S03]  /*11ba0*/  ISETP.GE.AND P0, PT, R4, R3, PT ;  /* 0x000000030400720c */ /* 0x000fc60003f06270 */
[----:B------:R1:W4:Y:S10]  /*11bb0*/  SHFL.IDX PT, R11, R8, RZ, 0x181f ;  /* 0x00181fff080b7589 */ /* 0x00033400000e0000 */
[----:B------:R-:W-:Y:S05]  /*11bc0*/  @P0 BRA `(.L_x_220) ;  /* 0x000000f000000947 */ /* 0x000fea0003800000 */
[----:B------:R-:W-:Y:S02]  /*11bd0*/  ISETP.GE.AND P1, PT, R6, c[0x0][0x3c8], PT ;  /* 0x0000f20006007a0c */ /* 0x000fe40003f26270 */
[----:B------:R-:W-:-:S02]  /*11be0*/  ISETP.GE.AND P0, PT, R5, c[0x0][0x3c8], PT ;  /* 0x0000f20005007a0c */ /* 0x000fc40003f06270 */
        /* <DEDUP_REMOVED lines=13> */
.L_x_220:
[----:B------:R-:W-:Y:S05]  /*11cc0*/  BSYNC B0 ;  /* 0x0000000000007941 */ /* 0x000fea0003800000 */
.L_x_219:
[----:B------:R-:W-:Y:S01]  /*11cd0*/  IADD3 R0, R4, 0x20, RZ ;  /* 0x0000002004007810 */ /* 0x000fe20007ffe0ff */
[----:B---34-:R3:W4:Y:S01]  /*11ce0*/  SHFL.IDX PT, R11, R8, 0x1, 0x181f ;  /* 0x00381f00080b7f89 */ /* 0x01872200000e0000 */
[----:B------:R-:W-:Y:S02]  /*11cf0*/  BSSY B0, `(.L_x_221) ;  /* 0x0000013000007945 */ /* 0x000fe40003800000 */
[----:B------:R-:W-:Y:S01]  /*11d00*/  ISETP.GE.AND P0, PT, R0, R3, PT ;  /* 0x000000030000720c */ /* 0x000fe20003f06270 */
[----:B------:R3:W1:-:S12]  /*11d10*/  SHFL.IDX PT, R10, R9, 0x1, 0x181f ;  /* 0x00381f00090a7f89 */ /* 0x00065800000e0000 */
        /* <DEDUP_REMOVED lines=16> */
.L_x_222:
[----:B------:R-:W-:Y:S05]  /*11e20*/  BSYNC B0 ;  /* 0x0000000000007941 */ /* 0x000fea0003800000 */
.L_x_221:
[----:B------:R-:W-:Y:S01]  /*11e30*/  IADD3 R0, R4, 0x40, RZ ;  /* 0x0000004004007810 */ /* 0x000fe20007ffe0ff */
[----:B-1--4-:R1:W4:Y:S01]  /*11e40*/  SHFL.IDX PT, R11, R8, 0x2, 0x181f ;  /* 0x00581f00080b7f89 */ /* 0x01232200000e0000 */
[----:B------:R-:W-:Y:S02]  /*11e50*/  BSSY B0, `(.L_x_223) ;  /* 0x0000013000007945 */ /* 0x000fe40003800000 */
[----:B------:R-:W-:Y:S01]  /*11e60*/  ISETP.GE.AND P0, PT, R0, R3, PT ;  /* 0x000000030000720c */ /* 0x000fe20003f06270 */
[----:B------:R1:W3:-:S12]  /*11e70*/  SHFL.IDX PT, R10, R9, 0x2, 0x181f ;  /* 0x00581f00090a7f89 */ /* 0x0002d800000e0000 */
        /* <DEDUP_REMOVED lines=16> */
.L_x_224:
[----:B------:R-:W-:Y:S05]  /*11f80*/  BSYNC B0 ;  /* 0x0000000000007941 */ /* 0x000fea0003800000 */
.L_x_223:
[----:B------:R-:W-:Y:S01]  /*11f90*/  IADD3 R4, R4, 0x60, RZ ;  /* 0x0000006004047810 */ /* 0x000fe20007ffe0ff */
[----:B---34-:R3:W4:Y:S03]  /*11fa0*/  SHFL.IDX PT, R11, R8, 0x3, 0x181f ;  /* 0x00781f00080b7f89 */ /* 0x01872600000e0000 */
[----:B------:R-:W-:Y:S01]  /*11fb0*/  ISETP.GE.AND P0, PT, R4, R3, PT ;  /* 0x000000030400720c */ /* 0x000fe20003f06270 */
[----:B------:R3:W1:-:S12]  /*11fc0*/  SHFL.IDX PT, R10, R9, 0x3, 0x181f ;  /* 0x00781f00090a7f89 */ /* 0x00065800000e0000 */
[----:B------:R-:W-:Y:S05]  /*11fd0*/  @P0 EXIT ;  /* 0x000000000000094d */ /* 0x000fea0003800000 */
[----:B------:R-:W-:Y:S02]  /*11fe0*/  ISETP.GE.AND P0, PT, R6, c[0x0][0x3c8], PT ;  /* 0x0000f20006007a0c */ /* 0x000fe40003f06270 */
[----:B------:R-:W-:-:S11]  /*11ff0*/  ISETP.GE.AND P1, PT, R7, c[0x0][0x3c8], PT ;  /* 0x0000f20007007a0c */ /* 0x000fd60003f26270 */
[----:B------:R-:W-:-:S04]  /*12000*/  @!P0 SHF.R.S32.HI R3, RZ, 0x1f, R6 ;  /* 0x0000001fff038819 */ /* 0x000fc80000011406 */
[----:B------:R-:W-:Y:S01]  /*12010*/  @!P0 LEA.HI R3, R3, R6, RZ, 0x3 ;  /* 0x0000000603038211 */ /* 0x000fe200078f18ff */
[----:B-1--4-:R-:W-:-:S03]  /*12020*/  @!P1 IMAD.WIDE R6, R7, 0x2, R10 ;  /* 0x0000000207069825 */ /* 0x012fc600078e020a */
        /* <DEDUP_REMOVED lines=8> */
[----:B-1----:R-:W-:-:S05]  /*120b0*/  LOP3.LUT R3, R0, 0xfffffff8, RZ, 0xc0, !PT ;  /* 0xfffffff800037812 */ /* 0x002fca00078ec0ff */
[----:B------:R-:W-:-:S05]  /*120c0*/  IMAD.WIDE R10, R3, 0x2, R10 ;  /* 0x00000002030a7825 */ /* 0x000fca00078e020a */
[----:B------:R-:W-:Y:S01]  /*120d0*/  ST.E.128 [R10.64], RZ ;  /* 0x000000ff0a007985 */ /* 0x000fe2000c101d16 */
[----:B------:R-:W-:Y:S05]  /*120e0*/  EXIT ;  /* 0x000000000000794d */ /* 0x000fea0003800000 */
.L_x_225:
        /* <DEDUP_REMOVED lines=9> */
.L_x_1497:


//--------------------- .text._ZN7cutlass13device_kernelIN5flash19enable_sm80_to_sm89INS1_16FlashAttnFwdSm80INS1_25CollectiveMainloopFwdSm80ILi8ELi1ELb0EN4cute5tupleIJNS5_1CILi128EEENS7_ILi64EEENS7_ILi192EEEEEELi192ENS_6half_tEfNS_4arch4Sm80ELb0ELb1ELb1ELb1ELb1ELb0ELb1ELb0EEENS1_21CollectiveEpilogueFwdINS6_IJS8_SA_S9_EEENS6_IJNS7_ILi1EEESI_SI_EEESC_SE_Li256ELb1ELb1ELb0ELb0EEENS1_19SingleTileSchedulerILb1ELb0ELb1ELi128EEEEEEEEEvNT_6ParamsE --------------------------
	.section	.text._ZN7cutlass13device_kernelIN5flash19enable_sm80_to_sm89INS1_16FlashAttnFwdSm80INS1_25CollectiveMainloopFwdSm80ILi8ELi1ELb0EN4cute5tupleIJNS5_1CILi128EEENS7_ILi64EEENS7_ILi192EEEEEELi192ENS_6half_tEfNS_4arch4Sm80ELb0ELb1ELb1ELb1ELb1ELb0ELb1ELb0EEENS1_21CollectiveEpilogueFwdINS6_IJS8_SA_S9_EEENS6_IJNS7_ILi1EEESI_SI_EEESC_SE_Li256ELb1ELb1ELb0ELb0EEENS1_19SingleTileSchedulerILb1ELb0ELb1ELi128EEEEEEEEEvNT_6ParamsE,"ax",@progbits
	.sectioninfo	@"SHI_REGISTERS=255"
	.align	128
.text._ZN7cutlass13device_kernelIN5flash19enable_sm80_to_sm89INS1_16FlashAttnFwdSm80INS1_25CollectiveMainloopFwdSm80ILi8ELi1ELb0EN4cute5tupleIJNS5_1CILi128EEENS7_ILi64EEENS7_ILi192EEEEEELi192ENS_6half_tEfNS_4arch4Sm80ELb0ELb1ELb1ELb1ELb1ELb0ELb1ELb0EEENS1_21CollectiveEpilogueFwdINS6_IJS8_SA_S9_EEENS6_IJNS7_ILi1EEESI_SI_EEESC_SE_Li256ELb1ELb1ELb0ELb0EEENS1_19SingleTileSchedulerILb1ELb0ELb1ELi128EEEEEEEEEvNT_6ParamsE:
        .type           _ZN7cutlass13device_kernelIN5flash19enable_sm80_to_sm89INS1_16FlashAttnFwdSm80INS1_25CollectiveMainloopFwdSm80ILi8ELi1ELb0EN4cute5tupleIJNS5_1CILi128EEENS7_ILi64EEENS7_ILi192EEEEEELi192ENS_6half_tEfNS_4arch4Sm80ELb0ELb1ELb1ELb1ELb1ELb0ELb1ELb0EEENS1_21CollectiveEpilogueFwdINS6_IJS8_SA_S9_EEENS6_IJNS7_ILi1EEESI_SI_EEESC_SE_Li256ELb1ELb1ELb0ELb0EEENS1_19SingleTileSchedulerILb1ELb0ELb1ELi128EEEEEEEEEvNT_6ParamsE,@function
        .size           _ZN7cutlass13device_kernelIN5flash19enable_sm80_to_sm89INS1_16FlashAttnFwdSm80INS1_25CollectiveMainloopFwdSm80ILi8ELi1ELb0EN4cute5tupleIJNS5_1CILi128EEENS7_ILi64EEENS7_ILi192EEEEEELi192ENS_6half_tEfNS_4arch4Sm80ELb0ELb1ELb1ELb1ELb1ELb0ELb1ELb0EEENS1_21CollectiveEpilogueFwdINS6_IJS8_SA_S9_EEENS6_IJNS7_ILi1EEESI_SI_EEESC_SE_Li256ELb1ELb1ELb0ELb0EEENS1_19SingleTileSchedulerILb1ELb0ELb1ELi128EEEEEEEEEvNT_6ParamsE,(.L_x_1498 - _ZN7cutlass13device_kernelIN5flash19enable_sm80_to_sm89INS1_16FlashAttnFwdSm80INS1_25CollectiveMainloopFwdSm80ILi8ELi1ELb0EN4cute5tupleIJNS5_1CILi128EEENS7_ILi64EEENS7_ILi192EEEEEELi192ENS_6half_tEfNS_4arch4Sm80ELb0ELb1ELb1ELb1ELb1ELb0ELb1ELb0EEENS1_21CollectiveEpilogueFwdINS6_IJS8_SA_S9_EEENS6_IJNS7_ILi1EEESI_SI_EEESC_SE_Li256ELb1ELb1ELb0ELb0EEENS1_19SingleTileSchedulerILb1ELb0ELb1ELi128EEEEEEEEEvNT_6ParamsE)
        .other          _ZN7cutlass13device_kernelIN5flash19enable_sm80_to_sm89INS1_16FlashAttnFwdSm80INS1_25CollectiveMainloopFwdSm80ILi8ELi1ELb0EN4cute5tupleIJNS5_1CILi128EEENS7_ILi64EEENS7_ILi192EEEEEELi192ENS_6half_tEfNS_4arch4Sm80ELb0ELb1ELb1ELb1ELb1ELb0ELb1ELb0EEENS1_21CollectiveEpilogueFwdINS6_IJS8_SA_S9_EEENS6_IJNS7_ILi1EEESI_SI_EEESC_SE_Li256ELb1ELb1ELb0ELb0EEENS1_19SingleTileSchedulerILb1ELb0ELb1ELi128EEEEEEEEEvNT_6ParamsE,@"STO_CUDA_ENTRY STV_DEFAULT"
_ZN7cutlass13device_kernelIN5flash19enable_sm80_to_sm89INS1_16FlashAttnFwdSm80INS1_25CollectiveMainloopFwdSm80ILi8ELi1ELb0EN4cute5tupleIJNS5_1CILi128EEENS7_ILi64EEENS7_ILi192EEEEEELi192ENS_6half_tEfNS_4arch4Sm80ELb0ELb1ELb1ELb1ELb1ELb0ELb1ELb0EEENS1_21CollectiveEpilogueFwdINS6_IJS8_SA_S9_EEENS6_IJNS7_ILi1EEESI_SI_EEESC_SE_Li256ELb1ELb1ELb0ELb0EEENS1_19SingleTileSchedulerILb1ELb0ELb1ELi128EEEEEEEEEvNT_6ParamsE:
        /* <DEDUP_REMOVED lines=11> */
[----:B------:R-:W-:Y:S05]  /*00b0*/  @!P0 BRA `(.L_x_226) ;  /* 0x000001c000008947 */ /* 0x000fea0003800000 */
[----:B---3--:R-:W-:-:S04]  /*00c0*/  ISETP.NE.U32.AND P0, PT, RZ, c[0x0][0x568], PT ;  /* 0x00015a00ff007a0c */ /* 0x008fc80003f05070 */
[----:B------:R-:W-:-:S13]  /*00d0*/  ISETP.NE.AND.EX P0, PT, RZ, c[0x0][0x56c], PT, P0 ;  /* 0x00015b00ff007a0c */ /* 0x000fda0003f05300 */
[----:B------:R-:W-:Y:S05]  /*00e0*/  @!P0 BRA `(.L_x_227) ;  /* 0x0000005000008947 */ /* 0x000fea0003800000 */
[----:B------:R-:W-:Y:S02]  /*00f0*/  MOV R2, UR4 ;  /* 0x0000000400027c02 */ /* 0x000fe40008000f00 */
[----:B------:R-:W-:-:S05]  /*0100*/  MOV R3, UR5 ;  /* 0x0000000500037c02 */ /* 0x000fca0008000f00 */
[----:B------:R-:W2:Y:S02]  /*0110*/  LDG.E R2, [R2.64] ;  /* 0x0000001402027981 */ /* 0x000ea4000c1e1900 */
[----:B--2---:R1:W2:Y:S02]  /*0120*/  R2UR UR5, R2 ;  /* 0x00000000020573c2 */ /* 0x0042a400000e0000 */
[----:B-12---:R-:W-:Y:S05]  /*0130*/  BRA `(.L_x_228) ;  /* 0x000000e000007947 */ /* 0x006fea0003800000 */
.L_x_227:
        /* <DEDUP_REMOVED lines=13> */
.L_x_229:
[----:B------:R-:W-:Y:S02]  /*0210*/  ULDC UR5, c[0x0][0x54c] ;  /* 0x0001530000057ab9 */ /* 0x000fe40000000800 */
.L_x_228:
[----:B------:R-:W-:Y:S02]  /*0220*/  ULDC UR4, c[0x0][0x548] ;  /* 0x0001520000047ab9 */ /* 0x000fe40000000800 */
[----:B------:R-:W-:-:S02]  /*0230*/  USHF.L.U32 UR26, UR27, 0x7, URZ ;  /* 0x000000071b1a7899 */ /* 0x000fc4000800063f */
[----:B------:R-:W-:-:S04]  /*0240*/  UIMAD UR4, UR5, UR4, URZ ;  /* 0x00000004050472a4 */ /* 0x000fc8000f8e023f */
[----:B------:R-:W-:-:S04]  /*0250*/  UISETP.GE.AND UP0, UPT, UR26, UR4, UPT ;  /* 0x000000041a00728c */ /* 0x000fc8000bf06270 */
[----:B------:R-:W-:Y:S01]  /*0260*/  USEL UR13, UR13, 0xffffffff, !UP0 ;  /* 0xffffffff0d0d7887 */ /* 0x000fe2000c000000 */
[----:B------:R-:W-:Y:S05]  /*0270*/  BRA `(.L_x_230) ;  /* 0x000001b000007947 */ /* 0x000fea0003800000 */
.L_x_226:
        /* <DEDUP_REMOVED lines=8> */
.L_x_231:
        /* <DEDUP_REMOVED lines=13> */
.L_x_233:
[----:B------:R-:W-:Y:S02]  /*03d0*/  ULDC UR5, c[0x0][0x54c] ;  /* 0x0001530000057ab9 */ /* 0x000fe40000000800 */
.L_x_232:
[----:B------:R-:W-:Y:S02]  /*03e0*/  ULDC UR4, c[0x0][0x548] ;  /* 0x0001520000047ab9 */ /* 0x000fe40000000800 */
[----:B------:R-:W-:-:S02]  /*03f0*/  USHF.L.U32 UR26, UR27, 0x7, URZ ;  /* 0x000000071b1a7899 */ /* 0x000fc4000800063f */
[----:B------:R-:W-:-:S04]  /*0400*/  UIMAD UR4, UR5, UR4, URZ ;  /* 0x00000004050472a4 */ /* 0x000fc8000f8e023f */
[----:B------:R-:W-:-:S04]  /*0410*/  UISETP.GE.AND UP0, UPT, UR26, UR4, UPT ;  /* 0x000000041a00728c */ /* 0x000fc8000bf06270 */
[----:B------:R-:W-:-:S06]  /*0420*/  USEL UR13, UR13, 0xffffffff, !UP0 ;  /* 0xffffffff0d0d7887 */ /* 0x000fcc000c000000 */
.L_x_230:
[----:B------:R-:W-:-:S13]  /*0430*/  ISETP.LE.AND P0, PT, RZ, UR13, PT ;  /* 0x0000000dff007c0c */ /* 0x000fda000bf03270 */
[----:B------:R-:W-:Y:S05]  /*0440*/  @!P0 EXIT ;  /* 0x000000000000894d */ /* 0x000fea0003800000 */
[----:B------:R-:W-:Y:S02]  /*0450*/  ULDC.64 UR8, c[0x0][0x370] ;  /* 0x0000dc0000087ab9 */ /* 0x000fe40000000a00 */
[----:B------:R-:W-:Y:S02]  /*0460*/  ULDC.64 UR4, c[0x0][0x360] ;  /* 0x0000d80000047ab9 */ /* 0x000fe40000000a00 */
[----:B------:R-:W-:Y:S02]  /*0470*/  UISETP.NE.U32.AND UP1, UPT, URZ, UR8, UPT ;  /* 0x000000083f00728c */ /* 0x000fe4000bf25070 */
[----:B------:R-:W-:Y:S02]  /*0480*/  UISETP.NE.U32.AND UP0, UPT, URZ, UR4, UPT ;  /* 0x000000043f00728c */ /* 0x000fe4000bf05070 */
[----:B------:R-:W-:Y:S02]  /*0490*/  ULDC.64 UR6, c[0x0][0x348] ;  /* 0x0000d20000067ab9 */ /* 0x000fe40000000a00 */
[----:B------:R-:W-:-:S02]  /*04a0*/  UISETP.NE.U32.AND UP3, UPT, URZ, UR6, UPT ;  /* 0x000000063f00728c */ /* 0x000fc4000bf65070 */
[----:B------:R-:W-:Y:S02]  /*04b0*/  UISETP.NE.AND.EX UP1, UPT, URZ, UR9, UPT, UP1 ;  /* 0x000000093f00728c */ /* 0x000fe4000bf25310 */
[----:B------:R-:W-:Y:S02]  /*04c0*/  UISETP.NE.AND.EX UP0, UPT, URZ, UR5, UPT, UP0 ;  /* 0x000000053f00728c */ /* 0x000fe4000bf05300 */
[----:B------:R-:W-:Y:S02]  /*04d0*/  UISETP.NE.AND.EX UP3, UPT, URZ, UR7, UPT, UP3 ;  /* 0x000000073f00728c */ /* 0x000fe4000bf65330 */
[----:B------:R-:W-:Y:S01]  /*04e0*/  ULDC.64 UR8, c[0x0][0x370] ;  /* 0x0000dc0000087ab9 */ /* 0x000fe20000000a00 */
[----:B------:R-:W-:Y:S01]  /*04f0*/  PLOP3.LUT P2, PT, PT, PT, UP1, 0x80, 0x0 ;  /* 0x000000000000781c */ /* 0x000fe20003f4f018 */
[----:B------:R-:W-:Y:S01]  /*0500*/  ULDC.64 UR6, c[0x0][0x348] ;  /* 0x0000d20000067ab9 */ /* 0x000fe20000000a00 */
[----:B------:R-:W-:Y:S01]  /*0510*/  PLOP3.LUT P0, PT, PT, PT, UP0, 0x80, 0x0 ;  /* 0x000000000000781c */ /* 0x000fe20003f0f008 */
[----:B------:R-:W-:Y:S01]  /*0520*/  ULDC.64 UR4, c[0x0][0x360] ;  /* 0x0000d80000047ab9 */ /* 0x000fe20000000a00 */
[----:B------:R-:W-:Y:S01]  /*0530*/  PLOP3.LUT P1, PT, PT, PT, UP3, 0x80, 0x0 ;  /* 0x000000000000781c */ /* 0x000fe20003f2f038 */
[----:B------:R-:W-:-:S02]  /*0540*/  @UP1 UIMAD.WIDE UR8, UR13, UR14, UR8 ;  /* 0x0000000e0d0812a5 */ /* 0x000fc4000f8e0208 */
[----:B------:R-:W-:Y:S02]  /*0550*/  @UP0 UIMAD.WIDE UR4, UR13, UR14, UR4 ;  /* 0x0000000e0d0402a5 */ /* 0x000fe4000f8e0204 */
[----:B------:R-:W-:Y:S02]  /*0560*/  UIMAD.WIDE UR6, UR13, UR14, UR6 ;  /* 0x0000000e0d0672a5 */ /* 0x000fe4000f8e0206 */
[----:B------:R-:W-:Y:S02]  /*0570*/  IMAD.U32 R8, RZ, RZ, UR8 ;  /* 0x00000008ff087e24 */ /* 0x000fe4000f8e00ff */
[----:B------:R-:W-:Y:S01]  /*0580*/  IMAD.U32 R9, RZ, RZ, UR9 ;  /* 0x00000009ff097e24 */ /* 0x000fe2000f8e00ff */
[----:B------:R-:W-:Y:S01]  /*0590*/  MOV R6, UR4 ;  /* 0x0000000400067c02 */ /* 0x000fe20008000f00 */
[----:B------:R-:W-:Y:S01]  /*05a0*/  IMAD.U32 R7, RZ, RZ, UR5 ;  /* 0x00000005ff077e24 */ /* 0x000fe2000f8e00ff */
[----:B------:R-:W-:Y:S01]  /*05b0*/  MOV R4, UR6 ;  /* 0x0000000600047c02 */ /* 0x000fe20008000f00 */
[----:B------:R-:W-:Y:S01]  /*05c0*/  IMAD.U32 R5, RZ, RZ, UR7 ;  /* 0x00000007ff057e24 */ /* 0x000fe2000f8e00ff */
[----:B------:R-:W2:Y:S04]  /*05d0*/  @P2 LDG.E R3, [R8.64] ;  /* 0x0000001408032981 */ /* 0x000ea8000c1e1900 */
[----:B------:R-:W3:Y:S04]  /*05e0*/  @P0 LDG.E R0, [R6.64] ;  /* 0x0000001406000981 */ /* 0x000ee8000c1e1900 */
[----:B------:R-:W4:Y:S01]  /*05f0*/  @P1 LDG.E R2, [R4.64] ;  /* 0x0000001404021981 */ /* 0x000f22000c1e1900 */
[----:B------:R-:W1:Y:S01]  /*0600*/  S2UR UR10, SR_CTAID.Y ;  /* 0x00000000000a79c3 */ /* 0x000e620000002600 */
[----:B------:R-:W-:-:S02]  /*0610*/  UMOV UR11, URZ ;  /* 0x0000003f000b7c82 */ /* 0x000fc40008000000 */
[----:B------:R-:W-:Y:S02]  /*0620*/  ULDC UR12, c[0x0][0x168] ;  /* 0x00005a00000c7ab9 */ /* 0x000fe40000000800 */
[----:B------:R-:W-:Y:S02]  /*0630*/  UMOV UR9, URZ ;  /* 0x0000003f00097c82 */ /* 0x000fe40008000000 */
[----:B------:R-:W-:Y:S02]  /*0640*/  ULDC UR4, c[0x0][0x2ac] ;  /* 0x0000ab0000047ab9 */ /* 0x000fe40000000800 */
[----:B------:R-:W-:Y:S02]  /*0650*/  ULDC UR8, c[0x0][0x1d0] ;  /* 0x0000740000087ab9 */ /* 0x000fe40000000800 */
[----:B------:R-:W-:Y:S02]  /*0660*/  UIMAD UR8, UR4, UR8, URZ ;  /* 0x00000008040872a4 */ /* 0x000fe4000f8e023f */
[----:B-1----:R-:W-:Y:S01]  /*0670*/  USHF.R.S32.HI UR18, URZ, 0x1f, UR10 ;  /* 0x0000001f3f127899 */ /* 0x002fe2000801140a */
[----:B--2---:R1:W2:Y:S08]  /*0680*/  @P2 R2UR UR11, R3 ;  /* 0x00000000030b23c2 */ /* 0x0042b000000e0000 */
[----:B---3--:R1:W3:Y:S08]  /*0690*/  @P0 R2UR UR12, R0 ;  /* 0x00000000000c03c2 */ /* 0x0082f000000e0000 */
[----:B----4-:R1:W4:Y:S02]  /*06a0*/  @P1 R2UR UR9, R2 ;  /* 0x00000000020913c2 */ /* 0x01032400000e0000 */
[----:B-1--4-:R-:W-:Y:S05]  /*06b0*/  @P0 BRA `(.L_x_234) ;  /* 0x0000006000000947 */ /* 0x012fea0003800000 */
[----:B------:R-:W-:Y:S05]  /*06c0*/  @!P1 BRA `(.L_x_234) ;  /* 0x0000005000009947 */ /* 0x000fea0003800000 */
[----:B------:R-:W4:Y:S04]  /*06d0*/  LDG.E R0, [R4.64] ;  /* 0x0000001404007981 */ /* 0x000f28000c1e1900 */
[----:B------:R-:W5:Y:S01]  /*06e0*/  LDG.E R2, [R4.64+0x4] ;  /* 0x0000041404027981 */ /* 0x000f62000c1e1900 */
[----:B---34-:R-:W1:Y:S08]  /*06f0*/  R2UR UR12, R0 ;  /* 0x00000000000c73c2 */ /* 0x018e7000000e0000 */
[----:B-----5:R-:W1:Y:S02]  /*0700*/  R2UR UR4, R2 ;  /* 0x00000000020473c2 */ /* 0x020e6400000e0000 */
[----:B-1----:R-:W-:-:S06]  /*0710*/  UIADD3 UR12, -UR12, UR4, URZ ;  /* 0x000000040c0c7290 */ /* 0x002fcc000fffe13f */
.L_x_234:
[----:B------:R-:W-:-:S04]  /*0720*/  ISETP.NE.U32.AND P0, PT, RZ, c[0x0][0x368], PT ;  /* 0x0000da00ff007a0c */ /* 0x000fc80003f05070 */
[----:B------:R-:W-:-:S13]  /*0730*/  ISETP.NE.AND.EX P0, PT, RZ, c[0x0][0x36c], PT, P0 ;  /* 0x0000db00ff007a0c */ /* 0x000fda0003f05300 */
[----:B------:R-:W-:Y:S05]  /*0740*/  @!P0 BRA `(.L_x_235) ;  /* 0x0000007000008947 */ /* 0x000fea0003800000 */
[----:B------:R-:W-:Y:S02]  /*0750*/  ULDC.64 UR4, c[0x0][0x368] ;  /* 0x0000da0000047ab9 */ /* 0x000fe40000000a00 */
[----:B------:R-:W-:-:S06]  /*0760*/  UIMAD.WIDE UR4, UR13, UR14, UR4 ;  /* 0x0000000e0d0472a5 */ /* 0x000fcc000f8e0204 */
[----:B------:R-:W-:Y:S02]  /*0770*/  MOV R2, UR4 ;  /* 0x0000000400027c02 */ /* 0x000fe40008000f00 */
[----:B------:R-:W-:-:S05]  /*0780*/  MOV R3, UR5 ;  /* 0x0000000500037c02 */ /* 0x000fca0008000f00 */
[----:B------:R-:W4:Y:S02]  /*0790*/  LDG.E R2, [R2.64] ;  /* 0x0000001402027981 */ /* 0x000f24000c1e1900 */
[----:B----4-:R1:W4:Y:S02]  /*07a0*/  R2UR UR8, R2 ;  /* 0x00000000020873c2 */ /* 0x01032400000e0000 */
[----:B-1--4-:R-:W-:Y:S05]  /*07b0*/  BRA `(.L_x_236) ;  /* 0x000000c000007947 */ /* 0x012fea0003800000 */
.L_x_235:
[----:B------:R-:W-:-:S04]  /*07c0*/  ISETP.NE.U32.AND P0, PT, RZ, c[0x0][0x350], PT ;  /* 0x0000d400ff007a0c */ /* 0x000fc80003f05070 */
[----:B------:R-:W-:-:S13]  /*07d0*/  ISETP.NE.AND.EX P0, PT, RZ, c[0x0][0x354], PT, P0 ;  /* 0x0000d500ff007a0c */ /* 0x000fda0003f05300 */
[----:B------:R-:W-:Y:S05]  /*07e0*/  @!P0 BRA `(.L_x_236) ;  /* 0x0000009000008947 */ /* 0x000fea0003800000 */
[----:B------:R-:W-:Y:S02]  /*07f0*/  ULDC.64 UR4, c[0x0][0x350] ;  /* 0x0000d40000047ab9 */ /* 0x000fe40000000a00 */
[----:B------:R-:W-:-:S06]  /*0800*/  UIMAD.WIDE UR4, UR13, UR14, UR4 ;  /* 0x0000000e0d0472a5 */ /* 0x000fcc000f8e0204 */
[----:B------:R-:W-:Y:S02]  /*0810*/  MOV R4, UR4 ;  /* 0x0000000400047c02 */ /* 0x000fe40008000f00 */
[----:B------:R-:W-:-:S05]  /*0820*/  MOV R5, UR5 ;  /* 0x0000000500057c02 */ /* 0x000fca0008000f00 */
[----:B------:R-:W4:Y:S04]  /*0830*/  LDG.E R2, [R4.64] ;  /* 0x0000001404027981 */ /* 0x000f28000c1e1900 */
[----:B------:R-:W5:Y:S01]  /*0840*/  LDG.E R0, [R4.64+0x4] ;  /* 0x0000041404007981 */ /* 0x000f62000c1e1900 */
[----:B----4-:R-:W1:Y:S08]  /*0850*/  R2UR UR4, R2 ;  /* 0x00000000020473c2 */ /* 0x010e7000000e0000 */
[----:B-----5:R-:W1:Y:S02]  /*0860*/  R2UR UR8, R0 ;  /* 0x00000000000873c2 */ /* 0x020e6400000e0000 */
[----:B-1----:R-:W-:-:S06]  /*0870*/  UIADD3 UR8, -UR4, UR8, URZ ;  /* 0x0000000804087290 */ /* 0x002fcc000fffe13f */
.L_x_236:
[----:B------:R-:W-:Y:S02]  /*0880*/  ULDC UR4, c[0x0][0x2c4] ;  /* 0x0000b10000047ab9 */ /* 0x000fe40000000800 */
[----:B------:R-:W-:-:S02]  /*0890*/  UISETP.NE.AND UP2, UPT, UR4, 0x1, UPT ;  /* 0x000000010400788c */ /* 0x000fc4000bf45270 */
[----:B------:R-:W-:Y:S02]  /*08a0*/  ULDC.64 UR6, c[0x0][0x2c8] ;  /* 0x0000b20000067ab9 */ /* 0x000fe40000000a00 */
[----:B------:R-:W-:Y:S02]  /*08b0*/  ULDC.64 UR4, c[0x0][0x328] ;  /* 0x0000ca0000047ab9 */ /* 0x000fe40000000a00 */
[----:B------:R-:W-:Y:S02]  /*08c0*/  UISETP.GE.AND UP1, UPT, UR5, 0x1, UPT ;  /* 0x000000010500788c */ /* 0x000fe4000bf26270 */
[----:B--2---:R-:W-:Y:S02]  /*08d0*/  UIADD3 UR8, -UR11, UR8, URZ ;  /* 0x000000080b087290 */ /* 0x004fe4000fffe13f */
[----:B------:R-:W-:Y:S02]  /*08e0*/  UIADD3 UR15, UR26, 0x7f, URZ ;  /* 0x0000007f1a0f7890 */ /* 0x000fe4000fffe03f */
[----:B------:R-:W-:Y:S01]  /*08f0*/  @UP2 UIADD3 UR16, UR26, 0x7f, URZ ;  /* 0x0000007f1a102890 */ /* 0x000fe2000fffe03f */
[----:B------:R-:W-:-:S03]  /*0900*/  PLOP3.LUT P0, PT, PT, PT, UP1, 0x40, 0x0 ;  /* 0x000000000000781c */ /* 0x000fc60003f0e818 */
[----:B------:R-:W-:Y:S02]  /*0910*/  UIMAD.WIDE.U32 UR16, UR16, UR6, URZ ;  /* 0x00000006101072a5 */ /* 0x000fe4000f8e003f */
[----:B---3--:R-:W-:Y:S02]  /*0920*/  UIADD3 UR6, UR8, 0x1, -UR12 ;  /* 0x0000000108067890 */ /* 0x008fe4000fffe80c */
[----:B------:R-:W-:-:S04]  /*0930*/  @UP2 USHF.R.U32.HI UR15, URZ, UR7, UR17 ;  /* 0x000000073f0f2299 */ /* 0x000fc80008011611 */
[----:B------:R-:W-:-:S04]  /*0940*/  UIADD3 UR6, UR6, UR15, URZ ;  /* 0x0000000f06067290 */ /* 0x000fc8000fffe03f */
[----:B------:R-:W-:Y:S01]  /*0950*/  UIADD3 UR4, UR6, UR4, URZ ;  /* 0x0000000406047290 */ /* 0x000fe2000fffe03f */
[----:B------:R-:W-:Y:S05]  /*0960*/  @P0 BRA `(.L_x_237) ;  /* 0x0000012000000947 */ /* 0x000fea0003800000 */
[----:B------:R-:W-:Y:S01]  /*0970*/  ISETP.LT.AND P0, PT, RZ, UR6, PT ;  /* 0x00000006ff007c0c */ /* 0x000fe2000bf01270 */
[----:B------:R-:W-:-:S12]  /*0980*/  UIADD3 UR15, UR6, -0x1, URZ ;  /* 0xffffffff060f7890 */ /* 0x000fd8000fffe03f */
[----:B------:R-:W-:Y:S05]  /*0990*/  @P0 BRA `(.L_x_238) ;  /* 0x0000007000000947 */ /* 0x000fea0003800000 */
[----:B------:R-:W-:Y:S02]  /*09a0*/  UISETP.NE.AND UP0, UPT, UR5, 0x1, UPT ;  /* 0x000000010500788c */ /* 0x000fe4000bf05270 */
[----:B------:R-:W-:-:S03]  /*09b0*/  UIADD3 UR15, -UR6, URZ, URZ ;  /* 0x0000003f060f7290 */ /* 0x000fc6000fffe13f */
[----:B------:R-:W-:Y:S02]  /*09c0*/  ULDC.64 UR6, c[0x0][0x330] ;  /* 0x0000cc0000067ab9 */ /* 0x000fe40000000a00 */
[----:B------:R-:W-:-:S04]  /*09d0*/  UIMAD.WIDE.U32 UR16, UR15, UR6, URZ ;  /* 0x000000060f1072a5 */ /* 0x000fc8000f8e003f */
[----:B------:R-:W-:-:S04]  /*09e0*/  @UP0 USHF.R.U32.HI UR15, URZ, UR7, UR17 ;  /* 0x000000073f0f0299 */ /* 0x000fc80008011611 */
[----:B------:R-:W-:Y:S01]  /*09f0*/  ULOP3.LUT UR15, URZ, UR15, URZ, 0x33, !UPT ;  /* 0x0000000f3f0f7292 */ /* 0x000fe2000f8e333f */
[----:B------:R-:W-:Y:S05]  /*0a00*/  BRA `(.L_x_239) ;  /* 0x0000004000007947 */ /* 0x000fea0003800000 */
.L_x_238:
[----:B------:R-:W-:Y:S02]  /*0a10*/  UISETP.NE.AND UP0, UPT, UR5, 0x1, UPT ;  /* 0x000000010500788c */ /* 0x000fe4000bf05270 */
[----:B------:R-:W-:Y:S02]  /*0a20*/  ULDC.64 UR6, c[0x0][0x330] ;  /* 0x0000cc0000067ab9 */ /* 0x000fe40000000a00 */
[----:B------:R-:W-:-:S07]  /*0a30*/  UIMAD.WIDE.U32 UR16, UR15, UR6, URZ ;  /* 0x000000060f1072a5 */ /* 0x000fce000f8e003f */
[----:B------:R-:W-:Y:S02]  /*0a40*/  @UP0 USHF.R.U32.HI UR15, URZ, UR7, UR17 ;  /* 0x000000073f0f0299 */ /* 0x000fe40008011611 */
.L_x_239:
[----:B------:R-:W-:Y:S02]  /*0a50*/  ULDC UR6, c[0x0][0x32c] ;  /* 0x0000cb0000067ab9 */ /* 0x000fe40000000800 */
[----:B------:R-:W-:-:S04]  /*0a60*/  UIMAD UR6, UR15, UR5, UR6 ;  /* 0x000000050f0672a4 */ /* 0x000fc8000f8e0206 */
[----:B------:R-:W-:-:S04]  /*0a70*/  UISETP.LT.AND UP0, UPT, UR4, UR6, UPT ;  /* 0x000000060400728c */ /* 0x000fc8000bf01270 */
[----:B------:R-:W-:Y:S02]  /*0a80*/  USEL UR4, UR4, UR6, UP0 ;  /* 0x0000000604047287 */ /* 0x000fe40008000000 */
.L_x_237:
[----:B------:R-:W-:Y:S01]  /*0a90*/  UIADD3 UR17, UR8, 0x3f, URZ ;  /* 0x0000003f08117890 */ /* 0x000fe2000fffe03f */
[----:B------:R-:W-:Y:S01]  /*0aa0*/  PLOP3.LUT P0, PT, PT, PT, UP1, 0x40, 0x0 ;  /* 0x000000000000781c */ /* 0x000fe20003f0e818 */
[----:B------:R-:W-:Y:S02]  /*0ab0*/  UIADD3 UR15, UR4, 0x3f, URZ ;  /* 0x0000003f040f7890 */ /* 0x000fe4000fffe03f */
[----:B------:R-:W-:Y:S02]  /*0ac0*/  ULDC.64 UR6, c[0x0][0x2c8] ;  /* 0x0000b20000067ab9 */ /* 0x000fe40000000a00 */
[----:B------:R-:W-:Y:S02]  /*0ad0*/  UIMAD.WIDE.U32 UR22, UR26, UR6, URZ ;  /* 0x000000061a1672a5 */ /* 0x000fe4000f8e003f */
[----:B------:R-:W-:Y:S02]  /*0ae0*/  USHF.R.S32.HI UR16, URZ, 0x1f, UR17 ;  /* 0x0000001f3f107899 */ /* 0x000fe40008011411 */
[----:B------:R-:W-:-:S02]  /*0af0*/  USHF.R.S32.HI UR6, URZ, 0x1f, UR15 ;  /* 0x0000001f3f067899 */ /* 0x000fc4000801140f */
[----:B------:R-:W-:Y:S02]  /*0b00*/  ULEA.HI UR16, UR16, UR17, URZ, 0x6 ;  /* 0x0000001110107291 */ /* 0x000fe4000f8f303f */
[----:B------:R-:W-:Y:S02]  /*0b10*/  ULEA.HI UR6, UR6, UR15, URZ, 0x6 ;  /* 0x0000000f06067291 */ /* 0x000fe4000f8f303f */
[----:B------:R-:W-:Y:S02]  /*0b20*/  UMOV UR4, UR26 ;  /* 0x0000001a00047c82 */ /* 0x000fe40008000000 */
[----:B------:R-:W-:Y:S02]  /*0b30*/  @UP2 USHF.R.U32.HI UR4, URZ, UR7, UR23 ;  /* 0x000000073f042299 */ /* 0x000fe40008011617 */
[----:B------:R-:W-:Y:S02]  /*0b40*/  USHF.R.S32.HI UR16, URZ, 0x6, UR16 ;  /* 0x000000063f107899 */ /* 0x000fe40008011410 */
[----:B------:R-:W-:-:S02]  /*0b50*/  USHF.R.S32.HI UR22, URZ, 0x6, UR6 ;  /* 0x000000063f167899 */ /* 0x000fc40008011406 */
[----:B------:R-:W-:Y:S02]  /*0b60*/  UIADD3 UR23, UR8, -UR12, URZ ;  /* 0x8000000c08177290 */ /* 0x000fe4000fffe03f */
[----:B------:R-:W-:Y:S02]  /*0b70*/  UISETP.LT.AND UP0, UPT, UR16, UR22, UPT ;  /* 0x000000161000728c */ /* 0x000fe4000bf01270 */
[----:B------:R-:W-:Y:S02]  /*0b80*/  UIADD3 UR7, UR23, UR4, URZ ;  /* 0x0000000417077290 */ /* 0x000fe4000fffe03f */
[----:B------:R-:W-:Y:S02]  /*0b90*/  ULDC UR6, c[0x0][0x324] ;  /* 0x0000c90000067ab9 */ /* 0x000fe40000000800 */
[----:B------:R-:W-:Y:S02]  /*0ba0*/  USEL UR22, UR16, UR22, UP0 ;  /* 0x0000001610167287 */ /* 0x000fe40008000000 */
[----:B------:R-:W-:Y:S01]  /*0bb0*/  UIADD3 UR6, UR7, -UR6, URZ ;  /* 0x8000000607067290 */ /* 0x000fe2000fffe03f */
[----:B------:R-:W-:Y:S05]  /*0bc0*/  @P0 BRA `(.L_x_240) ;  /* 0x0000014000000947 */ /* 0x000fea0003800000 */
[----:B------:R-:W-:-:S06]  /*0bd0*/  UISETP.GT.AND UP0, UPT, UR7, -0x1, UPT ;  /* 0xffffffff0700788c */ /* 0x000fcc000bf04270 */
[----:B------:R-:W-:-:S13]  /*0be0*/  PLOP3.LUT P0, PT, PT, PT, UP0, 0x80, 0x0 ;  /* 0x000000000000781c */ /* 0x000fda0003f0f008 */
[----:B------:R-:W-:Y:S05]  /*0bf0*/  @P0 BRA `(.L_x_241) ;  /* 0x0000008000000947 */ /* 0x000fea0003800000 */
        /* <DEDUP_REMOVED lines=8> */
.L_x_241:
[----:B------:R-:W-:-:S03]  /*0c80*/  UISETP.NE.AND UP0, UPT, UR5, 0x1, UPT ;  /* 0x000000010500788c */ /* 0x000fc6000bf05270 */
[----:B------:R-:W-:Y:S02]  /*0c90*/  ULDC.64 UR4, c[0x0][0x330] ;  /* 0x0000cc0000047ab9 */ /* 0x000fe40000000a00 */
[----:B------:R-:W-:-:S07]  /*0ca0*/  UIMAD.WIDE.U32 UR16, UR7, UR4, URZ ;  /* 0x00000004071072a5 */ /* 0x000fce000f8e003f */
[----:B------:R-:W-:Y:S02]  /*0cb0*/  @UP0 UMOV UR15, UR17 ;  /* 0x00000011000f0c82 */ /* 0x000fe40008000000 */
[----:B------:R-:W-:Y:S02]  /*0cc0*/  @UP0 USHF.R.U32.HI UR7, URZ, UR5, UR15 ;  /* 0x000000053f070299 */ /* 0x000fe4000801160f */
.L_x_242:
[----:B------:R-:W-:Y:S02]  /*0cd0*/  ULDC UR4, c[0x0][0x32c] ;  /* 0x0000cb0000047ab9 */ /* 0x000fe40000000800 */
[----:B------:R-:W-:-:S04]  /*0ce0*/  UIMAD UR4, UR7, UR4, URZ ;  /* 0x00000004070472a4 */ /* 0x000fc8000f8e023f */
[----:B------:R-:W-:-:S04]  /*0cf0*/  UISETP.LT.AND UP0, UPT, UR6, UR4, UPT ;  /* 0x000000040600728c */ /* 0x000fc8000bf01270 */
[----:B------:R-:W-:-:S04]  /*0d00*/  USEL UR6, UR6, UR4, !UP0 ;  /* 0x0000000406067287 */ /* 0x000fc8000c000000 */
.L_x_240:
[----:B------:R-:W-:Y:S01]  /*0d10*/  USHF.R.S32.HI UR4, URZ, 0x1f, UR6 ;  /* 0x0000001f3f047899 */ /* 0x000fe20008011406 */
[----:B------:R-:W-:Y:S01]  /*0d20*/  PLOP3.LUT P2, PT, PT, PT, PT, 0x80, 0x0 ;  /* 0x000000000000781c */ /* 0x000fe20003f4f070 */
[----:B------:R-:W-:Y:S01]  /*0d30*/  IMAD.MOV.U32 R3, RZ, RZ, RZ ;  /* 0x000000ffff037224 */ /* 0x000fe200078e00ff */
[----:B------:R-:W-:Y:S01]  /*0d40*/  CS2R R96, SRZ ;  /* 0x0000000000607805 */ /* 0x000fe2000001ff00 */
[----:B------:R-:W-:Y:S01]  /*0d50*/  ULEA.HI UR4, UR4, UR6, URZ, 0x6 ;  /* 0x0000000604047291 */ /* 0x000fe2000f8f303f */
[----:B------:R-:W-:Y:S01]  /*0d60*/  IMAD.MOV.U32 R98, RZ, RZ, RZ ;  /* 0x000000ffff627224 */ /* 0x000fe200078e00ff */
[----:B------:R-:W-:Y:S01]  /*0d70*/  CS2R R94, SRZ ;  /* 0x00000000005e7805 */ /* 0x000fe2000001ff00 */
[----:B------:R-:W-:Y:S01]  /*0d80*/  CS2R R92, SRZ ;  /* 0x00000000005c7805 */ /* 0x000fe2000001ff00 */
[----:B------:R-:W-:Y:S01]  /*0d90*/  USHF.R.S32.HI UR7, URZ, 0x6, UR4 ;  /* 0x000000063f077899 */ /* 0x000fe20008011404 */
[----:B------:R-:W-:Y:S01]  /*0da0*/  CS2R R90, SRZ ;  /* 0x00000000005a7805 */ /* 0x000fe2000001ff00 */
[----:B------:R-:W-:Y:S01]  /*0db0*/  CS2R R88, SRZ ;  /* 0x0000000000587805 */ /* 0x000fe2000001ff00 */
[----:B------:R-:W-:Y:S01]  /*0dc0*/  MOV R87, RZ ;  /* 0x000000ff00577202 */ /* 0x000fe20000000f00 */
[----:B------:R-:W-:Y:S01]  /*0dd0*/  UISETP.LT.AND UP0, UPT, URZ, UR7, UPT ;  /* 0x000000073f00728c */ /* 0x000fe2000bf01270 */
[----:B------:R-:W-:Y:S01]  /*0de0*/  IMAD.MOV.U32 R4, RZ, RZ, RZ ;  /* 0x000000ffff047224 */ /* 0x000fe200078e00ff */
[----:B------:R-:W-:Y:S01]  /*0df0*/  CS2R R84, SRZ ;  /* 0x0000000000547805 */ /* 0x000fe2000001ff00 */
        /* <DEDUP_REMOVED lines=44> */
[----:B------:R-:W-:Y:S05]  /*10c0*/  @!P0 BRA `(.L_x_243) ;  /* 0x0000f8e000008947 */ /* 0x000fea0003800000 */
[----:B------:R-:W-:Y:S02]  /*10d0*/  ULDC.64 UR4, c[0x0][0x340] ;  /* 0x0000d00000047ab9 */ /* 0x000fe40000000a00 */
[----:B------:R-:W-:-:S04]  /*10e0*/  UISETP.NE.U32.AND UP0, UPT, URZ, UR4, UPT ;  /* 0x000000043f00728c */ /* 0x000fc8000bf05070 */
[----:B------:R-:W-:-:S03]  /*10f0*/  UISETP.NE.AND.EX UP0, UPT, URZ, UR5, UPT, UP0 ;  /* 0x000000053f00728c */ /* 0x000fc6000bf05300 */
[----:B------:R-:W-:-:S03]  /*1100*/  ULDC.64 UR4, c[0x0][0x340] ;  /* 0x0000d00000047ab9 */ /* 0x000fc60000000a00 */
[----:B------:R-:W-:-:S05]  /*1110*/  PLOP3.LUT P2, PT, PT, PT, UP0, 0x80, 0x0 ;  /* 0x000000000000781c */ /* 0x000fca0003f4f008 */
[----:B------:R-:W-:-:S06]  /*1120*/  @UP0 UIMAD.WIDE UR4, UR13, UR14, UR4 ;  /* 0x0000000e0d0402a5 */ /* 0x000fcc000f8e0204 */
[----:B------:R-:W-:Y:S02]  /*1130*/  IMAD.U32 R3, RZ, RZ, UR5 ;  /* 0x00000005ff037e24 */ /* 0x000fe4000f8e00ff */
[----:B------:R-:W-:Y:S01]  /*1140*/  IMAD.U32 R2, RZ, RZ, UR4 ;  /* 0x00000004ff027e24 */ /* 0x000fe2000f8e00ff */
[----:B------:R-:W-:Y:S01]  /*1150*/  SHF.R.S32.HI R89, RZ, 0x1f, R86 ;  /* 0x0000001fff597819 */ /* 0x000fe20000011456 */
[----:B------:R-:W-:Y:S02]  /*1160*/  USHF.R.S32.HI UR6, URZ, 0x1f, UR9 ;  /* 0x0000001f3f067899 */ /* 0x000fe40008011409 */
[----:B------:R-:W-:Y:S01]  /*1170*/  ULDC.64 UR4, c[0x0][0x178] ;  /* 0x00005e0000047ab9 */ /* 0x000fe20000000a00 */
[----:B------:R1:W2:Y:S01]  /*1180*/  @P2 LDG.E R3, [R2.64] ;  /* 0x0000001402032981 */ /* 0x0002a2000c1e1900 */
[-C--:B------:R-:W-:Y:S01]  /*1190*/  LEA.HI R13, R89, R86.reuse, RZ, 0x3 ;  /* 0x00000056590d7211 */ /* 0x080fe200078f18ff */
[----:B------:R-:W-:Y:S01]  /*11a0*/  UIMAD UR6, UR6, UR4, URZ ;  /* 0x00000004060672a4 */ /* 0x000fe2000f8e023f */
[----:B------:R-:W-:Y:S01]  /*11b0*/  PLOP3.LUT P1, PT, PT, PT, UP2, 0x80, 0x0 ;  /* 0x000000000000781c */ /* 0x000fe20003f2f028 */
[----:B------:R-:W-:Y:S01]  /*11c0*/  UIMAD.WIDE.U32 UR14, UR9, UR4, URZ ;  /* 0x00000004090e72a5 */ /* 0x000fe2000f8e003f */
[----:B------:R-:W-:Y:S01]  /*11d0*/  LOP3.LUT R5, R13, 0xfffffff8, RZ, 0xc0, !PT ;  /* 0xfffffff80d057812 */ /* 0x000fe200078ec0ff */
[----:B------:R-:W-:Y:S01]  /*11e0*/  UIMAD UR6, UR9, UR5, UR6 ;  /* 0x00000005090672a4 */ /* 0x000fe2000f8e0206 */
[----:B------:R-:W-:Y:S01]  /*11f0*/  SHF.R.S32.HI R13, RZ, 0x3, R13 ;  /* 0x00000003ff0d7819 */ /* 0x000fe2000001140d */
[----:B------:R-:W-:Y:S01]  /*1200*/  USHF.R.S32.HI UR9, URZ, 0x1f, UR13 ;  /* 0x0000001f3f097899 */ /* 0x000fe2000801140d */
[----:B------:R-:W-:Y:S01]  /*1210*/  PLOP3.LUT P0, PT, PT, PT, UP2, 0x80, 0x0 ;  /* 0x000000000000781c */ /* 0x000fe20003f0f028 */
[----:B------:R-:W-:Y:S01]  /*1220*/  IMAD.IADD R12, R86, 0x1, -R5 ;  /* 0x00000001560c7824 */ /* 0x000fe200078e0a05 */
[----:B------:R-:W-:Y:S01]  /*1230*/  ULDC.64 UR4, c[0x0][0x1b8] ;  /* 0x00006e0000047ab9 */ /* 0x000fe20000000a00 */
[----:B------:R-:W-:Y:S01]  /*1240*/  IMAD.SHL.U32 R207, R13, 0x40, RZ ;  /* 0x000000400dcf7824 */ /* 0x000fe200078e00ff */
[----:B------:R-:W-:Y:S01]  /*1250*/  UIADD3 UR15, UR15, UR6, URZ ;  /* 0x000000060f0f7290 */ /* 0x000fe2000fffe03f */
[C---:B------:R-:W-:Y:S01]  /*1260*/  IMAD R210, R12.reuse, 0x20, R13 ;  /* 0x000000200cd27824 */ /* 0x040fe200078e020d */
[----:B------:R-:W-:Y:S01]  /*1270*/  UIMAD UR6, UR18, UR4, URZ ;  /* 0x00000004120672a4 */ /* 0x000fe2000f8e023f */
[----:B------:R-:W-:Y:S01]  /*1280*/  IMAD.SHL.U32 R218, R12, 0x8, RZ ;  /* 0x000000080cda7824 */ /* 0x000fe200078e00ff */
[----:B------:R-:W-:Y:S01]  /*1290*/  USEL UR9, UR9, URZ, !UP3 ;  /* 0x0000003f09097287 */ /* 0x000fe2000d800000 */
[----:B------:R-:W-:Y:S01]  /*12a0*/  LOP3.LUT R207, R207, 0x1c0, RZ, 0xc0, !PT ;  /* 0x000001c0cfcf7812 */ /* 0x000fe200078ec0ff */
[----:B------:R-:W-:Y:S01]  /*12b0*/  UIMAD UR6, UR10, UR5, UR6 ;  /* 0x000000050a0672a4 */ /* 0x000fe2000f8e0206 */
[----:B------:R-:W-:Y:S01]  /*12c0*/  IADD3 R0, R210, UR26, RZ ;  /* 0x0000001ad2007c10 */ /* 0x000fe2000fffe0ff */
[----:B------:R-:W-:Y:S01]  /*12d0*/  UIMAD.WIDE.U32 UR16, UR10, UR4, UR14 ;  /* 0x000000040a1072a5 */ /* 0x000fe2000f8e000e */
[----:B------:R-:W-:Y:S01]  /*12e0*/  IADD3 R4, R218, 0x40, RZ ;  /* 0x00000040da047810 */ /* 0x000fe20007ffe0ff */
[----:B------:R-:W-:Y:S01]  /*12f0*/  USEL UR14, UR13, URZ, !UP3 ;  /* 0x0000003f0d0e7287 */ /* 0x000fe2000d800000 */
[-C--:B------:R-:W-:Y:S01]  /*1300*/  LEA.HI R10, R89, R86.reuse, RZ, 0x6 ;  /* 0x00000056590a7211 */ /* 0x080fe200078f30ff */
[----:B------:R-:W-:Y:S01]  /*1310*/  ULDC.64 UR4, c[0x0][0x1c0] ;  /* 0x0000700000047ab9 */ /* 0x000fe20000000a00 */
[----:B-1----:R-:W-:Y:S01]  /*1320*/  @P1 IMAD.HI.U32 R2, R0, c[0x0][0x2c8], RZ ;  /* 0x0000b20000021a27 */ /* 0x002fe200078e00ff */
[----:B------:R-:W-:Y:S01]  /*1330*/  UIMAD UR9, UR9, UR4, URZ ;  /* 0x00000004090972a4 */ /* 0x000fe2000f8e023f */
[----:B------:R-:W-:Y:S01]  /*1340*/  ISETP.GE.AND P4, PT, R218, c[0x0][0x198], PT ;  /* 0x00006600da007a0c */ /* 0x000fe20003f86270 */
[----:B------:R-:W-:Y:S01]  /*1350*/  UIADD3 UR17, UR17, UR6, URZ ;  /* 0x0000000611117290 */ /* 0x000fe2000fffe03f */
[----:B------:R-:W-:Y:S01]  /*1360*/  IMAD.MOV.U32 R7, RZ, RZ, R0 ;  /* 0x000000ffff077224 */ /* 0x000fe200078e0000 */
[----:B------:R-:W-:Y:S01]  /*1370*/  UIMAD UR5, UR14, UR5, UR9 ;  /* 0x000000050e0572a4 */ /* 0x000fe2000f8e0209 */
[----:B------:R-:W-:Y:S01]  /*1380*/  @P0 SHF.R.U32.HI R7, RZ, c[0x0][0x2cc], R2 ;  /* 0x0000b300ff070a19 */ /* 0x000fe20000011602 */
[----:B------:R-:W-:Y:S01]  /*1390*/  UIMAD.WIDE.U32 UR14, UR14, UR4, UR16 ;  /* 0x000000040e0e72a5 */ /* 0x000fe2000f8e0010 */
[----:B------:R-:W-:Y:S01]  /*13a0*/  ISETP.GE.AND P3, PT, R4, c[0x0][0x198], PT ;  /* 0x0000660004007a0c */ /* 0x000fe20003f66270 */
[----:B------:R-:W-:Y:S01]  /*13b0*/  IMAD.SHL.U32 R10, R10, 0x8, RZ ;  /* 0x000000080a0a7824 */ /* 0x000fe200078e00ff */
[--C-:B------:R-:W-:Y:S01]  /*13c0*/  SHF.R.S32.HI R2, RZ, 0x1f, R7.reuse ;  /* 0x0000001fff027819 */ /* 0x100fe20000011407 */
[----:B------:R-:W-:Y:S01]  /*13d0*/  UIADD3 UR5, UR15, UR5, URZ ;  /* 0x000000050f057290 */ /* 0x000fe2000fffe03f */
[----:B------:R-:W-:Y:S01]  /*13e0*/  IMAD.MOV R5, RZ, RZ, -R7 ;  /* 0x000000ffff057224 */ /* 0x000fe200078e0a07 */
[----:B------:R-:W-:Y:S01]  /*13f0*/  ULDC UR4, c[0x0][0x2c4] ;  /* 0x0000b10000047ab9 */ /* 0x000fe20000000800 */
[----:B------:R-:W-:Y:S01]  /*1400*/  IMAD.U32 R9, RZ, RZ, UR15 ;  /* 0x0000000fff097e24 */ /* 0x000fe2000f8e00ff */
[----:B------:R-:W-:Y:S01]  /*1410*/  UIMAD UR4, UR12, UR4, URZ ;  /* 0x000000040c0472a4 */ /* 0x000fe2000f8e023f */
[----:B------:R-:W-:Y:S01]  /*1420*/  IMAD R0, R5, c[0x0][0x2c4], R0 ;  /* 0x0000b10005007a24 */ /* 0x000fe200078e0200 */
[----:B------:R-:W-:Y:S01]  /*1430*/  LEA.HI R5, R89, R86, RZ, 0x4 ;  /* 0x0000005659057211 */ /* 0x000fe200078f20ff */
[----:B------:R-:W-:Y:S01]  /*1440*/  IMAD R2, R2, c[0x0][0x1b0], RZ ;  /* 0x00006c0002027a24 */ /* 0x000fe200078e02ff */
[----:B------:R-:W-:Y:S01]  /*1450*/  BSSY B0, `(.L_x_244) ;  /* 0x0000033000007945 */ /* 0x000fe20003800000 */
[----:B------:R-:W-:Y:S01]  /*1460*/  IMAD.U32 R8, RZ, RZ, UR14 ;  /* 0x0000000eff087e24 */ /* 0x000fe2000f8e00ff */
[----:B------:R-:W-:Y:S01]  /*1470*/  SHF.R.S32.HI R11, RZ, 0x1f, R0 ;  /* 0x0000001fff0b7819 */ /* 0x000fe20000011400 */
[----:B------:R-:W-:-:S02]  /*1480*/  IMAD.U32 R9, RZ, RZ, UR5 ;  /* 0x00000005ff097e24 */ /* 0x000fc4000f8e00ff */
[C---:B------:R-:W-:Y:S02]  /*1490*/  IMAD R2, R7.reuse, c[0x0][0x1b4], R2 ;  /* 0x00006d0007027a24 */ /* 0x040fe400078e0202 */
[----:B------:R-:W-:Y:S01]  /*14a0*/  IMAD.WIDE.U32 R6, R7, c[0x0][0x1b0], R8 ;  /* 0x00006c0007067a25 */ /* 0x000fe200078e0008 */
[----:B------:R-:W-:-:S03]  /*14b0*/  LOP3.LUT R9, R5, 0xfffffff0, RZ, 0xc0, !PT ;  /* 0xfffffff005097812 */ /* 0x000fc600078ec0ff */
[----:B------:R-:W-:Y:S01]  /*14c0*/  IMAD.IADD R7, R7, 0x1, R2 ;  /* 0x0000000107077824 */ /* 0x000fe200078e0202 */
[----:B------:R-:W-:Y:S01]  /*14d0*/  SHF.R.U32.HI R2, RZ, 0x3, R207 ;  /* 0x00000003ff027819 */ /* 0x000fe200000116cf */
[----:B------:R-:W-:Y:S01]  /*14e0*/  IMAD R11, R11, c[0x0][0x1a8], RZ ;  /* 0x00006a000b0b7a24 */ /* 0x000fe200078e02ff */
[----:B------:R-:W-:Y:S01]  /*14f0*/  LOP3.LUT R207, R207, 0x38, R218, 0xf8, !PT ;  /* 0x00000038cfcf7812 */ /* 0x000fe200078ef8da */
[----:B------:R-:W-:-:S03]  /*1500*/  IMAD.WIDE.U32 R6, R0, c[0x0][0x1a8], R6 ;  /* 0x00006a0000067a25 */ /* 0x000fc600078e0006 */
[----:B------:R-:W-:Y:S01]  /*1510*/  LOP3.LUT R207, R207, R2, RZ, 0x3c, !PT ;  /* 0x00000002cfcf7212 */ /* 0x000fe200078e3cff */
[----:B------:R-:W-:Y:S01]  /*1520*/  IMAD R11, R0, c[0x0][0x1ac], R11 ;  /* 0x00006b00000b7a24 */ /* 0x000fe200078e020b */
[----:B------:R-:W-:Y:S01]  /*1530*/  LEA R15, P0, R6, c[0x0][0x160], 0x1 ;  /* 0x00005800060f7a11 */ /* 0x000fe200078008ff */
[----:B------:R-:W-:Y:S01]  /*1540*/  IMAD.IADD R0, R86, 0x1, -R9 ;  /* 0x0000000156007824 */ /* 0x000fe200078e0a09 */
[----:B------:R-:W-:Y:S01]  /*1550*/  LOP3.LUT R207, R207, 0xfffffe00, R10, 0xf8, !PT ;  /* 0xfffffe00cfcf7812 */ /* 0x000fe200078ef80a */
[----:B------:R-:W-:Y:S02]  /*1560*/  IMAD.IADD R8, R7, 0x1, R11 ;  /* 0x0000000107087824 */ /* 0x000fe400078e020b */
[----:B------:R-:W-:Y:S01]  /*1570*/  IMAD.MOV.U32 R2, RZ, RZ, 0x10 ;  /* 0x00000010ff027424 */ /* 0x000fe200078e00ff */
[----:B------:R-:W-:Y:S01]  /*1580*/  SHF.R.S32.HI R7, RZ, 0x1f, R0 ;  /* 0x0000001fff077819 */ /* 0x000fe20000011400 */
[----:B------:R1:W3:Y:S01]  /*1590*/  SHFL.IDX PT, R16, R15, RZ, 0x181f ;  /* 0x00181fff0f107589 */ /* 0x0002e200000e0000 */
[----:B------:R-:W-:-:S02]  /*15a0*/  LEA.HI.X R8, R6, c[0x0][0x164], R8, 0x1, P0 ;  /* 0x0000590006087a11 */ /* 0x000fc400000f0c08 */
[----:B------:R-:W-:Y:S02]  /*15b0*/  LEA.HI R7, R7, R0, RZ, 0x3 ;  /* 0x0000000007077211 */ /* 0x000fe400078f18ff */
[----:B------:R-:W-:Y:S01]  /*15c0*/  IADD3 R6, R13, UR26, RZ ;  /* 0x0000001a0d067c10 */ /* 0x000fe2000fffe0ff */
[----:B------:R1:W4:Y:S01]  /*15d0*/  SHFL.IDX PT, R17, R8, RZ, 0x181f ;  /* 0x00181fff08117589 */ /* 0x00032200000e0000 */
[----:B------:R-:W-:Y:S02]  /*15e0*/  LOP3.LUT R9, R7, 0xfffffff8, RZ, 0xc0, !PT ;  /* 0xfffffff807097812 */ /* 0x000fe400078ec0ff */
[----:B------:R-:W-:-:S03]  /*15f0*/  ISETP.GE.AND P5, PT, R6, UR4, PT ;  /* 0x0000000406007c0c */ /* 0x000fc6000bfa6270 */
[----:B------:R-:W-:Y:S01]  /*1600*/  IMAD.IADD R9, R0, 0x1, -R9 ;  /* 0x0000000100097824 */ /* 0x000fe200078e0a09 */
[----:B------:R-:W-:-:S04]  /*1610*/  IADD3 R0, R218, 0x80, RZ ;  /* 0x00000080da007810 */ /* 0x000fc80007ffe0ff */
[----:B------:R-:W-:Y:S01]  /*1620*/  ISETP.GE.AND P0, PT, R0, c[0x0][0x198], PT ;  /* 0x0000660000007a0c */ /* 0x000fe20003f06270 */
[----:B--2---:R2:W5:Y:S03]  /*1630*/  @P2 R2UR UR9, R3 ;  /* 0x00000000030923c2 */ /* 0x00456600000e0000 */
[----:B------:R-:W-:Y:S01]  /*1640*/  R2P PR, R9, 0x6 ;  /* 0x0000000609007804 */ /* 0x000fe20000000000 */
[----:B-----5:R-:W-:-:S04]  /*1650*/  @!UP0 UMOV UR9, UR13 ;  /* 0x0000000d00098c82 */ /* 0x020fc80008000000 */
[----:B------:R-:W-:Y:S01]  /*1660*/  SEL R2, R2, 0xfffffff0, !P1 ;  /* 0xfffffff002027807 */ /* 0x000fe20004800000 */
[----:B--2---:R-:W-:-:S05]  /*1670*/  IMAD.MOV.U32 R3, RZ, RZ, 0x20 ;  /* 0x00000020ff037424 */ /* 0x004fca00078e00ff */
[----:B------:R-:W-:Y:S01]  /*1680*/  SEL R3, R3, 0xffffffe0, !P2 ;  /* 0xffffffe003037807 */ /* 0x000fe20005000000 */
[----:B------:R-:W-:Y:S05]  /*1690*/  @P5 BRA `(.L_x_245) ;  /* 0x000000e000005947 */ /* 0x000fea0003800000 */
[----:B-1-34-:R-:W-:Y:S01]  /*16a0*/  SHF.R.S32.HI R11, RZ, 0x1f, R4 ;  /* 0x0000001fff0b7819 */ /* 0x01afe20000011404 */
[----:B------:R-:W-:Y:S01]  /*16b0*/  IMAD.SHL.U32 R14, R207, 0x2, RZ ;  /* 0x00000002cf0e7824 */ /* 0x000fe200078e00ff */
[----:B------:R-:W-:Y:S02]  /*16c0*/  SHF.R.S32.HI R19, RZ, 0x1f, R0 ;  /* 0x0000001fff137819 */ /* 0x000fe40000011400 */
[----:B------:R-:W-:Y:S02]  /*16d0*/  LEA.HI R11, R11, R4, RZ, 0x3 ;  /* 0x000000040b0b7211 */ /* 0x000fe400078f18ff */
[----:B------:R-:W-:Y:S01]  /*16e0*/  LEA.HI R10, R19, R0, RZ, 0x3 ;  /* 0x00000000130a7211 */ /* 0x000fe200078f18ff */
[----:B------:R-:W-:Y:S01]  /*16f0*/  IMAD.WIDE R18, R218, 0x2, R16 ;  /* 0x00000002da127825 */ /* 0x000fe200078e0210 */
        /* <DEDUP_REMOVED lines=8> */
.L_x_245:
[----:B-1-34-:R-:W-:Y:S05]  /*1780*/  BSYNC B0 ;  /* 0x0000000000007941 */ /* 0x01afea0003800000 */
.L_x_244:
[----:B------:R-:W-:Y:S01]  /*1790*/  IADD3 R10, R6, 0x20, RZ ;  /* 0x00000020060a7810 */ /* 0x000fe20007ffe0ff */
[----:B------:R1:W2:Y:S01]  /*17a0*/  SHFL.IDX PT, R17, R8, 0x1, 0x181f ;  /* 0x00381f0008117f89 */ /* 0x0002a200000e0000 */
[----:B------:R-:W-:Y:S02]  /*17b0*/  BSSY B0, `(.L_x_246) ;  /* 0x0000012000007945 */ /* 0x000fe40003800000 */
[----:B------:R-:W-:Y:S01]  /*17c0*/  ISETP.GE.AND P1, PT, R10, UR4, PT ;  /* 0x000000040a007c0c */ /* 0x000fe2000bf26270 */
[----:B------:R1:W3:-:S12]  /*17d0*/  SHFL.IDX PT, R16, R15, 0x1, 0x181f ;  /* 0x00381f000f107f89 */ /* 0x0002d800000e0000 */
[----:B------:R-:W-:Y:S05]  /*17e0*/  @P1 BRA `(.L_x_247) ;  /* 0x000000e000001947 */ /* 0x000fea0003800000 */
[----:B------:R-:W-:Y:S01]  /*17f0*/  SHF.R.S32.HI R11, RZ, 0x1f, R4 ;  /* 0x0000001fff0b7819 */ /* 0x000fe20000011404 */
[----:B------:R-:W-:Y:S01]  /*1800*/  IMAD.SHL.U32 R14, R207, 0x2, RZ ;  /* 0x00000002cf0e7824 */ /* 0x000fe200078e00ff */
[----:B------:R-:W-:Y:S02]  /*1810*/  SHF.R.S32.HI R19, RZ, 0x1f, R0 ;  /* 0x0000001fff137819 */ /* 0x000fe40000011400 */
[----:B------:R-:W-:Y:S02]  /*1820*/  LEA.HI R11, R11, R4, RZ, 0x3 ;  /* 0x000000040b0b7211 */ /* 0x000fe400078f18ff */
[----:B------:R-:W-:Y:S01]  /*1830*/  LEA.HI R10, R19, R0, RZ, 0x3 ;  /* 0x00000000130a7211 */ /* 0x000fe200078f18ff */
[----:B--23--:R-:W-:Y:S01]  /*1840*/  IMAD.WIDE R18, R218, 0x2, R16 ;  /* 0x00000002da127825 */ /* 0x00cfe200078e0210 */
        /* <DEDUP_REMOVED lines=8> */
.L_x_247:
[----:B------:R-:W-:Y:S05]  /*18d0*/  BSYNC B0 ;  /* 0x0000000000007941 */ /* 0x000fea0003800000 */
.L_x_246:
[----:B--2---:R-:W-:Y:S01]  /*18e0*/  IADD3 R10, R6, 0x40, RZ ;  /* 0x00000040060a7810 */ /* 0x004fe20007ffe0ff */
[----:B------:R2:W4:Y:S01]  /*18f0*/  SHFL.IDX PT, R17, R8, 0x2, 0x181f ;  /* 0x00581f0008117f89 */ /* 0x00052200000e0000 */
[----:B------:R-:W-:Y:S02]  /*1900*/  BSSY B0, `(.L_x_248) ;  /* 0x0000012000007945 */ /* 0x000fe40003800000 */
[----:B------:R-:W-:Y:S01]  /*1910*/  ISETP.GE.AND P1, PT, R10, UR4, PT ;  /* 0x000000040a007c0c */ /* 0x000fe2000bf26270 */
[----:B---3--:R2:W3:-:S12]  /*1920*/  SHFL.IDX PT, R16, R15, 0x2, 0x181f ;  /* 0x00581f000f107f89 */ /* 0x0084d800000e0000 */
[----:B------:R-:W-:Y:S05]  /*1930*/  @P1 BRA `(.L_x_249) ;  /* 0x000000e000001947 */ /* 0x000fea0003800000 */
[----:B------:R-:W-:Y:S01]  /*1940*/  SHF.R.S32.HI R11, RZ, 0x1f, R4 ;  /* 0x0000001fff0b7819 */ /* 0x000fe20000011404 */
[----:B------:R-:W-:Y:S01]  /*1950*/  IMAD.SHL.U32 R14, R207, 0x2, RZ ;  /* 0x00000002cf0e7824 */ /* 0x000fe200078e00ff */
[----:B------:R-:W-:Y:S02]  /*1960*/  SHF.R.S32.HI R19, RZ, 0x1f, R0 ;  /* 0x0000001fff137819 */ /* 0x000fe40000011400 */
[----:B------:R-:W-:Y:S02]  /*1970*/  LEA.HI R11, R11, R4, RZ, 0x3 ;  /* 0x000000040b0b7211 */ /* 0x000fe400078f18ff */
[----:B------:R-:W-:Y:S01]  /*1980*/  LEA.HI R10, R19, R0, RZ, 0x3 ;  /* 0x00000000130a7211 */ /* 0x000fe200078f18ff */
[----:B---34-:R-:W-:Y:S01]  /*1990*/  IMAD.WIDE R18, R218, 0x2, R16 ;  /* 0x00000002da127825 */ /* 0x018fe200078e0210 */
        /* <DEDUP_REMOVED lines=8> */
.L_x_249:
[----:B------:R-:W-:Y:S05]  /*1a20*/  BSYNC B0 ;  /* 0x0000000000007941 */ /* 0x000fea0003800000 */
.L_x_248:
[----:B---3--:R-:W-:Y:S01]  /*1a30*/  SHFL.IDX PT, R18, R15, 0x3, 0x181f ;  /* 0x00781f000f127f89 */ /* 0x008fe200000e0000 */
[----:B------:R-:W-:Y:S01]  /*1a40*/  IMAD.MOV.U32 R10, RZ, RZ, c[0x0][0x2b8] ;  /* 0x0000ae00ff0a7624 */ /* 0x000fe200078e00ff */
[----:B------:R-:W-:Y:S01]  /*1a50*/  UIADD3 UR28, UR22, -0x1, URZ ;  /* 0xffffffff161c7890 */ /* 0x000fe2000fffe03f */
[----:B------:R-:W-:Y:S01]  /*1a60*/  SHF.R.S32.HI R217, RZ, 0x1f, R4 ;  /* 0x0000001fffd97819 */ /* 0x000fe20000011404 */
[----:B------:R-:W3:Y:S01]  /*1a70*/  SHFL.IDX PT, R19, R8, 0x3, 0x181f ;  /* 0x00781f0008137f89 */ /* 0x000ee200000e0000 */
[----:B------:R-:W-:Y:S01]  /*1a80*/  SHF.R.S32.HI R11, RZ, 0x1f, R0 ;  /* 0x0000001fff0b7819 */ /* 0x000fe20000011400 */
[----:B------:R-:W-:Y:S01]  /*1a90*/  USHF.L.U32 UR19, UR28, 0x6, URZ ;  /* 0x000000061c137899 */ /* 0x000fe2000800063f */
[----:B------:R-:W-:Y:S01]  /*1aa0*/  ISETP.NE.AND P2, PT, R10, 0x1, PT ;  /* 0x000000010a00780c */ /* 0x000fe20003f45270 */
[----:B------:R-:W-:Y:S01]  /*1ab0*/  IMAD.SHL.U32 R207, R207, 0x2, RZ ;  /* 0x00000002cfcf7824 */ /* 0x000fe200078e00ff */
[----:B------:R-:W-:Y:S01]  /*1ac0*/  IADD3 R10, R6, 0x60, RZ ;  /* 0x00000060060a7810 */ /* 0x000fe20007ffe0ff */
[----:B------:R-:W-:Y:S01]  /*1ad0*/  USHF.R.S32.HI UR6, URZ, 0x1f, UR9 ;  /* 0x0000001f3f067899 */ /* 0x000fe20008011409 */
[----:B------:R-:W-:Y:S01]  /*1ae0*/  LEA.HI R217, R217, R4, RZ, 0x3 ;  /* 0x00000004d9d97211 */ /* 0x000fe200078f18ff */
[----:B------:R-:W-:Y:S01]  /*1af0*/  IMAD.MOV.U32 R208, RZ, RZ, RZ ;  /* 0x000000ffffd07224 */ /* 0x000fe200078e00ff */
[----:B------:R-:W-:Y:S01]  /*1b00*/  ISETP.GE.AND P5, PT, R10, UR4, PT ;  /* 0x000000040a007c0c */ /* 0x000fe2000bfa6270 */
[----:B------:R-:W-:Y:S01]  /*1b10*/  ULDC.64 UR4, c[0x0][0x2b0] ;  /* 0x0000ac0000047ab9 */ /* 0x000fe20000000a00 */
[----:B------:R-:W-:Y:S01]  /*1b20*/  LEA.HI R216, R11, R0, RZ, 0x3 ;  /* 0x000000000bd87211 */ /* 0x000fe200078f18ff */
[----:B------:R-:W-:Y:S01]  /*1b30*/  UIMAD UR6, UR6, UR4, URZ ;  /* 0x00000004060672a4 */ /* 0x000fe2000f8e023f */
[----:B------:R-:W-:Y:S01]  /*1b40*/  LOP3.LUT R217, R217, 0xfffffff8, RZ, 0xc0, !PT ;  /* 0xfffffff8d9d97812 */ /* 0x000fe200078ec0ff */
[----:B------:R-:W-:Y:S01]  /*1b50*/  UIMAD.WIDE.U32 UR14, UR9, UR4, URZ ;  /* 0x00000004090e72a5 */ /* 0x000fe2000f8e003f */
[----:B------:R-:W-:Y:S01]  /*1b60*/  LOP3.LUT R216, R216, 0xfffffff8, RZ, 0xc0, !PT ;  /* 0xfffffff8d8d87812 */ /* 0x000fe200078ec0ff */
[----:B------:R-:W-:Y:S01]  /*1b70*/  UIMAD UR6, UR9, UR5, UR6 ;  /* 0x00000005090672a4 */ /* 0x000fe2000f8e0206 */
[----:B------:R-:W-:-:S02]  /*1b80*/  IADD3 R6, R210, UR19, RZ ;  /* 0x00000013d2067c10 */ /* 0x000fc4000fffe0ff */
[----:B------:R-:W-:Y:S02]  /*1b90*/  ULDC.64 UR4, c[0x0][0x1e8] ;  /* 0x00007a0000047ab9 */ /* 0x000fe40000000a00 */
[C---:B------:R-:W-:Y:S01]  /*1ba0*/  ISETP.GE.AND P6, PT, R6.reuse, UR8, PT ;  /* 0x0000000806007c0c */ /* 0x040fe2000bfc6270 */
[----:B------:R-:W-:Y:S01]  /*1bb0*/  UIADD3 UR6, UR15, UR6, URZ ;  /* 0x000000060f067290 */ /* 0x000fe2000fffe03f */
[----:B------:R-:W-:Y:S01]  /*1bc0*/  IADD3 R209, R6, UR11, RZ ;  /* 0x0000000b06d17c10 */ /* 0x000fe2000fffe0ff */
[----:B-123--:R-:W-:Y:S01]  /*1bd0*/  @!P5 IMAD.WIDE R14, R218, 0x2, R18 ;  /* 0x00000002da0ed825 */ /* 0x00efe200078e0212 */
[----:B------:R-:W-:-:S03]  /*1be0*/  ISETP.GT.OR P6, PT, R210, 0x3f, P6 ;  /* 0x0000003fd200780c */ /* 0x000fc600037c4670 */
[--C-:B----4-:R-:W-:Y:S01]  /*1bf0*/  @!P5 IMAD.WIDE R16, R217, 0x2, R18.reuse ;  /* 0x00000002d910d825 */ /* 0x110fe200078e0212 */
        /* <DEDUP_REMOVED lines=12> */
[----:B------:R-:W-:Y:S01]  /*1cc0*/  @!P6 LEA.HI.X R11, R11, c[0x0][0x2a4], R8, 0x2, P1 ;  /* 0x0000a9000b0bea11 */ /* 0x000fe200008f1408 */
[----:B------:R-:W-:Y:S06]  /*1cd0*/  BAR.SYNC.DEFER_BLOCKING 0x0 ;  /* 0x0000000000007b1d */ /* 0x000fec0000010000 */
[----:B------:R4:W5:Y:S01]  /*1ce0*/  @!P6 LDG.E R208, [R10.64] ;  /* 0x000000140ad0e981 */ /* 0x000962000c1e1900 */
[----:B------:R-:W-:Y:S01]  /*1cf0*/  IMAD.MOV R6, RZ, RZ, -R6 ;  /* 0x000000ffff067224 */ /* 0x000fe200078e0a06 */
[----:B------:R-:W-:Y:S01]  /*1d00*/  UIMAD UR9, UR18, UR4, URZ ;  /* 0x00000004120972a4 */ /* 0x000fe2000f8e023f */
[----:B-1----:R-:W-:Y:S01]  /*1d10*/  IMAD.SHL.U32 R15, R12, 0x40, RZ ;  /* 0x000000400c0f7824 */ /* 0x002fe200078e00ff */
[----:B------:R-:W-:Y:S01]  /*1d20*/  UIMAD.WIDE.U32 UR16, UR10, UR4, URZ ;  /* 0x000000040a1072a5 */ /* 0x000fe2000f8e003f */
[----:B------:R-:W-:Y:S01]  /*1d30*/  IMAD R209, R6, c[0x0][0x2b8], R209 ;  /* 0x0000ae0006d17a24 */ /* 0x000fe200078e02d1 */
[----:B------:R-:W-:Y:S01]  /*1d40*/  UIMAD UR9, UR10, UR5, UR9 ;  /* 0x000000050a0972a4 */ /* 0x000fe2000f8e0209 */
[----:B------:R-:W-:Y:S01]  /*1d50*/  IMAD.SHL.U32 R8, R13, 0x8, RZ ;  /* 0x000000080d087824 */ /* 0x000fe200078e00ff */
[----:B------:R-:W-:Y:S01]  /*1d60*/  LOP3.LUT R15, R15, 0x1c0, RZ, 0xc0, !PT ;  /* 0x000001c00f0f7812 */ /* 0x000fe200078ec0ff */
[----:B------:R-:W-:Y:S01]  /*1d70*/  IMAD.WIDE.U32 R20, R209, c[0x0][0x1e0], RZ ;  /* 0x00007800d1147a25 */ /* 0x000fe200078e00ff */
[----:B------:R-:W-:Y:S01]  /*1d80*/  SHF.R.S32.HI R14, RZ, 0x1f, R209 ;  /* 0x0000001fff0e7819 */ /* 0x000fe200000114d1 */
[----:B------:R-:W-:Y:S01]  /*1d90*/  UIADD3 UR9, UR17, UR9, URZ ;  /* 0x0000000911097290 */ /* 0x000fe2000fffe03f */
[----:B------:R-:W-:Y:S01]  /*1da0*/  LOP3.LUT R8, R15, 0x8, R8, 0xf8, !PT ;  /* 0x000000080f087812 */ /* 0x000fe200078ef808 */
[C---:B---3--:R-:W-:Y:S01]  /*1db0*/  IMAD.WIDE.U32 R18, R209.reuse, c[0x0][0x208], RZ ;  /* 0x00008200d1127a25 */ /* 0x048fe200078e00ff */
[----:B------:R-:W-:Y:S01]  /*1dc0*/  SHF.R.U32.HI R15, RZ, 0x3, R15 ;  /* 0x00000003ff0f7819 */ /* 0x000fe2000001160f */
[----:B------:R-:W-:Y:S01]  /*1dd0*/  ULDC.64 UR4, c[0x0][0x210] ;  /* 0x0000840000047ab9 */ /* 0x000fe20000000a00 */
[----:B------:R-:W-:Y:S01]  /*1de0*/  LOP3.LUT P3, RZ, R12, 0x2, RZ, 0xc0, !PT ;  /* 0x000000020cff7812 */ /* 0x000fe2000786c0ff */
[C---:B------:R-:W-:Y:S01]  /*1df0*/  IMAD R6, R14.reuse, c[0x0][0x1e0], RZ ;  /* 0x000078000e067a24 */ /* 0x040fe200078e02ff */
[----:B------:R-:W-:Y:S01]  /*1e00*/  UIMAD UR18, UR18, UR4, URZ ;  /* 0x00000004121272a4 */ /* 0x000fe2000f8e023f */
[----:B------:R-:W-:Y:S01]  /*1e10*/  IMAD R14, R14, c[0x0][0x208], RZ ;  /* 0x000082000e0e7a24 */ /* 0x000fe200078e02ff */
[----:B------:R-:W-:Y:S01]  /*1e20*/  LOP3.LUT R8, R8, R15, RZ, 0x3c, !PT ;  /* 0x0000000f08087212 */ /* 0x000fe200078e3cff */
[----:B--2---:R-:W-:Y:S01]  /*1e30*/  IMAD R16, R209, c[0x0][0x1e4], R6 ;  /* 0x00007900d1107a24 */ /* 0x004fe200078e0206 */
[----:B------:R-:W-:Y:S01]  /*1e40*/  UIMAD.WIDE.U32 UR24, UR10, UR4, URZ ;  /* 0x000000040a1872a5 */ /* 0x000fe2000f8e003f */
[----:B------:R-:W-:Y:S01]  /*1e50*/  IMAD.SHL.U32 R9, R9, 0x40, RZ ;  /* 0x0000004009097824 */ /* 0x000fe200078e00ff */
[----:B------:R-:W-:Y:S01]  /*1e60*/  UIMAD UR18, UR10, UR5, UR18 ;  /* 0x000000050a1272a4 */ /* 0x000fe2000f8e0212 */
[----:B------:R-:W-:Y:S01]  /*1e70*/  IMAD.IADD R17, R21, 0x1, R16 ;  /* 0x0000000115117824 */ /* 0x000fe200078e0210 */
[----:B----4-:R-:W-:Y:S01]  /*1e80*/  SHF.R.S32.HI R10, RZ, 0x4, R5 ;  /* 0x00000004ff0a7819 */ /* 0x010fe20000011405 */
[----:B------:R-:W-:Y:S01]  /*1e90*/  IMAD.MOV.U32 R16, RZ, RZ, R20 ;  /* 0x000000ffff107224 */ /* 0x000fe200078e0014 */
[----:B------:R-:W-:Y:S01]  /*1ea0*/  UIADD3 UR18, UR25, UR18, URZ ;  /* 0x0000001219127290 */ /* 0x000fe2000fffe03f */
[----:B------:R-:W-:Y:S01]  /*1eb0*/  IMAD R11, R209, c[0x0][0x20c], R14 ;  /* 0x00008300d10b7a24 */ /* 0x000fe200078e020e */
[----:B------:R-:W-:Y:S01]  /*1ec0*/  LEA.HI R5, R5, R10, RZ, 0x1 ;  /* 0x0000000a05057211 */ /* 0x000fe200078f08ff */
[----:B------:R-:W-:Y:S01]  /*1ed0*/  IMAD.U32 R85, RZ, RZ, UR19 ;  /* 0x00000013ff557e24 */ /* 0x000fe2000f8e00ff */
[----:B------:R-:W-:Y:S01]  /*1ee0*/  ISETP.GE.AND P5, PT, R218, c[0x0][0x1d4], PT ;  /* 0x00007500da007a0c */ /* 0x000fe20003fa6270 */
[----:B------:R-:W-:Y:S01]  /*1ef0*/  IMAD.IADD R11, R19, 0x1, R11 ;  /* 0x00000001130b7824 */ /* 0x000fe200078e020b */
[----:B------:R-:W-:Y:S01]  /*1f00*/  LOP3.LUT R5, R5, 0xfffffffe, RZ, 0xc0, !PT ;  /* 0xfffffffe05057812 */ /* 0x000fe200078ec0ff */
[----:B------:R-:W-:Y:S01]  /*1f10*/  IMAD.SHL.U32 R87, R7, 0x40, RZ ;  /* 0x0000004007577824 */ /* 0x000fe200078e00ff */
[----:B------:R-:W-:Y:S01]  /*1f20*/  IADD3 R13, -R13, UR8, -R85 ;  /* 0x000000080d0d7c10 */ /* 0x000fe2000fffe955 */
[----:B------:R-:W-:Y:S01]  /*1f30*/  UISETP.GT.AND UP0, UPT, UR28, UR7, UPT ;  /* 0x000000071c00728c */ /* 0x000fe2000bf04270 */
[----:B------:R-:W-:Y:S01]  /*1f40*/  ISETP.GE.AND P4, PT, R4, c[0x0][0x1d4], PT ;  /* 0x0000750004007a0c */ /* 0x000fe20003f86270 */
[----:B------:R-:W-:Y:S01]  /*1f50*/  IMAD.IADD R5, R10, 0x1, -R5 ;  /* 0x000000010a057824 */ /* 0x000fe200078e0a05 */
[----:B------:R-:W-:Y:S01]  /*1f60*/  ISETP.GE.AND P1, PT, R13, 0x1, PT ;  /* 0x000000010d00780c */ /* 0x000fe20003f26270 */
[----:B------:R-:W-:Y:S01]  /*1f70*/  IMAD.MOV.U32 R10, RZ, RZ, R18 ;  /* 0x000000ffff0a7224 */ /* 0x000fe200078e0012 */
[----:B------:R-:W-:Y:S01]  /*1f80*/  LEA.HI R90, R89, R86, RZ, 0x5 ;  /* 0x00000056595a7211 */ /* 0x000fe200078f28ff */
[----:B------:R-:W-:Y:S01]  /*1f90*/  IMAD R205, R5, 0x200, R8 ;  /* 0x0000020005cd7824 */ /* 0x000fe200078e0208 */
[----:B------:R-:W-:Y:S01]  /*1fa0*/  LOP3.LUT R87, R87, 0xfffffe00, RZ, 0xc0, !PT ;  /* 0xfffffe0057577812 */ /* 0x000fe200078ec0ff */
[----:B------:R-:W-:Y:S01]  /*1fb0*/  IMAD.SHL.U32 R84, R5, 0x8, RZ ;  /* 0x0000000805547824 */ /* 0x000fe200078e00ff */
[----:B------:R-:W-:Y:S01]  /*1fc0*/  SHF.R.S32.HI R88, RZ, 0x5, R90 ;  /* 0x00000005ff587819 */ /* 0x000fe2000001145a */
[----:B------:R-:W-:Y:S01]  /*1fd0*/  IMAD.SHL.U32 R205, R205, 0x2, RZ ;  /* 0x00000002cdcd7824 */ /* 0x000fe200078e00ff */
[----:B------:R-:W-:-:S02]  /*1fe0*/  SHF.R.S32.HI R133, RZ, 0x1f, R218 ;  /* 0x0000001fff857819 */ /* 0x000fc400000114da */
[----:B------:R-:W-:Y:S01]  /*1ff0*/  IADD3 R213, R207, 0x100, RZ ;  /* 0x00000100cfd57810 */ /* 0x000fe20007ffe0ff */
[----:B------:R-:W-:Y:S01]  /*2000*/  IMAD R7, R88, 0x400, R87 ;  /* 0x0000040058077824 */ /* 0x000fe200078e0257 */
[----:B------:R-:W-:Y:S02]  /*2010*/  IADD3 R204, R205, 0x6120, RZ ;  /* 0x00006120cdcc7810 */ /* 0x000fe40007ffe0ff */
[----:B------:R-:W-:Y:S02]  /*2020*/  SHF.R.S32.HI R220, RZ, 0x1f, R217 ;  /* 0x0000001fffdc7819 */ /* 0x000fe400000114d9 */
[----:B------:R-:W-:Y:S02]  /*2030*/  SHF.R.S32.HI R219, RZ, 0x1f, R216 ;  /* 0x0000001fffdb7819 */ /* 0x000fe400000114d8 */
[----:B-----5:R-:W-:Y:S01]  /*2040*/  SHF.R.S32.HI R6, RZ, 0x1f, R208 ;  /* 0x0000001fff067819 */ /* 0x020fe200000114d0 */
[----:B------:R-:W-:-:S04]  /*2050*/  IMAD.WIDE.U32 R16, R208, c[0x0][0x1f0], R16 ;  /* 0x00007c00d0107a25 */ /* 0x000fc800078e0010 */
[----:B------:R-:W-:Y:S01]  /*2060*/  IMAD R21, R6, c[0x0][0x1f0], RZ ;  /* 0x00007c0006157a24 */ /* 0x000fe200078e02ff */
[----:B------:R-:W-:-:S03]  /*2070*/  IADD3 R16, P0, R16, UR16, RZ ;  /* 0x0000001010107c10 */ /* 0x000fc6000ff1e0ff */
[----:B------:R-:W-:-:S05]  /*2080*/  IMAD R14, R208, c[0x0][0x1f4], R21 ;  /* 0x00007d00d00e7a24 */ /* 0x000fca00078e0215 */
[----:B------:R-:W-:Y:S01]  /*2090*/  IADD3.X R17, R17, UR9, R14, P0, !PT ;  /* 0x0000000911117c10 */ /* 0x000fe200087fe40e */
[----:B------:R-:W-:Y:S01]  /*20a0*/  IMAD.WIDE.U32 R14, R208, c[0x0][0x218], R10 ;  /* 0x00008600d00e7a25 */ /* 0x000fe200078e000a */
[----:B------:R-:W-:-:S04]  /*20b0*/  LEA R18, P0, R16, c[0x0][0x1c8], 0x1 ;  /* 0x0000720010127a11 */ /* 0x000fc800078008ff */
[----:B------:R-:W-:Y:S01]  /*20c0*/  LEA.HI.X R16, R16, c[0x0][0x1cc], R17, 0x1, P0 ;  /* 0x0000730010107a11 */ /* 0x000fe200000f0c11 */
[----:B------:R-:W-:Y:S01]  /*20d0*/  SHFL.IDX PT, R10, R18, RZ, 0x181f ;  /* 0x00181fff120a7589 */ /* 0x000fe200000e0000 */
[----:B------:R-:W-:Y:S01]  /*20e0*/  LOP3.LUT R17, R9, 0x1c0, RZ, 0xc0, !PT ;  /* 0x000001c009117812 */ /* 0x000fe200078ec0ff */
[----:B------:R-:W-:Y:S01]  /*20f0*/  IMAD R9, R6, c[0x0][0x218], RZ ;  /* 0x0000860006097a24 */ /* 0x000fe200078e02ff */
[----:B------:R-:W-:Y:S01]  /*2100*/  IADD3 R6, P0, R14, UR24, RZ ;  /* 0x000000180e067c10 */ /* 0x000fe2000ff1e0ff */
[----:B------:R-:W1:Y:S01]  /*2110*/  SHFL.IDX PT, R11, R16, RZ, 0x181f ;  /* 0x00181fff100b7589 */ /* 0x000e6200000e0000 */
[----:B------:R-:W-:Y:S01]  /*2120*/  LOP3.LUT R84, R17, 0x8, R84, 0xf8, !PT ;  /* 0x0000000811547812 */ /* 0x000fe200078ef854 */
[----:B------:R-:W-:Y:S01]  /*2130*/  IMAD R5, R208, c[0x0][0x21c], R9 ;  /* 0x00008700d0057a24 */ /* 0x000fe200078e0209 */
[----:B------:R-:W-:Y:S01]  /*2140*/  SHF.R.U32.HI R17, RZ, 0x3, R17 ;  /* 0x00000003ff117819 */ /* 0x000fe20000011611 */
[----:B------:R2:W-:Y:S03]  /*2150*/  SHFL.IDX PT, R8, R18, 0x1, 0x181f ;  /* 0x00381f0012087f89 */ /* 0x0005e600000e0000 */
[----:B------:R-:W-:Y:S01]  /*2160*/  IADD3.X R5, R15, UR18, R5, P0, !PT ;  /* 0x000000120f057c10 */ /* 0x000fe200087fe405 */
[----:B------:R3:W4:Y:S01]  /*2170*/  SHFL.IDX PT, R9, R16, 0x1, 0x181f ;  /* 0x00381f0010097f89 */ /* 0x00072200000e0000 */
[----:B------:R-:W-:-:S02]  /*2180*/  IADD3 R15, R205, 0x6100, RZ ;  /* 0x00006100cd0f7810 */ /* 0x000fc40007ffe0ff */
[C---:B------:R-:W-:Y:S02]  /*2190*/  LEA R14, P0, R6.reuse, c[0x0][0x1f8], 0x1 ;  /* 0x00007e00060e7a11 */ /* 0x040fe400078008ff */
[----:B------:R-:W-:Y:S02]  /*21a0*/  @P3 IADD3 R204, R15, -0x20, RZ ;  /* 0xffffffe00fcc3810 */ /* 0x000fe40007ffe0ff */
[----:B------:R-:W-:Y:S01]  /*21b0*/  LEA.HI.X R15, R6, c[0x0][0x1fc], R5, 0x1, P0 ;  /* 0x00007f00060f7a11 */ /* 0x000fe200000f0c05 */
[----:B------:R-:W5:Y:S01]  /*21c0*/  SHFL.IDX PT, R30, R14, RZ, 0x181f ;  /* 0x00181fff0e1e7589 */ /* 0x000f6200000e0000 */
[----:B------:R-:W-:Y:S02]  /*21d0*/  ISETP.GT.AND P0, PT, R13, 0x20, PT ;  /* 0x000000200d00780c */ /* 0x000fe40003f04270 */
[----:B------:R-:W-:Y:S01]  /*21e0*/  ISETP.GE.AND P3, PT, R0, c[0x0][0x1d4], PT ;  /* 0x0000750000007a0c */ /* 0x000fe20003f66270 */
[----:B------:R-:W5:Y:S01]  /*21f0*/  SHFL.IDX PT, R20, R14, 0x1, 0x181f ;  /* 0x00381f000e147f89 */ /* 0x000f6200000e0000 */
[----:B------:R-:W-:-:S02]  /*2200*/  LOP3.LUT R84, R84, R17, RZ, 0x3c, !PT ;  /* 0x0000001154547212 */ /* 0x000fc400078e3cff */
[----:B------:R-:W-:Y:S01]  /*2210*/  SEL R221, RZ, 0x10, P3 ;  /* 0x00000010ffdd7807 */ /* 0x000fe20001800000 */
[--C-:B-1----:R-:W-:Y:S01]  /*2220*/  @P1 IMAD.WIDE R24, R216, 0x2, R10.reuse ;  /* 0x00000002d8181825 */ /* 0x102fe200078e020a */
[----:B------:R-:W1:Y:S01]  /*2230*/  SHFL.IDX PT, R6, R15, RZ, 0x181f ;  /* 0x00181fff0f067589 */ /* 0x000e6200000e0000 */
[----:B------:R-:W-:Y:S02]  /*2240*/  IADD3 R195, R204, 0x800, RZ ;  /* 0x00000800ccc37810 */ /* 0x000fe40007ffe0ff */
[--C-:B--2---:R-:W-:Y:S01]  /*2250*/  @P1 IMAD.WIDE R18, R218, 0x2, R10.reuse ;  /* 0x00000002da121825 */ /* 0x104fe200078e020a */
[----:B------:R2:W1:Y:S01]  /*2260*/  SHFL.IDX PT, R5, R15, 0x1, 0x181f ;  /* 0x00381f000f057f89 */ /* 0x00046200000e0000 */
[C---:B------:R-:W-:Y:S02]  /*2270*/  IADD3 R194, R204.reuse, 0x1000, RZ ;  /* 0x00001000ccc27810 */ /* 0x040fe40007ffe0ff */
[----:B---3--:R-:W-:Y:S01]  /*2280*/  @P1 IMAD.WIDE R16, R217, 0x2, R10 ;  /* 0x00000002d9101825 */ /* 0x008fe200078e020a */
[----:B------:R3:W-:Y:S01]  /*2290*/  @P1 LDGSTS.E.BYPASS.LTC128B.128 [R207+0x6100], [R18.64], !P5 ;  /* 0x0610000012cf1fae */ /* 0x0007e2000e901d54 */
[----:B------:R-:W-:-:S02]  /*22a0*/  IADD3 R193, R204, 0x1800, RZ ;  /* 0x00001800ccc17810 */ /* 0x000fc40007ffe0ff */
[--C-:B----4-:R-:W-:Y:S01]  /*22b0*/  @P0 IMAD.WIDE R22, R218, 0x2, R8.reuse ;  /* 0x00000002da160825 */ /* 0x110fe200078e0208 */
[----:B------:R3:W-:Y:S01]  /*22c0*/  @P1 LDGSTS.E.BYPASS.LTC128B.128 [R207+0x8100], [R16.64], !P4 ;  /* 0x0810000010cf1fae */ /* 0x0007e2000e101d54 */
[C---:B------:R-:W-:Y:S02]  /*22d0*/  IADD3 R191, R204.reuse, 0x2000, RZ ;  /* 0x00002000ccbf7810 */ /* 0x040fe40007ffe0ff */
[--C-:B------:R-:W-:Y:S01]  /*22e0*/  @P0 IMAD.WIDE R26, R217, 0x2, R8.reuse ;  /* 0x00000002d91a0825 */ /* 0x100fe200078e0208 */
[----:B------:R4:W-:Y:S01]  /*22f0*/  @P1 LDGSTS.E.BYPASS.LTC128B.128 [R207+0xa100], [R24.64], !P3 ;  /* 0x0a10000018cf1fae */ /* 0x0009e2000d901d54 */
[----:B------:R-:W-:Y:S02]  /*2300*/  IADD3 R190, R204, 0x2800, RZ ;  /* 0x00002800ccbe7810 */ /* 0x000fe40007ffe0ff */
[----:B------:R-:W-:Y:S01]  /*2310*/  @P0 IMAD.WIDE R8, R216, 0x2, R8 ;  /* 0x00000002d8080825 */ /* 0x000fe200078e0208 */
[----:B------:R3:W-:Y:S01]  /*2320*/  @P0 LDGSTS.E.BYPASS.LTC128B.128 [R207+0x7100], [R22.64], !P5 ;  /* 0x0710000016cf0fae */ /* 0x0007e2000e901d54 */
[----:B------:R-:W-:-:S02]  /*2330*/  IADD3 R189, R204, 0x3000, RZ ;  /* 0x00003000ccbd7810 */ /* 0x000fc40007ffe0ff */
[----:B------:R-:W-:Y:S01]  /*2340*/  IMAD.WIDE R10, R217, 0x2, RZ ;  /* 0x00000002d90a7825 */ /* 0x000fe200078e02ff */
[----:B------:R4:W-:Y:S01]  /*2350*/  @P0 LDGSTS.E.BYPASS.LTC128B.128 [R207+0x9100], [R26.64], !P4 ;  /* 0x091000001acf0fae */ /* 0x0009e2000e101d54 */
[----:B------:R-:W-:Y:S02]  /*2360*/  IADD3 R188, R204, 0x3800, RZ ;  /* 0x00003800ccbc7810 */ /* 0x000fe40007ffe0ff */
[----:B--2---:R-:W-:Y:S01]  /*2370*/  IMAD.WIDE R14, R218, 0x2, RZ ;  /* 0x00000002da0e7825 */ /* 0x004fe200078e02ff */
[----:B------:R2:W-:Y:S01]  /*2380*/  @P0 LDGSTS.E.BYPASS.LTC128B.128 [R207+0xb100], [R8.64], !P3 ;  /* 0x0b10000008cf0fae */ /* 0x0005e2000d901d54 */
[----:B------:R-:W-:Y:S02]  /*2390*/  IADD3 R187, R204, 0x4000, RZ ;  /* 0x00004000ccbb7810 */ /* 0x000fe40007ffe0ff */
[----:B------:R-:W-:Y:S01]  /*23a0*/  IMAD.IADD R206, R84, 0x1, R7 ;  /* 0x0000000154ce7824 */ /* 0x000fe200078e0207 */
[----:B------:R-:W0:Y:S01]  /*23b0*/  LDGDEPBAR ;  /* 0x00000000000079af */ /* 0x000e220000000000 */
[----:B-----5:R-:W-:-:S02]  /*23c0*/  IADD3 R36, P0, R30, R14, RZ ;  /* 0x0000000e1e247210 */ /* 0x020fc40007f1e0ff */
[----:B------:R-:W-:Y:S01]  /*23d0*/  IADD3 R28, P1, R14, R20, RZ ;  /* 0x000000140e1c7210 */ /* 0x000fe20007f3e0ff */
[----:B------:R-:W-:Y:S01]  /*23e0*/  IMAD.SHL.U32 R206, R206, 0x2, RZ ;  /* 0x00000002cece7824 */ /* 0x000fe200078e00ff */
[----:B------:R-:W-:Y:S01]  /*23f0*/  IADD3 R14, P6, R30, R10, RZ ;  /* 0x0000000a1e0e7210 */ /* 0x000fe20007fde0ff */
[----:B-1----:R-:W-:Y:S01]  /*2400*/  IMAD.X R37, R6, 0x1, R15, P0 ;  /* 0x0000000106257824 */ /* 0x002fe200000e060f */
[C---:B------:R-:W-:Y:S01]  /*2410*/  IADD3 R186, R204.reuse, 0x4800, RZ ;  /* 0x00004800ccba7810 */ /* 0x040fe20007ffe0ff */
[----:B------:R-:W-:Y:S01]  /*2420*/  IMAD.X R29, R15, 0x1, R5, P1 ;  /* 0x000000010f1d7824 */ /* 0x000fe200008e0605 */
[----:B------:R-:W-:Y:S01]  /*2430*/  IADD3 R185, R204, 0x5000, RZ ;  /* 0x00005000ccb97810 */ /* 0x000fe20007ffe0ff */
[--C-:B------:R-:W-:Y:S01]  /*2440*/  IMAD R202, R2, 0x2, R206.reuse ;  /* 0x0000000202ca7824 */ /* 0x100fe200078e02ce */
[----:B------:R-:W-:Y:S01]  /*2450*/  IADD3 R184, R204, 0x5800, RZ ;  /* 0x00005800ccb87810 */ /* 0x000fe20007ffe0ff */
[----:B------:R-:W-:Y:S01]  /*2460*/  IMAD.X R15, R6, 0x1, R11, P6 ;  /* 0x00000001060f7824 */ /* 0x000fe200030e060b */
[----:B------:R-:W-:Y:S01]  /*2470*/  ISETP.GE.AND P6, PT, R4, c[0x0][0x1d4], PT ;  /* 0x0000750004007a0c */ /* 0x000fe20003fc6270 */
[C---:B------:R-:W-:Y:S01]  /*2480*/  IMAD R201, R3.reuse, 0x2, R206 ;  /* 0x0000000203c97824 */ /* 0x040fe200078e02ce */
[----:B---3--:R-:W-:Y:S01]  /*2490*/  IADD3 R22, P0, R10, R20, RZ ;  /* 0x000000140a167210 */ /* 0x008fe20007f1e0ff */
[----:B------:R-:W-:-:S04]  /*24a0*/  IMAD R199, R3, 0x2, R202 ;  /* 0x0000000203c77824 */ /* 0x000fc800078e02ca */
[----:B------:R-:W-:Y:S02]  /*24b0*/  IMAD.X R23, R11, 0x1, R5, P0 ;  /* 0x000000010b177824 */ /* 0x000fe400000e0605 */
[----:B--2---:R-:W-:Y:S01]  /*24c0*/  IMAD.WIDE R8, R216, 0x2, RZ ;  /* 0x00000002d8087825 */ /* 0x004fe200078e02ff */
[----:B------:R-:W-:-:S04]  /*24d0*/  DEPBAR.LE SB0, 0x1 ;  /* 0x000080400000791a */ /* 0x000fc80000000000 */
[----:B------:R-:W-:-:S04]  /*24e0*/  DEPBAR.LE SB0, 0x0 ;  /* 0x000080000000791a */ /* 0x000fc80000000000 */
[----:B------:R-:W-:Y:S01]  /*24f0*/  BAR.SYNC.DEFER_BLOCKING 0x0 ;  /* 0x0000000000007b1d */ /* 0x000fe20000010000 */
[----:B------:R-:W-:Y:S02]  /*2500*/  IADD3 R30, P1, R30, R8, RZ ;  /* 0x000000081e1e7210 */ /* 0x000fe40007f3e0ff */
[----:B------:R-:W-:-:S03]  /*2510*/  IADD3 R20, P0, R8, R20, RZ ;  /* 0x0000001408147210 */ /* 0x000fc60007f1e0ff */
[----:B------:R-:W-:Y:S01]  /*2520*/  IMAD.X R31, R6, 0x1, R9, P1 ;  /* 0x00000001061f7824 */ /* 0x000fe200008e0609 */
[----:B------:R-:W-:Y:S01]  /*2530*/  ISETP.GE.AND P1, PT, R218, c[0x0][0x1d4], PT ;  /* 0x00007500da007a0c */ /* 0x000fe20003f26270 */
[----:B------:R-:W-:-:S03]  /*2540*/  IMAD.X R21, R9, 0x1, R5, P0 ;  /* 0x0000000109157824 */ /* 0x000fc600000e0605 */
[C---:B------:R-:W-:Y:S02]  /*2550*/  ISETP.LT.OR P0, PT, R13.reuse, 0x1, P1 ;  /* 0x000000010d00780c */ /* 0x040fe40000f01670 */
[----:B------:R-:W-:Y:S01]  /*2560*/  ISETP.GE.AND P1, PT, R0, c[0x0][0x1d4], PT ;  /* 0x0000750000007a0c */ /* 0x000fe20003f26270 */
[----:B------:R-:W-:Y:S01]  /*2570*/  IMAD.MOV.U32 R0, RZ, RZ, 0x40 ;  /* 0x00000040ff007424 */ /* 0x000fe200078e00ff */
[----:B------:R-:W-:Y:S04]  /*2580*/  LDSM.16.M88.4 R4, [R206+0xc100] ;  /* 0x00c10000ce04783b */ /* 0x000fe80000000200 */
[----:B------:R-:W-:Y:S04]  /*2590*/  LDSM.16.M88.4 R16, [R202+0xc100] ;  /* 0x00c10000ca10783b */ /* 0x000fe80000000200 */
[----:B------:R-:W-:Y:S04]  /*25a0*/  LDSM.16.M88.4 R60, [R205+0x6100] ;  /* 0x00610000cd3c783b */ /* 0x000fe80000000200 */
[----:B------:R-:W1:Y:S04]  /*25b0*/  LDSM.16.M88.4 R52, [R205+0x6900] ;  /* 0x00690000cd34783b */ /* 0x000e680000000200 */
[----:B------:R-:W2:Y:S04]  /*25c0*/  LDSM.16.M88.4 R44, [R205+0x7100] ;  /* 0x00710000cd2c783b */ /* 0x000ea80000000200 */
[----:B------:R-:W3:Y:S04]  /*25d0*/  LDSM.16.M88.4 R8, [R205+0x7900] ;  /* 0x00790000cd08783b */ /* 0x000ee80000000200 */
[----:B------:R-:W5:Y:S04]  /*25e0*/  LDSM.16.M88.4 R76, [R204] ;  /* 0x00000000cc4c783b */ /* 0x000f680000000200 */
[----:B------:R-:W3:Y:S04]  /*25f0*/  LDSM.16.M88.4 R64, [R204+0x800] ;  /* 0x00080000cc40783b */ /* 0x000ee80000000200 */
[----:B------:R-:W-:Y:S04]  /*2600*/  LDSM.16.M88.4 R32, [R204+0x1000] ;  /* 0x00100000cc20783b */ /* 0x000fe80000000200 */
[----:B----4-:R-:W-:Y:S04]  /*2610*/  LDSM.16.M88.4 R24, [R204+0x1800] ;  /* 0x00180000cc18783b */ /* 0x010fe80000000200 */
[----:B------:R-:W-:Y:S01]  /*2620*/  @!PT LDS RZ, [RZ] ;  /* 0x00000000fffff984 */ /* 0x000fe20000000800 */
[----:B------:R-:W-:Y:S01]  /*2630*/  @!PT LDS RZ, [RZ] ;  /* 0x00000000fffff984 */ /* 0x000fe20000000800 */
[----:B------:R-:W-:Y:S01]  /*2640*/  @!PT LDS RZ, [RZ] ;  /* 0x00000000fffff984 */ /* 0x000fe20000000800 */
[----:B------:R4:W-:Y:S01]  /*2650*/  LDGSTS.E.BYPASS.LTC128B.128 [R207+0x100], [R36.64], !P0 ;  /* 0x0010000024cf7fae */ /* 0x0009e2000c101d54 */
[----:B------:R-:W-:-:S02]  /*2660*/  ISETP.LT.OR P0, PT, R13, 0x1, P6 ;  /* 0x000000010d00780c */ /* 0x000fc40003701670 */
[C---:B------:R-:W-:Y:S01]  /*2670*/  ISETP.LT.OR P6, PT, R13.reuse, 0x21, P6 ;  /* 0x000000210d00780c */ /* 0x040fe200037c1670 */
[----:B-1----:R-:W-:Y:S10]  /*2680*/  HMMA.16816.F32 R56, R4, R52, RZ ;  /* 0x000000340438723c */ /* 0x002ff400000018ff */
[----:B------:R1:W-:Y:S01]  /*2690*/  LDGSTS.E.BYPASS.LTC128B.128 [R207+0x2100], [R14.64], !P0 ;  /* 0x021000000ecf7fae */ /* 0x0003e2000c101d54 */
[----:B------:R-:W-:-:S02]  /*26a0*/  ISETP.LT.OR P0, PT, R13, 0x1, P1 ;  /* 0x000000010d00780c */ /* 0x000fc40000f01670 */
[C---:B------:R-:W-:Y:S01]  /*26b0*/  ISETP.LT.OR P1, PT, R13.reuse, 0x21, P1 ;  /* 0x000000210d00780c */ /* 0x040fe20000f21670 */
[C---:B--2---:R-:W-:Y:S10]  /*26c0*/  HMMA.16816.F32 R48, R4.reuse, R44, RZ ;  /* 0x0000002c0430723c */ /* 0x044ff400000018ff */
[----:B------:R2:W-:Y:S01]  /*26d0*/  LDGSTS.E.BYPASS.LTC128B.128 [R207+0x4100], [R30.64], !P0 ;  /* 0x041000001ecf7fae */ /* 0x0005e2000c101d54 */
[----:B------:R-:W-:Y:S01]  /*26e0*/  ISETP.GE.AND P0, PT, R218, c[0x0][0x1d4], PT ;  /* 0x00007500da007a0c */ /* 0x000fe20003f06270 */
[----:B------:R-:W-:Y:S03]  /*26f0*/  HMMA.16816.F32 R52, R4, R54, RZ ;  /* 0x000000360434723c */ /* 0x000fe600000018ff */
[----:B------:R-:W-:-:S05]  /*2700*/  ISETP.LT.OR P0, PT, R13, 0x21, P0 ;  /* 0x000000210d00780c */ /* 0x000fca0000701670 */
[C---:B------:R-:W-:Y:S08]  /*2710*/  HMMA.16816.F32 R44, R4.reuse, R46, RZ ;  /* 0x0000002e042c723c */ /* 0x040ff000000018ff */
[----:B------:R2:W-:Y:S01]  /*2720*/  LDGSTS.E.BYPASS.LTC128B.128 [R207+0x1100], [R28.64], !P0 ;  /* 0x011000001ccf7fae */ /* 0x0005e2000c101d54 */
[----:B------:R-:W-:Y:S01]  /*2730*/  LOP3.LUT P0, RZ, R12, 0x4, RZ, 0xc0, !PT ;  /* 0x000000040cff7812 */ /* 0x000fe2000780c0ff */
[----:B---3--:R-:W-:Y:S02]  /*2740*/  HMMA.16816.F32 R40, R4, R8, RZ ;  /* 0x000000080428723c */ /* 0x008fe400000018ff */
[----:B------:R3:W-:Y:S01]  /*2750*/  LDGSTS.E.BYPASS.LTC128B.128 [R207+0x3100], [R22.64], !P6 ;  /* 0x0310000016cf7fae */ /* 0x0007e2000f101d54 */
[----:B------:R-:W-:-:S02]  /*2760*/  SEL R0, R0, 0xffffffc0, !P0 ;  /* 0xffffffc000007807 */ /* 0x000fc40004000000 */
[----:B------:R-:W-:Y:S01]  /*2770*/  PLOP3.LUT P0, PT, PT, PT, UP0, 0x40, 0x0 ;  /* 0x000000000000781c */ /* 0x000fe20003f0e808 */
[----:B------:R3:W-:Y:S01]  /*2780*/  LDGSTS.E.BYPASS.LTC128B.128 [R207+0x5100], [R20.64], !P1 ;  /* 0x0510000014cf7fae */ /* 0x0007e2000c901d54 */
[----:B------:R-:W-:Y:S01]  /*2790*/  ISETP.GT.AND P1, PT, R210, 0x3f, PT ;  /* 0x0000003fd200780c */ /* 0x000fe20003f24270 */
[----:B-1----:R-:W-:Y:S01]  /*27a0*/  HMMA.16816.F32 R12, R4, R60, RZ ;  /* 0x0000003c040c723c */ /* 0x002fe200000018ff */
[----:B------:R-:W-:Y:S01]  /*27b0*/  IMAD.IADD R200, R205, 0x1, R0 ;  /* 0x00000001cdc87824 */ /* 0x000fe200078e0200 */
[----:B----4-:R-:W-:Y:S01]  /*27c0*/  LDSM.16.M88.4 R36, [R201+0xc100] ;  /* 0x00c10000c924783b */ /* 0x010fe20000000200 */
[----:B------:R-:W-:-:S03]  /*27d0*/  IMAD.IADD R192, R0, 0x1, R204 ;  /* 0x0000000100c07824 */ /* 0x000fc600078e02cc */
[----:B------:R-:W1:Y:S02]  /*27e0*/  LDSM.16.M88.4 R72, [R200+0x6100] ;  /* 0x00610000c848783b */ /* 0x000e640000000200 */
[C---:B------:R-:W-:Y:S02]  /*27f0*/  HMMA.16816.F32 R60, R4.reuse, R62, RZ ;  /* 0x0000003e043c723c */ /* 0x040fe400000018ff */
[----:B------:R-:W-:Y:S04]  /*2800*/  LDSM.16.M88.4 R80, [R192] ;  /* 0x00000000c050783b */ /* 0x000fe80000000200 */
[----:B------:R-:W-:Y:S02]  /*2810*/  LDSM.16.M88.4 R68, [R200+0x6900] ;  /* 0x00690000c844783b */ /* 0x000fe40000000200 */
[----:B------:R-:W-:Y:S02]  /*2820*/  HMMA.16816.F32 R4, R4, R10, RZ ;  /* 0x0000000a0404723c */ /* 0x000fe400000018ff */
[----:B------:R-:W4:Y:S04]  /*2830*/  LDSM.16.M88.4 R8, [R199+0xc100] ;  /* 0x00c10000c708783b */ /* 0x000f280000000200 */
[----:B--2---:R-:W2:Y:S02]  /*2840*/  LDSM.16.M88.4 R28, [R200+0x7100] ;  /* 0x00710000c81c783b */ /* 0x004ea40000000200 */
[C---:B-----5:R-:W-:Y:S02]  /*2850*/  HMMA.16816.F32 R12, R16.reuse, R76, R12 ;  /* 0x0000004c100c723c */ /* 0x060fe4000000180c */
[----:B---3--:R-:W3:Y:S04]  /*2860*/  LDSM.16.M88.4 R20, [R200+0x7900] ;  /* 0x00790000c814783b */ /* 0x008ee80000000200 */
[----:B------:R-:W0:Y:S02]  /*2870*/  LDGDEPBAR ;  /* 0x00000000000079af */ /* 0x000e240000000000 */
[C---:B------:R-:W-:Y:S02]  /*2880*/  HMMA.16816.F32 R60, R16.reuse, R78, R60 ;  /* 0x0000004e103c723c */ /* 0x040fe4000000183c */
[----:B------:R-:W-:Y:S06]  /*2890*/  LDSM.16.M88.4 R76, [R205+0x8100] ;  /* 0x00810000cd4c783b */ /* 0x000fec0000000200 */
[----:B------:R-:W-:Y:S08]  /*28a0*/  HMMA.16816.F32 R56, R16, R64, R56 ;  /* 0x000000401038723c */ /* 0x000ff00000001838 */
[----:B-1----:R-:W-:Y:S08]  /*28b0*/  HMMA.16816.F32 R12, R36, R72, R12 ;  /* 0x00000048240c723c */ /* 0x002ff0000000180c */
[C---:B------:R-:W-:Y:S01]  /*28c0*/  HMMA.16816.F32 R52, R16.reuse, R66, R52 ;  /* 0x000000421034723c */ /* 0x040fe20000001834 */
[----:B------:R-:W-:Y:S07]  /*28d0*/  LDSM.16.M88.4 R64, [R192+0x800] ;  /* 0x00080000c040783b */ /* 0x000fee0000000200 */
[C---:B------:R-:W-:Y:S08]  /*28e0*/  HMMA.16816.F32 R48, R16.reuse, R32, R48 ;  /* 0x000000201030723c */ /* 0x040ff00000001830 */
[C---:B------:R-:W-:Y:S01]  /*28f0*/  HMMA.16816.F32 R44, R16.reuse, R34, R44 ;  /* 0x00000022102c723c */ /* 0x040fe2000000182c */
[----:B------:R-:W-:Y:S07]  /*2900*/  LDSM.16.M88.4 R32, [R192+0x1000] ;  /* 0x00100000c020783b */ /* 0x000fee0000000200 */
[C---:B------:R-:W-:Y:S08]  /*2910*/  HMMA.16816.F32 R40, R16.reuse, R24, R40 ;  /* 0x000000181028723c */ /* 0x040ff00000001828 */
[----:B------:R-:W-:Y:S01]  /*2920*/  HMMA.16816.F32 R4, R16, R26, R4 ;  /* 0x0000001a1004723c */ /* 0x000fe20000001804 */
[----:B------:R-:W1:Y:S04]  /*2930*/  LDSM.16.M88.4 R16, [R206+0x10100] ;  /* 0x01010000ce10783b */ /* 0x000e680000000200 */
[----:B------:R-:W5:Y:S03]  /*2940*/  LDSM.16.M88.4 R24, [R192+0x1800] ;  /* 0x00180000c018783b */ /* 0x000f660000000200 */
[----:B------:R-:W-:Y:S01]  /*2950*/  HMMA.16816.F32 R60, R36, R74, R60 ;  /* 0x0000004a243c723c */ /* 0x000fe2000000183c */
[----:B------:R-:W-:Y:S07]  /*2960*/  LDSM.16.M88.4 R72, [R205+0x8900] ;  /* 0x00890000cd48783b */ /* 0x000fee0000000200 */
[----:B----4-:R-:W-:Y:S08]  /*2970*/  HMMA.16816.F32 R12, R8, R80, R12 ;  /* 0x00000050080c723c */ /* 0x010ff0000000180c */
[C---:B------:R-:W-:Y:S08]  /*2980*/  HMMA.16816.F32 R56, R36.reuse, R68, R56 ;  /* 0x000000442438723c */ /* 0x040ff00000001838 */
[C---:B------:R-:W-:Y:S01]  /*2990*/  HMMA.16816.F32 R52, R36.reuse, R70, R52 ;  /* 0x000000462434723c */ /* 0x040fe20000001834 */
[----:B------:R-:W-:Y:S07]  /*29a0*/  LDSM.16.M88.4 R68, [R204+0x2000] ;  /* 0x00200000cc44783b */ /* 0x000fee0000000200 */
[C---:B--2---:R-:W-:Y:S08]  /*29b0*/  HMMA.16816.F32 R48, R36.reuse, R28, R48 ;  /* 0x0000001c2430723c */ /* 0x044ff00000001830 */
[C---:B------:R-:W-:Y:S01]  /*29c0*/  HMMA.16816.F32 R44, R36.reuse, R30, R44 ;  /* 0x0000001e242c723c */ /* 0x040fe2000000182c */
[----:B------:R-:W-:Y:S07]  /*29d0*/  LDSM.16.M88.4 R28, [R205+0x9100] ;  /* 0x00910000cd1c783b */ /* 0x000fee0000000200 */
[C---:B---3--:R-:W-:Y:S08]  /*29e0*/  HMMA.16816.F32 R40, R36.reuse, R20, R40 ;  /* 0x000000142428723c */ /* 0x048ff00000001828 */
[----:B------:R-:W-:Y:S01]  /*29f0*/  HMMA.16816.F32 R36, R36, R22, R4 ;  /* 0x000000162424723c */ /* 0x000fe20000001804 */
[----:B------:R-:W2:Y:S04]  /*2a00*/  LDSM.16.M88.4 R4, [R202+0x10100] ;  /* 0x01010000ca04783b */ /* 0x000ea80000000200 */
[----:B------:R-:W3:Y:S03]  /*2a10*/  LDSM.16.M88.4 R20, [R205+0x9900] ;  /* 0x00990000cd14783b */ /* 0x000ee60000000200 */
[----:B------:R-:W-:Y:S01]  /*2a20*/  HMMA.16816.F32 R60, R8, R82, R60 ;  /* 0x00000052083c723c */ /* 0x000fe2000000183c */
[----:B------:R-:W-:Y:S07]  /*2a30*/  LDSM.16.M88.4 R80, [R200+0x8100] ;  /* 0x00810000c850783b */ /* 0x000fee0000000200 */
[----:B-1----:R-:W-:Y:S08]  /*2a40*/  HMMA.16816.F32 R12, R16, R76, R12 ;  /* 0x0000004c100c723c */ /* 0x002ff0000000180c */
[C---:B------:R-:W-:Y:S08]  /*2a50*/  HMMA.16816.F32 R56, R8.reuse, R64, R56 ;  /* 0x000000400838723c */ /* 0x040ff00000001838 */
[C---:B------:R-:W-:Y:S01]  /*2a60*/  HMMA.16816.F32 R52, R8.reuse, R66, R52 ;  /* 0x000000420834723c */ /* 0x040fe20000001834 */
[----:B------:R-:W-:Y:S07]  /*2a70*/  LDSM.16.M88.4 R64, [R204+0x2800] ;  /* 0x00280000cc40783b */ /* 0x000fee0000000200 */
[C---:B------:R-:W-:Y:S08]  /*2a80*/  HMMA.16816.F32 R48, R8.reuse, R32, R48 ;  /* 0x000000200830723c */ /* 0x040ff00000001830 */
[C---:B------:R-:W-:Y:S01]  /*2a90*/  HMMA.16816.F32 R44, R8.reuse, R34, R44 ;  /* 0x00000022082c723c */ /* 0x040fe2000000182c */
[----:B------:R-:W-:Y:S07]  /*2aa0*/  LDSM.16.M88.4 R32, [R204+0x3000] ;  /* 0x00300000cc20783b */ /* 0x000fee0000000200 */
[C---:B-----5:R-:W-:Y:S08]  /*2ab0*/  HMMA.16816.F32 R40, R8.reuse, R24, R40 ;  /* 0x000000180828723c */ /* 0x060ff00000001828 */
[----:B------:R-:W-:Y:S01]  /*2ac0*/  HMMA.16816.F32 R36, R8, R26, R36 ;  /* 0x0000001a0824723c */ /* 0x000fe20000001824 */
[----:B------:R-:W1:Y:S04]  /*2ad0*/  LDSM.16.M88.4 R8, [R201+0x10100] ;  /* 0x01010000c908783b */ /* 0x000e680000000200 */
[----:B------:R-:W4:Y:S03]  /*2ae0*/  LDSM.16.M88.4 R24, [R204+0x3800] ;  /* 0x00380000cc18783b */ /* 0x000f260000000200 */
[----:B------:R-:W-:Y:S01]  /*2af0*/  HMMA.16816.F32 R60, R16, R78, R60 ;  /* 0x0000004e103c723c */ /* 0x000fe2000000183c */
[----:B------:R-:W-:Y:S07]  /*2b00*/  LDSM.16.M88.4 R76, [R200+0x8900] ;  /* 0x00890000c84c783b */ /* 0x000fee0000000200 */
[----:B--2---:R-:W-:Y:S08]  /*2b10*/  HMMA.16816.F32 R12, R4, R68, R12 ;  /* 0x00000044040c723c */ /* 0x004ff0000000180c */
[C---:B------:R-:W-:Y:S08]  /*2b20*/  HMMA.16816.F32 R56, R16.reuse, R72, R56 ;  /* 0x000000481038723c */ /* 0x040ff00000001838 */
[C---:B------:R-:W-:Y:S01]  /*2b30*/  HMMA.16816.F32 R52, R16.reuse, R74, R52 ;  /* 0x0000004a1034723c */ /* 0x040fe20000001834 */
[----:B------:R-:W-:Y:S07]  /*2b40*/  LDSM.16.M88.4 R72, [R192+0x2000] ;  /* 0x00200000c048783b */ /* 0x000fee0000000200 */
[C---:B------:R-:W-:Y:S08]  /*2b50*/  HMMA.16816.F32 R48, R16.reuse, R28, R48 ;  /* 0x0000001c1030723c */ /* 0x040ff00000001830 */
[C---:B------:R-:W-:Y:S01]  /*2b60*/  HMMA.16816.F32 R44, R16.reuse, R30, R44 ;  /* 0x0000001e102c723c */ /* 0x040fe2000000182c */
[----:B------:R-:W2:Y:S07]  /*2b70*/  LDSM.16.M88.4 R28, [R199+0x10100] ;  /* 0x01010000c71c783b */ /* 0x000eae0000000200 */
[C---:B---3--:R-:W-:Y:S08]  /*2b80*/  HMMA.16816.F32 R40, R16.reuse, R20, R40 ;  /* 0x000000141028723c */ /* 0x048ff00000001828 */
[----:B------:R-:W-:Y:S01]  /*2b90*/  HMMA.16816.F32 R36, R16, R22, R36 ;  /* 0x000000161024723c */ /* 0x000fe20000001824 */
[----:B------:R-:W3:Y:S04]  /*2ba0*/  LDSM.16.M88.4 R20, [R200+0x9100] ;  /* 0x00910000c814783b */ /* 0x000ee80000000200 */
[----:B------:R-:W5:Y:S03]  /*2bb0*/  LDSM.16.M88.4 R16, [R200+0x9900] ;  /* 0x00990000c810783b */ /* 0x000f660000000200 */
        /* <DEDUP_REMOVED lines=9> */
[C---:B----4-:R-:W-:Y:S08]  /*2c50*/  HMMA.16816.F32 R40, R4.reuse, R24, R40 ;  /* 0x000000180428723c */ /* 0x050ff00000001828 */
[----:B------:R-:W-:Y:S01]  /*2c60*/  HMMA.16816.F32 R36, R4, R26, R36 ;  /* 0x0000001a0424723c */ /* 0x000fe20000001824 */
[----:B------:R-:W-:Y:S04]  /*2c70*/  LDSM.16.M88.4 R4, [R206+0x14100] ;  /* 0x01410000ce04783b */ /* 0x000fe80000000200 */
[----:B------:R-:W1:Y:S03]  /*2c80*/  LDSM.16.M88.4 R24, [R205+0xa100] ;  /* 0x00a10000cd18783b */ /* 0x000e660000000200 */
[----:B------:R-:W-:Y:S01]  /*2c90*/  HMMA.16816.F32 R60, R8, R82, R60 ;  /* 0x00000052083c723c */ /* 0x000fe2000000183c */
[----:B------:R-:W-:Y:S07]  /*2ca0*/  LDSM.16.M88.4 R80, [R204+0x4000] ;  /* 0x00400000cc50783b */ /* 0x000fee0000000200 */
[----:B--2---:R-:W-:Y:S08]  /*2cb0*/  HMMA.16816.F32 R12, R28, R72, R12 ;  /* 0x000000481c0c723c */ /* 0x004ff0000000180c */
[C---:B------:R-:W-:Y:S08]  /*2cc0*/  HMMA.16816.F32 R56, R8.reuse, R76, R56 ;  /* 0x0000004c0838723c */ /* 0x040ff00000001838 */
[C---:B------:R-:W-:Y:S01]  /*2cd0*/  HMMA.16816.F32 R52, R8.reuse, R78, R52 ;  /* 0x0000004e0834723c */ /* 0x040fe20000001834 */
[----:B------:R-:W2:Y:S07]  /*2ce0*/  LDSM.16.M88.4 R76, [R202+0x14100] ;  /* 0x01410000ca4c783b */ /* 0x000eae0000000200 */
[C---:B---3--:R-:W-:Y:S08]  /*2cf0*/  HMMA.16816.F32 R48, R8.reuse, R20, R48 ;  /* 0x000000140830723c */ /* 0x048ff00000001830 */
[C---:B------:R-:W-:Y:S01]  /*2d00*/  HMMA.16816.F32 R44, R8.reuse, R22, R44 ;  /* 0x00000016082c723c */ /* 0x040fe2000000182c */
[----:B------:R-:W3:Y:S07]  /*2d10*/  LDSM.16.M88.4 R20, [R205+0xa900] ;  /* 0x00a90000cd14783b */ /* 0x000eee0000000200 */
[C---:B-----5:R-:W-:Y:S08]  /*2d20*/  HMMA.16816.F32 R40, R8.reuse, R16, R40 ;  /* 0x000000100828723c */ /* 0x060ff00000001828 */
[----:B------:R-:W-:Y:S01]  /*2d30*/  HMMA.16816.F32 R36, R8, R18, R36 ;  /* 0x000000120824723c */ /* 0x000fe20000001824 */
[----:B------:R-:W4:Y:S04]  /*2d40*/  LDSM.16.M88.4 R16, [R205+0xb100] ;  /* 0x00b10000cd10783b */ /* 0x000f280000000200 */
        /* <DEDUP_REMOVED lines=12> */
[----:B------:R-:W-:Y:S04]  /*2e10*/  LDSM.16.M88.4 R32, [R201+0x14100] ;  /* 0x01410000c920783b */ /* 0x000fe80000000200 */
[----:B------:R-:W1:Y:S03]  /*2e20*/  LDSM.16.M88.4 R28, [R200+0xa100] ;  /* 0x00a10000c81c783b */ /* 0x000e660000000200 */
[----:B------:R-:W-:Y:S01]  /*2e30*/  HMMA.16816.F32 R60, R4, R26, R60 ;  /* 0x0000001a043c723c */ /* 0x000fe2000000183c */
[----:B------:R-:W-:Y:S07]  /*2e40*/  LDSM.16.M88.4 R24, [R200+0xa900] ;  /* 0x00a90000c818783b */ /* 0x000fee0000000200 */
[----:B--2---:R-:W-:Y:S08]  /*2e50*/  HMMA.16816.F32 R12, R76, R80, R12 ;  /* 0x000000504c0c723c */ /* 0x004ff0000000180c */
[C---:B---3--:R-:W-:Y:S08]  /*2e60*/  HMMA.16816.F32 R56, R4.reuse, R20, R56 ;  /* 0x000000140438723c */ /* 0x048ff00000001838 */
[C---:B------:R-:W-:Y:S01]  /*2e70*/  HMMA.16816.F32 R52, R4.reuse, R22, R52 ;  /* 0x000000160434723c */ /* 0x040fe20000001834 */
[----:B------:R-:W-:Y:S07]  /*2e80*/  LDSM.16.M88.4 R20, [R200+0xb100] ;  /* 0x00b10000c814783b */ /* 0x000fee0000000200 */
[C---:B----4-:R-:W-:Y:S08]  /*2e90*/  HMMA.16816.F32 R48, R4.reuse, R16, R48 ;  /* 0x000000100430723c */ /* 0x050ff00000001830 */
[C---:B------:R-:W-:Y:S01]  /*2ea0*/  HMMA.16816.F32 R44, R4.reuse, R18, R44 ;  /* 0x00000012042c723c */ /* 0x040fe2000000182c */
[----:B------:R-:W-:Y:S07]  /*2eb0*/  LDSM.16.M88.4 R16, [R200+0xb900] ;  /* 0x00b90000c810783b */ /* 0x000fee0000000200 */
[C---:B-----5:R-:W-:Y:S08]  /*2ec0*/  HMMA.16816.F32 R40, R4.reuse, R8, R40 ;  /* 0x000000080428723c */ /* 0x060ff00000001828 */
[----:B------:R-:W-:Y:S01]  /*2ed0*/  HMMA.16816.F32 R36, R4, R10, R36 ;  /* 0x0000000a0424723c */ /* 0x000fe20000001824 */
[----:B------:R-:W-:Y:S04]  /*2ee0*/  LDSM.16.M88.4 R8, [R199+0x14100] ;  /* 0x01410000c708783b */ /* 0x000fe80000000200 */
[----:B------:R-:W2:Y:S03]  /*2ef0*/  LDSM.16.M88.4 R4, [R192+0x4000] ;  /* 0x00400000c004783b */ /* 0x000ea60000000200 */
[----:B------:R-:W-:Y:S08]  /*2f00*/  HMMA.16816.F32 R60, R76, R82, R60 ;  /* 0x000000524c3c723c */ /* 0x000ff0000000183c */
[----:B-1----:R-:W-:Y:S08]  /*2f10*/  HMMA.16816.F32 R12, R32, R28, R12 ;  /* 0x0000001c200c723c */ /* 0x002ff0000000180c */
[C---:B------:R-:W-:Y:S08]  /*2f20*/  HMMA.16816.F32 R56, R76.reuse, R72, R56 ;  /* 0x000000484c38723c */ /* 0x040ff00000001838 */
[C---:B------:R-:W-:Y:S01]  /*2f30*/  HMMA.16816.F32 R52, R76.reuse, R74, R52 ;  /* 0x0000004a4c34723c */ /* 0x040fe20000001834 */
[----:B------:R-:W1:Y:S07]  /*2f40*/  LDSM.16.M88.4 R72, [R192+0x4800] ;  /* 0x00480000c048783b */ /* 0x000e6e0000000200 */
[C---:B------:R-:W-:Y:S08]  /*2f50*/  HMMA.16816.F32 R48, R76.reuse, R68, R48 ;  /* 0x000000444c30723c */ /* 0x040ff00000001830 */
[C---:B------:R-:W-:Y:S01]  /*2f60*/  HMMA.16816.F32 R44, R76.reuse, R70, R44 ;  /* 0x000000464c2c723c */ /* 0x040fe2000000182c */
[----:B------:R-:W3:Y:S07]  /*2f70*/  LDSM.16.M88.4 R68, [R192+0x5000] ;  /* 0x00500000c044783b */ /* 0x000eee0000000200 */
[C---:B------:R-:W-:Y:S08]  /*2f80*/  HMMA.16816.F32 R40, R76.reuse, R64, R40 ;  /* 0x000000404c28723c */ /* 0x040ff00000001828 */
[----:B------:R-:W-:Y:S01]  /*2f90*/  HMMA.16816.F32 R36, R76, R66, R36 ;  /* 0x000000424c24723c */ /* 0x000fe20000001824 */
[----:B------:R-:W4:Y:S01]  /*2fa0*/  LDSM.16.M88.4 R64, [R192+0x5800] ;  /* 0x00580000c040783b */ /* 0x000f220000000200 */
[----:B------:R-:W-:-:S06]  /*2fb0*/  DEPBAR.LE SB0, 0x0 ;  /* 0x000080000000791a */ /* 0x000fcc0000000000 */
[----:B------:R-:W-:Y:S08]  /*2fc0*/  HMMA.16816.F32 R60, R32, R30, R60 ;  /* 0x0000001e203c723c */ /* 0x000ff0000000183c */
[----:B--2---:R-:W-:Y:S08]  /*2fd0*/  HMMA.16816.F32 R12, R8, R4, R12 ;  /* 0x00000004080c723c */ /* 0x004ff0000000180c */
[C---:B------:R-:W-:Y:S08]  /*2fe0*/  HMMA.16816.F32 R56, R32.reuse, R24, R56 ;  /* 0x000000182038723c */ /* 0x040ff00000001838 */
[C---:B------:R-:W-:Y:S08]  /*2ff0*/  HMMA.16816.F32 R52, R32.reuse, R26, R52 ;  /* 0x0000001a2034723c */ /* 0x040ff00000001834 */
[----:B------:R-:W-:Y:S01]  /*3000*/  HMMA.16816.F32 R48, R32, R20, R48 ;  /* 0x000000142030723c */ /* 0x000fe20000001830 */
[----:B------:R-:W-:-:S02]  /*3010*/  FMUL.FTZ R0, R14, c[0x0][0x320] ;  /* 0x0000c8000e007a20 */ /* 0x000fc40000410000 */
[----:B------:R-:W-:-:S04]  /*3020*/  FMUL.FTZ R13, R13, c[0x0][0x320] ;  /* 0x0000c8000d0d7a20 */ /* 0x000fc80000410000 */
[----:B------:R-:W2:Y:S01]  /*3030*/  MUFU.TANH R0, R0 ;  /* 0x0000000000007308 */ /* 0x000ea20000002400 */
[C---:B------:R-:W-:Y:S08]  /*3040*/  HMMA.16816.F32 R44, R32.reuse, R22, R44 ;  /* 0x00000016202c723c */ /* 0x040ff0000000182c */
[C---:B------:R-:W-:Y:S08]  /*3050*/  HMMA.16816.F32 R40, R32.reuse, R16, R40 ;  /* 0x000000102028723c */ /* 0x040ff00000001828 */
[----:B------:R-:W-:Y:S01]  /*3060*/  HMMA.16816.F32 R36, R32, R18, R36 ;  /* 0x000000122024723c */ /* 0x000fe20000001824 */
[----:B------:R2:W2:Y:S07]  /*3070*/  MUFU.TANH R19, R13 ;  /* 0x0000000d00137308 */ /* 0x0004ae0000002400 */
[C---:B------:R-:W-:Y:S07]  /*3080*/  HMMA.16816.F32 R60, R8.reuse, R6, R60 ;  /* 0x00000006083c723c */ /* 0x040fee000000183c */
[----:B------:R-:W-:Y:S01]  /*3090*/  FMUL.FTZ R6, R12, c[0x0][0x320] ;  /* 0x0000c8000c067a20 */ /* 0x000fe20000410000 */
[C---:B-1----:R-:W-:Y:S05]  /*30a0*/  HMMA.16816.F32 R56, R8.reuse, R72, R56 ;  /* 0x000000480838723c */ /* 0x042fea0000001838 */
[----:B------:R-:W1:Y:S03]  /*30b0*/  MUFU.TANH R6, R6 ;  /* 0x0000000600067308 */ /* 0x000e660000002400 */
[C---:B------:R-:W-:Y:S08]  /*30c0*/  HMMA.16816.F32 R52, R8.reuse, R74, R52 ;  /* 0x0000004a0834723c */ /* 0x040ff00000001834 */
[C---:B---3--:R-:W-:Y:S08]  /*30d0*/  HMMA.16816.F32 R48, R8.reuse, R68, R48 ;  /* 0x000000440830723c */ /* 0x048ff00000001830 */
[C---:B------:R-:W-:Y:S08]  /*30e0*/  HMMA.16816.F32 R44, R8.reuse, R70, R44 ;  /* 0x00000046082c723c */ /* 0x040ff0000000182c */
[C---:B----4-:R-:W-:Y:S08]  /*30f0*/  HMMA.16816.F32 R40, R8.reuse, R64, R40 ;  /* 0x000000400828723c */ /* 0x050ff00000001828 */
[----:B------:R-:W-:Y:S01]  /*3100*/  HMMA.16816.F32 R36, R8, R66, R36 ;  /* 0x000000420824723c */ /* 0x000fe20000001824 */
        /* <DEDUP_REMOVED lines=14> */
[----:B------:R-:W-:Y:S01]  /*31f0*/  IADD3 R13, -R221, 0x10, RZ ;  /* 0x00000010dd0d7810 */ /* 0x000fe20007ffe1ff */
[----:B------:R-:W-:Y:S02]  /*3200*/  IMAD.SHL.U32 R7, R217, 0x2, RZ ;  /* 0x00000002d9077824 */ /* 0x000fe400078e00ff */
[----:B------:R-:W-:Y:S01]  /*3210*/  IMAD R209, R4, c[0x0][0x2b8], R209 ;  /* 0x0000ae0004d17a24 */ /* 0x000fe200078e02d1 */
[----:B------:R-:W-:-:S03]  /*3220*/  LOP3.LUT R13, R13, 0xf, RZ, 0xc0, !PT ;  /* 0x0000000f0d0d7812 */ /* 0x000fc600078ec0ff */
[----:B------:R-:W-:Y:S01]  /*3230*/  IMAD.WIDE.U32 R10, R209, c[0x0][0x1e0], RZ ;  /* 0x00007800d10a7a25 */ /* 0x000fe200078e00ff */
[----:B------:R-:W-:-:S05]  /*3240*/  SHF.R.S32.HI R4, RZ, 0x1f, R209 ;  /* 0x0000001fff047819 */ /* 0x000fca00000114d1 */
[----:B------:R-:W-:-:S04]  /*3250*/  IMAD R4, R4, c[0x0][0x1e0], RZ ;  /* 0x0000780004047a24 */ /* 0x000fc800078e02ff */
[----:B------:R-:W-:-:S04]  /*3260*/  IMAD R5, R209, c[0x0][0x1e4], R4 ;  /* 0x00007900d1057a24 */ /* 0x000fc800078e0204 */
[----:B------:R-:W-:Y:S01]  /*3270*/  IMAD.IADD R11, R11, 0x1, R5 ;  /* 0x000000010b0b7824 */ /* 0x000fe200078e0205 */
[----:B--2---:R-:W-:-:S03]  /*3280*/  SHF.R.S32.HI R5, RZ, 0x1f, R208 ;  /* 0x0000001fff057819 */ /* 0x004fc600000114d0 */
[----:B------:R-:W-:Y:S01]  /*3290*/  IMAD.WIDE.U32 R8, R208, c[0x0][0x1f0], R10 ;  /* 0x00007c00d0087a25 */ /* 0x000fe200078e000a */
[----:B------:R-:W-:-:S03]  /*32a0*/  SHF.L.U64.HI R11, R218, 0x1, R133 ;  /* 0x00000001da0b7819 */ /* 0x000fc60000010285 */
[----:B------:R-:W-:Y:S01]  /*32b0*/  IMAD R5, R5, c[0x0][0x1f0], RZ ;  /* 0x00007c0005057a24 */ /* 0x000fe200078e02ff */
[----:B------:R-:W-:Y:S01]  /*32c0*/  IADD3 R18, P0, R8, UR16, RZ ;  /* 0x0000001008127c10 */ /* 0x000fe2000ff1e0ff */
[----:B------:R-:W-:Y:S01]  /*32d0*/  IMAD.SHL.U32 R10, R218, 0x2, RZ ;  /* 0x00000002da0a7824 */ /* 0x000fe200078e00ff */
[----:B------:R-:W-:Y:S01]  /*32e0*/  SHF.L.U64.HI R8, R217, 0x1, R220 ;  /* 0x00000001d9087819 */ /* 0x000fe200000102dc */
[----:B------:R-:W-:Y:S01]  /*32f0*/  IMAD R4, R208, c[0x0][0x1f4], R5 ;  /* 0x00007d00d0047a24 */ /* 0x000fe200078e0205 */
[----:B------:R-:W-:-:S04]  /*3300*/  SEL R5, RZ, 0x10, P4 ;  /* 0x00000010ff057807 */ /* 0x000fc80002000000 */
[----:B------:R-:W-:Y:S02]  /*3310*/  IADD3.X R9, R9, UR9, R4, P0, !PT ;  /* 0x0000000909097c10 */ /* 0x000fe400087fe404 */
[C---:B------:R-:W-:Y:S02]  /*3320*/  LEA R4, P0, R18.reuse, c[0x0][0x1c8], 0x1 ;  /* 0x0000720012047a11 */ /* 0x040fe400078008ff */
[----:B------:R-:W-:Y:S02]  /*3330*/  IADD3 R20, -R5, 0x10, RZ ;  /* 0x0000001005147810 */ /* 0x000fe40007ffe1ff */
[----:B------:R-:W-:Y:S01]  /*3340*/  LEA.HI.X R18, R18, c[0x0][0x1cc], R9, 0x1, P0 ;  /* 0x0000730012127a11 */ /* 0x000fe200000f0c09 */
[----:B------:R-:W1:Y:S01]  /*3350*/  SHFL.IDX PT, R12, R4, 0x1, 0x181f ;  /* 0x00381f00040c7f89 */ /* 0x000e6200000e0000 */
[----:B------:R-:W-:Y:S02]  /*3360*/  SEL R9, RZ, 0x10, P5 ;  /* 0x00000010ff097807 */ /* 0x000fe40002800000 */
[----:B------:R-:W-:Y:S01]  /*3370*/  LOP3.LUT R20, R20, 0xf, RZ, 0xc0, !PT ;  /* 0x0000000f14147812 */ /* 0x000fe200078ec0ff */
[----:B------:R-:W2:Y:S01]  /*3380*/  SHFL.IDX PT, R14, R18, 0x1, 0x181f ;  /* 0x00381f00120e7f89 */ /* 0x000ea200000e0000 */
[----:B------:R-:W-:-:S03]  /*3390*/  IADD3 R23, -R9, 0x10, RZ ;  /* 0x0000001009177810 */ /* 0x000fc60007ffe1ff */
[----:B------:R3:W4:Y:S01]  /*33a0*/  SHFL.IDX PT, R17, R4, RZ, 0x181f ;  /* 0x00181fff04117589 */ /* 0x00072200000e0000 */
[----:B------:R-:W-:-:S03]  /*33b0*/  LOP3.LUT R23, R23, 0xf, RZ, 0xc0, !PT ;  /* 0x0000000f17177812 */ /* 0x000fc600078ec0ff */
[----:B------:R-:W5:Y:S01]  /*33c0*/  SHFL.IDX PT, R16, R18, RZ, 0x181f ;  /* 0x00181fff12107589 */ /* 0x000f6200000e0000 */
[----:B-1----:R-:W-:-:S04]  /*33d0*/  IADD3 R22, P6, P0, R23, R12, R10 ;  /* 0x0000000c17167210 */ /* 0x002fc800078de00a */
[----:B--2---:R-:W-:Y:S02]  /*33e0*/  IADD3.X R23, RZ, R14, R11, P6, P0 ;  /* 0x0000000eff177210 */ /* 0x004fe400037e040b */
[----:B------:R-:W-:Y:S01]  /*33f0*/  IADD3 R20, P6, P0, R20, R12, R7 ;  /* 0x0000000c14147210 */ /* 0x000fe200078de007 */
[----:B---3--:R-:W-:-:S03]  /*3400*/  IMAD.SHL.U32 R4, R216, 0x2, RZ ;  /* 0x00000002d8047824 */ /* 0x008fc600078e00ff */
[----:B------:R-:W-:Y:S02]  /*3410*/  IADD3.X R21, RZ, R14, R8, P6, P0 ;  /* 0x0000000eff157210 */ /* 0x000fe400037e0408 */
[----:B------:R-:W-:Y:S02]  /*3420*/  IADD3 R24, P6, P0, R13, R12, R4 ;  /* 0x0000000c0d187210 */ /* 0x000fe400078de004 */
[----:B------:R-:W-:-:S04]  /*3430*/  SHF.L.U64.HI R13, R216, 0x1, R219 ;  /* 0x00000001d80d7819 */ /* 0x000fc800000102db */
[----:B------:R-:W-:Y:S02]  /*3440*/  IADD3.X R25, RZ, R14, R13, P6, P0 ;  /* 0x0000000eff197210 */ /* 0x000fe400037e040d */
[C---:B----4-:R-:W-:Y:S02]  /*3450*/  IADD3 R10, P6, R17.reuse, R10, RZ ;  /* 0x0000000a110a7210 */ /* 0x050fe40007fde0ff */
[----:B------:R-:W-:-:S03]  /*3460*/  IADD3 R26, P0, R17, R7, RZ ;  /* 0x00000007111a7210 */ /* 0x000fc60007f1e0ff */
[C---:B-----5:R-:W-:Y:S01]  /*3470*/  IMAD.X R11, R16.reuse, 0x1, R11, P6 ;  /* 0x00000001100b7824 */ /* 0x060fe200030e060b */
        /* <DEDUP_REMOVED lines=12> */
.L_x_250:
[----:B-12---:R-:W-:Y:S01]  /*3540*/  LOP3.LUT R23, R90, 0xffffffe0, RZ, 0xc0, !PT ;  /* 0xffffffe05a177812 */ /* 0x006fe200078ec0ff */
[----:B------:R-:W-:Y:S01]  /*3550*/  UIADD3 UR19, UR8, 0x1, -UR19 ;  /* 0x0000000108137890 */ /* 0x000fe2000fffe813 */
[----:B------:R-:W-:Y:S01]  /*3560*/  LEA.HI R89, R89, R86, RZ, 0x2 ;  /* 0x0000005659597211 */ /* 0x000fe200078f10ff */
[----:B------:R-:W-:Y:S01]  /*3570*/  FMUL.FTZ R17, R60, c[0x0][0x320] ;  /* 0x0000c8003c117a20 */ /* 0x000fe20000410000 */
[----:B------:R-:W-:Y:S01]  /*3580*/  SHF.R.S32.HI R21, RZ, 0x1f, R88 ;  /* 0x0000001fff157819 */ /* 0x000fe20000011458 */
[----:B------:R-:W-:Y:S01]  /*3590*/  IMAD.IADD R8, R86, 0x1, -R23 ;  /* 0x0000000156087824 */ /* 0x000fe200078e0a17 */
[----:B------:R-:W-:Y:S01]  /*35a0*/  LOP3.LUT R89, R89, 0xfffffffc, RZ, 0xc0, !PT ;  /* 0xfffffffc59597812 */ /* 0x000fe200078ec0ff */
[----:B------:R-:W-:Y:S01]  /*35b0*/  FMUL.FTZ R13, R61, c[0x0][0x320] ;  /* 0x0000c8003d0d7a20 */ /* 0x000fe20000410000 */
        /* <DEDUP_REMOVED lines=8> */
[----:B------:R-:W-:Y:S01]  /*3640*/  LEA.HI R4, R89, R89, RZ, 0x1 ;  /* 0x0000005959047211 */ /* 0x000fe200078f08ff */
[----:B------:R-:W-:Y:S01]  /*3650*/  FMUL.FTZ R5, R53, c[0x0][0x320] ;  /* 0x0000c80035057a20 */ /* 0x000fe20000410000 */
[----:B------:R-:W-:Y:S01]  /*3660*/  IADD3 R21, -R21, R88, RZ ;  /* 0x0000005815157210 */ /* 0x000fe20007ffe1ff */
[----:B------:R-:W-:Y:S01]  /*3670*/  FMUL.FTZ R44, R44, c[0x0][0x320] ;  /* 0x0000c8002c2c7a20 */ /* 0x000fe20000410000 */
[----:B------:R-:W-:Y:S01]  /*3680*/  LEA.HI.SX32 R12, R10, UR26, 0x1e ;  /* 0x0000001a0a0c7c11 */ /* 0x000fe2000f8ff2ff */
[----:B------:R-:W-:Y:S01]  /*3690*/  FMUL.FTZ R45, R45, c[0x0][0x320] ;  /* 0x0000c8002d2d7a20 */ /* 0x000fe20000410000 */
[----:B------:R-:W-:Y:S01]  /*36a0*/  LOP3.LUT R4, R4, 0x1ffffffe, RZ, 0xc0, !PT ;  /* 0x1ffffffe04047812 */ /* 0x000fe200078ec0ff */
[----:B------:R-:W-:Y:S01]  /*36b0*/  FMUL.FTZ R40, R40, c[0x0][0x320] ;  /* 0x0000c80028287a20 */ /* 0x000fe20000410000 */
[----:B------:R-:W-:Y:S01]  /*36c0*/  PLOP3.LUT P6, PT, PT, PT, UP2, 0x80, 0x0 ;  /* 0x000000000000781c */ /* 0x000fe20003fcf028 */
[----:B------:R-:W-:Y:S01]  /*36d0*/  IMAD R12, R21, 0x10, R12 ;  /* 0x00000010150c7824 */ /* 0x000fe200078e020c */
[----:B------:R-:W-:Y:S01]  /*36e0*/  PLOP3.LUT P0, PT, PT, PT, UP2, 0x80, 0x0 ;  /* 0x000000000000781c */ /* 0x000fe20003f0f028 */
[----:B------:R-:W-:Y:S01]  /*36f0*/  IMAD.IADD R211, R89, 0x1, -R4 ;  /* 0x0000000159d37824 */ /* 0x000fe200078e0a04 */
[----:B------:R-:W-:Y:S01]  /*3700*/  LOP3.LUT R23, R10, 0x7ffffffc, RZ, 0xc0, !PT ;  /* 0x7ffffffc0a177812 */ /* 0x000fe200078ec0ff */
[----:B------:R-:W-:Y:S01]  /*3710*/  FMUL.FTZ R41, R41, c[0x0][0x320] ;  /* 0x0000c80029297a20 */ /* 0x000fe20000410000 */
[----:B------:R-:W1:Y:S01]  /*3720*/  MUFU.TANH R17, R17 ;  /* 0x0000001100117308 */ /* 0x000e620000002400 */
[----:B------:R-:W-:Y:S01]  /*3730*/  FMUL.FTZ R36, R36, c[0x0][0x320] ;  /* 0x0000c80024247a20 */ /* 0x000fe20000410000 */
[----:B------:R-:W-:Y:S01]  /*3740*/  LEA R211, R211, R12, 0x3 ;  /* 0x0000000cd3d37211 */ /* 0x000fe200078e18ff */
[----:B------:R-:W-:Y:S01]  /*3750*/  IMAD.IADD R212, R8, 0x1, -R23 ;  /* 0x0000000108d47824 */ /* 0x000fe200078e0a17 */
[----:B------:R-:W-:Y:S01]  /*3760*/  MOV R23, UR19 ;  /* 0x0000001300177c02 */ /* 0x000fe20008000f00 */
[----:B------:R-:W-:Y:S01]  /*3770*/  FMUL.FTZ R37, R37, c[0x0][0x320] ;  /* 0x0000c80025257a20 */ /* 0x000fe20000410000 */
[----:B------:R-:W-:Y:S01]  /*3780*/  ULDC UR19, c[0x0][0x324] ;  /* 0x0000c90000137ab9 */ /* 0x000fe20000000800 */
[----:B------:R-:W-:Y:S01]  /*3790*/  @P6 IMAD.HI.U32 R12, R211, c[0x0][0x2c8], RZ ;  /* 0x0000b200d30c6a27 */ /* 0x000fe200078e00ff */
[----:B------:R-:W2:Y:S01]  /*37a0*/  MUFU.TANH R13, R13 ;  /* 0x0000000d000d7308 */ /* 0x000ea20000002400 */
[----:B------:R-:W-:Y:S01]  /*37b0*/  ULOP3.LUT UR19, URZ, UR19, URZ, 0x33, !UPT ;  /* 0x000000133f137292 */ /* 0x000fe2000f8e333f */
[----:B------:R-:W0:Y:S01]  /*37c0*/  LDGDEPBAR ;  /* 0x00000000000079af */ /* 0x000e220000000000 */
[----:B------:R-:W-:Y:S01]  /*37d0*/  IMAD.MOV.U32 R4, RZ, RZ, R211 ;  /* 0x000000ffff047224 */ /* 0x000fe200078e00d3 */
[----:B------:R-:W-:Y:S01]  /*37e0*/  @P0 SHF.R.U32.HI R4, RZ, c[0x0][0x2cc], R12 ;  /* 0x0000b300ff040a19 */ /* 0x000fe2000001160c */
[----:B------:R-:W-:Y:S01]  /*37f0*/  IMAD.SHL.U32 R212, R212, 0x2, RZ ;  /* 0x00000002d4d47824 */ /* 0x000fe200078e00ff */
[----:B------:R-:W-:Y:S01]  /*3800*/  PLOP3.LUT P0, PT, PT, PT, UP1, 0x40, 0x0 ;  /* 0x000000000000781c */ /* 0x000fe20003f0e818 */
[----:B------:R-:W-:Y:S01]  /*3810*/  FMUL.FTZ R49, R49, c[0x0][0x320] ;  /* 0x0000c80031317a20 */ /* 0x000fe20000410000 */
[----:B------:R-:W3:Y:S01]  /*3820*/  MUFU.TANH R11, R11 ;  /* 0x0000000b000b7308 */ /* 0x000ee20000002400 */
[----:B------:R-:W4:Y:S01]  /*3830*/  SHFL.IDX PT, R21, R4, RZ, 0x1c1f ;  /* 0x001c1fff04157589 */ /* 0x000f2200000e0000 */
[----:B------:R-:W-:Y:S01]  /*3840*/  FMUL.FTZ R48, R48, c[0x0][0x320] ;  /* 0x0000c80030307a20 */ /* 0x000fe20000410000 */
[----:B------:R-:W-:Y:S01]  /*3850*/  IADD3 R10, R23, -UR12, -R212 ;  /* 0x8000000c170a7c10 */ /* 0x000fe2000fffe8d4 */
[----:B------:R-:W-:Y:S01]  /*3860*/  IMAD.IADD R203, R87, 0x1, R84 ;  /* 0x0000000157cb7824 */ /* 0x000fe200078e0254 */
[----:B------:R-:W-:-:S02]  /*3870*/  IADD3 R8, -R212, UR8, -R85 ;  /* 0x00000008d4087c10 */ /* 0x000fc4000fffe955 */
[C---:B------:R-:W-:Y:S01]  /*3880*/  IADD3 R12, R10.reuse, c[0x0][0x328], RZ ;  /* 0x0000ca000a0c7a10 */ /* 0x040fe20007ffe0ff */
[----:B------:R-:W1:Y:S01]  /*3890*/  MUFU.TANH R9, R9 ;  /* 0x0000000900097308 */ /* 0x000e620000002400 */
[----:B------:R-:W-:-:S07]  /*38a0*/  IADD3 R10, R10, UR19, RZ ;  /* 0x000000130a0a7c10 */ /* 0x000fce000fffe0ff */
[----:B------:R-:W1:Y:S08]  /*38b0*/  MUFU.TANH R7, R7 ;  /* 0x0000000700077308 */ /* 0x000e700000002400 */
[----:B------:R-:W1:Y:S01]  /*38c0*/  MUFU.TANH R5, R5 ;  /* 0x0000000500057308 */ /* 0x000e620000002400 */
[-C--:B----4-:R-:W-:Y:S02]  /*38d0*/  IADD3 R23, R12, R21.reuse, RZ ;  /* 0x000000150c177210 */ /* 0x090fe40007ffe0ff */
[----:B------:R-:W-:-:S02]  /*38e0*/  IADD3 R14, R10, R21, RZ ;  /* 0x000000150a0e7210 */ /* 0x000fc40007ffe0ff */
[----:B------:R-:W-:-:S03]  /*38f0*/  IMNMX R16, R23, R8, PT ;  /* 0x0000000817107217 */ /* 0x000fc60003800200 */
        /* <DEDUP_REMOVED lines=9> */
[----:B--23--:R-:W-:Y:S01]  /*3990*/  IMAD.U32 R18, RZ, RZ, UR12 ;  /* 0x0000000cff127e24 */ /* 0x00cfe2000f8e00ff */
[----:B------:R-:W-:Y:S04]  /*39a0*/  BSSY B0, `(.L_x_252) ;  /* 0x000000f000007945 */ /* 0x000fe80003800000 */
[----:B------:R-:W-:-:S04]  /*39b0*/  IADD3 R20, -R18, UR8, R21 ;  /* 0x0000000812147c10 */ /* 0x000fc8000fffe115 */
[----:B------:R-:W-:-:S13]  /*39c0*/  ISETP.GT.AND P0, PT, R20, -0x1, PT ;  /* 0xffffffff1400780c */ /* 0x000fda0003f04270 */
[----:B------:R-:W-:Y:S05]  /*39d0*/  @P0 BRA `(.L_x_253) ;  /* 0x0000007000000947 */ /* 0x000fea0003800000 */
[----:B------:R-:W-:Y:S01]  /*39e0*/  IMAD.MOV.U32 R18, RZ, RZ, 0x1 ;  /* 0x00000001ff127424 */ /* 0x000fe200078e00ff */
[----:B------:R-:W-:-:S04]  /*39f0*/  LOP3.LUT R20, RZ, R20, RZ, 0x33, !PT ;  /* 0x00000014ff147212 */ /* 0x000fc800078e33ff */
[----:B------:R-:W-:-:S13]  /*3a00*/  ISETP.NE.AND P0, PT, R18, c[0x0][0x32c], PT ;  /* 0x0000cb0012007a0c */ /* 0x000fda0003f05270 */
[----:B------:R-:W-:-:S05]  /*3a10*/  @P0 IMAD.HI.U32 R18, R20, c[0x0][0x330], RZ ;  /* 0x0000cc0014120a27 */ /* 0x000fca00078e00ff */
[----:B------:R-:W-:-:S04]  /*3a20*/  @P0 SHF.R.U32.HI R20, RZ, c[0x0][0x334], R18 ;  /* 0x0000cd00ff140a19 */ /* 0x000fc80000011612 */
[----:B------:R-:W-:Y:S01]  /*3a30*/  LOP3.LUT R20, RZ, R20, RZ, 0x33, !PT ;  /* 0x00000014ff147212 */ /* 0x000fe200078e33ff */
[----:B------:R-:W-:Y:S05]  /*3a40*/  BRA `(.L_x_254) ;  /* 0x0000004000007947 */ /* 0x000fea0003800000 */
.L_x_253:
[----:B------:R-:W-:-:S04]  /*3a50*/  MOV R18, 0x1 ;  /* 0x0000000100127802 */ /* 0x000fc80000000f00 */
[----:B------:R-:W-:-:S13]  /*3a60*/  ISETP.NE.AND P0, PT, R18, c[0x0][0x32c], PT ;  /* 0x0000cb0012007a0c */ /* 0x000fda0003f05270 */
[----:B------:R-:W-:-:S05]  /*3a70*/  @P0 IMAD.HI.U32 R18, R20, c[0x0][0x330], RZ ;  /* 0x0000cc0014120a27 */ /* 0x000fca00078e00ff */
[----:B------:R-:W-:Y:S02]  /*3a80*/  @P0 SHF.R.U32.HI R20, RZ, c[0x0][0x334], R18 ;  /* 0x0000cd00ff140a19 */ /* 0x000fe40000011612 */
.L_x_254:
[----:B------:R-:W-:Y:S05]  /*3a90*/  BSYNC B0 ;  /* 0x0000000000007941 */ /* 0x000fea0003800000 */
.L_x_252:
[----:B------:R-:W-:-:S04]  /*3aa0*/  IMAD R23, R20, c[0x0][0x32c], -R85 ;  /* 0x0000cb0014177a24 */ /* 0x000fc800078e0a55 */
[----:B------:R-:W-:-:S05]  /*3ab0*/  IMAD.IADD R23, R23, 0x1, -R212 ;  /* 0x0000000117177824 */ /* 0x000fca00078e0ad4 */
[----:B------:R-:W-:Y:S02]  /*3ac0*/  IADD3 R21, R23, c[0x0][0x32c], RZ ;  /* 0x0000cb0017157a10 */ /* 0x000fe40007ffe0ff */
[----:B------:R-:W-:Y:S02]  /*3ad0*/  IMNMX R14, R14, R23, !PT ;  /* 0x000000170e0e7217 */ /* 0x000fe40007800200 */
[----:B------:R-:W-:Y:S02]  /*3ae0*/  IMNMX R16, R16, R21, PT ;  /* 0x0000001510107217 */ /* 0x000fe40003800200 */
.L_x_251:
[----:B--23--:R-:W-:Y:S01]  /*3af0*/  ISETP.LT.AND P6, PT, RZ, UR22, PT ;  /* 0x00000016ff007c0c */ /* 0x00cfe2000bfc1270 */
[----:B------:R-:W2:Y:S01]  /*3b00*/  SHFL.IDX PT, R27, R4, 0x1, 0x1c1f ;  /* 0x003c1f00041b7f89 */ /* 0x000ea200000e0000 */
[----:B------:R-:W-:Y:S02]  /*3b10*/  FMUL.FTZ R22, R15, c[0x0][0x320] ;  /* 0x0000c8000f167a20 */ /* 0x000fe40000410000 */
        /* <DEDUP_REMOVED lines=20> */
[----:B------:R-:W-:Y:S01]  /*3c60*/  FMUL.FTZ R38, R38, c[0x0][0x320] ;  /* 0x0000c80026267a20 */ /* 0x000fe20000410000 */
[----:B------:R-:W-:Y:S01]  /*3c70*/  ISETP.LT.OR P0, PT, R16, 0x9, P0 ;  /* 0x000000091000780c */ /* 0x000fe20000701670 */
[----:B------:R-:W-:Y:S01]  /*3c80*/  FMUL.FTZ R39, R39, c[0x0][0x320] ;  /* 0x0000c80027277a20 */ /* 0x000fe20000410000 */
[----:B------:R4:W1:Y:S01]  /*3c90*/  MUFU.TANH R172, R51 ;  /* 0x0000003300ac7308 */ /* 0x0008620000002400 */
[----:B------:R-:W-:Y:S01]  /*3ca0*/  FMUL.FTZ R42, R42, c[0x0][0x320] ;  /* 0x0000c8002a2a7a20 */ /* 0x000fe20000410000 */
[----:B-1----:R-:W-:Y:S01]  /*3cb0*/  FSEL R17, R17, -INF , !P0 ;  /* 0xff80000011117808 */ /* 0x002fe20004000000 */
[----:B--2---:R-:W-:Y:S01]  /*3cc0*/  IMAD.IADD R25, R12, 0x1, R27 ;  /* 0x000000010c197824 */ /* 0x004fe200078e021b */
[----:B------:R-:W-:-:S04]  /*3cd0*/  ISETP.GT.AND P0, PT, R14, 0x9, P6 ;  /* 0x000000090e00780c */ /* 0x000fc80003704270 */
[----:B------:R-:W-:Y:S01]  /*3ce0*/  ISETP.LT.OR P0, PT, R16, 0xa, P0 ;  /* 0x0000000a1000780c */ /* 0x000fe20000701670 */
[----:B------:R-:W1:Y:S01]  /*3cf0*/  MUFU.TANH R20, R20 ;  /* 0x0000001400147308 */ /* 0x000e620000002400 */
[----:B------:R-:W-:Y:S01]  /*3d00*/  IMNMX R24, R25, R8, PT ;  /* 0x0000000819187217 */ /* 0x000fe20003800200 */
[----:B------:R-:W-:Y:S01]  /*3d10*/  IMAD.IADD R25, R10, 0x1, R27 ;  /* 0x000000010a197824 */ /* 0x000fe200078e021b */
[----:B------:R-:W-:Y:S02]  /*3d20*/  FSEL R13, R13, -INF , !P0 ;  /* 0xff8000000d0d7808 */ /* 0x000fe40004000000 */
[----:B------:R-:W-:-:S03]  /*3d30*/  ISETP.GT.AND P0, PT, R14, 0x10, P6 ;  /* 0x000000100e00780c */ /* 0x000fc60003704270 */
[----:B------:R-:W2:Y:S01]  /*3d40*/  MUFU.TANH R18, R18 ;  /* 0x0000001200127308 */ /* 0x000ea20000002400 */
[----:B------:R-:W-:-:S04]  /*3d50*/  ISETP.LT.OR P0, PT, R16, 0x11, P0 ;  /* 0x000000111000780c */ /* 0x000fc80000701670 */
[----:B------:R-:W-:Y:S02]  /*3d60*/  FSEL R11, R11, -INF , !P0 ;  /* 0xff8000000b0b7808 */ /* 0x000fe40004000000 */
[----:B------:R-:W-:Y:S01]  /*3d70*/  ISETP.GT.AND P0, PT, R14, 0x11, P6 ;  /* 0x000000110e00780c */ /* 0x000fe20003704270 */
[----:B------:R4:W1:Y:S03]  /*3d80*/  MUFU.TANH R164, R46 ;  /* 0x0000002e00a47308 */ /* 0x0008660000002400 */
[----:B------:R-:W-:-:S04]  /*3d90*/  ISETP.LT.OR P0, PT, R16, 0x12, P0 ;  /* 0x000000121000780c */ /* 0x000fc80000701670 */
[----:B------:R-:W-:Y:S01]  /*3da0*/  FSEL R9, R9, -INF , !P0 ;  /* 0xff80000009097808 */ /* 0x000fe20004000000 */
[----:B------:R4:W1:Y:S01]  /*3db0*/  MUFU.TANH R170, R47 ;  /* 0x0000002f00aa7308 */ /* 0x0008620000002400 */
[----:B------:R-:W-:-:S04]  /*3dc0*/  ISETP.GT.AND P0, PT, R14, 0x18, P6 ;  /* 0x000000180e00780c */ /* 0x000fc80003704270 */
[----:B------:R-:W-:-:S03]  /*3dd0*/  ISETP.LT.OR P0, PT, R16, 0x19, P0 ;  /* 0x000000191000780c */ /* 0x000fc60000701670 */
[----:B------:R-:W1:Y:S01]  /*3de0*/  MUFU.TANH R21, R21 ;  /* 0x0000001500157308 */ /* 0x000e620000002400 */
[----:B------:R-:W-:Y:S02]  /*3df0*/  FSEL R7, R7, -INF , !P0 ;  /* 0xff80000007077808 */ /* 0x000fe40004000000 */
[----:B------:R-:W-:-:S04]  /*3e00*/  ISETP.GT.AND P0, PT, R14, 0x19, P6 ;  /* 0x000000190e00780c */ /* 0x000fc80003704270 */
[----:B------:R-:W-:Y:S01]  /*3e10*/  ISETP.LT.OR P0, PT, R16, 0x1a, P0 ;  /* 0x0000001a1000780c */ /* 0x000fe20000701670 */
[----:B------:R4:W1:Y:S03]  /*3e20*/  MUFU.TANH R144, R63 ;  /* 0x0000003f00907308 */ /* 0x0008660000002400 */
[----:B------:R-:W-:Y:S02]  /*3e30*/  FSEL R5, R5, -INF , !P0 ;  /* 0xff80000005057808 */ /* 0x000fe40004000000 */
[----:B------:R-:W-:-:S03]  /*3e40*/  ISETP.GT.AND P0, PT, R14, 0x20, P6 ;  /* 0x000000200e00780c */ /* 0x000fc60003704270 */
[----:B------:R4:W1:Y:S01]  /*3e50*/  MUFU.TANH R142, R43 ;  /* 0x0000002b008e7308 */ /* 0x0008620000002400 */
        /* <DEDUP_REMOVED lines=28> */
[----:B------:R-:W-:-:S13]  /*4020*/  PLOP3.LUT P0, PT, PT, PT, UP1, 0x40, 0x0 ;  /* 0x000000000000781c */ /* 0x000fda0003f0e818 */
[----:B------:R-:W-:Y:S05]  /*4030*/  @P0 BRA `(.L_x_255) ;  /* 0x0000016000000947 */ /* 0x000fea0003800000 */
[----:B-1234-:R-:W-:Y:S01]  /*4040*/  IMAD.U32 R4, RZ, RZ, UR12 ;  /* 0x0000000cff047e24 */ /* 0x01efe2000f8e00ff */
        /* <DEDUP_REMOVED lines=11> */
.L_x_257:
[----:B------:R-:W-:-:S04]  /*4100*/  MOV R4, 0x1 ;  /* 0x0000000100047802 */ /* 0x000fc80000000f00 */
[----:B------:R-:W-:-:S13]  /*4110*/  ISETP.NE.AND P0, PT, R4, c[0x0][0x32c], PT ;  /* 0x0000cb0004007a0c */ /* 0x000fda0003f05270 */
[----:B------:R-:W-:-:S05]  /*4120*/  @P0 IMAD.HI.U32 R4, R8, c[0x0][0x330], RZ ;  /* 0x0000cc0008040a27 */ /* 0x000fca00078e00ff */
[----:B------:R-:W-:Y:S02]  /*4130*/  @P0 SHF.R.U32.HI R8, RZ, c[0x0][0x334], R4 ;  /* 0x0000cd00ff080a19 */ /* 0x000fe40000011604 */
.L_x_258:
[----:B------:R-:W-:Y:S05]  /*4140*/  BSYNC B0 ;  /* 0x0000000000007941 */ /* 0x000fea0003800000 */
.L_x_256:
[----:B------:R-:W-:-:S04]  /*4150*/  IMAD R85, R8, c[0x0][0x32c], -R85 ;  /* 0x0000cb0008557a24 */ /* 0x000fc800078e0a55 */
[----:B------:R-:W-:-:S05]  /*4160*/  IMAD.IADD R4, R85, 0x1, -R212 ;  /* 0x0000000155047824 */ /* 0x000fca00078e0ad4 */
[----:B------:R-:W-:Y:S02]  /*4170*/  IADD3 R27, R4, c[0x0][0x32c], RZ ;  /* 0x0000cb00041b7a10 */ /* 0x000fe40007ffe0ff */
[----:B------:R-:W-:Y:S02]  /*4180*/  IMNMX R25, R25, R4, !PT ;  /* 0x0000000419197217 */ /* 0x000fe40007800200 */
[----:B------:R-:W-:Y:S02]  /*4190*/  IMNMX R24, R24, R27, PT ;  /* 0x0000001b18187217 */ /* 0x000fe40003800200 */
.L_x_255:
[----:B-1234-:R-:W-:Y:S01]  /*41a0*/  ISETP.GT.AND P0, PT, R25, 0x1, P6 ;  /* 0x000000011900780c */ /* 0x01efe20003704270 */
[----:B------:R-:W-:Y:S01]  /*41b0*/  IMAD.SHL.U32 R203, R203, 0x2, RZ ;  /* 0x00000002cbcb7824 */ /* 0x000fe200078e00ff */
[----:B------:R-:W-:Y:S02]  /*41c0*/  @UP2 USHF.L.U32 UR27, UR27, 0x7, URZ ;  /* 0x000000071b1b2899 */ /* 0x000fe4000800063f */
[----:B------:R-:W-:Y:S01]  /*41d0*/  ISETP.LT.OR P0, PT, R24, 0x2, P0 ;  /* 0x000000021800780c */ /* 0x000fe20000701670 */
[--C-:B------:R-:W-:Y:S01]  /*41e0*/  IMAD R197, R3, 0x2, R203.reuse ;  /* 0x0000000203c57824 */ /* 0x100fe200078e02cb */
[----:B------:R-:W-:Y:S01]  /*41f0*/  LDSM.16.MT88.4 R40, [R203+0x2100] ;  /* 0x00210000cb28783b */ /* 0x000fe20000004200 */
[----:B------:R-:W-:Y:S01]  /*4200*/  IMAD R198, R2, 0x2, R203 ;  /* 0x0000000202c67824 */ /* 0x000fe200078e02cb */
[----:B------:R-:W-:Y:S01]  /*4210*/  FSEL R16, R22, -INF , !P0 ;  /* 0xff80000016107808 */ /* 0x000fe20004000000 */
[----:B------:R-:W-:Y:S01]  /*4220*/  ULDC.64 UR4, c[0x0][0x2c8] ;  /* 0x0000b20000047ab9 */ /* 0x000fe20000000a00 */
[----:B------:R-:W-:Y:S01]  /*4230*/  ISETP.GT.AND P0, PT, R25, 0x8, P6 ;  /* 0x000000081900780c */ /* 0x000fe20003704270 */
[----:B------:R-:W-:Y:S01]  /*4240*/  LDSM.16.MT88.4 R56, [R197+0x2100] ;  /* 0x00210000c538783b */ /* 0x000fe20000004200 */
[----:B------:R-:W-:Y:S01]  /*4250*/  IMAD R196, R3, 0x2, R198 ;  /* 0x0000000203c47824 */ /* 0x000fe200078e02c6 */
[----:B------:R-:W-:Y:S01]  /*4260*/  UIMAD.WIDE.U32 UR28, UR27, UR4, URZ ;  /* 0x000000041b1c72a5 */ /* 0x000fe2000f8e003f */
[----:B------:R-:W-:Y:S01]  /*4270*/  ISETP.LT.OR P0, PT, R24, 0x9, P0 ;  /* 0x000000091800780c */ /* 0x000fe20000701670 */
[----:B------:R-:W-:Y:S01]  /*4280*/  LDSM.16.MT88.4 R124, [R203+0x100] ;  /* 0x00010000cb7c783b */ /* 0x000fe20000004200 */
[----:B------:R-:W-:-:S02]  /*4290*/  UIADD3 UR22, UR22, -0x2, URZ ;  /* 0xfffffffe16167890 */ /* 0x000fc4000fffe03f */
[----:B------:R-:W-:Y:S01]  /*42a0*/  FSEL R4, R20, -INF , !P0 ;  /* 0xff80000014047808 */ /* 0x000fe20004000000 */
[----:B------:R-:W-:Y:S01]  /*42b0*/  LDSM.16.MT88.4 R116, [R198+0x100] ;  /* 0x00010000c674783b */ /* 0x000fe20000004200 */
[C---:B------:R-:W-:Y:S01]  /*42c0*/  ISETP.GT.AND P0, PT, R25.reuse, 0x9, P6 ;  /* 0x000000091900780c */ /* 0x040fe20003704270 */
[----:B------:R-:W-:Y:S02]  /*42d0*/  @UP2 UMOV UR27, UR29 ;  /* 0x0000001d001b2c82 */ /* 0x000fe40008000000 */
[----:B------:R-:W-:Y:S01]  /*42e0*/  LDSM.16.MT88.4 R108, [R197+0x100] ;  /* 0x00010000c56c783b */ /* 0x000fe20000004200 */
[----:B------:R-:W-:Y:S01]  /*42f0*/  ISETP.LT.OR P0, PT, R24, 0xa, P0 ;  /* 0x0000000a1800780c */ /* 0x000fe20000701670 */
[----:B------:R-:W-:Y:S02]  /*4300*/  @UP2 USHF.R.U32.HI UR26, URZ, UR5, UR27 ;  /* 0x000000053f1a2299 */ /* 0x000fe4000801161b */
[----:B------:R-:W-:Y:S01]  /*4310*/  LDSM.16.MT88.4 R100, [R196+0x100] ;  /* 0x00010000c464783b */ /* 0x000fe20000004200 */
[----:B------:R-:W-:Y:S01]  /*4320*/  FSEL R144, R144, -INF , !P0 ;  /* 0xff80000090907808 */ /* 0x000fe20004000000 */
[----:B------:R-:W-:Y:S01]  /*4330*/  UIADD3 UR4, UR23, UR26, URZ ;  /* 0x0000001a17047290 */ /* 0x000fe2000fffe03f */
[----:B------:R-:W-:Y:S01]  /*4340*/  ISETP.GT.AND P0, PT, R25, 0x10, P6 ;  /* 0x000000101900780c */ /* 0x000fe20003704270 */
[----:B------:R-:W-:Y:S01]  /*4350*/  LDSM.16.MT88.4 R48, [R198+0x2100] ;  /* 0x00210000c630783b */ /* 0x000fe20000004200 */
[----:B------:R-:W-:-:S02]  /*4360*/  ULDC UR23, c[0x0][0x328] ;  /* 0x0000ca0000177ab9 */ /* 0x000fc40000000800 */
[----:B------:R-:W-:Y:S01]  /*4370*/  ISETP.LT.OR P0, PT, R24, 0x11, P0 ;  /* 0x000000111800780c */ /* 0x000fe20000701670 */
[----:B------:R-:W-:Y:S01]  /*4380*/  LDSM.16.MT88.4 R64, [R196+0x2100] ;  /* 0x00210000c440783b */ /* 0x000fe20000004200 */
[----:B------:R-:W-:Y:S02]  /*4390*/  UIADD3 UR23, UR4, UR23, URZ ;  /* 0x0000001704177290 */ /* 0x000fe4000fffe03f */
[----:B------:R-:W-:Y:S01]  /*43a0*/  FSEL R14, R18, -INF , !P0 ;  /* 0xff800000120e7808 */ /* 0x000fe20004000000 */
[----:B------:R-:W-:Y:S01]  /*43b0*/  LDSM.16.MT88.4 R72, [R203+0x4100] ;  /* 0x00410000cb48783b */ /* 0x000fe20000004200 */
[----:B------:R-:W-:Y:S02]  /*43c0*/  ISETP.GT.AND P0, PT, R25, 0x11, P6 ;  /* 0x000000111900780c */ /* 0x000fe40003704270 */
[----:B------:R-:W-:Y:S01]  /*43d0*/  FMNMX.FTZ R18, R6, R19, !PT ;  /* 0x0000001306127209 */ /* 0x000fe20007810000 */
[----:B------:R-:W-:Y:S01]  /*43e0*/  LDSM.16.MT88.4 R80, [R198+0x4100] ;  /* 0x00410000c650783b */ /* 0x000fe20000004200 */
[----:B------:R-:W-:-:S02]  /*43f0*/  ISETP.LT.OR P0, PT, R24, 0x12, P0 ;  /* 0x000000121800780c */ /* 0x000fc40000701670 */
[----:B------:R-:W-:Y:S01]  /*4400*/  FMNMX.FTZ R18, R17, R18, !PT ;  /* 0x0000001211127209 */ /* 0x000fe20007810000 */
[----:B------:R-:W-:Y:S01]  /*4410*/  LDSM.16.MT88.4 R88, [R197+0x4100] ;  /* 0x00410000c558783b */ /* 0x000fe20000004200 */
[----:B------:R-:W-:Y:S02]  /*4420*/  FSEL R12, R21, -INF , !P0 ;  /* 0xff800000150c7808 */ /* 0x000fe40004000000 */
[----:B------:R-:W-:Y:S01]  /*4430*/  ISETP.GT.AND P0, PT, R25, 0x18, P6 ;  /* 0x000000181900780c */ /* 0x000fe20003704270 */
[----:B------:R-:W-:Y:S01]  /*4440*/  LDSM.16.MT88.4 R136, [R198+0x900] ;  /* 0x00090000c688783b */ /* 0x000fe20000004200 */
[----:B------:R-:W-:Y:S02]  /*4450*/  FMNMX.FTZ R18, R13, R18, !PT ;  /* 0x000000120d127209 */ /* 0x000fe40007810000 */
[----:B------:R-:W-:Y:S01]  /*4460*/  ISETP.LT.OR P0, PT, R24, 0x19, P0 ;  /* 0x000000191800780c */ /* 0x000fe20000701670 */
[----:B------:R-:W-:Y:S01]  /*4470*/  LDSM.16.MT88.4 R32, [R197+0x900] ;  /* 0x00090000c520783b */ /* 0x000fe20000004200 */
[----:B------:R-:W-:-:S02]  /*4480*/  FMNMX.FTZ R18, R11, R18, !PT ;  /* 0x000000120b127209 */ /* 0x000fc40007810000 */
[----:B------:R-:W-:Y:S01]  /*4490*/  FSEL R10, R15, -INF , !P0 ;  /* 0xff8000000f0a7808 */ /* 0x000fe20004000000 */
[----:B------:R-:W-:Y:S01]  /*44a0*/  LDSM.16.MT88.4 R28, [R196+0x900] ;  /* 0x00090000c41c783b */ /* 0x000fe20000004200 */
[----:B------:R-:W-:Y:S02]  /*44b0*/  ISETP.GT.AND P0, PT, R25, 0x19, P6 ;  /* 0x000000191900780c */ /* 0x000fe40003704270 */
[----:B------:R-:W-:Y:S02]  /*44c0*/  FMNMX.FTZ R18, R9, R18, !PT ;  /* 0x0000001209127209 */ /* 0x000fe40007810000 */
        /* <DEDUP_REMOVED lines=11> */
[----:B------:R-:W-:Y:S02]  /*4580*/  FMNMX.FTZ R0, R7, R18, !PT ;  /* 0x0000001207007209 */ /* 0x000fe40007810000 */
[----:B------:R-:W-:Y:S02]  /*4590*/  FMNMX.FTZ R23, R15, R16, !PT ;  /* 0x000000100f177209 */ /* 0x000fe40007810000 */
[----:B------:R-:W-:Y:S02]  /*45a0*/  FMNMX.FTZ R0, R5, R0, !PT ;  /* 0x0000000005007209 */ /* 0x000fe40007810000 */
[----:B------:R-:W-:Y:S02]  /*45b0*/  ISETP.GT.AND P0, PT, R25, 0x28, P6 ;  /* 0x000000281900780c */ /* 0x000fe40003704270 */
[----:B------:R-:W-:-:S02]  /*45c0*/  FMNMX.FTZ R0, R165, R0, !PT ;  /* 0x00000000a5007209 */ /* 0x000fc40007810000 */
[----:B------:R-:W-:Y:S02]  /*45d0*/  FMNMX.FTZ R23, R4, R23, !PT ;  /* 0x0000001704177209 */ /* 0x000fe40007810000 */
[----:B------:R-:W-:Y:S02]  /*45e0*/  FMNMX.FTZ R0, R159, R0, !PT ;  /* 0x000000009f007209 */ /* 0x000fe40007810000 */
[----:B------:R-:W-:Y:S02]  /*45f0*/  ISETP.LT.OR P0, PT, R24, 0x29, P0 ;  /* 0x000000291800780c */ /* 0x000fe40000701670 */
[----:B------:R-:W-:Y:S02]  /*4600*/  FMNMX.FTZ R23, R144, R23, !PT ;  /* 0x0000001790177209 */ /* 0x000fe40007810000 */
[----:B------:R-:W-:Y:S02]  /*4610*/  FMNMX.FTZ R0, R157, R0, !PT ;  /* 0x000000009d007209 */ /* 0x000fe40007810000 */
[----:B------:R-:W-:-:S02]  /*4620*/  FSEL R164, R164, -INF , !P0 ;  /* 0xff800000a4a47808 */ /* 0x000fc40004000000 */
[----:B------:R-:W-:Y:S02]  /*4630*/  FMNMX.FTZ R23, R14, R23, !PT ;  /* 0x000000170e177209 */ /* 0x000fe40007810000 */
[----:B------:R-:W-:Y:S02]  /*4640*/  ISETP.GT.AND P0, PT, R25, 0x29, P6 ;  /* 0x000000291900780c */ /* 0x000fe40003704270 */
[----:B------:R-:W-:Y:S02]  /*4650*/  FMNMX.FTZ R0, R163, R0, !PT ;  /* 0x00000000a3007209 */ /* 0x000fe40007810000 */
[----:B------:R-:W-:Y:S02]  /*4660*/  FMNMX.FTZ R23, R12, R23, !PT ;  /* 0x000000170c177209 */ /* 0x000fe40007810000 */
[----:B------:R-:W-:Y:S02]  /*4670*/  ISETP.LT.OR P0, PT, R24, 0x2a, P0 ;  /* 0x0000002a1800780c */ /* 0x000fe40000701670 */
[----:B------:R-:W-:-:S02]  /*4680*/  FMNMX.FTZ R0, R169, R0, !PT ;  /* 0x00000000a9007209 */ /* 0x000fc40007810000 */
[----:B------:R-:W-:Y:S02]  /*4690*/  FMNMX.FTZ R23, R10, R23, !PT ;  /* 0x000000170a177209 */ /* 0x000fe40007810000 */
[----:B------:R-:W-:Y:S02]  /*46a0*/  FSEL R170, R170, -INF , !P0 ;  /* 0xff800000aaaa7808 */ /* 0x000fe40004000000 */
[----:B------:R-:W-:Y:S02]  /*46b0*/  ISETP.GT.AND P0, PT, R25, 0x30, P6 ;  /* 0x000000301900780c */ /* 0x000fe40003704270 */
[----:B------:R-:W-:Y:S02]  /*46c0*/  FMNMX.FTZ R0, R167, R0, !PT ;  /* 0x00000000a7007209 */ /* 0x000fe40007810000 */
[----:B------:R-:W-:Y:S02]  /*46d0*/  FMNMX.FTZ R23, R8, R23, !PT ;  /* 0x0000001708177209 */ /* 0x000fe40007810000 */
[----:B------:R-:W-:-:S02]  /*46e0*/  ISETP.LT.OR P0, PT, R24, 0x31, P0 ;  /* 0x000000311800780c */ /* 0x000fc40000701670 */
[----:B------:R-:W-:Y:S02]  /*46f0*/  FMNMX.FTZ R0, R143, R0, !PT ;  /* 0x000000008f007209 */ /* 0x000fe40007810000 */
[----:B------:R-:W-:Y:S02]  /*4700*/  FMNMX.FTZ R23, R162, R23, !PT ;  /* 0x00000017a2177209 */ /* 0x000fe40007810000 */
[----:B------:R-:W-:Y:S02]  /*4710*/  FSEL R166, R166, -INF , !P0 ;  /* 0xff800000a6a67808 */ /* 0x000fe40004000000 */
[----:B------:R-:W-:Y:S02]  /*4720*/  ISETP.GT.AND P0, PT, R25, 0x31, P6 ;  /* 0x000000311900780c */ /* 0x000fe40003704270 */
[----:B------:R-:W-:Y:S02]  /*4730*/  FMNMX.FTZ R0, R141, R0, !PT ;  /* 0x000000008d007209 */ /* 0x000fe40007810000 */
[----:B------:R-:W-:-:S02]  /*4740*/  FMNMX.FTZ R23, R172, R23, !PT ;  /* 0x00000017ac177209 */ /* 0x000fc40007810000 */
[----:B------:R-:W-:Y:S01]  /*4750*/  ISETP.LT.OR P0, PT, R24, 0x32, P0 ;  /* 0x000000321800780c */ /* 0x000fe20000701670 */
[----:B------:R-:W1:Y:S01]  /*4760*/  SHFL.BFLY PT, R21, R0, 0x2, 0x1f ;  /* 0x0c401f0000157f89 */ /* 0x000e6200000e0000 */
[----:B------:R-:W-:Y:S02]  /*4770*/  FMNMX.FTZ R23, R164, R23, !PT ;  /* 0x00000017a4177209 */ /* 0x000fe40007810000 */
[----:B------:R-:W-:Y:S02]  /*4780*/  FSEL R142, R142, -INF , !P0 ;  /* 0xff8000008e8e7808 */ /* 0x000fe40004000000 */
[C---:B------:R-:W-:Y:S02]  /*4790*/  ISETP.GT.AND P0, PT, R25.reuse, 0x38, P6 ;  /* 0x000000381900780c */ /* 0x040fe40003704270 */
[----:B------:R-:W-:Y:S02]  /*47a0*/  FMNMX.FTZ R23, R170, R23, !PT ;  /* 0x00000017aa177209 */ /* 0x000fe40007810000 */
[----:B------:R-:W-:-:S02]  /*47b0*/  ISETP.GT.AND P6, PT, R25, 0x39, P6 ;  /* 0x000000391900780c */ /* 0x000fc400037c4270 */
[----:B------:R-:W-:Y:S02]  /*47c0*/  ISETP.LT.OR P0, PT, R24, 0x39, P0 ;  /* 0x000000391800780c */ /* 0x000fe40000701670 */
[----:B------:R-:W-:Y:S02]  /*47d0*/  FMNMX.FTZ R23, R166, R23, !PT ;  /* 0x00000017a6177209 */ /* 0x000fe40007810000 */
[----:B------:R-:W-:Y:S02]  /*47e0*/  ISETP.LT.OR P6, PT, R24, 0x3a, P6 ;  /* 0x0000003a1800780c */ /* 0x000fe400037c1670 */
[----:B------:R-:W-:Y:S01]  /*47f0*/  FSEL R140, R140, -INF , !P0 ;  /* 0xff8000008c8c7808 */ /* 0x000fe20004000000 */
[----:B------:R-:W-:Y:S01]  /*4800*/  LDSM.16.MT88.4 R24, [R198+0x2900] ;  /* 0x00290000c618783b */ /* 0x000fe20000004200 */
[----:B------:R-:W-:Y:S02]  /*4810*/  FMNMX.FTZ R23, R142, R23, !PT ;  /* 0x000000178e177209 */ /* 0x000fe40007810000 */
[----:B------:R-:W-:-:S02]  /*4820*/  FSEL R160, R160, -INF , !P6 ;  /* 0xff800000a0a07808 */ /* 0x000fc40007000000 */
        /* <DEDUP_REMOVED lines=30> */
[--C-:B------:R-:W-:Y:S01]  /*4a10*/  FFMA.FTZ R169, R169, c[0x0][0x2d0], -R168.reuse ;  /* 0x0000b400a9a97a23 */ /* 0x100fe200000108a8 */
[----:B------:R-:W-:Y:S01]  /*4a20*/  FSEL R161, R161, RZ, P0 ;  /* 0x000000ffa1a17208 */ /* 0x000fe20000000000 */
[----:B------:R-:W-:Y:S01]  /*4a30*/  FFMA.FTZ R214, R141, c[0x0][0x2d0], -R168 ;  /* 0x0000b4008dd67a23 */ /* 0x000fe200000108a8 */
        /* <DEDUP_REMOVED lines=24> */
[----:B------:R-:W-:Y:S02]  /*4bc0*/  FFMA.FTZ R167, R143, c[0x0][0x2d0], -R168 ;  /* 0x0000b4008fa77a23 */ /* 0x000fe400000108a8 */
[--C-:B------:R-:W-:Y:S01]  /*4bd0*/  FFMA.FTZ R166, R166, c[0x0][0x2d0], -R161.reuse ;  /* 0x0000b400a6a67a23 */ /* 0x100fe200000108a1 */
[----:B------:R-:W5:Y:S01]  /*4be0*/  MUFU.EX2 R144, R144 ;  /* 0x0000009000907308 */ /* 0x000f620000000800 */
[----:B----4-:R-:W-:Y:S01]  /*4bf0*/  F2FP.PACK_AB R97, R150, R149 ;  /* 0x000000959661723e */ /* 0x010fe200000000ff */
[--C-:B------:R-:W-:Y:S02]  /*4c00*/  FFMA.FTZ R171, R142, c[0x0][0x2d0], -R161.reuse ;  /* 0x0000b4008eab7a23 */ /* 0x100fe400000108a1 */
[--C-:B------:R-:W-:Y:S02]  /*4c10*/  FFMA.FTZ R168, R140, c[0x0][0x2d0], -R161.reuse ;  /* 0x0000b4008ca87a23 */ /* 0x100fe400000108a1 */
[----:B------:R-:W-:Y:S01]  /*4c20*/  FFMA.FTZ R215, R160, c[0x0][0x2d0], -R161 ;  /* 0x0000b400a0d77a23 */ /* 0x000fe200000108a1 */
[----:B------:R-:W-:Y:S01]  /*4c30*/  LDSM.16.MT88.4 R140, [R198+0x1900] ;  /* 0x00190000c68c783b */ /* 0x000fe20000004200 */
[----:B------:R-:W-:Y:S01]  /*4c40*/  MUFU.EX2 R152, R152 ;  /* 0x0000009800987308 */ /* 0x000fe20000000800 */
[----:B------:R-:W-:-:S02]  /*4c50*/  FADD.FTZ R154, R155, R154 ;  /* 0x0000009a9b9a7221 */ /* 0x000fc40000010000 */
[----:B------:R-:W-:Y:S02]  /*4c60*/  FADD.FTZ R150, R149, R150 ;  /* 0x0000009695967221 */ /* 0x000fe40000010000 */
[----:B------:R-:W-:Y:S01]  /*4c70*/  FADD.FTZ R153, R153, R154 ;  /* 0x0000009a99997221 */ /* 0x000fe20000010000 */
[----:B-----5:R-:W-:Y:S02]  /*4c80*/  F2FP.PACK_AB R99, R144, R151 ;  /* 0x000000979063723e */ /* 0x020fe400000000ff */
[----:B------:R-:W4:Y:S01]  /*4c90*/  MUFU.EX2 R147, R147 ;  /* 0x0000009300937308 */ /* 0x000f220000000800 */
        /* <DEDUP_REMOVED lines=186> */
[----:B------:R-:W-:-:S12]  /*5840*/  UIADD3 UR26, UR4, -0x1, URZ ;  /* 0xffffffff041a7890 */ /* 0x000fd8000fffe03f */
[----:B------:R-:W-:Y:S05]  /*5850*/  @P0 BRA `(.L_x_260) ;  /* 0x000000a000000947 */ /* 0x000fea0003800000 */
[----:B------:R-:W-:Y:S02]  /*5860*/  UMOV UR26, 0x1 ;  /* 0x00000001001a7882 */ /* 0x000fe40000000000 */
        /* <DEDUP_REMOVED lines=9> */
.L_x_260:
[----:B------:R-:W-:Y:S02]  /*5900*/  UMOV UR5, 0x1 ;  /* 0x0000000100057882 */ /* 0x000fe40000000000 */
[----:B------:R-:W-:Y:S02]  /*5910*/  ULDC UR4, c[0x0][0x32c] ;  /* 0x0000cb0000047ab9 */ /* 0x000fe40000000800 */
[----:B------:R-:W-:-:S03]  /*5920*/  UISETP.NE.AND UP0, UPT, UR5, UR4, UPT ;  /* 0x000000040500728c */ /* 0x000fc6000bf05270 */
[----:B------:R-:W-:Y:S02]  /*5930*/  ULDC.64 UR4, c[0x0][0x330] ;  /* 0x0000cc0000047ab9 */ /* 0x000fe40000000a00 */
[----:B------:R-:W-:-:S07]  /*5940*/  UIMAD.WIDE.U32 UR28, UR26, UR4, URZ ;  /* 0x000000041a1c72a5 */ /* 0x000fce000f8e003f */
[----:B------:R-:W-:Y:S02]  /*5950*/  @UP0 UMOV UR27, UR29 ;  /* 0x0000001d001b0c82 */ /* 0x000fe40008000000 */
[----:B------:R-:W-:Y:S02]  /*5960*/  @UP0 USHF.R.U32.HI UR26, URZ, UR5, UR27 ;  /* 0x000000053f1a0299 */ /* 0x000fe4000801161b */
.L_x_261:
[----:B------:R-:W-:Y:S02]  /*5970*/  ULDC UR4, c[0x0][0x32c] ;  /* 0x0000cb0000047ab9 */ /* 0x000fe40000000800 */
[----:B------:R-:W-:-:S04]  /*5980*/  UIMAD UR4, UR26, UR4, UR4 ;  /* 0x000000041a0472a4 */ /* 0x000fc8000f8e0204 */
[----:B------:R-:W-:-:S04]  /*5990*/  UISETP.LT.AND UP0, UPT, UR23, UR4, UPT ;  /* 0x000000041700728c */ /* 0x000fc8000bf01270 */
[----:B------:R-:W-:-:S04]  /*59a0*/  USEL UR23, UR23, UR4, UP0 ;  /* 0x0000000417177287 */ /* 0x000fc80008000000 */
.L_x_259:
        /* <DEDUP_REMOVED lines=17> */
.L_x_273:
        /* <DEDUP_REMOVED lines=23> */
[C---:B------:R-:W-:Y:S02]  /*5c30*/  IMAD R4, R208.reuse, c[0x0][0x21c], R4 ;  /* 0x00008700d0047a24 */ /* 0x040fe400078e0204 */
        /* <DEDUP_REMOVED lines=32> */
.L_x_263:
        /* <DEDUP_REMOVED lines=232> */
[----:B------:R-:W-:Y:S04]  /*6cc0*/  @!P1 LEA.HI.X R7, R8, c[0x0][0x2a4], R5, 0x2, P0 ;  /* 0x0000a90008079a11 */ /* 0x000fe800000f1405 */
[----:B------:R-:W-:Y:S01]  /*6cd0*/  SHF.R.S32.HI R5, RZ, 0x1f, R209 ;  /* 0x0000001fff057819 */ /* 0x000fe200000114d1 */
[----:B------:R2:W3:Y:S04]  /*6ce0*/  @!P1 LDG.E R208, [R6.64] ;  /* 0x0000001406d09981 */ /* 0x0004e8000c1e1900 */
[----:B------:R-:W-:Y:S04]  /*6cf0*/  IMAD R5, R5, c[0x0][0x1e0], RZ ;  /* 0x0000780005057a24 */ /* 0x000fe800078e02ff */
[C---:B------:R-:W-:Y:S02]  /*6d00*/  IMAD R5, R209.reuse, c[0x0][0x1e4], R5 ;  /* 0x00007900d1057a24 */ /* 0x040fe400078e0205 */
[----:B--2---:R-:W-:Y:S04]  /*6d10*/  IMAD.WIDE.U32 R6, R209, c[0x0][0x1e0], RZ ;  /* 0x00007800d1067a25 */ /* 0x004fe800078e00ff */
[----:B------:R-:W-:Y:S01]  /*6d20*/  IMAD.IADD R7, R7, 0x1, R5 ;  /* 0x0000000107077824 */ /* 0x000fe200078e0205 */
[----:B---3--:R-:W-:Y:S03]  /*6d30*/  SHF.R.S32.HI R4, RZ, 0x1f, R208 ;  /* 0x0000001fff047819 */ /* 0x008fe600000114d0 */
[----:B------:R-:W-:Y:S04]  /*6d40*/  IMAD.WIDE.U32 R6, R208, c[0x0][0x1f0], R6 ;  /* 0x00007c00d0067a25 */ /* 0x000fe800078e0006 */
        /* <DEDUP_REMOVED lines=30> */
.L_x_264:
[----:B--234-:R-:W-:Y:S01]  /*6f30*/  PLOP3.LUT P6, PT, PT, PT, UP2, 0x80, 0x0 ;  /* 0x000000000000781c */ /* 0x01cfe20003fcf028 */
[----:B------:R-:W0:Y:S01]  /*6f40*/  LDGDEPBAR ;  /* 0x00000000000079af */ /* 0x000e220000000000 */
[----:B------:R-:W-:Y:S01]  /*6f50*/  PLOP3.LUT P0, PT, PT, PT, UP2, 0x80, 0x0 ;  /* 0x000000000000781c */ /* 0x000fe20003f0f028 */
[----:B------:R-:W-:Y:S01]  /*6f60*/  IMAD.MOV.U32 R11, RZ, RZ, R211 ;  /* 0x000000ffff0b7224 */ /* 0x000fe200078e00d3 */
[----:B------:R-:W-:Y:S06]  /*6f70*/  USHF.L.U32 UR5, UR22, 0x6, URZ ;  /* 0x0000000616057899 */ /* 0x000fec000800063f */
[----:B------:R-:W-:Y:S03]  /*6f80*/  IMAD.U32 R5, RZ, RZ, UR5 ;  /* 0x00000005ff057e24 */ /* 0x000fe6000f8e00ff */
[----:B------:R-:W-:Y:S02]  /*6f90*/  @P6 IMAD.HI.U32 R4, R211, c[0x0][0x2c8], RZ ;  /* 0x0000b200d3046a27 */ /* 0x000fe400078e00ff */
[----:B------:R-:W-:Y:S03]  /*6fa0*/  IADD3 R5, -R212, 0x1, -R5 ;  /* 0x00000001d4057810 */ /* 0x000fe60007ffe905 */
[----:B------:R-:W-:Y:S01]  /*6fb0*/  @P0 SHF.R.U32.HI R11, RZ, c[0x0][0x2cc], R4 ;  /* 0x0000b300ff0b0a19 */ /* 0x000fe20000011604 */
[----:B------:R-:W-:Y:S01]  /*6fc0*/  IMAD.U32 R4, RZ, RZ, UR12 ;  /* 0x0000000cff047e24 */ /* 0x000fe2000f8e00ff */
[----:B------:R-:W-:Y:S03]  /*6fd0*/  PLOP3.LUT P0, PT, PT, PT, UP1, 0x40, 0x0 ;  /* 0x000000000000781c */ /* 0x000fe60003f0e818 */
[----:B------:R-:W2:Y:S01]  /*6fe0*/  SHFL.IDX PT, R6, R11, RZ, 0x1c1f ;  /* 0x001c1fff0b067589 */ /* 0x000ea200000e0000 */
[----:B------:R-:W-:Y:S04]  /*6ff0*/  IADD3 R4, -R4, UR8, R5 ;  /* 0x0000000804047c10 */ /* 0x000fe8000fffe105 */
[C---:B------:R-:W-:Y:S02]  /*7000*/  IADD3 R5, R4.reuse, c[0x0][0x328], RZ ;  /* 0x0000ca0004057a10 */ /* 0x040fe40007ffe0ff */
[----:B------:R-:W-:Y:S03]  /*7010*/  IADD3 R4, R4, UR19, RZ ;  /* 0x0000001304047c10 */ /* 0x000fe6000fffe0ff */
[--C-:B--2---:R-:W-:Y:S02]  /*7020*/  IMAD.IADD R9, R5, 0x1, R6.reuse ;  /* 0x0000000105097824 */ /* 0x104fe400078e0206 */
[----:B------:R-:W-:Y:S01]  /*7030*/  IMAD.IADD R7, R4, 0x1, R6 ;  /* 0x0000000104077824 */ /* 0x000fe200078e0206 */
[----:B------:R-:W-:-:S05]  /*7040*/  @P0 BRA `(.L_x_265) ;  /* 0x000001a000000947 */ /* 0x000fca0003800000 */
[----:B------:R-:W-:Y:S01]  /*7050*/  IMAD.U32 R13, RZ, RZ, UR12 ;  /* 0x0000000cff0d7e24 */ /* 0x000fe2000f8e00ff */
[----:B------:R-:W-:Y:S04]  /*7060*/  BSSY B0, `(.L_x_266) ;  /* 0x0000012000007945 */ /* 0x000fe80003800000 */
[----:B------:R-:W-:Y:S04]  /*7070*/  IADD3 R13, -R13, UR8, R6 ;  /* 0x000000080d0d7c10 */ /* 0x000fe8000fffe106 */
[----:B------:R-:W-:Y:S11]  /*7080*/  ISETP.GT.AND P0, PT, R13, -0x1, PT ;  /* 0xffffffff0d00780c */ /* 0x000ff60003f04270 */
[----:B------:R-:W-:Y:S02]  /*7090*/  @!UPT UIADD3 URZ, URZ, URZ, URZ ;  /* 0x0000003f3f3ff290 */ /* 0x000fe4000fffe03f */
[----:B------:R-:W-:-:S05]  /*70a0*/  @P0 BRA `(.L_x_267) ;  /* 0x0000008000000947 */ /* 0x000fca0003800000 */
[----:B------:R-:W-:Y:S01]  /*70b0*/  LOP3.LUT R13, RZ, R13, RZ, 0x33, !PT ;  /* 0x0000000dff0d7212 */ /* 0x000fe200078e33ff */
[----:B------:R-:W-:Y:S05]  /*70c0*/  IMAD.MOV.U32 R6, RZ, RZ, 0x1 ;  /* 0x00000001ff067424 */ /* 0x000fea00078e00ff */
[----:B------:R-:W-:Y:S11]  /*70d0*/  ISETP.NE.AND P0, PT, R6, c[0x0][0x32c], PT ;  /* 0x0000cb0006007a0c */ /* 0x000ff60003f05270 */
[----:B------:R-:W-:Y:S02]  /*70e0*/  @!UPT UIADD3 URZ, URZ, URZ, URZ ;  /* 0x0000003f3f3ff290 */ /* 0x000fe4000fffe03f */
[----:B------:R-:W-:Y:S05]  /*70f0*/  @P0 IMAD.HI.U32 R6, R13, c[0x0][0x330], RZ ;  /* 0x0000cc000d060a27 */ /* 0x000fea00078e00ff */
[----:B------:R-:W-:Y:S04]  /*7100*/  @P0 SHF.R.U32.HI R13, RZ, c[0x0][0x334], R6 ;  /* 0x0000cd00ff0d0a19 */ /* 0x000fe80000011606 */
[----:B------:R-:W-:Y:S01]  /*7110*/  LOP3.LUT R13, RZ, R13, RZ, 0x33, !PT ;  /* 0x0000000dff0d7212 */ /* 0x000fe200078e33ff */
[----:B------:R-:W-:-:S05]  /*7120*/  BRA `(.L_x_268) ;  /* 0x0000005000007947 */ /* 0x000fca0003800000 */
.L_x_267:
[----:B------:R-:W-:Y:S04]  /*7130*/  MOV R6, 0x1 ;  /* 0x0000000100067802 */ /* 0x000fe80000000f00 */
[----:B------:R-:W-:Y:S11]  /*7140*/  ISETP.NE.AND P0, PT, R6, c[0x0][0x32c], PT ;  /* 0x0000cb0006007a0c */ /* 0x000ff60003f05270 */
[----:B------:R-:W-:Y:S02]  /*7150*/  @!UPT UIADD3 URZ, URZ, URZ, URZ ;  /* 0x0000003f3f3ff290 */ /* 0x000fe4000fffe03f */
[----:B------:R-:W-:Y:S05]  /*7160*/  @P0 IMAD.HI.U32 R6, R13, c[0x0][0x330], RZ ;  /* 0x0000cc000d060a27 */ /* 0x000fea00078e00ff */
[----:B------:R-:W-:Y:S02]  /*7170*/  @P0 SHF.R.U32.HI R13, RZ, c[0x0][0x334], R6 ;  /* 0x0000cd00ff0d0a19 */ /* 0x000fe40000011606 */
.L_x_268:
[----:B------:R-:W-:Y:S05]  /*7180*/  BSYNC B0 ;  /* 0x0000000000007941 */ /* 0x000fea0003800000 */
.L_x_266:
[----:B------:R-:W-:Y:S04]  /*7190*/  IMAD.MOV.U32 R6, RZ, RZ, c[0x0][0x32c] ;  /* 0x0000cb00ff067624 */ /* 0x000fe800078e00ff */
[----:B------:R-:W-:Y:S04]  /*71a0*/  IMAD R13, R13, R6, -UR5 ;  /* 0x800000050d0d7e24 */ /* 0x000fe8000f8e0206 */
[----:B------:R-:W-:Y:S05]  /*71b0*/  IMAD.IADD R8, R13, 0x1, -R212 ;  /* 0x000000010d087824 */ /* 0x000fea00078e0ad4 */
[----:B------:R-:W-:Y:S02]  /*71c0*/  IADD3 R6, R8, c[0x0][0x32c], RZ ;  /* 0x0000cb0008067a10 */ /* 0x000fe40007ffe0ff */
[----:B------:R-:W-:Y:S02]  /*71d0*/  IMNMX R7, R7, R8, !PT ;  /* 0x0000000807077217 */ /* 0x000fe40007800200 */
[----:B------:R-:W-:Y:S02]  /*71e0*/  IMNMX R9, R9, R6, PT ;  /* 0x0000000609097217 */ /* 0x000fe40003800200 */
.L_x_265:
        /* <DEDUP_REMOVED lines=84> */
.L_x_271:
[----:B------:R-:W-:Y:S04]  /*7730*/  MOV R7, 0x1 ;  /* 0x0000000100077802 */ /* 0x000fe80000000f00 */
[----:B------:R-:W-:Y:S11]  /*7740*/  ISETP.NE.AND P0, PT, R7, c[0x0][0x32c], PT ;  /* 0x0000cb0007007a0c */ /* 0x000ff60003f05270 */
[----:B------:R-:W-:Y:S02]  /*7750*/  @!UPT UIADD3 URZ, URZ, URZ, URZ ;  /* 0x0000003f3f3ff290 */ /* 0x000fe4000fffe03f */
[----:B------:R-:W-:Y:S05]  /*7760*/  @P0 IMAD.HI.U32 R7, R12, c[0x0][0x330], RZ ;  /* 0x0000cc000c070a27 */ /* 0x000fea00078e00ff */
[----:B------:R-:W-:Y:S02]  /*7770*/  @P0 SHF.R.U32.HI R12, RZ, c[0x0][0x334], R7 ;  /* 0x0000cd00ff0c0a19 */ /* 0x000fe40000011607 */
.L_x_272:
[----:B------:R-:W-:Y:S05]  /*7780*/  BSYNC B0 ;  /* 0x0000000000007941 */ /* 0x000fea0003800000 */
.L_x_270:
[----:B------:R-:W-:Y:S04]  /*7790*/  IMAD.MOV.U32 R7, RZ, RZ, c[0x0][0x32c] ;  /* 0x0000cb00ff077624 */ /* 0x000fe800078e00ff */
[----:B------:R-:W-:Y:S04]  /*77a0*/  IMAD R7, R12, R7, -UR5 ;  /* 0x800000050c077e24 */ /* 0x000fe8000f8e0207 */
[----:B------:R-:W-:Y:S05]  /*77b0*/  IMAD.IADD R7, R7, 0x1, -R212 ;  /* 0x0000000107077824 */ /* 0x000fea00078e0ad4 */
[----:B------:R-:W-:Y:S02]  /*77c0*/  IADD3 R12, R7, c[0x0][0x32c], RZ ;  /* 0x0000cb00070c7a10 */ /* 0x000fe40007ffe0ff */
[----:B------:R-:W-:Y:S02]  /*77d0*/  IMNMX R4, R4, R7, !PT ;  /* 0x0000000704047217 */ /* 0x000fe40007800200 */
[----:B------:R-:W-:Y:S02]  /*77e0*/  IMNMX R5, R5, R12, PT ;  /* 0x0000000c05057217 */ /* 0x000fe40003800200 */
.L_x_269:
[----:B------:R-:W-:Y:S01]  /*77f0*/  PLOP3.LUT P6, PT, PT, PT, UP0, 0x80, 0x0 ;  /* 0x000000000000781c */ /* 0x000fe20003fcf008 */
[----:B------:R-:W-:Y:S01]  /*7800*/  LDSM.16.MT88.4 R20, [R198+0x100] ;  /* 0x00010000c614783b */ /* 0x000fe20000004200 */
[----:B------:R-:W-:Y:S02]  /*7810*/  PLOP3.LUT P0, PT, PT, PT, UP0, 0x80, 0x0 ;  /* 0x000000000000781c */ /* 0x000fe40003f0f008 */
[----:B------:R-:W-:Y:S02]  /*7820*/  ISETP.GT.AND P6, PT, R4, RZ, P6 ;  /* 0x000000ff0400720c */ /* 0x000fe400037c4270 */
[----:B------:R-:W-:Y:S02]  /*7830*/  FMNMX.FTZ R7, R10, R3, !PT ;  /* 0x000000030a077209 */ /* 0x000fe40007810000 */
[C---:B------:R-:W-:Y:S01]  /*7840*/  ISETP.LT.OR P6, PT, R5.reuse, 0x1, P6 ;  /* 0x000000010500780c */ /* 0x040fe200037c1670 */
[----:B------:R-:W-:Y:S01]  /*7850*/  LDSM.16.MT88.4 R28, [R197+0x100] ;  /* 0x00010000c51c783b */ /* 0x000fe20000004200 */
[----:B------:R-:W-:Y:S02]  /*7860*/  ISETP.GT.AND P0, PT, R4, 0x1, P0 ;  /* 0x000000010400780c */ /* 0x000fe40000704270 */
        /* <DEDUP_REMOVED lines=20> */
[C---:B------:R-:W-:Y:S02]  /*79b0*/  ISETP.LT.OR P6, PT, R5.reuse, 0x11, P6 ;  /* 0x000000110500780c */ /* 0x040fe400037c1670 */
        /* <DEDUP_REMOVED lines=11> */
[----:B------:R-:W-:Y:S02]  /*7a70*/  ISETP.LT.OR P6, PT, R5, 0x19, P6 ;  /* 0x000000190500780c */ /* 0x000fe400037c1670 */
[----:B------:R-:W-:Y:S02]  /*7a80*/  ISETP.GT.AND P0, PT, R4, 0x19, P0 ;  /* 0x000000190400780c */ /* 0x000fe40000704270 */
[----:B------:R-:W-:Y:S02]  /*7a90*/  FMNMX.FTZ R7, R156, R7, !PT ;  /* 0x000000079c077209 */ /* 0x000fe40007810000 */
[----:B------:R-:W-:Y:S02]  /*7aa0*/  FSEL R143, R235, -INF , !P6 ;  /* 0xff800000eb8f7808 */ /* 0x000fe40007000000 */
[----:B------:R-:W-:Y:S02]  /*7ab0*/  ISETP.LT.OR P0, PT, R5, 0x1a, P0 ;  /* 0x0000001a0500780c */ /* 0x000fe40000701670 */
[----:B------:R-:W-:Y:S02]  /*7ac0*/  FMNMX.FTZ R0, R225, R0, !PT ;  /* 0x00000000e1007209 */ /* 0x000fe40007810000 */
[----:B------:R-:W-:Y:S02]  /*7ad0*/  PLOP3.LUT P6, PT, PT, PT, UP0, 0x80, 0x0 ;  /* 0x000000000000781c */ /* 0x000fe40003fcf008 */
[----:B------:R-:W-:Y:S02]  /*7ae0*/  FMNMX.FTZ R7, R154, R7, !PT ;  /* 0x000000079a077209 */ /* 0x000fe40007810000 */
[----:B------:R-:W-:Y:S02]  /*7af0*/  FSEL R141, R234, -INF , !P0 ;  /* 0xff800000ea8d7808 */ /* 0x000fe40004000000 */
[----:B------:R-:W-:Y:S02]  /*7b00*/  FMNMX.FTZ R0, R11, R0, !PT ;  /* 0x000000000b007209 */ /* 0x000fe40007810000 */
[----:B------:R-:W-:Y:S02]  /*7b10*/  ISETP.GT.AND P6, PT, R4, 0x20, P6 ;  /* 0x000000200400780c */ /* 0x000fe400037c4270 */
[----:B------:R-:W-:Y:S02]  /*7b20*/  PLOP3.LUT P0, PT, PT, PT, UP0, 0x80, 0x0 ;  /* 0x000000000000781c */ /* 0x000fe40003f0f008 */
[----:B------:R-:W-:Y:S02]  /*7b30*/  FMNMX.FTZ R7, R152, R7, !PT ;  /* 0x0000000798077209 */ /* 0x000fe40007810000 */
[----:B------:R-:W-:Y:S02]  /*7b40*/  ISETP.LT.OR P6, PT, R5, 0x21, P6 ;  /* 0x000000210500780c */ /* 0x000fe400037c1670 */
[----:B------:R-:W-:Y:S02]  /*7b50*/  FMNMX.FTZ R0, R9, R0, !PT ;  /* 0x0000000009007209 */ /* 0x000fe40007810000 */
[----:B------:R-:W-:Y:S02]  /*7b60*/  ISETP.GT.AND P0, PT, R4, 0x21, P0 ;  /* 0x000000210400780c */ /* 0x000fe40000704270 */
        /* <DEDUP_REMOVED lines=12> */
[----:B------:R-:W-:Y:S01]  /*7c30*/  ISETP.LT.OR P6, PT, R5, 0x29, P6 ;  /* 0x000000290500780c */ /* 0x000fe200037c1670 */
[----:B------:R-:W1:Y:S01]  /*7c40*/  SHFL.BFLY PT, R7, R0, 0x2, 0x1f ;  /* 0x0c401f0000077f89 */ /* 0x000e6200000e0000 */
[----:B------:R-:W-:Y:S02]  /*7c50*/  ISETP.GT.AND P0, PT, R4, 0x29, P0 ;  /* 0x000000290400780c */ /* 0x000fe40000704270 */
[----:B------:R-:W-:Y:S02]  /*7c60*/  FSEL R155, R244, -INF , !P6 ;  /* 0xff800000f49b7808 */ /* 0x000fe40007000000 */
[----:B------:R-:W-:Y:S02]  /*7c70*/  FMNMX.FTZ R12, R141, R12, !PT ;  /* 0x0000000c8d0c7209 */ /* 0x000fe40007810000 */
[----:B------:R-:W-:Y:S02]  /*7c80*/  ISETP.LT.OR P0, PT, R5, 0x2a, P0 ;  /* 0x0000002a0500780c */ /* 0x000fe40000701670 */
[----:B------:R-:W-:Y:S02]  /*7c90*/  PLOP3.LUT P6, PT, PT, PT, UP0, 0x80, 0x0 ;  /* 0x000000000000781c */ /* 0x000fe40003fcf008 */
[----:B------:R-:W-:Y:S02]  /*7ca0*/  FSEL R153, R243, -INF , !P0 ;  /* 0xff800000f3997808 */ /* 0x000fe40004000000 */
[----:B------:R-:W-:Y:S02]  /*7cb0*/  FMNMX.FTZ R12, R159, R12, !PT ;  /* 0x0000000c9f0c7209 */ /* 0x000fe40007810000 */
[C---:B------:R-:W-:Y:S02]  /*7cc0*/  ISETP.GT.AND P6, PT, R4.reuse, 0x30, P6 ;  /* 0x000000300400780c */ /* 0x040fe400037c4270 */
[----:B------:R-:W-:Y:S02]  /*7cd0*/  PLOP3.LUT P0, PT, PT, PT, UP0, 0x80, 0x0 ;  /* 0x000000000000781c */ /* 0x000fe40003f0f008 */
[----:B------:R-:W-:Y:S02]  /*7ce0*/  FMNMX.FTZ R12, R157, R12, !PT ;  /* 0x0000000c9d0c7209 */ /* 0x000fe40007810000 */
[----:B------:R-:W-:Y:S02]  /*7cf0*/  ISETP.LT.OR P6, PT, R5, 0x31, P6 ;  /* 0x000000310500780c */ /* 0x000fe400037c1670 */
        /* <DEDUP_REMOVED lines=12> */
[----:B------:R-:W-:Y:S02]  /*7dc0*/  ISETP.LT.OR P6, PT, R5, 0x39, P6 ;  /* 0x000000390500780c */ /* 0x000fe400037c1670 */
[----:B------:R-:W-:Y:S02]  /*7dd0*/  ISETP.GT.AND P0, PT, R4, 0x39, P0 ;  /* 0x000000390400780c */ /* 0x000fe40000704270 */
        /* <DEDUP_REMOVED lines=381> */
.L_x_262:
[----:B------:R-:W1:Y:S01]  /*95b0*/  S2UR UR23, SR_CTAID.X ;  /* 0x00000000001779c3 */ /* 0x000e620000002500 */
[----:B------:R-:W-:Y:S01]  /*95c0*/  ULDC.64 UR4, c[0x0][0x2c8] ;  /* 0x0000b20000047ab9 */ /* 0x000fe20000000a00 */
[----:B------:R-:W-:Y:S01]  /*95d0*/  PLOP3.LUT P0, PT, PT, PT, UP1, 0x40, 0x0 ;  /* 0x000000000000781c */ /* 0x000fe20003f0e818 */
[----:B-1----:R-:W-:-:S04]  /*95e0*/  ULEA UR23, UR23, 0x7f, 0x7 ;  /* 0x0000007f17177891 */ /* 0x002fc8000f8e383f */
[----:B------:R-:W-:Y:S02]  /*95f0*/  UIMAD.WIDE.U32 UR28, UR23, UR4, URZ ;  /* 0x00000004171c72a5 */ /* 0x000fe4000f8e003f */
[----:B------:R-:W-:Y:S02]  /*9600*/  UIADD3 UR4, UR8, 0x1, -UR12 ;  /* 0x0000000108047890 */ /* 0x000fe4000fffe80c */
[----:B------:R-:W-:-:S03]  /*9610*/  UMOV UR26, UR23 ;  /* 0x00000017001a7c82 */ /* 0x000fc60008000000 */
[----:B------:R-:W-:Y:S02]  /*9620*/  @UP2 UMOV UR23, UR29 ;  /* 0x0000001d00172c82 */ /* 0x000fe40008000000 */
[----:B------:R-:W-:-:S03]  /*9630*/  @UP2 USHF.R.U32.HI UR26, URZ, UR5, UR23 ;  /* 0x000000053f1a2299 */ /* 0x000fc60008011617 */
[----:B------:R-:W-:Y:S02]  /*9640*/  ULDC UR23, c[0x0][0x324] ;  /* 0x0000c90000177ab9 */ /* 0x000fe40000000800 */
[----:B------:R-:W-:-:S04]  /*9650*/  UIADD3 UR26, UR4, UR26, URZ ;  /* 0x0000001a041a7290 */ /* 0x000fc8000fffe03f */
[----:B------:R-:W-:Y:S01]  /*9660*/  UIADD3 UR23, UR26, -UR23, URZ ;  /* 0x800000171a177290 */ /* 0x000fe2000fffe03f */
[----:B------:R-:W-:Y:S05]  /*9670*/  @P0 BRA `(.L_x_274) ;  /* 0x0000018000000947 */ /* 0x000fea0003800000 */
[----:B------:R-:W-:-:S06]  /*9680*/  UISETP.GT.AND UP0, UPT, UR26, -0x1, UPT ;  /* 0xffffffff1a00788c */ /* 0x000fcc000bf04270 */
[----:B------:R-:W-:-:S13]  /*9690*/  PLOP3.LUT P0, PT, PT, PT, UP0, 0x80, 0x0 ;  /* 0x000000000000781c */ /* 0x000fda0003f0f008 */
[----:B------:R-:W-:Y:S05]  /*96a0*/  @P0 BRA `(.L_x_275) ;  /* 0x000000a000000947 */ /* 0x000fea0003800000 */
[----:B------:R-:W-:Y:S02]  /*96b0*/  UMOV UR5, 0x1 ;  /* 0x0000000100057882 */ /* 0x000fe40000000000 */
[----:B------:R-:W-:Y:S02]  /*96c0*/  ULDC UR4, c[0x0][0x32c] ;  /* 0x0000cb0000047ab9 */ /* 0x000fe40000000800 */
[----:B------:R-:W-:Y:S02]  /*96d0*/  UISETP.NE.AND UP0, UPT, UR5, UR4, UPT ;  /* 0x000000040500728c */ /* 0x000fe4000bf05270 */
[----:B------:R-:W-:Y:S02]  /*96e0*/  ULOP3.LUT UR26, URZ, UR26, URZ, 0x33, !UPT ;  /* 0x0000001a3f1a7292 */ /* 0x000fe4000f8e333f */
[----:B------:R-:W-:Y:S02]  /*96f0*/  ULDC.64 UR4, c[0x0][0x330] ;  /* 0x0000cc0000047ab9 */ /* 0x000fe40000000a00 */
[----:B------:R-:W-:-:S07]  /*9700*/  UIMAD.WIDE.U32 UR28, UR26, UR4, URZ ;  /* 0x000000041a1c72a5 */ /* 0x000fce000f8e003f */
[----:B------:R-:W-:Y:S02]  /*9710*/  @UP0 UMOV UR27, UR29 ;  /* 0x0000001d001b0c82 */ /* 0x000fe40008000000 */
[----:B------:R-:W-:-:S04]  /*9720*/  @UP0 USHF.R.U32.HI UR26, URZ, UR5, UR27 ;  /* 0x000000053f1a0299 */ /* 0x000fc8000801161b */
[----:B------:R-:W-:Y:S01]  /*9730*/  ULOP3.LUT UR26, URZ, UR26, URZ, 0x33, !UPT ;  /* 0x0000001a3f1a7292 */ /* 0x000fe2000f8e333f */
[----:B------:R-:W-:Y:S05]  /*9740*/  BRA `(.L_x_276) ;  /* 0x0000007000007947 */ /* 0x000fea0003800000 */
.L_x_275:
[----:B------:R-:W-:Y:S02]  /*9750*/  UMOV UR5, 0x1 ;  /* 0x0000000100057882 */ /* 0x000fe40000000000 */
[----:B------:R-:W-:Y:S02]  /*9760*/  ULDC UR4, c[0x0][0x32c] ;  /* 0x0000cb0000047ab9 */ /* 0x000fe40000000800 */
[----:B------:R-:W-:-:S03]  /*9770*/  UISETP.NE.AND UP0, UPT, UR5, UR4, UPT ;  /* 0x000000040500728c */ /* 0x000fc6000bf05270 */
[----:B------:R-:W-:Y:S02]  /*9780*/  ULDC.64 UR4, c[0x0][0x330] ;  /* 0x0000cc0000047ab9 */ /* 0x000fe40000000a00 */
[----:B------:R-:W-:-:S07]  /*9790*/  UIMAD.WIDE.U32 UR28, UR26, UR4, URZ ;  /* 0x000000041a1c72a5 */ /* 0x000fce000f8e003f */
[----:B------:R-:W-:Y:S02]  /*97a0*/  @UP0 UMOV UR27, UR29 ;  /* 0x0000001d001b0c82 */ /* 0x000fe40008000000 */
[----:B------:R-:W-:Y:S02]  /*97b0*/  @UP0 USHF.R.U32.HI UR26, URZ, UR5, UR27 ;  /* 0x000000053f1a0299 */ /* 0x000fe4000801161b */
.L_x_276:
[----:B------:R-:W-:Y:S02]  /*97c0*/  ULDC UR4, c[0x0][0x32c] ;  /* 0x0000cb0000047ab9 */ /* 0x000fe40000000800 */
[----:B------:R-:W-:-:S04]  /*97d0*/  UIMAD UR4, UR26, UR4, URZ ;  /* 0x000000041a0472a4 */ /* 0x000fc8000f8e023f */
[----:B------:R-:W-:-:S04]  /*97e0*/  UISETP.LT.AND UP0, UPT, UR23, UR4, UPT ;  /* 0x000000041700728c */ /* 0x000fc8000bf01270 */
[----:B------:R-:W-:-:S04]  /*97f0*/  USEL UR23, UR23, UR4, !UP0 ;  /* 0x0000000417177287 */ /* 0x000fc8000c000000 */
.L_x_274:
        /* <DEDUP_REMOVED lines=19> */
.L_x_280:
        /* <DEDUP_REMOVED lines=56> */
.L_x_278:
        /* <DEDUP_REMOVED lines=223> */
[--C-:B------:R-:W-:Y:S01]  /*aaa0*/  IMAD.MOV.U32 R0, RZ, RZ, R209.reuse ;  /* 0x000000ffff007224 */ /* 0x100fe200078e00d1 */
[----:B------:R-:W-:Y:S04]  /*aab0*/  @P2 SHF.R.U32.HI R0, RZ, c[0x0][0x2c0], R2 ;  /* 0x0000b000ff002a19 */ /* 0x000fe80000011602 */
[C---:B------:R-:W-:Y:S04]  /*aac0*/  @!P1 IADD3 R7, P0, R0.reuse, UR14, RZ ;  /* 0x0000000e00079c10 */ /* 0x040fe8000ff1e0ff */
[----:B------:R-:W-:Y:S01]  /*aad0*/  @!P1 LEA.HI.X.SX32 R2, R0, UR6, 0x1, P0 ;  /* 0x0000000600029c11 */ /* 0x000fe200080f0eff */
[----:B------:R-:W-:Y:S01]  /*aae0*/  IMAD.MOV R0, RZ, RZ, -R0 ;  /* 0x000000ffff007224 */ /* 0x000fe200078e0a00 */
[C---:B------:R-:W-:Y:S03]  /*aaf0*/  @!P1 LEA R4, P0, R7.reuse, c[0x0][0x2a0], 0x2 ;  /* 0x0000a80007049a11 */ /* 0x040fe600078010ff */
        /* <DEDUP_REMOVED lines=42> */
.L_x_279:
        /* <DEDUP_REMOVED lines=407> */
.L_x_277:
        /* <DEDUP_REMOVED lines=12> */
.L_x_291:
        /* <DEDUP_REMOVED lines=9> */
[C---:B------:R-:W-:Y:S03]  /*c860*/  IMAD R6, R208.reuse, c[0x0][0x21c], R6 ;  /* 0x00008700d0067a24 */ /* 0x040fe600078e0206 */
        /* <DEDUP_REMOVED lines=305> */
.L_x_282:
[----:B--234-:R-:W-:Y:S01]  /*db80*/  PLOP3.LUT P6, PT, PT, PT, UP2, 0x80, 0x0 ;  /* 0x000000000000781c */ /* 0x01cfe20003fcf028 */
[----:B------:R-:W0:Y:S01]  /*db90*/  LDGDEPBAR ;  /* 0x00000000000079af */ /* 0x000e220000000000 */
[----:B------:R-:W-:Y:S01]  /*dba0*/  PLOP3.LUT P0, PT, PT, PT, UP2, 0x80, 0x0 ;  /* 0x000000000000781c */ /* 0x000fe20003f0f028 */
[----:B-1----:R-:W-:Y:S01]  /*dbb0*/  IMAD.MOV.U32 R14, RZ, RZ, R211 ;  /* 0x000000ffff0e7224 */ /* 0x002fe200078e00d3 */
[----:B------:R-:W-:Y:S01]  /*dbc0*/  USHF.L.U32 UR4, UR22, 0x6, URZ ;  /* 0x0000000616047899 */ /* 0x000fe2000800063f */
[----:B------:R-:W-:Y:S05]  /*dbd0*/  IMAD.U32 R7, RZ, RZ, UR12 ;  /* 0x0000000cff077e24 */ /* 0x000fea000f8e00ff */
[----:B------:R-:W-:Y:S03]  /*dbe0*/  IMAD.U32 R9, RZ, RZ, UR4 ;  /* 0x00000004ff097e24 */ /* 0x000fe6000f8e00ff */
[----:B------:R-:W-:Y:S02]  /*dbf0*/  @P6 IMAD.HI.U32 R6, R211, c[0x0][0x2c8], RZ ;  /* 0x0000b200d3066a27 */ /* 0x000fe400078e00ff */
[----:B------:R-:W-:Y:S03]  /*dc00*/  IADD3 R8, -R212, 0x1, -R9 ;  /* 0x00000001d4087810 */ /* 0x000fe60007ffe909 */
[----:B------:R-:W-:Y:S02]  /*dc10*/  @P0 SHF.R.U32.HI R14, RZ, c[0x0][0x2cc], R6 ;  /* 0x0000b300ff0e0a19 */ /* 0x000fe40000011606 */
[----:B------:R-:W-:Y:S02]  /*dc20*/  PLOP3.LUT P0, PT, PT, PT, UP1, 0x40, 0x0 ;  /* 0x000000000000781c */ /* 0x000fe40003f0e818 */
[----:B------:R-:W-:Y:S01]  /*dc30*/  IADD3 R7, -R7, UR8, R8 ;  /* 0x0000000807077c10 */ /* 0x000fe2000fffe108 */
[----:B------:R-:W1:Y:S03]  /*dc40*/  SHFL.IDX PT, R6, R14, RZ, 0x1c1f ;  /* 0x001c1fff0e067589 */ /* 0x000e6600000e0000 */
[C---:B------:R-:W-:Y:S02]  /*dc50*/  IADD3 R9, R7.reuse, c[0x0][0x328], RZ ;  /* 0x0000ca0007097a10 */ /* 0x040fe40007ffe0ff */
[----:B------:R-:W-:Y:S03]  /*dc60*/  IADD3 R7, R7, UR19, RZ ;  /* 0x0000001307077c10 */ /* 0x000fe6000fffe0ff */
[--C-:B-1----:R-:W-:Y:S02]  /*dc70*/  IMAD.IADD R13, R9, 0x1, R6.reuse ;  /* 0x00000001090d7824 */ /* 0x102fe400078e0206 */
        /* <DEDUP_REMOVED lines=16> */
.L_x_285:
[----:B------:R-:W-:Y:S04]  /*dd80*/  MOV R6, 0x1 ;  /* 0x0000000100067802 */ /* 0x000fe80000000f00 */
[----:B------:R-:W-:Y:S11]  /*dd90*/  ISETP.NE.AND P0, PT, R6, c[0x0][0x32c], PT ;  /* 0x0000cb0006007a0c */ /* 0x000ff60003f05270 */
[----:B------:R-:W-:Y:S02]  /*dda0*/  @!UPT UIADD3 URZ, URZ, URZ, URZ ;  /* 0x0000003f3f3ff290 */ /* 0x000fe4000fffe03f */
[----:B------:R-:W-:Y:S05]  /*ddb0*/  @P0 IMAD.HI.U32 R6, R15, c[0x0][0x330], RZ ;  /* 0x0000cc000f060a27 */ /* 0x000fea00078e00ff */
[----:B------:R-:W-:Y:S02]  /*ddc0*/  @P0 SHF.R.U32.HI R15, RZ, c[0x0][0x334], R6 ;  /* 0x0000cd00ff0f0a19 */ /* 0x000fe40000011606 */
.L_x_286:
[----:B------:R-:W-:Y:S05]  /*ddd0*/  BSYNC B0 ;  /* 0x0000000000007941 */ /* 0x000fea0003800000 */
.L_x_284:
[----:B------:R-:W-:Y:S04]  /*dde0*/  IMAD.MOV.U32 R6, RZ, RZ, c[0x0][0x32c] ;  /* 0x0000cb00ff067624 */ /* 0x000fe800078e00ff */
[----:B------:R-:W-:Y:S04]  /*ddf0*/  IMAD R15, R15, R6, -UR4 ;  /* 0x800000040f0f7e24 */ /* 0x000fe8000f8e0206 */
[----:B------:R-:W-:Y:S05]  /*de00*/  IMAD.IADD R8, R15, 0x1, -R212 ;  /* 0x000000010f087824 */ /* 0x000fea00078e0ad4 */
[----:B------:R-:W-:Y:S02]  /*de10*/  IADD3 R6, R8, c[0x0][0x32c], RZ ;  /* 0x0000cb0008067a10 */ /* 0x000fe40007ffe0ff */
[----:B------:R-:W-:Y:S02]  /*de20*/  IMNMX R11, R11, R8, !PT ;  /* 0x000000080b0b7217 */ /* 0x000fe40007800200 */
[----:B------:R-:W-:Y:S02]  /*de30*/  IMNMX R13, R13, R6, PT ;  /* 0x000000060d0d7217 */ /* 0x000fe40003800200 */
.L_x_283:
[----:B------:R-:W-:Y:S06]  /*de40*/  UISETP.GT.AND UP0, UPT, UR22, -0x1, UPT ;  /* 0xffffffff1600788c */ /* 0x000fec000bf04270 */
        /* <DEDUP_REMOVED lines=9> */
[----:B------:R-:W-:Y:S02]  /*dee0*/  ISETP.GT.AND P0, PT, R11, 0x8, P0 ;  /* 0x000000080b00780c */ /* 0x000fe40000704270 */
[----:B------:R-:W-:Y:S02]  /*def0*/  PLOP3.LUT P6, PT, PT, PT, UP0, 0x80, 0x0 ;  /* 0x000000000000781c */ /* 0x000fe40003fcf008 */
[----:B------:R-:W-:Y:S02]  /*df00*/  ISETP.LT.OR P0, PT, R13, 0x9, P0 ;  /* 0x000000090d00780c */ /* 0x000fe40000701670 */
        /* <DEDUP_REMOVED lines=8> */
[----:B------:R-:W-:Y:S02]  /*df90*/  FSEL R164, R12, -INF , !P0 ;  /* 0xff8000000ca47808 */ /* 0x000fe40004000000 */
[----:B------:R-:W-:Y:S01]  /*dfa0*/  PLOP3.LUT P0, PT, PT, PT, UP0, 0x80, 0x0 ;  /* 0x000000000000781c */ /* 0x000fe20003f0f008 */
[----:B------:R-:W1:Y:S01]  /*dfb0*/  SHFL.IDX PT, R12, R14, 0x1, 0x1c1f ;  /* 0x003c1f000e0c7f89 */ /* 0x000e6200000e0000 */
        /* <DEDUP_REMOVED lines=11> */
[----:B------:R-:W-:Y:S01]  /*e070*/  ISETP.LT.OR P6, PT, R13, 0x1a, P6 ;  /* 0x0000001a0d00780c */ /* 0x000fe200037c1670 */
[--C-:B-1----:R-:W-:Y:S01]  /*e080*/  IMAD.IADD R7, R7, 0x1, R12.reuse ;  /* 0x0000000107077824 */ /* 0x102fe200078e020c */
[----:B------:R-:W-:Y:S02]  /*e090*/  FSEL R160, R160, -INF , !P0 ;  /* 0xff800000a0a07808 */ /* 0x000fe40004000000 */
[----:B------:R-:W-:Y:S02]  /*e0a0*/  PLOP3.LUT P0, PT, PT, PT, UP0, 0x80, 0x0 ;  /* 0x000000000000781c */ /* 0x000fe40003f0f008 */
[----:B------:R-:W-:Y:S01]  /*e0b0*/  FSEL R140, R4, -INF , !P6 ;  /* 0xff800000048c7808 */ /* 0x000fe20007000000 */
[----:B------:R-:W-:Y:S01]  /*e0c0*/  IMAD.IADD R4, R9, 0x1, R12 ;  /* 0x0000000109047824 */ /* 0x000fe200078e020c */
        /* <DEDUP_REMOVED lines=43> */
.L_x_289:
[----:B------:R-:W-:Y:S04]  /*e380*/  MOV R9, 0x1 ;  /* 0x0000000100097802 */ /* 0x000fe80000000f00 */
[----:B------:R-:W-:Y:S11]  /*e390*/  ISETP.NE.AND P0, PT, R9, c[0x0][0x32c], PT ;  /* 0x0000cb0009007a0c */ /* 0x000ff60003f05270 */
[----:B------:R-:W-:Y:S02]  /*e3a0*/  @!UPT UIADD3 URZ, URZ, URZ, URZ ;  /* 0x0000003f3f3ff290 */ /* 0x000fe4000fffe03f */
[----:B------:R-:W-:Y:S05]  /*e3b0*/  @P0 IMAD.HI.U32 R9, R12, c[0x0][0x330], RZ ;  /* 0x0000cc000c090a27 */ /* 0x000fea00078e00ff */
[----:B------:R-:W-:Y:S02]  /*e3c0*/  @P0 SHF.R.U32.HI R12, RZ, c[0x0][0x334], R9 ;  /* 0x0000cd00ff0c0a19 */ /* 0x000fe40000011609 */
.L_x_290:
[----:B------:R-:W-:Y:S05]  /*e3d0*/  BSYNC B0 ;  /* 0x0000000000007941 */ /* 0x000fea0003800000 */
.L_x_288:
[----:B------:R-:W-:Y:S04]  /*e3e0*/  IMAD.MOV.U32 R9, RZ, RZ, c[0x0][0x32c] ;  /* 0x0000cb00ff097624 */ /* 0x000fe800078e00ff */
[----:B------:R-:W-:Y:S04]  /*e3f0*/  IMAD R9, R12, R9, -UR4 ;  /* 0x800000040c097e24 */ /* 0x000fe8000f8e0209 */
[----:B------:R-:W-:Y:S05]  /*e400*/  IMAD.IADD R12, R9, 0x1, -R212 ;  /* 0x00000001090c7824 */ /* 0x000fea00078e0ad4 */
[----:B------:R-:W-:Y:S02]  /*e410*/  IADD3 R9, R12, c[0x0][0x32c], RZ ;  /* 0x0000cb000c097a10 */ /* 0x000fe40007ffe0ff */
[----:B------:R-:W-:Y:S02]  /*e420*/  IMNMX R7, R7, R12, !PT ;  /* 0x0000000c07077217 */ /* 0x000fe40007800200 */
[----:B------:R-:W-:Y:S02]  /*e430*/  IMNMX R4, R4, R9, PT ;  /* 0x0000000904047217 */ /* 0x000fe40003800200 */
.L_x_287:
[----:B------:R-:W-:Y:S01]  /*e440*/  PLOP3.LUT P6, PT, PT, PT, UP0, 0x80, 0x0 ;  /* 0x000000000000781c */ /* 0x000fe20003fcf008 */
[----:B------:R-:W-:Y:S01]  /*e450*/  LDSM.16.MT88.4 R20, [R198+0x100] ;  /* 0x00010000c614783b */ /* 0x000fe20000004200 */
[----:B------:R-:W-:Y:S02]  /*e460*/  PLOP3.LUT P0, PT, PT, PT, UP0, 0x80, 0x0 ;  /* 0x000000000000781c */ /* 0x000fe40003f0f008 */
[C---:B------:R-:W-:Y:S02]  /*e470*/  ISETP.GT.AND P6, PT, R7.reuse, RZ, P6 ;  /* 0x000000ff0700720c */ /* 0x040fe400037c4270 */
[----:B------:R-:W-:Y:S02]  /*e480*/  FMNMX.FTZ R17, R10, R3, !PT ;  /* 0x000000030a117209 */ /* 0x000fe40007810000 */
[----:B------:R-:W-:Y:S01]  /*e490*/  ISETP.LT.OR P6, PT, R4, 0x1, P6 ;  /* 0x000000010400780c */ /* 0x000fe200037c1670 */
[----:B------:R-:W-:Y:S01]  /*e4a0*/  LDSM.16.MT88.4 R28, [R197+0x100] ;  /* 0x00010000c51c783b */ /* 0x000fe20000004200 */
[C---:B------:R-:W-:Y:S02]  /*e4b0*/  ISETP.GT.AND P0, PT, R7.reuse, 0x1, P0 ;  /* 0x000000010700780c */ /* 0x040fe40000704270 */
[----:B------:R-:W-:Y:S02]  /*e4c0*/  FMNMX.FTZ R17, R138, R17, !PT ;  /* 0x000000118a117209 */ /* 0x000fe40007810000 */
[----:B------:R-:W-:Y:S02]  /*e4d0*/  FSEL R15, R0, -INF , !P6 ;  /* 0xff800000000f7808 */ /* 0x000fe40007000000 */
[----:B------:R-:W-:Y:S02]  /*e4e0*/  ISETP.LT.OR P0, PT, R4, 0x2, P0 ;  /* 0x000000020400780c */ /* 0x000fe40000701670 */
[----:B------:R-:W-:Y:S02]  /*e4f0*/  PLOP3.LUT P6, PT, PT, PT, UP0, 0x80, 0x0 ;  /* 0x000000000000781c */ /* 0x000fe40003fcf008 */
[----:B------:R-:W-:Y:S02]  /*e500*/  FMNMX.FTZ R17, R8, R17, !PT ;  /* 0x0000001108117209 */ /* 0x000fe40007810000 */
[----:B------:R-:W-:Y:S02]  /*e510*/  FSEL R13, R136, -INF , !P0 ;  /* 0xff800000880d7808 */ /* 0x000fe40004000000 */
        /* <DEDUP_REMOVED lines=14> */
[----:B------:R-:W-:Y:S02]  /*e600*/  ISETP.LT.OR P6, PT, R4, 0x11, P6 ;  /* 0x000000110400780c */ /* 0x000fe400037c1670 */
        /* <DEDUP_REMOVED lines=39> */
[C---:B------:R-:W-:Y:S01]  /*e880*/  ISETP.LT.OR P6, PT, R4.reuse, 0x29, P6 ;  /* 0x000000290400780c */ /* 0x040fe200037c1670 */
[----:B------:R-:W1:Y:S01]  /*e890*/  SHFL.BFLY PT, R17, R0, 0x2, 0x1f ;  /* 0x0c401f0000117f89 */ /* 0x000e6200000e0000 */
[----:B------:R-:W-:Y:S02]  /*e8a0*/  ISETP.GT.AND P0, PT, R7, 0x29, P0 ;  /* 0x000000290700780c */ /* 0x000fe40000704270 */
[----:B------:R-:W-:Y:S02]  /*e8b0*/  FSEL R155, R155, -INF , !P6 ;  /* 0xff8000009b9b7808 */ /* 0x000fe40007000000 */
[----:B------:R-:W-:Y:S02]  /*e8c0*/  FMNMX.FTZ R12, R141, R12, !PT ;  /* 0x0000000c8d0c7209 */ /* 0x000fe40007810000 */
[C---:B------:R-:W-:Y:S02]  /*e8d0*/  ISETP.LT.OR P0, PT, R4.reuse, 0x2a, P0 ;  /* 0x0000002a0400780c */ /* 0x040fe40000701670 */
[----:B------:R-:W-:Y:S02]  /*e8e0*/  PLOP3.LUT P6, PT, PT, PT, UP0, 0x80, 0x0 ;  /* 0x000000000000781c */ /* 0x000fe40003fcf008 */
[----:B------:R-:W-:Y:S02]  /*e8f0*/  FSEL R153, R153, -INF , !P0 ;  /* 0xff80000099997808 */ /* 0x000fe40004000000 */
[----:B------:R-:W-:Y:S02]  /*e900*/  FMNMX.FTZ R12, R159, R12, !PT ;  /* 0x0000000c9f0c7209 */ /* 0x000fe40007810000 */
[----:B------:R-:W-:Y:S02]  /*e910*/  ISETP.GT.AND P6, PT, R7, 0x30, P6 ;  /* 0x000000300700780c */ /* 0x000fe400037c4270 */
[----:B------:R-:W-:Y:S02]  /*e920*/  PLOP3.LUT P0, PT, PT, PT, UP0, 0x80, 0x0 ;  /* 0x000000000000781c */ /* 0x000fe40003f0f008 */
[----:B------:R-:W-:Y:S02]  /*e930*/  FMNMX.FTZ R12, R157, R12, !PT ;  /* 0x0000000c9d0c7209 */ /* 0x000fe40007810000 */
[C---:B------:R-:W-:Y:S02]  /*e940*/  ISETP.LT.OR P6, PT, R4.reuse, 0x31, P6 ;  /* 0x000000310400780c */ /* 0x040fe400037c1670 */
        /* <DEDUP_REMOVED lines=8> */
[----:B------:R-:W-:Y:S01]  /*e9d0*/  PLOP3.LUT P0, PT, PT, PT, UP0, 0x80, 0x0 ;  /* 0x000000000000781c */ /* 0x000fe20003f0f008 */
[----:B------:R-:W-:Y:S01]  /*e9e0*/  UISETP.GT.AND UP0, UPT, UR22, UR7, UPT ;  /* 0x000000071600728c */ /* 0x000fe2000bf04270 */
[----:B------:R-:W-:Y:S01]  /*e9f0*/  FMNMX.FTZ R12, R149, R12, !PT ;  /* 0x0000000c950c7209 */ /* 0x000fe20007810000 */
[----:B------:R-:W-:Y:S01]  /*ea00*/  UIADD3 UR22, UR22, -0x1, URZ ;  /* 0xffffffff16167890 */ /* 0x000fe2000fffe03f */
[----:B------:R-:W-:Y:S02]  /*ea10*/  ISETP.LT.OR P6, PT, R4, 0x39, P6 ;  /* 0x000000390400780c */ /* 0x000fe400037c1670 */
[----:B------:R-:W-:Y:S02]  /*ea20*/  ISETP.GT.AND P0, PT, R7, 0x39, P0 ;  /* 0x000000390700780c */ /* 0x000fe40000704270 */
[----:B------:R-:W-:Y:S02]  /*ea30*/  FSEL R145, R145, -INF , !P6 ;  /* 0xff80000091917808 */ /* 0x000fe40007000000 */
[----:B-1----:R-:W-:Y:S02]  /*ea40*/  FMNMX.FTZ R17, R0, R17, !PT ;  /* 0x0000001100117209 */ /* 0x002fe40007810000 */
[----:B------:R-:W-:Y:S02]  /*ea50*/  FMNMX.FTZ R0, R147, R12, !PT ;  /* 0x0000000c93007209 */ /* 0x000fe40007810000 */
[----:B------:R-:W-:Y:S01]  /*ea60*/  ISETP.LT.OR P0, PT, R4, 0x3a, P0 ;  /* 0x0000003a0400780c */ /* 0x000fe20000701670 */
[----:B------:R-:W1:Y:S01]  /*ea70*/  SHFL.BFLY PT, R12, R17, 0x1, 0x1f ;  /* 0x0c201f00110c7f89 */ /* 0x000e6200000e0000 */
        /* <DEDUP_REMOVED lines=8> */
[----:B--2---:R-:W-:Y:S02]  /*eb00*/  FMNMX.FTZ R5, R4, R7, !PT ;  /* 0x0000000704057209 */ /* 0x004fe40007810000 */
[----:B------:R-:W-:Y:S01]  /*eb10*/  FSEL R4, R0, RZ, P0 ;  /* 0x000000ff00047208 */ /* 0x000fe20000000000 */
[--C-:B------:R-:W-:Y:S02]  /*eb20*/  FFMA.FTZ R168, R10, c[0x0][0x2d0], -R151.reuse ;  /* 0x0000b4000aa87a23 */ /* 0x100fe40000010897 */
[----:B------:R-:W1:Y:S01]  /*eb30*/  SHFL.BFLY PT, R132, R5, 0x1, 0x1f ;  /* 0x0c201f0005847f89 */ /* 0x000e6200000e0000 */
[----:B------:R-:W-:Y:S02]  /*eb40*/  FFMA.FTZ R135, R138, c[0x0][0x2d0], -R151 ;  /* 0x0000b4008a877a23 */ /* 0x000fe40000010897 */
[----:B------:R-:W-:Y:S01]  /*eb50*/  FADD.FTZ R4, -R4, R3 ;  /* 0x0000000304047221 */ /* 0x000fe20000010100 */
[----:B------:R-:W-:Y:S01]  /*eb60*/  MUFU.EX2 R168, R168 ;  /* 0x000000a800a87308 */ /* 0x000fe20000000800 */
[--C-:B------:R-:W-:Y:S02]  /*eb70*/  FFMA.FTZ R134, R8, c[0x0][0x2d0], -R151.reuse ;  /* 0x0000b40008867a23 */ /* 0x100fe40000010897 */
        /* <DEDUP_REMOVED lines=10> */
[----:B-1----:R-:W-:Y:S01]  /*ec20*/  FMNMX.FTZ R132, R132, R5, !PT ;  /* 0x0000000584847209 */ /* 0x002fe20007810000 */
[----:B------:R-:W-:Y:S01]  /*ec30*/  MUFU.EX2 R134, R134 ;  /* 0x0000008600867308 */ /* 0x000fe20000000800 */
[--C-:B------:R-:W-:Y:S02]  /*ec40*/  FFMA.FTZ R221, R156, c[0x0][0x2d0], -R151.reuse ;  /* 0x0000b4009cdd7a23 */ /* 0x100fe40000010897 */
[C---:B------:R-:W-:Y:S01]  /*ec50*/  FSETP.NEU.FTZ.AND P0, PT, R132.reuse, -INF , PT ;  /* 0xff8000008400780b */ /* 0x040fe20003f1d000 */
[----:B------:R-:W-:Y:S02]  /*ec60*/  FMUL.FTZ R144, R132, c[0x0][0x2d0] ;  /* 0x0000b40084907a20 */ /* 0x000fe40000410000 */
[--C-:B------:R-:W-:Y:S01]  /*ec70*/  FFMA.FTZ R224, R154, c[0x0][0x2d0], -R151.reuse ;  /* 0x0000b4009ae07a23 */ /* 0x100fe20000010897 */
[----:B------:R-:W-:Y:S01]  /*ec80*/  FSEL R5, R132, RZ, P0 ;  /* 0x000000ff84057208 */ /* 0x000fe20000000000 */
[--C-:B------:R-:W-:Y:S01]  /*ec90*/  FFMA.FTZ R227, R152, c[0x0][0x2d0], -R151.reuse ;  /* 0x0000b40098e37a23 */ /* 0x100fe20000010897 */
[----:B------:R-:W-:Y:S01]  /*eca0*/  FSEL R144, R144, RZ, P0 ;  /* 0x000000ff90907208 */ /* 0x000fe20000000000 */
[----:B------:R-:W1:Y:S01]  /*ecb0*/  MUFU.EX2 R169, R169 ;  /* 0x000000a900a97308 */ /* 0x000e620000000800 */
[--C-:B------:R-:W-:Y:S01]  /*ecc0*/  FFMA.FTZ R230, R150, c[0x0][0x2d0], -R151.reuse ;  /* 0x0000b40096e67a23 */ /* 0x100fe20000010897 */
[----:B------:R-:W-:Y:S01]  /*ecd0*/  PLOP3.LUT P0, PT, PT, PT, UP0, 0x80, 0x0 ;  /* 0x000000000000781c */ /* 0x000fe20003f0f008 */
[----:B------:R-:W-:Y:S01]  /*ece0*/  FADD.FTZ R5, -R5, R2 ;  /* 0x0000000205057221 */ /* 0x000fe20000010100 */
[----:B--2---:R-:W-:Y:S01]  /*ecf0*/  F2FP.PACK_AB R136, R135, R168 ;  /* 0x000000a88788723e */ /* 0x004fe200000000ff */
        /* <DEDUP_REMOVED lines=39> */
[--C-:B------:R-:W-:Y:S02]  /*ef70*/  FFMA.FTZ R233, R145, c[0x0][0x2d0], -R144.reuse ;  /* 0x0000b40091e97a23 */ /* 0x100fe40000010890 */
[----:B------:R-:W-:Y:S02]  /*ef80*/  FFMA.FTZ R151, R146, c[0x0][0x2d0], -R151 ;  /* 0x0000b40092977a23 */ /* 0x000fe40000010897 */
[----:B------:R-:W-:Y:S02]  /*ef90*/  FFMA.FTZ R144, R133, c[0x0][0x2d0], -R144 ;  /* 0x0000b40085907a23 */ /* 0x000fe40000010890 */
        /* <DEDUP_REMOVED lines=126> */
[C---:B------:R-:W-:Y:S02]  /*f780*/  FMUL.FTZ R84, R3.reuse, R84 ;  /* 0x0000005403547220 */ /* 0x040fe40000410000 */
[----:B------:R-:W-:Y:S01]  /*f790*/  FMUL.FTZ R85, R3, R85 ;  /* 0x0000005503557220 */ /* 0x000fe20000410000 */
[----:B------:R-:W-:Y:S01]  /*f7a0*/  F2FP.PACK_AB R100, R175, R174 ;  /* 0x000000aeaf64723e */ /* 0x000fe200000000ff */
[C---:B------:R-:W-:Y:S01]  /*f7b0*/  HMMA.16816.F32 R80, R136.reuse, R102, R80 ;  /* 0x000000668850723c */ /* 0x040fe20000001850 */
[----:B------:R-:W-:Y:S03]  /*f7c0*/  MUFU.EX2 R229, R229 ;  /* 0x000000e500e57308 */ /* 0x000fe60000000800 */
[C---:B------:R-:W-:Y:S01]  /*f7d0*/  FMUL.FTZ R86, R2.reuse, R86 ;  /* 0x0000005602567220 */ /* 0x040fe20000410000 */
[----:B----4-:R-:W-:Y:S01]  /*f7e0*/  F2FP.PACK_AB R101, R179, R178 ;  /* 0x000000b2b365723e */ /* 0x010fe200000000ff */
[----:B------:R-:W-:Y:S01]  /*f7f0*/  FMUL.FTZ R87, R2, R87 ;  /* 0x0000005702577220 */ /* 0x000fe20000410000 */
[----:B------:R-:W-:Y:S01]  /*f800*/  F2FP.PACK_AB R102, R177, R176 ;  /* 0x000000b0b166723e */ /* 0x000fe200000000ff */
[C---:B------:R-:W-:Y:S01]  /*f810*/  FMUL.FTZ R88, R3.reuse, R88 ;  /* 0x0000005803587220 */ /* 0x040fe20000410000 */
[----:B-----5:R-:W-:Y:S02]  /*f820*/  F2FP.PACK_AB R103, R182, R181 ;  /* 0x000000b5b667723e */ /* 0x020fe400000000ff */
[----:B------:R-:W-:Y:S01]  /*f830*/  MUFU.EX2 R231, R231 ;  /* 0x000000e700e77308 */ /* 0x000fe20000000800 */
[C---:B------:R-:W-:Y:S01]  /*f840*/  FMUL.FTZ R89, R3.reuse, R89 ;  /* 0x0000005903597220 */ /* 0x040fe20000410000 */
[C---:B--2---:R-:W-:Y:S03]  /*f850*/  HMMA.16816.F32 R84, R136.reuse, R108, R84 ;  /* 0x0000006c8854723c */ /* 0x044fe60000001854 */
[C---:B------:R-:W-:Y:S02]  /*f860*/  FMUL.FTZ R90, R2.reuse, R90 ;  /* 0x0000005a025a7220 */ /* 0x040fe40000410000 */
        /* <DEDUP_REMOVED lines=153> */
.L_x_281:
[----:B------:R-:W1:Y:S01]  /*10200*/  SHFL.BFLY PT, R3, R214, 0x2, 0x1f ;  /* 0x0c401f00d6037f89 */ /* 0x000e6200000e0000 */
[----:B------:R-:W-:-:S02]  /*10210*/  MOV R4, RZ ;  /* 0x000000ff00047202 */ /* 0x000fc40000000f00 */
[----:B------:R-:W-:Y:S01]  /*10220*/  PLOP3.LUT P2, PT, PT, PT, PT, 0x8, 0x0 ;  /* 0x000000000000781c */ /* 0x000fe20003f4e170 */
[----:B------:R-:W2:Y:S01]  /*10230*/  SHFL.BFLY PT, R2, R215, 0x2, 0x1f ;  /* 0x0c401f00d7027f89 */ /* 0x000ea200000e0000 */
[----:B-1----:R-:W-:Y:S01]  /*10240*/  FADD.FTZ R6, R3, R214 ;  /* 0x000000d603067221 */ /* 0x002fe20000010000 */
[----:B------:R-:W-:Y:S01]  /*10250*/  MOV R3, RZ ;  /* 0x000000ff00037202 */ /* 0x000fe20000000f00 */
[----:B--2---:R-:W-:-:S03]  /*10260*/  FADD.FTZ R7, R2, R215 ;  /* 0x000000d702077221 */ /* 0x004fc60000010000 */
[----:B------:R-:W1:Y:S04]  /*10270*/  SHFL.BFLY PT, R5, R6, 0x1, 0x1f ;  /* 0x0c201f0006057f89 */ /* 0x000e6800000e0000 */
[----:B------:R-:W2:Y:S01]  /*10280*/  SHFL.BFLY PT, R2, R7, 0x1, 0x1f ;  /* 0x0c201f0007027f89 */ /* 0x000ea200000e0000 */
[----:B-1----:R-:W-:Y:S01]  /*10290*/  FADD.FTZ R5, R6, R5 ;  /* 0x0000000506057221 */ /* 0x002fe20000010000 */
[----:B------:R-:W-:Y:S01]  /*102a0*/  MOV R6, 0xff800000 ;  /* 0xff80000000067802 */ /* 0x000fe20000000f00 */
        /* <DEDUP_REMOVED lines=19> */
[C---:B------:R-:W-:Y:S02]  /*103e0*/  FMUL.FTZ R117, R4.reuse, R117 ;  /* 0x0000007504757220 */ /* 0x040fe40000410000 */
        /* <DEDUP_REMOVED lines=92> */
.L_x_243:
[----:B------:R-:W-:Y:S01]  /*109b0*/  USHF.R.S32.HI UR8, URZ, 0x1f, UR10 ;  /* 0x0000001f3f087899 */ /* 0x000fe2000801140a */
[----:B------:R-:W-:Y:S05]  /*109c0*/  @P2 BRA `(.L_x_292) ;  /* 0x000017e000002947 */ /* 0x000fea0003800000 */
[----:B------:R-:W1:Y:S01]  /*109d0*/  S2R R0, SR_TID.X ;  /* 0x0000000000007919 */ /* 0x000e620000002100 */
        /* <DEDUP_REMOVED lines=18> */
[----:B-1----:R-:W-:Y:S02]  /*10b00*/  SHF.R.S32.HI R5, RZ, 0x1f, R0 ;  /* 0x0000001fff057819 */ /* 0x002fe40000011400 */
[----:B------:R-:W-:Y:S02]  /*10b10*/  F2FP.PACK_AB R104, R105, R104 ;  /* 0x000000686968723e */ /* 0x000fe400000000ff */
[----:B------:R-:W-:Y:S02]  /*10b20*/  LEA.HI R2, R5, R0, RZ, 0x2 ;  /* 0x0000000005027211 */ /* 0x000fe400078f10ff */
        /* <DEDUP_REMOVED lines=40> */
[----:B------:R-:W-:Y:S02]  /*10db0*/  F2FP.PACK_AB R54, R55, R54 ;  /* 0x000000363736723e */ /* 0x000fe400000000ff */
        /* <DEDUP_REMOVED lines=9> */
[----:B------:R-:W-:Y:S01]  /*10e50*/  F2FP.PACK_AB R62, R63, R62 ;  /* 0x0000003e3f3e723e */ /* 0x000fe200000000ff */
[----:B------:R-:W-:Y:S01]  /*10e60*/  IMAD.U32 R12, RZ, RZ, UR4 ;  /* 0x00000004ff0c7e24 */ /* 0x000fe2000f8e00ff */
[----:B------:R-:W-:Y:S01]  /*10e70*/  STS [R15], R124 ;  /* 0x0000007c0f007388 */ /* 0x000fe20000000800 */
        /* <DEDUP_REMOVED lines=69> */
[----:B------:R-:W3:Y:S02]  /*112d0*/  @P1 LDG.E R10, [R12.64] ;  /* 0x000000140c0a1981 */ /* 0x000ee4000c1e1900 */
        /* <DEDUP_REMOVED lines=9> */
[----:B---3--:R-:W2:Y:S02]  /*11370*/  @P1 R2UR UR5, R10 ;  /* 0x000000000a0513c2 */ /* 0x008ea400000e0000 */
        /* <DEDUP_REMOVED lines=8> */
.L_x_293:
[----:B-1----:R-:W-:Y:S01]  /*11400*/  SHF.R.S32.HI R13, RZ, 0x1f, R2 ;  /* 0x0000001fff0d7819 */ /* 0x002fe20000011402 */
        /* <DEDUP_REMOVED lines=25> */
[----:B------:R-:W-:Y:S01]  /*115a0*/  UIMAD.WIDE.U32 UR14, UR10, UR6, UR14 ;  /* 0x000000060a0e72a5 */ /* 0x000fe2000f8e000e */
[-C--:B------:R-:W-:Y:S01]  /*115b0*/  LEA.HI R4, R5, R0.reuse, RZ, 0x3 ;  /* 0x0000000005047211 */ /* 0x080fe200078f18ff */
[----:B------:R-:W-:Y:S01]  /*115c0*/  UIMAD UR9, UR10, UR7, UR9 ;  /* 0x000000070a0972a4 */ /* 0x000fe2000f8e0209 */
[----:B------:R-:W-:Y:S01]  /*115d0*/  IMAD R8, R11, 0x8, R2 ;  /* 0x000000080b087824 */ /* 0x000fe200078e0202 */
[----:B------:R-:W-:Y:S01]  /*115e0*/  UIMAD.WIDE.U32 UR16, UR18, UR4, URZ ;  /* 0x00000004121072a5 */ /* 0x000fe2000f8e003f */
[----:B------:R-:W-:Y:S01]  /*115f0*/  LEA.HI R5, R5, R0, RZ, 0x6 ;  /* 0x0000000005057211 */ /* 0x000fe200078f30ff */
[----:B------:R-:W-:-:S02]  /*11600*/  ULDC.64 UR6, c[0x0][0x498] ;  /* 0x0001260000067ab9 */ /* 0x000fc40000000a00 */
[----:B-1----:R-:W-:Y:S01]  /*11610*/  LEA R8, R57, R8, 0x7 ;  /* 0x0000000839087211 */ /* 0x002fe200078e38ff */
[----:B------:R-:W-:Y:S02]  /*11620*/  UIMAD UR12, UR18, UR5, UR12 ;  /* 0x00000005120c72a4 */ /* 0x000fe4000f8e020c */
[----:B------:R-:W-:Y:S02]  /*11630*/  USEL UR13, UR13, URZ, !UP1 ;  /* 0x0000003f0d0d7287 */ /* 0x000fe4000c800000 */
[----:B------:R-:W-:Y:S01]  /*11640*/  @P1 IMAD.HI.U32 R3, R8, c[0x0][0x4ec], RZ ;  /* 0x00013b0008031a27 */ /* 0x000fe200078e00ff */
[----:B------:R-:W-:Y:S02]  /*11650*/  UIMAD UR18, UR11, UR6, URZ ;  /* 0x000000060b1272a4 */ /* 0x000fe4000f8e023f */
[----:B------:R-:W-:Y:S01]  /*11660*/  UIADD3 UR15, UR15, UR9, URZ ;  /* 0x000000090f0f7290 */ /* 0x000fe2000fffe03f */
[----:B------:R-:W-:Y:S01]  /*11670*/  IMAD.MOV.U32 R14, RZ, RZ, R8 ;  /* 0x000000ffff0e7224 */ /* 0x000fe200078e0008 */
[----:B------:R-:W-:Y:S01]  /*11680*/  @P1 SHF.R.U32.HI R14, RZ, c[0x0][0x4f0], R3 ;  /* 0x00013c00ff0e1a19 */ /* 0x000fe20000011603 */
[----:B------:R-:W-:Y:S01]  /*11690*/  UIMAD UR7, UR13, UR7, UR18 ;  /* 0x000000070d0772a4 */ /* 0x000fe2000f8e0212 */
[----:B------:R-:W-:Y:S01]  /*116a0*/  LOP3.LUT R3, R4, 0xfffffff8, RZ, 0xc0, !PT ;  /* 0xfffffff804037812 */ /* 0x000fe200078ec0ff */
[----:B------:R-:W-:Y:S01]  /*116b0*/  UIMAD.WIDE.U32 UR14, UR13, UR6, UR14 ;  /* 0x000000060d0e72a5 */ /* 0x000fe2000f8e000e */
[--C-:B------:R-:W-:Y:S01]  /*116c0*/  SHF.R.S32.HI R13, RZ, 0x1f, R14.reuse ;  /* 0x0000001fff0d7819 */ /* 0x100fe2000001140e */
[----:B------:R-:W-:Y:S01]  /*116d0*/  IMAD.MOV R11, RZ, RZ, -R14 ;  /* 0x000000ffff0b7224 */ /* 0x000fe200078e0a0e */
[----:B------:R-:W-:Y:S01]  /*116e0*/  SHF.R.S32.HI R4, RZ, 0x3, R4 ;  /* 0x00000003ff047819 */ /* 0x000fe20000011404 */
[----:B------:R-:W-:Y:S01]  /*116f0*/  IMAD.IADD R3, R0, 0x1, -R3 ;  /* 0x0000000100037824 */ /* 0x000fe200078e0a03 */
[----:B------:R-:W-:Y:S01]  /*11700*/  ULDC.64 UR4, c[0x0][0x3e8] ;  /* 0x0000fa0000047ab9 */ /* 0x000fe20000000a00 */
[----:B------:R-:W-:Y:S01]  /*11710*/  IMAD R8, R11, c[0x0][0x4e8], R8 ;  /* 0x00013a000b087a24 */ /* 0x000fe200078e0208 */
[----:B------:R-:W-:Y:S01]  /*11720*/  IADD3 R14, P0, R14, UR14, RZ ;  /* 0x0000000e0e0e7c10 */ /* 0x000fe2000ff1e0ff */
[----:B------:R-:W-:Y:S01]  /*11730*/  IMAD.U32 R0, RZ, RZ, UR7 ;  /* 0x00000007ff007e24 */ /* 0x000fe2000f8e00ff */
[----:B------:R-:W-:Y:S01]  /*11740*/  UIMAD UR8, UR8, UR4, URZ ;  /* 0x00000004080872a4 */ /* 0x000fe2000f8e023f */
[----:B------:R-:W-:Y:S01]  /*11750*/  IMAD.SHL.U32 R17, R4, 0x40, RZ ;  /* 0x0000004004117824 */ /* 0x000fe200078e00ff */
[----:B------:R-:W-:Y:S01]  /*11760*/  SHF.R.S32.HI R11, RZ, 0x1f, R8 ;  /* 0x0000001fff0b7819 */ /* 0x000fe20000011408 */
[----:B------:R-:W-:Y:S01]  /*11770*/  UIADD3 UR17, UR17, UR12, URZ ;  /* 0x0000000c11117290 */ /* 0x000fe2000fffe03f */
[----:B------:R-:W-:Y:S01]  /*11780*/  IADD3.X R15, R13, UR15, R0, P0, !PT ;  /* 0x0000000f0d0f7c10 */ /* 0x000fe200087fe400 */
[----:B------:R-:W-:Y:S01]  /*11790*/  UIMAD UR5, UR10, UR5, UR8 ;  /* 0x000000050a0572a4 */ /* 0x000fe2000f8e0208 */
[----:B------:R-:W-:Y:S01]  /*117a0*/  LEA R0, R3, R4, 0x5 ;  /* 0x0000000403007211 */ /* 0x000fe200078e28ff */
[----:B------:R-:W-:Y:S01]  /*117b0*/  IMAD R11, R11, c[0x0][0x488], RZ ;  /* 0x000122000b0b7a24 */ /* 0x000fe200078e02ff */
[----:B------:R-:W-:Y:S01]  /*117c0*/  UIMAD.WIDE.U32 UR16, UR10, UR4, UR16 ;  /* 0x000000040a1072a5 */ /* 0x000fe2000f8e0010 */
[----:B------:R-:W-:Y:S01]  /*117d0*/  IMAD.WIDE.U32 R14, R8, c[0x0][0x488], R14 ;  /* 0x00012200080e7a25 */ /* 0x000fe200078e000e */
[----:B------:R-:W-:Y:S01]  /*117e0*/  ULDC.64 UR6, c[0x0][0x3f0] ;  /* 0x0000fc0000067ab9 */ /* 0x000fe20000000a00 */
[----:B------:R-:W-:Y:S01]  /*117f0*/  LOP3.LUT R17, R17, 0x1c0, RZ, 0xc0, !PT ;  /* 0x000001c011117812 */ /* 0x000fe200078ec0ff */
[----:B------:R-:W-:Y:S01]  /*11800*/  UIMAD UR11, UR11, UR6, URZ ;  /* 0x000000060b0b72a4 */ /* 0x000fe2000f8e023f */
[----:B------:R-:W-:Y:S01]  /*11810*/  IMAD R13, R57, 0x80, R0 ;  /* 0x00000080390d7824 */ /* 0x000fe200078e0200 */
[----:B------:R-:W-:Y:S01]  /*11820*/  LEA R12, P0, R14, c[0x0][0x450], 0x2 ;  /* 0x000114000e0c7a11 */ /* 0x000fe200078010ff */
[----:B------:R-:W-:Y:S01]  /*11830*/  IMAD R11, R8, c[0x0][0x48c], R11 ;  /* 0x00012300080b7a24 */ /* 0x000fe200078e020b */
[----:B------:R-:W-:Y:S01]  /*11840*/  UIADD3 UR17, UR17, UR5, URZ ;  /* 0x0000000511117290 */ /* 0x000fe2000fffe03f */
[----:B------:R-:W-:Y:S01]  /*11850*/  @P1 IMAD.HI.U32 R16, R13, c[0x0][0x4ec], RZ ;  /* 0x00013b000d101a27 */ /* 0x000fe200078e00ff */
[----:B------:R-:W-:Y:S01]  /*11860*/  UIMAD UR7, UR13, UR7, UR11 ;  /* 0x000000070d0772a4 */ /* 0x000fe2000f8e020b */
[----:B------:R-:W-:Y:S01]  /*11870*/  SHFL.IDX PT, R48, R12, RZ, 0x1c1f ;  /* 0x001c1fff0c307589 */ /* 0x000fe200000e0000 */
[----:B------:R-:W-:Y:S01]  /*11880*/  UIMAD.WIDE.U32 UR16, UR13, UR6, UR16 ;  /* 0x000000060d1072a5 */ /* 0x000fe2000f8e0010 */
[----:B------:R-:W-:-:S02]  /*11890*/  IMAD.IADD R11, R15, 0x1, R11 ;  /* 0x000000010f0b7824 */ /* 0x000fc400078e020b */
[----:B------:R-:W-:Y:S01]  /*118a0*/  IMAD.MOV.U32 R8, RZ, RZ, R13 ;  /* 0x000000ffff087224 */ /* 0x000fe200078e000d */
[----:B------:R-:W-:Y:S01]  /*118b0*/  @P1 SHF.R.U32.HI R8, RZ, c[0x0][0x4f0], R16 ;  /* 0x00013c00ff081a19 */ /* 0x000fe20000011610 */
[----:B------:R-:W-:Y:S01]  /*118c0*/  IMAD.SHL.U32 R0, R3, 0x8, RZ ;  /* 0x0000000803007824 */ /* 0x000fe200078e00ff */
[----:B------:R-:W-:Y:S01]  /*118d0*/  LEA.HI.X R11, R14, c[0x0][0x454], R11, 0x2, P0 ;  /* 0x000115000e0b7a11 */ /* 0x000fe200000f140b */
[----:B------:R-:W-:Y:S01]  /*118e0*/  SHFL.IDX PT, R34, R12, 0x1, 0x1c1f ;  /* 0x003c1f000c227f89 */ /* 0x000fe200000e0000 */
[----:B------:R-:W-:Y:S01]  /*118f0*/  SHF.R.U32.HI R3, RZ, 0x3, R17 ;  /* 0x00000003ff037819 */ /* 0x000fe20000011611 */
[----:B------:R-:W-:Y:S01]  /*11900*/  IMAD.MOV R32, RZ, RZ, -R8 ;  /* 0x000000ffff207224 */ /* 0x000fe200078e0a08 */
[----:B------:R-:W-:Y:S01]  /*11910*/  LOP3.LUT R10, R17, 0x38, R0, 0xf8, !PT ;  /* 0x00000038110a7812 */ /* 0x000fe200078ef800 */
[----:B------:R-:W1:Y:S01]  /*11920*/  SHFL.IDX PT, R49, R11, RZ, 0x1c1f ;  /* 0x001c1fff0b317589 */ /* 0x000e6200000e0000 */
[----:B------:R-:W-:Y:S01]  /*11930*/  UIADD3 UR7, UR17, UR7, URZ ;  /* 0x0000000711077290 */ /* 0x000fe2000fffe03f */
[----:B------:R-:W-:Y:S01]  /*11940*/  IMAD R32, R32, c[0x0][0x4e8], R13 ;  /* 0x00013a0020207a24 */ /* 0x000fe200078e020d */
[----:B------:R-:W-:Y:S01]  /*11950*/  LOP3.LUT R3, R10, R3, RZ, 0x3c, !PT ;  /* 0x000000030a037212 */ /* 0x000fe200078e3cff */
[----:B------:R-:W2:Y:S01]  /*11960*/  SHFL.IDX PT, R35, R11, 0x1, 0x1c1f ;  /* 0x003c1f000b237f89 */ /* 0x000ea200000e0000 */
[----:B------:R-:W-:Y:S01]  /*11970*/  IMAD R13, R57, 0x80, R2 ;  /* 0x00000080390d7824 */ /* 0x000fe200078e0202 */
[----:B------:R-:W-:Y:S01]  /*11980*/  SHF.R.S32.HI R10, RZ, 0x1f, R8 ;  /* 0x0000001fff0a7819 */ /* 0x000fe20000011408 */
[----:B-----5:R-:W-:Y:S01]  /*11990*/  IMAD R2, R9, c[0x0][0x4e8], RZ ;  /* 0x00013a0009027a24 */ /* 0x020fe200078e02ff */
[----:B------:R-:W-:Y:S01]  /*119a0*/  MOV R14, UR16 ;  /* 0x00000010000e7c02 */ /* 0x000fe20008000f00 */
[----:B------:R-:W-:Y:S01]  /*119b0*/  IMAD.U32 R15, RZ, RZ, UR17 ;  /* 0x00000011ff0f7e24 */ /* 0x000fe2000f8e00ff */
[C---:B------:R-:W-:Y:S01]  /*119c0*/  IADD3 R9, R13.reuse, 0x8, RZ ;  /* 0x000000080d097810 */ /* 0x040fe20007ffe0ff */
[----:B------:R-:W-:Y:S01]  /*119d0*/  IMAD.U32 R15, RZ, RZ, UR7 ;  /* 0x00000007ff0f7e24 */ /* 0x000fe2000f8e00ff */
[-C--:B------:R-:W-:Y:S01]  /*119e0*/  ISETP.GE.OR P0, PT, R13, R2.reuse, P2 ;  /* 0x000000020d00720c */ /* 0x080fe20001706670 */
[----:B------:R-:W-:Y:S01]  /*119f0*/  IMAD R17, R10, c[0x0][0x3e0], RZ ;  /* 0x0000f8000a117a24 */ /* 0x000fe200078e02ff */
[----:B------:R-:W-:Y:S01]  /*11a00*/  ISETP.GE.OR P2, PT, R9, R2, P2 ;  /* 0x000000020900720c */ /* 0x000fe20001746670 */
[----:B------:R-:W-:-:S02]  /*11a10*/  IMAD.SHL.U32 R10, R5, 0x8, RZ ;  /* 0x00000008050a7824 */ /* 0x000fc400078e00ff */
        /* <DEDUP_REMOVED lines=9> */
[C---:B------:R-:W-:Y:S01]  /*11ab0*/  IMAD R3, R32.reuse, c[0x0][0x3dc], R5 ;  /* 0x0000f70020037a24 */ /* 0x040fe200078e0205 */
[----:B--2---:R1:W-:Y:S01]  /*11ac0*/  @!P2 ST.E [R34.64], R7 ;  /* 0x000000072200a985 */ /* 0x0043e2000c101914 */
[----:B------:R-:W-:-:S03]  /*11ad0*/  IMAD.WIDE.U32 R32, R32, c[0x0][0x3d8], R14 ;  /* 0x0000f60020207a25 */ /* 0x000fc600078e000e */
[----:B------:R1:W2:Y:S01]  /*11ae0*/  LDS.128 R44, [R58+0x1080] ;  /* 0x001080003a2c7984 */ /* 0x0002a20000000c00 */
[----:B------:R-:W-:Y:S01]  /*11af0*/  IMAD.IADD R3, R33, 0x1, R3 ;  /* 0x0000000121037824 */ /* 0x000fe200078e0203 */
[C---:B------:R-:W-:Y:S02]  /*11b00*/  LEA R56, P0, R32.reuse, c[0x0][0x380], 0x1 ;  /* 0x0000e00020387a11 */ /* 0x040fe400078008ff */
[----:B------:R1:W3:Y:S02]  /*11b10*/  LDS.128 R40, [R58+0x2080] ;  /* 0x002080003a287984 */ /* 0x0002e40000000c00 */
[----:B------:R-:W-:Y:S02]  /*11b20*/  LEA.HI.X R55, R32, c[0x0][0x384], R3, 0x1, P0 ;  /* 0x0000e10020377a11 */ /* 0x000fe400000f0c03 */
[----:B------:R1:W4:Y:S01]  /*11b30*/  LDS.128 R36, [R58+0x3080] ;  /* 0x003080003a247984 */ /* 0x0003220000000c00 */
[----:B------:R-:W-:-:S03]  /*11b40*/  ISETP.GE.AND P0, PT, R57, R2, PT ;  /* 0x000000023900720c */ /* 0x000fc60003f06270 */
        /* <DEDUP_REMOVED lines=29> */
.L_x_295:
[----:B--2---:R-:W-:Y:S05]  /*11d20*/  BSYNC B0 ;  /* 0x0000000000007941 */ /* 0x004fea0003800000 */
.L_x_294:
        /* <DEDUP_REMOVED lines=23> */
.L_x_297:
[----:B------:R-:W-:Y:S05]  /*11ea0*/  BSYNC B0 ;  /* 0x0000000000007941 */ /* 0x000fea0003800000 */
.L_x_296:
[----:B------:R-:W-:Y:S01]  /*11eb0*/  IADD3 R3, R57, 0x40, RZ ;  /* 0x0000004039037810 */ /* 0x000fe20007ffe0ff */
[----:B--2---:R2:W1:Y:S01]  /*11ec0*/  SHFL.IDX PT, R17, R55, 0x2, 0x181f ;  /* 0x00581f0037117f89 */ /* 0x00446200000e0000 */
        /* <DEDUP_REMOVED lines=21> */
.L_x_299:
[----:B------:R-:W-:Y:S05]  /*12020*/  BSYNC B0 ;  /* 0x0000000000007941 */ /* 0x000fea0003800000 */
.L_x_298:
        /* <DEDUP_REMOVED lines=24> */
.L_x_292:
        /* <DEDUP_REMOVED lines=17> */
[----:B------:R-:W-:Y:S01]  /*122c0*/  MOV R4, UR4 ;  /* 0x0000000400047c02 */ /* 0x000fe20008000f00 */
        /* <DEDUP_REMOVED lines=13> */
.L_x_300:
[----:B-1----:R-:W1:Y:S01]  /*123a0*/  S2R R7, SR_TID.X ;  /* 0x0000000000077919 */ /* 0x002e620000002100 */
[----:B------:R-:W-:Y:S01]  /*123b0*/  USHF.R.S32.HI UR6, URZ, 0x1f, UR13 ;  /* 0x0000001f3f067899 */ /* 0x000fe2000801140d */
[----:B------:R-:W-:Y:S01]  /*123c0*/  BSSY B0, `(.L_x_301) ;  /* 0x0000029000007945 */ /* 0x000fe20003800000 */
[----:B------:R-:W-:-:S02]  /*123d0*/  USEL UR13, UR13, URZ, !UP1 ;  /* 0x0000003f0d0d7287 */ /* 0x000fc4000c800000 */
[----:B------:R-:W-:Y:S01]  /*123e0*/  USEL UR6, UR6, URZ, !UP1 ;  /* 0x0000003f06067287 */ /* 0x000fe2000c800000 */
[----:B-1----:R-:W-:-:S13]  /*123f0*/  ISETP.GT.AND P0, PT, R7, 0x7f, PT ;  /* 0x0000007f0700780c */ /* 0x002fda0003f04270 */
        /* <DEDUP_REMOVED lines=22> */
[----:B------:R-:W-:-:S03]  /*12560*/  IADD3 R4, -R8, RZ, RZ ;  /* 0x000000ff08047210 */ /* 0x000fc60007ffe1ff */
[----:B------:R-:W-:Y:S02]  /*12570*/  IMAD.U32 R0, RZ, RZ, UR5 ;  /* 0x00000005ff007e24 */ /* 0x000fe4000f8e00ff */
[----:B------:R-:W-:Y:S01]  /*12580*/  IMAD R4, R4, c[0x0][0x4e8], R5 ;  /* 0x00013a0004047a24 */ /* 0x000fe200078e0205 */
[----:B------:R-:W-:Y:S02]  /*12590*/  SHF.R.S32.HI R5, RZ, 0x1f, R8 ;  /* 0x0000001fff057819 */ /* 0x000fe40000011408 */
[----:B------:R-:W-:Y:S02]  /*125a0*/  IADD3 R8, P0, R8, UR16, RZ ;  /* 0x0000001008087c10 */ /* 0x000fe4000ff1e0ff */
[----:B------:R-:W-:Y:S02]  /*125b0*/  SHF.R.S32.HI R2, RZ, 0x1f, R4 ;  /* 0x0000001fff027819 */ /* 0x000fe40000011404 */
[----:B------:R-:W-:-:S03]  /*125c0*/  IADD3.X R9, R5, UR17, R0, P0, !PT ;  /* 0x0000001105097c10 */ /* 0x000fc600087fe400 */
[----:B------:R-:W-:Y:S02]  /*125d0*/  IMAD R5, R2, c[0x0][0x488], RZ ;  /* 0x0001220002057a24 */ /* 0x000fe400078e02ff */
[----:B------:R-:W-:-:S04]  /*125e0*/  IMAD.WIDE.U32 R8, R4, c[0x0][0x488], R8 ;  /* 0x0001220004087a25 */ /* 0x000fc800078e0008 */
[----:B------:R-:W-:Y:S01]  /*125f0*/  IMAD R0, R4, c[0x0][0x48c], R5 ;  /* 0x0001230004007a24 */ /* 0x000fe200078e0205 */
[----:B------:R-:W-:-:S04]  /*12600*/  LEA R4, P0, R8, c[0x0][0x450], 0x2 ;  /* 0x0001140008047a11 */ /* 0x000fc800078010ff */
[----:B------:R-:W-:Y:S01]  /*12610*/  IADD3 R5, R9, R0, RZ ;  /* 0x0000000009057210 */ /* 0x000fe20007ffe0ff */
[----:B------:R-:W-:-:S03]  /*12620*/  IMAD.MOV.U32 R9, RZ, RZ, -0x800000 ;  /* 0xff800000ff097424 */ /* 0x000fc600078e00ff */
[----:B------:R-:W-:-:S05]  /*12630*/  LEA.HI.X R5, R8, c[0x0][0x454], R5, 0x2, P0 ;  /* 0x0001150008057a11 */ /* 0x000fca00000f1405 */
[----:B------:R1:W-:Y:S02]  /*12640*/  STG.E [R4.64], R9 ;  /* 0x0000000904007986 */ /* 0x0003e4000c101914 */
.L_x_302:
[----:B------:R-:W-:Y:S05]  /*12650*/  BSYNC B0 ;  /* 0x0000000000007941 */ /* 0x000fea0003800000 */
.L_x_301:
        /* <DEDUP_REMOVED lines=17> */
[C---:B------:R-:W-:Y:S02]  /*12770*/  LEA R0, R7.reuse, R4, 0x5 ;  /* 0x0000000407007211 */ /* 0x040fe400078e28ff */
[----:B------:R-:W-:Y:S01]  /*12780*/  UIMAD UR7, UR10, UR5, UR7 ;  /* 0x000000050a0772a4 */ /* 0x000fe2000f8e0207 */
[----:B------:R-:W-:Y:S01]  /*12790*/  SHF.L.U32 R7, R7, 0x3, RZ ;  /* 0x0000000307077819 */ /* 0x000fe200000006ff */
[----:B------:R-:W-:Y:S01]  /*127a0*/  UIMAD.WIDE.U32 UR10, UR10, UR4, UR16 ;  /* 0x000000040a0a72a5 */ /* 0x000fe2000f8e0010 */
[----:B-1----:R-:W-:-:S02]  /*127b0*/  IMAD R0, R5, 0x80, R0 ;  /* 0x0000008005007824 */ /* 0x002fc400078e0200 */
[----:B------:R-:W-:Y:S01]  /*127c0*/  ULDC.64 UR4, c[0x0][0x3f0] ;  /* 0x0000fc0000047ab9 */ /* 0x000fe20000000a00 */
[----:B------:R-:W-:Y:S01]  /*127d0*/  IMAD R4, R5, 0x80, R4 ;  /* 0x0000008005047824 */ /* 0x000fe200078e0204 */
[----:B------:R-:W-:Y:S01]  /*127e0*/  UIMAD UR6, UR6, UR4, URZ ;  /* 0x00000004060672a4 */ /* 0x000fe2000f8e023f */
[----:B------:R-:W-:Y:S01]  /*127f0*/  @P0 IMAD.HI.U32 R2, R0, c[0x0][0x4ec], RZ ;  /* 0x00013b0000020a27 */ /* 0x000fe200078e00ff */
[----:B------:R-:W-:Y:S01]  /*12800*/  UIADD3 UR11, UR7, UR11, URZ ;  /* 0x0000000b070b7290 */ /* 0x000fe2000fffe03f */
[----:B------:R-:W-:Y:S01]  /*12810*/  MOV R8, R0 ;  /* 0x0000000000087202 */ /* 0x000fe20000000f00 */
[----:B------:R-:W-:Y:S01]  /*12820*/  UIMAD UR5, UR13, UR5, UR6 ;  /* 0x000000050d0572a4 */ /* 0x000fe2000f8e0206 */
[----:B------:R-:W-:Y:S01]  /*12830*/  IADD3 R5, R7, 0x80, RZ ;  /* 0x0000008007057810 */ /* 0x000fe20007ffe0ff */
[----:B------:R-:W-:Y:S01]  /*12840*/  UIMAD.WIDE.U32 UR10, UR13, UR4, UR10 ;  /* 0x000000040d0a72a5 */ /* 0x000fe2000f8e000a */
[----:B------:R-:W-:-:S03]  /*12850*/  @P0 SHF.R.U32.HI R8, RZ, c[0x0][0x4f0], R2 ;  /* 0x00013c00ff080a19 */ /* 0x000fc60000011602 */
[----:B------:R-:W-:Y:S01]  /*12860*/  UIADD3 UR5, UR11, UR5, URZ ;  /* 0x000000050b057290 */ /* 0x000fe2000fffe03f */
[--C-:B------:R-:W-:Y:S01]  /*12870*/  SHF.R.S32.HI R9, RZ, 0x1f, R8.reuse ;  /* 0x0000001fff097819 */ /* 0x100fe20000011408 */
[----:B------:R-:W-:Y:S01]  /*12880*/  IMAD.MOV R11, RZ, RZ, -R8 ;  /* 0x000000ffff0b7224 */ /* 0x000fe200078e0a08 */
[----:B------:R-:W-:-:S03]  /*12890*/  MOV R10, UR10 ;  /* 0x0000000a000a7c02 */ /* 0x000fc60008000f00 */
[----:B------:R-:W-:Y:S02]  /*128a0*/  IMAD R6, R11, c[0x0][0x4e8], R0 ;  /* 0x00013a000b067a24 */ /* 0x000fe400078e0200 */
[----:B------:R-:W-:Y:S01]  /*128b0*/  IMAD.U32 R11, RZ, RZ, UR11 ;  /* 0x0000000bff0b7e24 */ /* 0x000fe2000f8e00ff */
[----:B------:R-:W-:Y:S01]  /*128c0*/  MOV R11, UR5 ;  /* 0x00000005000b7c02 */ /* 0x000fe20008000f00 */
[----:B------:R-:W-:Y:S01]  /*128d0*/  IMAD R9, R9, c[0x0][0x3e0], RZ ;  /* 0x0000f80009097a24 */ /* 0x000fe200078e02ff */
[----:B------:R-:W-:-:S03]  /*128e0*/  SHF.R.S32.HI R2, RZ, 0x1f, R6 ;  /* 0x0000001fff027819 */ /* 0x000fc60000011406 */
[C---:B------:R-:W-:Y:S02]  /*128f0*/  IMAD R0, R8.reuse, c[0x0][0x3e4], R9 ;  /* 0x0000f90008007a24 */ /* 0x040fe400078e0209 */
        /* <DEDUP_REMOVED lines=8> */
[----:B------:R-:W-:Y:S02]  /*12980*/  LEA.HI.X R8, R10, c[0x0][0x384], R11, 0x1, P0 ;  /* 0x0000e1000a087a11 */ /* 0x000fe400000f0c0b */
[----:B------:R-:W-:Y:S01]  /*12990*/  ISETP.GE.AND P0, PT, R4, R3, PT ;  /* 0x000000030400720c */ /* 0x000fe20003f06270 */
[----:B------:R1:W2:Y:S04]  /*129a0*/  SHFL.IDX PT, R10, R9, RZ, 0x181f ;  /* 0x00181fff090a7589 */ /* 0x0002a800000e0000 */
        /* <DEDUP_REMOVED lines=17> */
.L_x_304:
[----:B------:R-:W-:Y:S05]  /*12ac0*/  BSYNC B0 ;  /* 0x0000000000007941 */ /* 0x000fea0003800000 */
.L_x_303:
        /* <DEDUP_REMOVED lines=21> */
.L_x_306:
[----:B------:R-:W-:Y:S05]  /*12c20*/  BSYNC B0 ;  /* 0x0000000000007941 */ /* 0x000fea0003800000 */
.L_x_305:
        /* <DEDUP_REMOVED lines=21> */
.L_x_308:
[----:B------:R-:W-:Y:S05]  /*12d80*/  BSYNC B0 ;  /* 0x0000000000007941 */ /* 0x000fea0003800000 */
.L_x_307:
        /* <DEDUP_REMOVED lines=22> */
.L_x_309:
        /* <DEDUP_REMOVED lines=9> */
.L_x_1498:


//--------------------- .text._ZN7cutlass13device_kernelIN5flash19enable_sm80_to_sm89INS1_16FlashAttnFwdSm80INS1_25CollectiveMainloopFwdSm80ILi8ELi1ELb0EN4cute5tupleIJNS5_1CILi128EEENS7_ILi64EEENS7_ILi192EEEEEELi192ENS_6half_tEfNS_4arch4Sm80ELb0ELb1ELb1ELb1ELb1ELb1ELb1ELb0EEENS1_21CollectiveEpilogueFwdINS6_IJS8_SA_S9_EEENS6_IJNS7_ILi1EEESI_SI_EEESC_SE_Li256ELb1ELb1ELb0ELb0EEENS1_19SingleTileSchedulerILb1ELb0ELb1ELi128EEEEEEEEEvNT_6ParamsE --------------------------
	.section	.text._ZN7cutlass13device_kernelIN5flash19enable_sm80_to_sm89INS1_16FlashAttnFwdSm80INS1_25CollectiveMainloopFwdSm80ILi8ELi1ELb0EN4cute5tupleIJNS5_1CILi128EEENS7_ILi64EEENS7_ILi192EEEEEELi192ENS_6half_tEfNS_4arch4Sm80ELb0ELb1ELb1ELb1ELb1ELb1ELb1ELb0EEENS1_21CollectiveEpilogueFwdINS6_IJS8_SA_S9_EEENS6_IJNS7_ILi1EEESI_SI_EEESC_SE_Li256ELb1ELb1ELb0ELb0EEENS1_19SingleTileSchedulerILb1ELb0ELb1ELi128EEEEEEEEEvNT_6ParamsE,"ax",@progbits
	.sectioninfo	@"SHI_REGISTERS=251"
	.align	128
.text._ZN7cutlass13device_kernelIN5flash19enable_sm80_to_sm89INS1_16FlashAttnFwdSm80INS1_25CollectiveMainloopFwdSm80ILi8ELi1ELb0EN4cute5tupleIJNS5_1CILi128EEENS7_ILi64EEENS7_ILi192EEEEEELi192ENS_6half_tEfNS_4arch4Sm80ELb0ELb1ELb1ELb1ELb1ELb1ELb1ELb0EEENS1_21CollectiveEpilogueFwdINS6_IJS8_SA_S9_EEENS6_IJNS7_ILi1EEESI_SI_EEESC_SE_Li256ELb1ELb1ELb0ELb0EEENS1_19SingleTileSchedulerILb1ELb0ELb1ELi128EEEEEEEEEvNT_6ParamsE:
        .type           _ZN7cutlass13device_kernelIN5flash19enable_sm80_to_sm89INS1_16FlashAttnFwdSm80INS1_25CollectiveMainloopFwdSm80ILi8ELi1ELb0EN4cute5tupleIJNS5_1CILi128EEENS7_ILi64EEENS7_ILi192EEEEEELi192ENS_6half_tEfNS_4arch4Sm80ELb0ELb1ELb1ELb1ELb1ELb1ELb1ELb0EEENS1_21CollectiveEpilogueFwdINS6_IJS8_SA_S9_EEENS6_IJNS7_ILi1EEESI_SI_EEESC_SE_Li256ELb1ELb1ELb0ELb0EEENS1_19SingleTileSchedulerILb1ELb0ELb1ELi128EEEEEEEEEvNT_6ParamsE,@function
        .size           _ZN7cutlass13device_kernelIN5flash19enable_sm80_to_sm89INS1_16FlashAttnFwdSm80INS1_25CollectiveMainloopFwdSm80ILi8ELi1ELb0EN4cute5tupleIJNS5_1CILi128EEENS7_ILi64EEENS7_ILi192EEEEEELi192ENS_6half_tEfNS_4arch4Sm80ELb0ELb1ELb1ELb1ELb1ELb1ELb1ELb0EEENS1_21CollectiveEpilogueFwdINS6_IJS8_SA_S9_EEENS6_IJNS7_ILi1EEESI_SI_EEESC_SE_Li256ELb1ELb1ELb0ELb0EEENS1_19SingleTileSchedulerILb1ELb0ELb1ELi128EEEEEEEEEvNT_6ParamsE,(.L_x_1499 - _ZN7cutlass13device_kernelIN5flash19enable_sm80_to_sm89INS1_16FlashAttnFwdSm80INS1_25CollectiveMainloopFwdSm80ILi8ELi1ELb0EN4cute5tupleIJNS5_1CILi128EEENS7_ILi64EEENS7_ILi192EEEEEELi192ENS_6half_tEfNS_4arch4Sm80ELb0ELb1ELb1ELb1ELb1ELb1ELb1ELb0EEENS1_21CollectiveEpilogueFwdINS6_IJS8_SA_S9_EEENS6_IJNS7_ILi1EEESI_SI_EEESC_SE_Li256ELb1ELb1ELb0ELb0EEENS1_19SingleTileSchedulerILb1ELb0ELb1ELi128EEEEEEEEEvNT_6ParamsE)
        .other          _ZN7cutlass13device_kernelIN5flash19enable_sm80_to_sm89INS1_16FlashAttnFwdSm80INS1_25CollectiveMainloopFwdSm80ILi8ELi1ELb0EN4cute5tupleIJNS5_1CILi128EEENS7_ILi64EEENS7_ILi192EEEEEELi192ENS_6half_tEfNS_4arch4Sm80ELb0ELb1ELb1ELb1ELb1ELb1ELb1ELb0EEENS1_21CollectiveEpilogueFwdINS6_IJS8_SA_S9_EEENS6_IJNS7_ILi1EEESI_SI_EEESC_SE_Li256ELb1ELb1ELb0ELb0EEENS1_19SingleTileSchedulerILb1ELb0ELb1ELi128EEEEEEEEEvNT_6ParamsE,@"STO_CUDA_ENTRY STV_DEFAULT"
_ZN7cutlass13device_kernelIN5flash19enable_sm80_to_sm89INS1_16FlashAttnFwdSm80INS1_25CollectiveMainloopFwdSm80ILi8ELi1ELb0EN4cute5tupleIJNS5_1CILi128EEENS7_ILi64EEENS7_ILi192EEEEEELi192ENS_6half_tEfNS_4arch4Sm80ELb0ELb1ELb1ELb1ELb1ELb1ELb1ELb0EEENS1_21CollectiveEpilogueFwdINS6_IJS8_SA_S9_EEENS6_IJNS7_ILi1EEESI_SI_EEESC_SE_Li256ELb1ELb1ELb0ELb0EEENS1_19SingleTileSchedulerILb1ELb0ELb1ELi128EEEEEEEEEvNT_6ParamsE:
        /* <DEDUP_REMOVED lines=20> */
.L_x_311:
        /* <DEDUP_REMOVED lines=13> */
.L_x_313:
[----:B------:R-:W-:Y:S02]  /*0210*/  ULDC UR5, c[0x0][0x54c] ;  /* 0x0001530000057ab9 */ /* 0x000fe40000000800 */
.L_x_312:
[----:B------:R-:W-:Y:S02]  /*0220*/  ULDC UR4, c[0x0][0x548] ;  /* 0x0001520000047ab9 */ /* 0x000fe40000000800 */
[----:B------:R-:W-:-:S02]  /*0230*/  USHF.L.U32 UR17, UR15, 0x7, URZ ;  /* 0x000000070f117899 */ /* 0x000fc4000800063f */
[----:B------:R-:W-:-:S04]  /*0240*/  UIMAD UR4, UR5, UR4, URZ ;  /* 0x00000004050472a4 */ /* 0x000fc8000f8e023f */
[----:B------:R-:W-:-:S04]  /*0250*/  UISETP.GE.AND UP0, UPT, UR17, UR4, UPT ;  /* 0x000000041100728c */ /* 0x000fc8000bf06270 */
[----:B------:R-:W-:Y:S01]  /*0260*/  USEL UR20, UR20, 0xffffffff, !UP0 ;  /* 0xffffffff14147887 */ /* 0x000fe2000c000000 */
[----:B------:R-:W-:Y:S05]  /*0270*/  BRA `(.L_x_314) ;  /* 0x000001b000007947 */ /* 0x000fea0003800000 */
.L_x_310:
        /* <DEDUP_REMOVED lines=8> */
.L_x_315:
        /* <DEDUP_REMOVED lines=13> */
.L_x_317:
[----:B------:R-:W-:Y:S02]  /*03d0*/  ULDC UR5, c[0x0][0x54c] ;  /* 0x0001530000057ab9 */ /* 0x000fe40000000800 */
.L_x_316:
[----:B------:R-:W-:Y:S02]  /*03e0*/  ULDC UR4, c[0x0][0x548] ;  /* 0x0001520000047ab9 */ /* 0x000fe40000000800 */
[----:B------:R-:W-:-:S02]  /*03f0*/  USHF.L.U32 UR17, UR15, 0x7, URZ ;  /* 0x000000070f117899 */ /* 0x000fc4000800063f */
[----:B------:R-:W-:-:S04]  /*0400*/  UIMAD UR4, UR5, UR4, URZ ;  /* 0x00000004050472a4 */ /* 0x000fc8000f8e023f */
[----:B------:R-:W-:-:S04]  /*0410*/  UISETP.GE.AND UP0, UPT, UR17, UR4, UPT ;  /* 0x000000041100728c */ /* 0x000fc8000bf06270 */
[----:B------:R-:W-:-:S06]  /*0420*/  USEL UR20, UR20, 0xffffffff, !UP0 ;  /* 0xffffffff14147887 */ /* 0x000fcc000c000000 */
.L_x_314:
[----:B------:R-:W-:-:S13]  /*0430*/  ISETP.LE.AND P0, PT, RZ, UR20, PT ;  /* 0x00000014ff007c0c */ /* 0x000fda000bf03270 */
[----:B------:R-:W-:Y:S05]  /*0440*/  @!P0 EXIT ;  /* 0x000000000000894d */ /* 0x000fea0003800000 */
[----:B------:R-:W-:Y:S01]  /*0450*/  ULDC.64 UR4, c[0x0][0x370] ;  /* 0x0000dc0000047ab9 */ /* 0x000fe20000000a00 */
[----:B------:R-:W-:Y:S01]  /*0460*/  ISETP.NE.U32.AND P0, PT, RZ, c[0x0][0x348], PT ;  /* 0x0000d200ff007a0c */ /* 0x000fe20003f05070 */
[----:B------:R-:W-:Y:S02]  /*0470*/  UISETP.NE.U32.AND UP1, UPT, URZ, UR4, UPT ;  /* 0x000000043f00728c */ /* 0x000fe4000bf25070 */
[----:B------:R-:W-:Y:S01]  /*0480*/  ULDC.64 UR8, c[0x0][0x358] ;  /* 0x0000d60000087ab9 */ /* 0x000fe20000000a00 */
[----:B------:R-:W-:Y:S01]  /*0490*/  ISETP.NE.AND.EX P3, PT, RZ, c[0x0][0x34c], PT, P0 ;  /* 0x0000d300ff007a0c */ /* 0x000fe20003f65300 */
[----:B------:R-:W-:Y:S02]  /*04a0*/  UISETP.NE.AND.EX UP1, UPT, URZ, UR5, UPT, UP1 ;  /* 0x000000053f00728c */ /* 0x000fe4000bf25310 */
[----:B------:R-:W-:Y:S02]  /*04b0*/  UISETP.NE.U32.AND UP4, UPT, URZ, UR8, UPT ;  /* 0x000000083f00728c */ /* 0x000fe4000bf85070 */
[----:B------:R-:W-:-:S02]  /*04c0*/  ULDC.64 UR4, c[0x0][0x360] ;  /* 0x0000d80000047ab9 */ /* 0x000fc40000000a00 */
[----:B------:R-:W-:Y:S02]  /*04d0*/  UISETP.NE.U32.AND UP0, UPT, URZ, UR4, UPT ;  /* 0x000000043f00728c */ /* 0x000fe4000bf05070 */
[----:B------:R-:W-:Y:S02]  /*04e0*/  ULDC.64 UR10, c[0x0][0x348] ;  /* 0x0000d200000a7ab9 */ /* 0x000fe40000000a00 */
[----:B------:R-:W-:Y:S02]  /*04f0*/  UISETP.NE.AND.EX UP0, UPT, URZ, UR5, UPT, UP0 ;  /* 0x000000053f00728c */ /* 0x000fe4000bf05300 */
[----:B------:R-:W-:Y:S02]  /*0500*/  UIMAD.WIDE UR10, UR20, UR6, UR10 ;  /* 0x00000006140a72a5 */ /* 0x000fe4000f8e020a */
[----:B------:R-:W-:Y:S01]  /*0510*/  UISETP.NE.AND.EX UP4, UPT, URZ, UR9, UPT, UP4 ;  /* 0x000000093f00728c */ /* 0x000fe2000bf85340 */
[----:B------:R-:W-:Y:S01]  /*0520*/  ISETP.NE.U32.AND P4, PT, RZ, c[0x0][0x350], PT ;  /* 0x0000d400ff007a0c */ /* 0x000fe20003f85070 */
[----:B------:R-:W-:Y:S01]  /*0530*/  ULDC.64 UR4, c[0x0][0x360] ;  /* 0x0000d80000047ab9 */ /* 0x000fe20000000a00 */
[----:B------:R-:W-:Y:S01]  /*0540*/  PLOP3.LUT P1, PT, PT, PT, UP0, 0x80, 0x0 ;  /* 0x000000000000781c */ /* 0x000fe20003f2f008 */
[----:B------:R-:W-:Y:S01]  /*0550*/  IMAD.U32 R8, RZ, RZ, UR10 ;  /* 0x0000000aff087e24 */ /* 0x000fe2000f8e00ff */
[----:B------:R-:W-:Y:S01]  /*0560*/  ULDC.64 UR8, c[0x0][0x358] ;  /* 0x0000d60000087ab9 */ /* 0x000fe20000000a00 */
[----:B------:R-:W-:Y:S01]  /*0570*/  IMAD.U32 R9, RZ, RZ, UR11 ;  /* 0x0000000bff097e24 */ /* 0x000fe2000f8e00ff */
[----:B------:R-:W-:Y:S01]  /*0580*/  ULDC.64 UR10, c[0x0][0x350] ;  /* 0x0000d400000a7ab9 */ /* 0x000fe20000000a00 */
[----:B------:R-:W-:Y:S01]  /*0590*/  ISETP.NE.AND.EX P4, PT, RZ, c[0x0][0x354], PT, P4 ;  /* 0x0000d500ff007a0c */ /* 0x000fe20003f85340 */
[----:B------:R-:W-:Y:S01]  /*05a0*/  ULDC.64 UR12, c[0x0][0x370] ;  /* 0x0000dc00000c7ab9 */ /* 0x000fe20000000a00 */
[----:B------:R-:W-:Y:S01]  /*05b0*/  PLOP3.LUT P0, PT, PT, PT, UP4, 0x80, 0x0 ;  /* 0x000000000000781c */ /* 0x000fe20003f0f048 */
[----:B------:R-:W-:Y:S01]  /*05c0*/  UIMAD.WIDE UR10, UR20, UR6, UR10 ;  /* 0x00000006140a72a5 */ /* 0x000fe2000f8e020a */
[----:B------:R-:W2:Y:S01]  /*05d0*/  @P3 LDG.E R0, [R8.64] ;  /* 0x0000001608003981 */ /* 0x000ea2000c1e1900 */
[----:B------:R-:W-:Y:S01]  /*05e0*/  @UP0 UIMAD.WIDE UR4, UR20, UR6, UR4 ;  /* 0x00000006140402a5 */ /* 0x000fe2000f8e0204 */
[----:B------:R-:W-:Y:S01]  /*05f0*/  MOV R210, c[0x0][0x168] ;  /* 0x00005a0000d27a02 */ /* 0x000fe20000000f00 */
[----:B------:R-:W-:Y:S01]  /*0600*/  UIMAD.WIDE UR8, UR20, UR6, UR8 ;  /* 0x00000006140872a5 */ /* 0x000fe2000f8e0208 */
[----:B------:R-:W-:-:S02]  /*0610*/  IMAD.MOV.U32 R82, RZ, RZ, RZ ;  /* 0x000000ffff527224 */ /* 0x000fc400078e00ff */
[----:B------:R-:W-:Y:S01]  /*0620*/  IMAD.MOV.U32 R144, RZ, RZ, RZ ;  /* 0x000000ffff907224 */ /* 0x000fe200078e00ff */
[----:B------:R-:W-:Y:S01]  /*0630*/  MOV R11, UR5 ;  /* 0x00000005000b7c02 */ /* 0x000fe20008000f00 */
[----:B------:R-:W-:Y:S01]  /*0640*/  IMAD.U32 R10, RZ, RZ, UR4 ;  /* 0x00000004ff0a7e24 */ /* 0x000fe2000f8e00ff */
[----:B------:R-:W-:Y:S01]  /*0650*/  MOV R2, UR8 ;  /* 0x0000000800027c02 */ /* 0x000fe20008000f00 */
[----:B------:R-:W-:Y:S01]  /*0660*/  IMAD.U32 R6, RZ, RZ, UR10 ;  /* 0x0000000aff067e24 */ /* 0x000fe2000f8e00ff */
[----:B------:R-:W1:Y:S01]  /*0670*/  S2UR UR14, SR_CTAID.Y ;  /* 0x00000000000e79c3 */ /* 0x000e620000002600 */
[----:B------:R-:W-:Y:S01]  /*0680*/  IMAD.U32 R7, RZ, RZ, UR11 ;  /* 0x0000000bff077e24 */ /* 0x000fe2000f8e00ff */
[----:B------:R3:W5:Y:S01]  /*0690*/  @P1 LDG.E R210, [R10.64] ;  /* 0x000000160ad21981 */ /* 0x000762000c1e1900 */
[----:B------:R-:W-:Y:S01]  /*06a0*/  IMAD.U32 R3, RZ, RZ, UR9 ;  /* 0x00000009ff037e24 */ /* 0x000fe2000f8e00ff */
[----:B------:R-:W-:Y:S01]  /*06b0*/  PLOP3.LUT P2, PT, PT, PT, UP1, 0x80, 0x0 ;  /* 0x000000000000781c */ /* 0x000fe20003f4f018 */
[----:B------:R-:W-:Y:S01]  /*06c0*/  @UP1 UIMAD.WIDE UR12, UR20, UR6, UR12 ;  /* 0x00000006140c12a5 */ /* 0x000fe2000f8e020c */
[----:B------:R3:W5:Y:S01]  /*06d0*/  @P4 LDG.E R82, [R6.64] ;  /* 0x0000001606524981 */ /* 0x000762000c1e1900 */
[----:B------:R-:W-:-:S03]  /*06e0*/  IMAD.MOV.U32 R208, RZ, RZ, RZ ;  /* 0x000000ffffd07224 */ /* 0x000fc600078e00ff */
[----:B------:R3:W5:Y:S01]  /*06f0*/  @P0 LDG.E R144, [R2.64] ;  /* 0x0000001602900981 */ /* 0x000762000c1e1900 */
[----:B------:R-:W-:Y:S01]  /*0700*/  ULDC UR5, c[0x0][0x2ac] ;  /* 0x0000ab0000057ab9 */ /* 0x000fe20000000800 */
[----:B------:R-:W-:Y:S01]  /*0710*/  MOV R4, UR12 ;  /* 0x0000000c00047c02 */ /* 0x000fe20008000f00 */
[----:B------:R-:W-:Y:S01]  /*0720*/  ULDC UR4, c[0x0][0x1d0] ;  /* 0x0000740000047ab9 */ /* 0x000fe20000000800 */
[----:B------:R-:W-:Y:S01]  /*0730*/  IMAD.U32 R5, RZ, RZ, UR13 ;  /* 0x0000000dff057e24 */ /* 0x000fe2000f8e00ff */
[----:B------:R-:W-:Y:S02]  /*0740*/  UIMAD UR4, UR5, UR4, URZ ;  /* 0x00000004050472a4 */ /* 0x000fe4000f8e023f */
[----:B------:R-:W-:Y:S02]  /*0750*/  UMOV UR18, URZ ;  /* 0x0000003f00127c82 */ /* 0x000fe40008000000 */
[----:B------:R4:W5:Y:S01]  /*0760*/  @P2 LDG.E R208, [R4.64] ;  /* 0x0000001604d02981 */ /* 0x000962000c1e1900 */
[----:B------:R-:W-:-:S02]  /*0770*/  ULDC UR19, c[0x0][0x228] ;  /* 0x00008a0000137ab9 */ /* 0x000fc40000000800 */
[----:B-1----:R-:W-:Y:S01]  /*0780*/  USHF.R.S32.HI UR13, URZ, 0x1f, UR14 ;  /* 0x0000001f3f0d7899 */ /* 0x002fe2000801140e */
[----:B----4-:R-:W-:Y:S01]  /*0790*/  MOV R5, UR4 ;  /* 0x0000000400057c02 */ /* 0x010fe20008000f00 */
[----:B--2---:R3:W1:Y:S01]  /*07a0*/  @P3 R2UR UR18, R0 ;  /* 0x00000000001233c2 */ /* 0x00466200000e0000 */
[----:B------:R-:W-:Y:S07]  /*07b0*/  @P1 BRA `(.L_x_318) ;  /* 0x0000004000001947 */ /* 0x000fee0003800000 */
[----:B------:R-:W-:Y:S05]  /*07c0*/  @!P3 BRA `(.L_x_318) ;  /* 0x000000300000b947 */ /* 0x000fea0003800000 */
[----:B-----5:R-:W2:Y:S04]  /*07d0*/  LDG.E R210, [R8.64] ;  /* 0x0000001608d27981 */ /* 0x020ea8000c1e1900 */
[----:B---3--:R-:W2:Y:S02]  /*07e0*/  LDG.E R11, [R8.64+0x4] ;  /* 0x00000416080b7981 */ /* 0x008ea4000c1e1900 */
[----:B--2---:R-:W-:Y:S02]  /*07f0*/  IADD3 R210, -R210, R11, RZ ;  /* 0x0000000bd2d27210 */ /* 0x004fe40007ffe1ff */
.L_x_318:
        /* <DEDUP_REMOVED lines=9> */
.L_x_319:
[----:B------:R-:W-:Y:S05]  /*0890*/  @!P4 BRA `(.L_x_320) ;  /* 0x000000300000c947 */ /* 0x000fea0003800000 */
[----:B------:R-:W2:Y:S04]  /*08a0*/  LDG.E R5, [R6.64] ;  /* 0x0000001606057981 */ /* 0x000ea8000c1e1900 */
[----:B---3--:R-:W2:Y:S02]  /*08b0*/  LDG.E R0, [R6.64+0x4] ;  /* 0x0000041606007981 */ /* 0x008ea4000c1e1900 */
[----:B--2---:R-:W-:Y:S02]  /*08c0*/  IADD3 R5, -R5, R0, RZ ;  /* 0x0000000005057210 */ /* 0x004fe40007ffe1ff */
.L_x_320:
[----:B--2---:R-:W2:Y:S01]  /*08d0*/  @P0 LDG.E R4, [R2.64] ;  /* 0x0000001602040981 */ /* 0x004ea2000c1e1900 */
[----:B------:R-:W-:-:S03]  /*08e0*/  ULDC.64 UR4, c[0x0][0x378] ;  /* 0x0000de0000047ab9 */ /* 0x000fc60000000a00 */
[----:B---3--:R-:W3:Y:S01]  /*08f0*/  @P0 LDG.E R6, [R2.64+0x4] ;  /* 0x0000041602060981 */ /* 0x008ee2000c1e1900 */
[----:B------:R-:W-:Y:S01]  /*0900*/  UISETP.NE.U32.AND UP0, UPT, URZ, UR4, UPT ;  /* 0x000000043f00728c */ /* 0x000fe2000bf05070 */
[----:B-----5:R-:W-:-:S03]  /*0910*/  IMAD.MOV.U32 R76, RZ, RZ, R5 ;  /* 0x000000ffff4c7224 */ /* 0x020fc600078e0005 */
[----:B------:R-:W-:-:S03]  /*0920*/  UISETP.NE.AND.EX UP0, UPT, URZ, UR5, UPT, UP0 ;  /* 0x000000053f00728c */ /* 0x000fc6000bf05300 */
[----:B------:R-:W-:-:S03]  /*0930*/  ULDC.64 UR4, c[0x0][0x378] ;  /* 0x0000de0000047ab9 */ /* 0x000fc60000000a00 */
[----:B------:R-:W-:-:S05]  /*0940*/  PLOP3.LUT P1, PT, PT, PT, UP0, 0x80, 0x0 ;  /* 0x000000000000781c */ /* 0x000fca0003f2f008 */
[----:B------:R-:W-:-:S06]  /*0950*/  @UP0 UIMAD.WIDE UR4, UR20, UR6, UR4 ;  /* 0x00000006140402a5 */ /* 0x000fcc000f8e0204 */
[----:B------:R-:W-:Y:S02]  /*0960*/  IMAD.U32 R8, RZ, RZ, UR4 ;  /* 0x00000004ff087e24 */ /* 0x000fe4000f8e00ff */
[----:B------:R-:W-:-:S05]  /*0970*/  IMAD.U32 R9, RZ, RZ, UR5 ;  /* 0x00000005ff097e24 */ /* 0x000fca000f8e00ff */
[----:B------:R4:W5:Y:S01]  /*0980*/  @P1 LDG.E R76, [R8.64] ;  /* 0x00000016084c1981 */ /* 0x000962000c1e1900 */
[----:B------:R-:W-:Y:S01]  /*0990*/  ULDC UR4, c[0x0][0x2c4] ;  /* 0x0000b10000047ab9 */ /* 0x000fe20000000800 */
[----:B------:R-:W-:Y:S01]  /*09a0*/  IMAD.IADD R0, R5, 0x1, -R208 ;  /* 0x0000000105007824 */ /* 0x000fe200078e0ad0 */
[----:B------:R-:W-:-:S03]  /*09b0*/  UISETP.NE.AND UP3, UPT, UR4, 0x1, UPT ;  /* 0x000000010400788c */ /* 0x000fc6000bf65270 */
[----:B------:R-:W-:-:S08]  /*09c0*/  ULDC.64 UR4, c[0x0][0x2c8] ;  /* 0x0000b20000047ab9 */ /* 0x000fd00000000a00 */
[----:B------:R-:W-:Y:S01]  /*09d0*/  @UP3 UIADD3 UR8, UR17, 0x7f, URZ ;  /* 0x0000007f11083890 */ /* 0x000fe2000fffe03f */
[----:B--2---:R-:W2:Y:S08]  /*09e0*/  @P0 R2UR UR7, R4 ;  /* 0x00000000040703c2 */ /* 0x004eb000000e0000 */
[----:B---3--:R-:W2:Y:S02]  /*09f0*/  @P0 R2UR UR9, R6 ;  /* 0x00000000060903c2 */ /* 0x008ea400000e0000 */
[----:B--2---:R-:W-:-:S02]  /*0a00*/  @UP4 UIADD3 UR19, -UR7, UR9, URZ ;  /* 0x0000000907134290 */ /* 0x004fc4000fffe13f */
[----:B------:R-:W-:Y:S02]  /*0a10*/  UIMAD.WIDE.U32 UR8, UR8, UR4, URZ ;  /* 0x00000004080872a5 */ /* 0x000fe4000f8e003f */
[----:B------:R-:W-:Y:S02]  /*0a20*/  UIADD3 UR4, UR17, 0x7f, URZ ;  /* 0x0000007f11047890 */ /* 0x000fe4000fffe03f */
[----:B------:R-:W-:Y:S01]  /*0a30*/  IADD3 R207, R0, UR19, RZ ;  /* 0x0000001300cf7c10 */ /* 0x000fe2000fffe0ff */
[----:B------:R-:W-:Y:S02]  /*0a40*/  @UP3 USHF.R.U32.HI UR4, URZ, UR5, UR9 ;  /* 0x000000053f043299 */ /* 0x000fe40008011609 */
[----:B------:R-:W-:Y:S01]  /*0a50*/  ULDC UR8, c[0x0][0x32c] ;  /* 0x0000cb0000087ab9 */ /* 0x000fe20000000800 */
[----:B------:R-:W-:Y:S01]  /*0a60*/  IADD3 R91, R207, 0x1, -R210 ;  /* 0x00000001cf5b7810 */ /* 0x000fe20007ffe8d2 */
[----:B------:R-:W-:-:S03]  /*0a70*/  UISETP.GE.AND UP2, UPT, UR8, 0x1, UPT ;  /* 0x000000010800788c */ /* 0x000fc6000bf46270 */
[----:B------:R-:W-:-:S03]  /*0a80*/  IADD3 R2, R91, UR4, RZ ;  /* 0x000000045b027c10 */ /* 0x000fc6000fffe0ff */
[----:B------:R-:W-:Y:S02]  /*0a90*/  PLOP3.LUT P0, PT, PT, PT, UP2, 0x40, 0x0 ;  /* 0x000000000000781c */ /* 0x000fe40003f0e828 */
[----:B------:R-:W-:-:S04]  /*0aa0*/  IADD3 R3, R2, c[0x0][0x328], RZ ;  /* 0x0000ca0002037a10 */ /* 0x000fc80007ffe0ff */
[----:B------:R4:W2:Y:S07]  /*0ab0*/  R2UR UR7, R3 ;  /* 0x00000000030773c2 */ /* 0x0008ae00000e0000 */
[----:B--2-4-:R-:W-:Y:S05]  /*0ac0*/  @P0 BRA `(.L_x_321) ;  /* 0x0000014000000947 */ /* 0x014fea0003800000 */
[C---:B------:R-:W-:Y:S02]  /*0ad0*/  ISETP.GT.AND P0, PT, R2.reuse, RZ, PT ;  /* 0x000000ff0200720c */ /* 0x040fe40003f04270 */
[----:B------:R-:W-:-:S04]  /*0ae0*/  IADD3 R3, R2, -0x1, RZ ;  /* 0xffffffff02037810 */ /* 0x000fc80007ffe0ff */
[----:B------:R2:W3:Y:S07]  /*0af0*/  R2UR UR9, R3 ;  /* 0x00000000030973c2 */ /* 0x0004ee00000e0000 */
[----:B--23--:R-:W-:Y:S05]  /*0b00*/  @P0 BRA `(.L_x_322) ;  /* 0x0000008000000947 */ /* 0x00cfea0003800000 */
[----:B------:R-:W2:Y:S01]  /*0b10*/  R2UR UR9, R2 ;  /* 0x00000000020973c2 */ /* 0x000ea200000e0000 */
[----:B------:R-:W-:Y:S02]  /*0b20*/  UISETP.NE.AND UP0, UPT, UR8, 0x1, UPT ;  /* 0x000000010800788c */ /* 0x000fe4000bf05270 */
[----:B------:R-:W-:-:S02]  /*0b30*/  ULDC.64 UR4, c[0x0][0x330] ;  /* 0x0000cc0000047ab9 */ /* 0x000fc40000000a00 */
[----:B--2---:R-:W-:-:S04]  /*0b40*/  UIADD3 UR9, -UR9, URZ, URZ ;  /* 0x0000003f09097290 */ /* 0x004fc8000fffe13f */
[----:B------:R-:W-:-:S04]  /*0b50*/  UIMAD.WIDE.U32 UR10, UR9, UR4, URZ ;  /* 0x00000004090a72a5 */ /* 0x000fc8000f8e003f */
[----:B------:R-:W-:-:S04]  /*0b60*/  @UP0 USHF.R.U32.HI UR9, URZ, UR5, UR11 ;  /* 0x000000053f090299 */ /* 0x000fc8000801160b */
[----:B------:R-:W-:Y:S01]  /*0b70*/  ULOP3.LUT UR9, URZ, UR9, URZ, 0x33, !UPT ;  /* 0x000000093f097292 */ /* 0x000fe2000f8e333f */
[----:B------:R-:W-:Y:S05]  /*0b80*/  BRA `(.L_x_323) ;  /* 0x0000004000007947 */ /* 0x000fea0003800000 */
.L_x_322:
[----:B------:R-:W-:Y:S02]  /*0b90*/  UISETP.NE.AND UP0, UPT, UR8, 0x1, UPT ;  /* 0x000000010800788c */ /* 0x000fe4000bf05270 */
[----:B------:R-:W-:Y:S02]  /*0ba0*/  ULDC.64 UR4, c[0x0][0x330] ;  /* 0x0000cc0000047ab9 */ /* 0x000fe40000000a00 */
[----:B------:R-:W-:-:S07]  /*0bb0*/  UIMAD.WIDE.U32 UR10, UR9, UR4, URZ ;  /* 0x00000004090a72a5 */ /* 0x000fce000f8e003f */
[----:B------:R-:W-:Y:S02]  /*0bc0*/  @UP0 USHF.R.U32.HI UR9, URZ, UR5, UR11 ;  /* 0x000000053f090299 */ /* 0x000fe4000801160b */
.L_x_323:
[----:B------:R-:W-:Y:S02]  /*0bd0*/  ULDC UR4, c[0x0][0x32c] ;  /* 0x0000cb0000047ab9 */ /* 0x000fe40000000800 */
[----:B------:R-:W-:-:S04]  /*0be0*/  UIMAD UR4, UR9, UR8, UR4 ;  /* 0x00000008090472a4 */ /* 0x000fc8000f8e0204 */
[----:B------:R-:W-:-:S04]  /*0bf0*/  UISETP.LT.AND UP0, UPT, UR7, UR4, UPT ;  /* 0x000000040700728c */ /* 0x000fc8000bf01270 */
[----:B------:R-:W-:-:S03]  /*0c00*/  USEL UR7, UR7, UR4, UP0 ;  /* 0x0000000407077287 */ /* 0x000fc60008000000 */
.L_x_321:
[----:B------:R-:W-:Y:S01]  /*0c10*/  ULDC.64 UR4, c[0x0][0x2c8] ;  /* 0x0000b20000047ab9 */ /* 0x000fe20000000a00 */
[C---:B------:R-:W-:Y:S01]  /*0c20*/  IMAD.IADD R90, R207.reuse, 0x1, -R210 ;  /* 0x00000001cf5a7824 */ /* 0x040fe200078e0ad2 */
[----:B------:R-:W-:Y:S01]  /*0c30*/  UIMAD.WIDE.U32 UR10, UR17, UR4, URZ ;  /* 0x00000004110a72a5 */ /* 0x000fe2000f8e003f */
[----:B------:R-:W-:Y:S02]  /*0c40*/  PLOP3.LUT P0, PT, PT, PT, UP2, 0x40, 0x0 ;  /* 0x000000000000781c */ /* 0x000fe40003f0e828 */
[----:B------:R-:W-:Y:S01]  /*0c50*/  UMOV UR4, UR17 ;  /* 0x0000001100047c82 */ /* 0x000fe20008000000 */
[----:B------:R-:W-:-:S03]  /*0c60*/  IADD3 R4, R207, 0x3f, RZ ;  /* 0x0000003fcf047810 */ /* 0x000fc60007ffe0ff */
[----:B------:R-:W-:Y:S01]  /*0c70*/  @UP3 UMOV UR9, UR11 ;  /* 0x0000000b00093c82 */ /* 0x000fe20008000000 */
[----:B------:R-:W-:Y:S01]  /*0c80*/  SHF.R.S32.HI R3, RZ, 0x1f, R4 ;  /* 0x0000001fff037819 */ /* 0x000fe20000011404 */
[----:B------:R-:W-:-:S03]  /*0c90*/  @UP3 USHF.R.U32.HI UR4, URZ, UR5, UR9 ;  /* 0x000000053f043299 */ /* 0x000fc60008011609 */
[----:B------:R-:W-:-:S03]  /*0ca0*/  LEA.HI R3, R3, R4, RZ, 0x6 ;  /* 0x0000000403037211 */ /* 0x000fc600078f30ff */
[----:B------:R-:W-:Y:S02]  /*0cb0*/  IADD3 R2, R90, UR4, RZ ;  /* 0x000000045a027c10 */ /* 0x000fe4000fffe0ff */
[----:B------:R-:W-:Y:S02]  /*0cc0*/  SHF.R.S32.HI R89, RZ, 0x6, R3 ;  /* 0x00000006ff597819 */ /* 0x000fe40000011403 */
[----:B------:R-:W-:-:S04]  /*0cd0*/  IADD3 R6, R2, -c[0x0][0x324], RZ ;  /* 0x8000c90002067a10 */ /* 0x000fc80007ffe0ff */
[----:B------:R2:W3:Y:S02]  /*0ce0*/  R2UR UR9, R6 ;  /* 0x00000000060973c2 */ /* 0x0004e400000e0000 */
[----:B--23--:R-:W-:Y:S05]  /*0cf0*/  @P0 BRA `(.L_x_324) ;  /* 0x0000015000000947 */ /* 0x00cfea0003800000 */
[----:B------:R-:W2:Y:S02]  /*0d00*/  R2UR UR10, R2 ;  /* 0x00000000020a73c2 */ /* 0x000ea400000e0000 */
[----:B--2---:R-:W-:-:S06]  /*0d10*/  UISETP.GT.AND UP0, UPT, UR10, -0x1, UPT ;  /* 0xffffffff0a00788c */ /* 0x004fcc000bf04270 */
        /* <DEDUP_REMOVED lines=10> */
.L_x_325:
[----:B------:R-:W-:Y:S02]  /*0dc0*/  UISETP.NE.AND UP0, UPT, UR8, 0x1, UPT ;  /* 0x000000010800788c */ /* 0x000fe4000bf05270 */
[----:B------:R-:W-:Y:S02]  /*0dd0*/  ULDC.64 UR4, c[0x0][0x330] ;  /* 0x0000cc0000047ab9 */ /* 0x000fe40000000a00 */
[----:B------:R-:W-:-:S07]  /*0de0*/  UIMAD.WIDE.U32 UR24, UR10, UR4, URZ ;  /* 0x000000040a1872a5 */ /* 0x000fce000f8e003f */
[----:B------:R-:W-:Y:S02]  /*0df0*/  @UP0 UMOV UR11, UR25 ;  /* 0x00000019000b0c82 */ /* 0x000fe40008000000 */
[----:B------:R-:W-:Y:S02]  /*0e00*/  @UP0 USHF.R.U32.HI UR10, URZ, UR5, UR11 ;  /* 0x000000053f0a0299 */ /* 0x000fe4000801160b */
.L_x_326:
[----:B------:R-:W-:Y:S02]  /*0e10*/  ULDC UR4, c[0x0][0x32c] ;  /* 0x0000cb0000047ab9 */ /* 0x000fe40000000800 */
[----:B------:R-:W-:-:S04]  /*0e20*/  UIMAD UR4, UR10, UR4, URZ ;  /* 0x000000040a0472a4 */ /* 0x000fc8000f8e023f */
[----:B------:R-:W-:-:S04]  /*0e30*/  UISETP.LT.AND UP0, UPT, UR9, UR4, UPT ;  /* 0x000000040900728c */ /* 0x000fc8000bf01270 */
[----:B------:R-:W-:-:S03]  /*0e40*/  USEL UR9, UR9, UR4, !UP0 ;  /* 0x0000000409097287 */ /* 0x000fc6000c000000 */
.L_x_324:
[----:B------:R-:W2:Y:S01]  /*0e50*/  R2UR UR4, R89 ;  /* 0x00000000590473c2 */ /* 0x000ea200000e0000 */
[----:B------:R-:W-:Y:S02]  /*0e60*/  UIADD3 UR10, UR7, 0x3f, URZ ;  /* 0x0000003f070a7890 */ /* 0x000fe4000fffe03f */
[----:B------:R-:W-:Y:S02]  /*0e70*/  USHF.R.S32.HI UR7, URZ, 0x1f, UR9 ;  /* 0x0000001f3f077899 */ /* 0x000fe40008011409 */
[----:B------:R-:W-:Y:S02]  /*0e80*/  USHF.R.S32.HI UR8, URZ, 0x1f, UR10 ;  /* 0x0000001f3f087899 */ /* 0x000fe4000801140a */
[----:B------:R-:W-:Y:S01]  /*0e90*/  ULEA.HI UR7, UR7, UR9, URZ, 0x6 ;  /* 0x0000000907077291 */ /* 0x000fe2000f8f303f */
[----:B------:R-:W3:Y:S01]  /*0ea0*/  R2UR UR5, R0 ;  /* 0x00000000000573c2 */ /* 0x000ee200000e0000 */
[----:B------:R-:W-:Y:S02]  /*0eb0*/  ULEA.HI UR8, UR8, UR10, URZ, 0x6 ;  /* 0x0000000a08087291 */ /* 0x000fe4000f8f303f */
[----:B------:R-:W-:-:S02]  /*0ec0*/  USHF.R.S32.HI UR7, URZ, 0x6, UR7 ;  /* 0x000000063f077899 */ /* 0x000fc40008011407 */
[----:B------:R-:W-:Y:S02]  /*0ed0*/  USHF.R.S32.HI UR8, URZ, 0x6, UR8 ;  /* 0x000000063f087899 */ /* 0x000fe40008011408 */
[----:B------:R-:W-:-:S04]  /*0ee0*/  UISETP.LT.AND UP1, UPT, URZ, UR7, UPT ;  /* 0x000000073f00728c */ /* 0x000fc8000bf21270 */
[----:B------:R-:W-:Y:S02]  /*0ef0*/  USEL UR7, URZ, UR7, !UP1 ;  /* 0x000000073f077287 */ /* 0x000fe4000c800000 */
[----:B--2---:R-:W-:-:S04]  /*0f00*/  UISETP.LT.AND UP0, UPT, UR8, UR4, UPT ;  /* 0x000000040800728c */ /* 0x004fc8000bf01270 */
[----:B------:R-:W-:Y:S02]  /*0f10*/  USEL UR4, UR8, UR4, UP0 ;  /* 0x0000000408047287 */ /* 0x000fe40008000000 */
[----:B---3--:R-:W-:Y:S02]  /*0f20*/  ULEA UR7, UR7, -UR5, 0x6 ;  /* 0x8000000507077291 */ /* 0x008fe4000f8e303f */
[----:B------:R-:W-:Y:S02]  /*0f30*/  ULEA UR4, UR4, -UR5, 0x6 ;  /* 0x8000000504047291 */ /* 0x000fe4000f8e303f */
[----:B------:R-:W-:Y:S02]  /*0f40*/  UISETP.LT.AND UP1, UPT, URZ, UR7, UPT ;  /* 0x000000073f00728c */ /* 0x000fe4000bf21270 */
[----:B------:R-:W-:Y:S02]  /*0f50*/  UISETP.LT.AND UP0, UPT, UR4, UR19, UPT ;  /* 0x000000130400728c */ /* 0x000fe4000bf01270 */
[----:B------:R-:W-:-:S02]  /*0f60*/  USEL UR7, URZ, UR7, !UP1 ;  /* 0x000000073f077287 */ /* 0x000fc4000c800000 */
[----:B------:R-:W-:Y:S02]  /*0f70*/  USEL UR4, UR4, UR19, UP0 ;  /* 0x0000001304047287 */ /* 0x000fe40008000000 */
[----:B------:R-:W-:Y:S02]  /*0f80*/  USHF.R.U32.HI UR8, URZ, 0x6, UR7 ;  /* 0x000000063f087899 */ /* 0x000fe40008011607 */
[----:B------:R-:W-:-:S05]  /*0f90*/  UISETP.GT.AND UP0, UPT, UR4, UR7, UPT ;  /* 0x000000070400728c */ /* 0x000fca000bf04270 */
[----:B------:R-:W-:-:S06]  /*0fa0*/  UMOV UR7, UR8 ;  /* 0x0000000800077c82 */ /* 0x000fcc0008000000 */
[----:B------:R-:W-:-:S04]  /*0fb0*/  @UP0 UIADD3 UR5, UR4, 0x3f, URZ ;  /* 0x0000003f04050890 */ /* 0x000fc8000fffe03f */
[----:B------:R-:W-:-:S04]  /*0fc0*/  @UP0 USHF.R.S32.HI UR4, URZ, 0x1f, UR5 ;  /* 0x0000001f3f040899 */ /* 0x000fc80008011405 */
[----:B------:R-:W-:-:S04]  /*0fd0*/  @UP0 ULEA.HI UR4, UR4, UR5, URZ, 0x6 ;  /* 0x0000000504040291 */ /* 0x000fc8000f8f303f */
[----:B------:R-:W-:-:S04]  /*0fe0*/  @UP0 USHF.R.S32.HI UR7, URZ, 0x6, UR4 ;  /* 0x000000063f070899 */ /* 0x000fc80008011404 */
[----:B------:R-:W-:-:S06]  /*0ff0*/  UISETP.GT.AND UP0, UPT, UR7, UR8, UPT ;  /* 0x000000080700728c */ /* 0x000fcc000bf04270 */
[----:B------:R-:W-:-:S13]  /*1000*/  PLOP3.LUT P0, PT, PT, PT, UP0, 0x80, 0x0 ;  /* 0x000000000000781c */ /* 0x000fda0003f0f008 */
        /* <DEDUP_REMOVED lines=10> */
[----:B------:R-:W-:Y:S01]  /*10b0*/  UIADD3 UR16, UR7, -0x1, URZ ;  /* 0xffffffff07107890 */ /* 0x000fe2000fffe03f */
[----:B------:R-:W-:Y:S01]  /*10c0*/  IMAD.IADD R82, R82, 0x1, R5 ;  /* 0x0000000152527824 */ /* 0x000fe200078e0205 */
[----:B------:R-:W-:Y:S01]  /*10d0*/  SHF.R.S32.HI R4, RZ, 0x1f, R144 ;  /* 0x0000001fff047819 */ /* 0x000fe20000011490 */
[----:B------:R2:W3:Y:S01]  /*10e0*/  @P2 LDG.E R3, [R2.64] ;  /* 0x0000001602032981 */ /* 0x0004e2000c1e1900 */
[-C--:B------:R-:W-:Y:S01]  /*10f0*/  LEA.HI R8, R108, R71.reuse, RZ, 0x3 ;  /* 0x000000476c087211 */ /* 0x080fe200078f18ff */
[----:B------:R-:W-:Y:S01]  /*1100*/  UMOV UR6, 0x5 ;  /* 0x0000000500067882 */ /* 0x000fe20000000000 */
[----:B------:R-:W-:Y:S01]  /*1110*/  IMAD.U32 R7, RZ, RZ, UR16 ;  /* 0x00000010ff077e24 */ /* 0x000fe2000f8e00ff */
[----:B------:R-:W-:Y:S01]  /*1120*/  ULDC UR11, c[0x0][0x23c] ;  /* 0x00008f00000b7ab9 */ /* 0x000fe20000000800 */
[----:B------:R-:W-:Y:S01]  /*1130*/  SHF.R.S32.HI R5, RZ, 0x3, R8 ;  /* 0x00000003ff057819 */ /* 0x000fe20000011408 */
[----:B------:R-:W-:Y:S01]  /*1140*/  ULDC.64 UR4, c[0x0][0x238] ;  /* 0x00008e0000047ab9 */ /* 0x000fe20000000a00 */
[----:B------:R-:W-:Y:S01]  /*1150*/  LOP3.LUT R8, R8, 0x1ffffff8, RZ, 0xc0, !PT ;  /* 0x1ffffff808087812 */ /* 0x000fe200078ec0ff */
[----:B------:R-:W-:Y:S01]  /*1160*/  UMOV UR28, 0x6 ;  /* 0x00000006001c7882 */ /* 0x000fe20000000000 */
[C---:B------:R-:W-:Y:S01]  /*1170*/  IADD3 R88, -R5.reuse, UR19, RZ ;  /* 0x0000001305587c10 */ /* 0x040fe2000fffe1ff */
[----:B------:R-:W-:Y:S01]  /*1180*/  USHF.L.U64.HI UR11, UR4, UR6, UR11 ;  /* 0x00000006040b7299 */ /* 0x000fe2000801020b */
[----:B------:R-:W-:Y:S01]  /*1190*/  IADD3 R144, P0, R5, R144, RZ ;  /* 0x0000009005907210 */ /* 0x000fe20007f1e0ff */
[----:B------:R-:W-:Y:S01]  /*11a0*/  IMAD.IADD R8, R71, 0x1, -R8 ;  /* 0x0000000147087824 */ /* 0x000fe200078e0a08 */
[----:B------:R-:W-:Y:S01]  /*11b0*/  USHF.L.U64.HI UR9, UR4, UR28, UR5 ;  /* 0x0000001c04097299 */ /* 0x000fe20008010205 */
[----:B------:R-:W-:Y:S01]  /*11c0*/  IMAD R0, R7, -0x40, R88 ;  /* 0xffffffc007007824 */ /* 0x000fe200078e0258 */
[----:B------:R-:W-:Y:S01]  /*11d0*/  LEA.HI.X.SX32 R145, R5, R4, 0x1, P0 ;  /* 0x0000000405917211 */ /* 0x000fe200000f0eff */
[----:B------:R-:W-:Y:S01]  /*11e0*/  IMAD.SHL.U32 R8, R8, 0x8, RZ ;  /* 0x0000000808087824 */ /* 0x000fe200078e00ff */
[----:B------:R-:W-:Y:S01]  /*11f0*/  USHF.L.U32 UR10, UR4, 0x6, URZ ;  /* 0x00000006040a7899 */ /* 0x000fe2000800063f */
[----:B------:R-:W-:Y:S01]  /*1200*/  IMAD.U32 R142, RZ, RZ, UR14 ;  /* 0x0000000eff8e7e24 */ /* 0x000fe2000f8e00ff */
[C---:B------:R-:W-:Y:S01]  /*1210*/  ISETP.GE.AND P1, PT, R0.reuse, 0x1, PT ;  /* 0x000000010000780c */ /* 0x040fe20003f26270 */
[----:B------:R-:W-:Y:S01]  /*1220*/  IMAD R7, R145, c[0x0][0x238], RZ ;  /* 0x00008e0091077a24 */ /* 0x000fe200078e02ff */
[----:B------:R-:W-:Y:S01]  /*1230*/  ISETP.GT.AND P0, PT, R0, 0x20, PT ;  /* 0x000000200000780c */ /* 0x000fe20003f04270 */
[----:B------:R-:W-:Y:S01]  /*1240*/  USHF.L.U32 UR12, UR4, 0x5, URZ ;  /* 0x00000005040c7899 */ /* 0x000fe2000800063f */
[----:B------:R-:W-:Y:S01]  /*1250*/  IADD3 R0, R8, 0x40, RZ ;  /* 0x0000004008007810 */ /* 0x000fe20007ffe0ff */
[----:B------:R-:W-:Y:S01]  /*1260*/  ULDC.64 UR6, c[0x0][0x240] ;  /* 0x0000900000067ab9 */ /* 0x000fe20000000a00 */
[--C-:B------:R-:W-:Y:S01]  /*1270*/  SHF.R.S32.HI R9, RZ, 0x1f, R8.reuse ;  /* 0x0000001fff097819 */ /* 0x100fe20000011408 */
[----:B------:R-:W-:Y:S01]  /*1280*/  ULDC.64 UR4, c[0x0][0x260] ;  /* 0x0000980000047ab9 */ /* 0x000fe20000000a00 */
[----:B------:R-:W-:Y:S01]  /*1290*/  ISETP.GE.AND P6, PT, R0, c[0x0][0x1d4], PT ;  /* 0x0000750000007a0c */ /* 0x000fe20003fc6270 */
[C---:B------:R-:W-:Y:S01]  /*12a0*/  IMAD R0, R144.reuse, c[0x0][0x23c], R7 ;  /* 0x00008f0090007a24 */ /* 0x040fe200078e0207 */
[----:B------:R-:W-:Y:S01]  /*12b0*/  UIMAD UR6, UR13, UR6, URZ ;  /* 0x000000060d0672a4 */ /* 0x000fe2000f8e023f */
[----:B------:R-:W-:Y:S01]  /*12c0*/  IMAD.WIDE.U32 R6, R144, c[0x0][0x238], R8 ;  /* 0x00008e0090067a25 */ /* 0x000fe200078e0008 */
[----:B------:R-:W-:Y:S01]  /*12d0*/  UIMAD UR4, UR13, UR4, URZ ;  /* 0x000000040d0472a4 */ /* 0x000fe2000f8e023f */
[-C--:B------:R-:W-:Y:S01]  /*12e0*/  LEA.HI R4, R108, R71.reuse, RZ, 0x2 ;  /* 0x000000476c047211 */ /* 0x080fe200078f10ff */
[----:B------:R-:W-:Y:S01]  /*12f0*/  USHF.R.S32.HI UR21, URZ, 0x1f, UR20 ;  /* 0x0000001f3f157899 */ /* 0x000fe20008011414 */
[----:B------:R-:W-:Y:S01]  /*1300*/  IMAD.IADD R7, R7, 0x1, R0 ;  /* 0x0000000107077824 */ /* 0x000fe200078e0200 */
[----:B------:R-:W-:Y:S01]  /*1310*/  UIMAD UR7, UR14, UR7, UR6 ;  /* 0x000000070e0772a4 */ /* 0x000fe2000f8e0206 */
[----:B--2---:R-:W-:Y:S01]  /*1320*/  IMAD.SHL.U32 R2, R5, 0x40, RZ ;  /* 0x0000004005027824 */ /* 0x004fe200078e00ff */
[----:B------:R-:W-:Y:S01]  /*1330*/  USEL UR25, UR20, URZ, !UP4 ;  /* 0x0000003f14197287 */ /* 0x000fe2000e000000 */
[----:B------:R-:W-:Y:S01]  /*1340*/  IMAD.WIDE.U32 R142, R142, c[0x0][0x240], R6 ;  /* 0x000090008e8e7a25 */ /* 0x000fe200078e0006 */
[----:B------:R-:W-:Y:S01]  /*1350*/  USEL UR24, UR21, URZ, !UP4 ;  /* 0x0000003f15187287 */ /* 0x000fe2000e000000 */
[----:B------:R-:W-:Y:S01]  /*1360*/  LOP3.LUT R0, R4, 0xfffffffc, RZ, 0xc0, !PT ;  /* 0xfffffffc04007812 */ /* 0x000fe200078ec0ff */
[----:B------:R-:W-:Y:S01]  /*1370*/  UIMAD UR6, UR14, UR5, UR4 ;  /* 0x000000050e0672a4 */ /* 0x000fe2000f8e0204 */
[----:B------:R-:W-:Y:S01]  /*1380*/  LOP3.LUT R5, R2, 0x1c0, RZ, 0xc0, !PT ;  /* 0x000001c002057812 */ /* 0x000fe200078ec0ff */
[----:B------:R-:W-:Y:S01]  /*1390*/  IMAD.U32 R140, RZ, RZ, UR25 ;  /* 0x00000019ff8c7e24 */ /* 0x000fe2000f8e00ff */
[----:B------:R-:W-:Y:S01]  /*13a0*/  ULDC.64 UR4, c[0x0][0x248] ;  /* 0x0000920000047ab9 */ /* 0x000fe20000000a00 */
[----:B------:R-:W-:Y:S01]  /*13b0*/  IADD3 R143, R143, UR7, RZ ;  /* 0x000000078f8f7c10 */ /* 0x000fe2000fffe0ff */
[----:B------:R-:W-:Y:S01]  /*13c0*/  UIMAD UR4, UR24, UR4, URZ ;  /* 0x00000004180472a4 */ /* 0x000fe2000f8e023f */
[----:B------:R-:W-:Y:S01]  /*13d0*/  LOP3.LUT R2, R5, 0x38, R8, 0xf8, !PT ;  /* 0x0000003805027812 */ /* 0x000fe200078ef808 */
[----:B------:R-:W-:Y:S01]  /*13e0*/  USHF.R.S32.HI UR7, URZ, 0x1f, UR16 ;  /* 0x0000001f3f077899 */ /* 0x000fe20008011410 */
[----:B------:R-:W-:Y:S01]  /*13f0*/  SHF.R.U32.HI R5, RZ, 0x3, R5 ;  /* 0x00000003ff057819 */ /* 0x000fe20000011605 */
[----:B------:R-:W-:Y:S01]  /*1400*/  UIMAD UR5, UR25, UR5, UR4 ;  /* 0x00000005190572a4 */ /* 0x000fe2000f8e0204 */
[----:B------:R-:W-:Y:S01]  /*1410*/  IMAD.WIDE.U32 R142, R140, c[0x0][0x248], R142 ;  /* 0x000092008c8e7a25 */ /* 0x000fe200078e008e */
[----:B------:R-:W-:Y:S01]  /*1420*/  LEA.HI R122, R108, R71, RZ, 0x6 ;  /* 0x000000476c7a7211 */ /* 0x000fe200078f30ff */
[----:B------:R-:W-:Y:S01]  /*1430*/  UIMAD UR4, UR9, UR16, URZ ;  /* 0x00000010090472a4 */ /* 0x000fe2000f8e023f */
[----:B------:R-:W-:Y:S01]  /*1440*/  LOP3.LUT R5, R2, R5, RZ, 0x3c, !PT ;  /* 0x0000000502057212 */ /* 0x000fe200078e3cff */
[----:B------:R-:W-:Y:S01]  /*1450*/  IMAD.U32 R77, RZ, RZ, UR10 ;  /* 0x0000000aff4d7e24 */ /* 0x000fe2000f8e00ff */
[----:B------:R-:W-:Y:S01]  /*1460*/  IADD3 R147, R143, UR5, RZ ;  /* 0x000000058f937c10 */ /* 0x000fe2000fffe0ff */
[----:B------:R-:W-:Y:S01]  /*1470*/  IMAD.MOV.U32 R146, RZ, RZ, R142 ;  /* 0x000000ffff927224 */ /* 0x000fe200078e008e */
[----:B------:R-:W-:Y:S01]  /*1480*/  IADD3 R2, R8, 0x80, RZ ;  /* 0x0000008008027810 */ /* 0x000fe20007ffe0ff */
[----:B------:R-:W-:Y:S01]  /*1490*/  IMAD.IADD R0, R71, 0x1, -R0 ;  /* 0x0000000147007824 */ /* 0x000fe200078e0a00 */
[----:B------:R-:W-:Y:S01]  /*14a0*/  UIMAD UR4, UR7, UR10, UR4 ;  /* 0x0000000a070472a4 */ /* 0x000fe2000f8e0204 */
[----:B------:R-:W-:Y:S01]  /*14b0*/  IMAD.SHL.U32 R122, R122, 0x8, RZ ;  /* 0x000000087a7a7824 */ /* 0x000fe200078e00ff */
[----:B------:R-:W-:Y:S01]  /*14c0*/  ISETP.GE.AND P4, PT, R8, c[0x0][0x1d4], PT ;  /* 0x0000750008007a0c */ /* 0x000fe20003f86270 */
[----:B------:R-:W-:Y:S01]  /*14d0*/  IMAD.WIDE.U32 R6, R77, UR16, R146 ;  /* 0x000000104d067c25 */ /* 0x000fe2000f8e0092 */
[----:B------:R-:W-:-:S02]  /*14e0*/  ISETP.GE.AND P5, PT, R2, c[0x0][0x1d4], PT ;  /* 0x0000750002007a0c */ /* 0x000fc40003fa6270 */
[----:B------:R-:W-:Y:S01]  /*14f0*/  LOP3.LUT R122, R5, 0xfffffe00, R122, 0xf8, !PT ;  /* 0xfffffe00057a7812 */ /* 0x000fe200078ef87a */
[----:B------:R-:W-:Y:S01]  /*1500*/  IMAD.SHL.U32 R18, R0, 0x4, RZ ;  /* 0x0000000400127824 */ /* 0x000fe200078e00ff */
[----:B------:R-:W-:Y:S01]  /*1510*/  IADD3 R2, R7, UR4, RZ ;  /* 0x0000000407027c10 */ /* 0x000fe2000fffe0ff */
[----:B------:R-:W-:Y:S01]  /*1520*/  IMAD.U32 R10, RZ, RZ, UR14 ;  /* 0x0000000eff0a7e24 */ /* 0x000fe2000f8e00ff */
[----:B------:R-:W-:Y:S01]  /*1530*/  @P1 LEA R24, P3, R6, c[0x0][0x220], 0x1 ;  /* 0x0000880006181a11 */ /* 0x000fe200078608ff */
[----:B------:R-:W-:Y:S01]  /*1540*/  IMAD.SHL.U32 R122, R122, 0x2, RZ ;  /* 0x000000027a7a7824 */ /* 0x000fe200078e00ff */
[----:B------:R-:W-:Y:S01]  /*1550*/  IADD3 R15, R18, 0x20, RZ ;  /* 0x00000020120f7810 */ /* 0x000fe20007ffe0ff */
[----:B------:R-:W-:Y:S01]  /*1560*/  IMAD.WIDE.U32 R10, R10, c[0x0][0x260], R8 ;  /* 0x000098000a0a7a25 */ /* 0x000fe200078e0008 */
[C---:B------:R-:W-:Y:S01]  /*1570*/  @P1 LEA.HI.X R25, R6.reuse, c[0x0][0x224], R2, 0x1, P3 ;  /* 0x0000890006191a11 */ /* 0x040fe200018f0c02 */
[----:B------:R-:W-:Y:S01]  /*1580*/  ULDC.64 UR4, c[0x0][0x280] ;  /* 0x0000a00000047ab9 */ /* 0x000fe20000000a00 */
[----:B------:R-:W-:Y:S01]  /*1590*/  @P0 IADD3 R5, P3, R6, UR12, RZ ;  /* 0x0000000c06050c10 */ /* 0x000fe2000ff7e0ff */
[----:B------:R-:W-:Y:S01]  /*15a0*/  IMAD.IADD R12, R18, 0x1, R15 ;  /* 0x00000001120c7824 */ /* 0x000fe200078e020f */
[--C-:B------:R-:W-:Y:S01]  /*15b0*/  SHF.R.S32.HI R127, RZ, 0x2, R4.reuse ;  /* 0x00000002ff7f7819 */ /* 0x100fe20000011404 */
[----:B------:R-:W-:Y:S01]  /*15c0*/  @!PT LDS RZ, [RZ] ;  /* 0x00000000fffff984 */ /* 0x000fe20000000800 */
[----:B------:R-:W-:Y:S01]  /*15d0*/  @!PT LDS RZ, [RZ] ;  /* 0x00000000fffff984 */ /* 0x000fe20000000800 */
[----:B------:R-:W-:Y:S01]  /*15e0*/  @!PT LDS RZ, [RZ] ;  /* 0x00000000fffff984 */ /* 0x000fe20000000800 */
[----:B------:R2:W-:Y:S01]  /*15f0*/  @P1 LDGSTS.E.BYPASS.LTC128B.128 [R122+0x6100], [R24.64], !P4 ;  /* 0x06100000187a1fae */ /* 0x0005e2000e101d56 */
[----:B------:R-:W-:Y:S01]  /*1600*/  @P0 IADD3.X R2, R2, UR11, RZ, P3, !PT ;  /* 0x0000000b02020c10 */ /* 0x000fe20009ffe4ff */
[C---:B------:R-:W-:Y:S01]  /*1610*/  IMAD.SHL.U32 R16, R0.reuse, 0x8, RZ ;  /* 0x0000000800107824 */ /* 0x040fe200078e00ff */
[C---:B------:R-:W-:Y:S01]  /*1620*/  @P0 LEA R8, P3, R5.reuse, c[0x0][0x220], 0x1 ;  /* 0x0000880005080a11 */ /* 0x040fe200078608ff */
[----:B------:R2:W-:Y:S01]  /*1630*/  @P1 LDGSTS.E.BYPASS.LTC128B.128 [R122+0x8100], [R24.64+0x80], !P6 ;  /* 0x08100080187a1fae */ /* 0x0005e2000f101d56 */
[----:B------:R-:W-:Y:S01]  /*1640*/  SHF.R.S32.HI R4, RZ, 0x1f, R4 ;  /* 0x0000001fff047819 */ /* 0x000fe20000011404 */
[----:B------:R-:W-:Y:S01]  /*1650*/  IMAD R121, R0, 0x40, R127 ;  /* 0x0000004000797824 */ /* 0x000fe200078e027f */
[----:B------:R-:W-:Y:S01]  /*1660*/  IADD3 R14, R18, 0x40, RZ ;  /* 0x00000040120e7810 */ /* 0x000fe20007ffe0ff */
[----:B------:R2:W-:Y:S01]  /*1670*/  @P1 LDGSTS.E.BYPASS.LTC128B.128 [R122+0xa100], [R24.64+0x100], !P5 ;  /* 0x0a100100187a1fae */ /* 0x0005e2000e901d56 */
[----:B------:R-:W-:Y:S01]  /*1680*/  ISETP.GE.AND P1, PT, R12, c[0x0][0x27c], PT ;  /* 0x00009f000c007a0c */ /* 0x000fe20003f26270 */
[----:B------:R-:W-:Y:S01]  /*1690*/  USHF.L.U64.HI UR26, UR4, UR28, UR5 ;  /* 0x0000001c041a7299 */ /* 0x000fe20008010205 */
[----:B------:R-:W-:Y:S01]  /*16a0*/  @P0 LEA.HI.X R9, R5, c[0x0][0x224], R2, 0x1, P3 ;  /* 0x0000890005090a11 */ /* 0x000fe200018f0c02 */
[----:B------:R-:W-:Y:S01]  /*16b0*/  IMAD.IADD R13, R18, 0x1, R14 ;  /* 0x00000001120d7824 */ /* 0x000fe200078e020e */
[----:B------:R-:W-:Y:S01]  /*16c0*/  SEL R5, RZ, c[0x0][0x27c], !P1 ;  /* 0x00009f00ff057a07 */ /* 0x000fe20004800000 */
[----:B------:R-:W-:Y:S01]  /*16d0*/  USHF.L.U32 UR27, UR4, 0x6, URZ ;  /* 0x00000006041b7899 */ /* 0x000fe2000800063f */
[----:B------:R-:W-:Y:S01]  /*16e0*/  LEA.HI R4, R4, R127, RZ, 0x3 ;  /* 0x0000007f04047211 */ /* 0x000fe200078f18ff */
[----:B------:R4:W-:Y:S01]  /*16f0*/  @P0 LDGSTS.E.BYPASS.LTC128B.128 [R122+0x7100], [R8.64], !P4 ;  /* 0x07100000087a0fae */ /* 0x0009e2000e101d56 */
[----:B------:R-:W-:Y:S01]  /*1700*/  P2R R129, PR, RZ, 0x2 ;  /* 0x00000002ff817803 */ /* 0x000fe20000000000 */
[----:B------:R-:W-:Y:S01]  /*1710*/  IMAD.IADD R5, R5, 0x1, R12 ;  /* 0x0000000105057824 */ /* 0x000fe200078e020c */
[----:B------:R-:W-:Y:S01]  /*1720*/  LOP3.LUT R4, R4, 0xfffffff8, RZ, 0xc0, !PT ;  /* 0xfffffff804047812 */ /* 0x000fe200078ec0ff */
[----:B------:R4:W-:Y:S01]  /*1730*/  @P0 LDGSTS.E.BYPASS.LTC128B.128 [R122+0x9100], [R8.64+0x80], !P6 ;  /* 0x09100080087a0fae */ /* 0x0009e2000f101d56 */
[----:B------:R-:W-:Y:S01]  /*1740*/  ISETP.GE.AND P1, PT, R13, c[0x0][0x27c], PT ;  /* 0x00009f000d007a0c */ /* 0x000fe20003f26270 */
[----:B------:R-:W-:Y:S01]  /*1750*/  ULDC.64 UR4, c[0x0][0x290] ;  /* 0x0000a40000047ab9 */ /* 0x000fe20000000a00 */
[----:B------:R-:W-:Y:S01]  /*1760*/  ISETP.GE.AND P3, PT, R16, c[0x0][0x27c], PT ;  /* 0x00009f0010007a0c */ /* 0x000fe20003f66270 */
[----:B------:R-:W-:Y:S01]  /*1770*/  IMAD.IADD R123, R127, 0x1, -R4 ;  /* 0x000000017f7b7824 */ /* 0x000fe200078e0a04 */
[----:B------:R-:W-:Y:S01]  /*1780*/  SHF.R.S32.HI R2, RZ, 0x1f, R5 ;  /* 0x0000001fff027819 */ /* 0x000fe20000011405 */
[----:B------:R4:W-:Y:S01]  /*1790*/  @P0 LDGSTS.E.BYPASS.LTC128B.128 [R122+0xb100], [R8.64+0x100], !P5 ;  /* 0x0b100100087a0fae */ /* 0x0009e2000e901d56 */
[----:B------:R-:W-:Y:S01]  /*17a0*/  SEL R4, RZ, c[0x0][0x27c], !P1 ;  /* 0x00009f00ff047a07 */ /* 0x000fe20004800000 */
[----:B------:R-:W-:Y:S01]  /*17b0*/  USHF.L.U64.HI UR28, UR4, UR28, UR5 ;  /* 0x0000001c041c7299 */ /* 0x000fe20008010205 */
[----:B------:R-:W-:Y:S01]  /*17c0*/  SEL R7, RZ, c[0x0][0x27c], !P3 ;  /* 0x00009f00ff077a07 */ /* 0x000fe20005800000 */
[----:B------:R-:W-:Y:S01]  /*17d0*/  USHF.L.U32 UR29, UR4, 0x6, URZ ;  /* 0x00000006041d7899 */ /* 0x000fe2000800063f */
[CC--:B------:R-:W-:Y:S01]  /*17e0*/  LEA.HI R96, R2.reuse, R5.reuse, RZ, 0x3 ;  /* 0x0000000502607211 */ /* 0x0c0fe200078f18ff */
[----:B------:R-:W0:Y:S01]  /*17f0*/  LDGDEPBAR ;  /* 0x00000000000079af */ /* 0x000e220000000000 */
[----:B------:R-:W-:Y:S01]  /*1800*/  LEA.HI R2, R2, R5, RZ, 0x6 ;  /* 0x0000000502027211 */ /* 0x000fe200078f30ff */
[----:B------:R-:W-:Y:S01]  /*1810*/  IMAD.IADD R5, R4, 0x1, R13 ;  /* 0x0000000104057824 */ /* 0x000fe200078e020d */
[C---:B------:R-:W-:Y:S01]  /*1820*/  LOP3.LUT P0, RZ, R123.reuse, 0x4, RZ, 0xc0, !PT ;  /* 0x000000047bff7812 */ /* 0x040fe2000780c0ff */
[C---:B------:R-:W-:Y:S01]  /*1830*/  IMAD.IADD R7, R16.reuse, 0x1, R7 ;  /* 0x0000000110077824 */ /* 0x040fe200078e0207 */
[----:B------:R-:W-:Y:S01]  /*1840*/  IADD3 R126, R16, 0x60, RZ ;  /* 0x00000060107e7810 */ /* 0x000fe20007ffe0ff */
[----:B------:R-:W-:Y:S01]  /*1850*/  IMAD.SHL.U32 R123, R123, 0x40, RZ ;  /* 0x000000407b7b7824 */ /* 0x000fe200078e00ff */
[----:B------:R-:W-:Y:S01]  /*1860*/  SHF.R.S32.HI R104, RZ, 0x1f, R5 ;  /* 0x0000001fff687819 */ /* 0x000fe20000011405 */
[----:B------:R-:W-:Y:S01]  /*1870*/  IMAD.SHL.U32 R2, R2, 0x40, RZ ;  /* 0x0000004002027824 */ /* 0x000fe200078e00ff */
[----:B------:R-:W-:Y:S01]  /*1880*/  SHF.R.S32.HI R106, RZ, 0x1f, R7 ;  /* 0x0000001fff6a7819 */ /* 0x000fe20000011407 */
[----:B------:R-:W-:Y:S01]  /*1890*/  ULDC.64 UR4, c[0x0][0x1e8] ;  /* 0x00007a0000047ab9 */ /* 0x000fe20000000a00 */
[CC--:B------:R-:W-:Y:S01]  /*18a0*/  LEA.HI R98, R104.reuse, R5.reuse, RZ, 0x3 ;  /* 0x0000000568627211 */ /* 0x0c0fe200078f18ff */
[----:B------:R-:W-:Y:S01]  /*18b0*/  UIMAD UR34, UR13, UR4, URZ ;  /* 0x000000040d2272a4 */ /* 0x000fe2000f8e023f */
[----:B------:R-:W-:Y:S01]  /*18c0*/  LEA.HI R104, R104, R5, RZ, 0x6 ;  /* 0x0000000568687211 */ /* 0x000fe200078f30ff */
[----:B------:R-:W-:Y:S01]  /*18d0*/  UIMAD.WIDE.U32 UR30, UR14, UR4, URZ ;  /* 0x000000040e1e72a5 */ /* 0x000fe2000f8e003f */
[----:B------:R-:W-:Y:S01]  /*18e0*/  LEA.HI R94, R106, R7, RZ, 0x3 ;  /* 0x000000076a5e7211 */ /* 0x000fe200078f18ff */
[----:B------:R-:W-:Y:S01]  /*18f0*/  UIMAD UR34, UR14, UR5, UR34 ;  /* 0x000000050e2272a4 */ /* 0x000fe2000f8e0222 */
[----:B------:R-:W-:Y:S01]  /*1900*/  LEA.HI R108, R108, R71, RZ, 0x5 ;  /* 0x000000476c6c7211 */ /* 0x000fe200078f28ff */
[----:B------:R-:W-:Y:S01]  /*1910*/  IMAD.SHL.U32 R104, R104, 0x40, RZ ;  /* 0x0000004068687824 */ /* 0x000fe200078e00ff */
[----:B------:R-:W-:Y:S01]  /*1920*/  SHF.R.S32.HI R5, RZ, 0x1f, R126 ;  /* 0x0000001fff057819 */ /* 0x000fe2000001147e */
[----:B------:R-:W-:Y:S01]  /*1930*/  ULDC.64 UR4, c[0x0][0x210] ;  /* 0x0000840000047ab9 */ /* 0x000fe20000000a00 */
[----:B------:R-:W-:Y:S01]  /*1940*/  LEA.HI R106, R106, R7, RZ, 0x6 ;  /* 0x000000076a6a7211 */ /* 0x000fe200078f30ff */
[----:B------:R-:W-:Y:S01]  /*1950*/  IMAD.SHL.U32 R108, R108, 0x10, RZ ;  /* 0x000000106c6c7824 */ /* 0x000fe200078e00ff */
[----:B------:R-:W-:Y:S01]  /*1960*/  SHF.R.S32.HI R0, RZ, 0x1f, R13 ;  /* 0x0000001fff007819 */ /* 0x000fe2000001140d */
[----:B------:R-:W-:Y:S01]  /*1970*/  UIMAD UR35, UR13, UR4, URZ ;  /* 0x000000040d2372a4 */ /* 0x000fe2000f8e023f */
[----:B------:R-:W-:Y:S01]  /*1980*/  LOP3.LUT R123, R123, 0x1c0, RZ, 0xc0, !PT ;  /* 0x000001c07b7b7812 */ /* 0x000fe200078ec0ff */
[----:B------:R-:W-:Y:S01]  /*1990*/  IMAD.SHL.U32 R106, R106, 0x40, RZ ;  /* 0x000000406a6a7824 */ /* 0x000fe200078e00ff */
[----:B------:R-:W-:Y:S01]  /*19a0*/  LEA.HI R118, R5, R126, RZ, 0x3 ;  /* 0x0000007e05767211 */ /* 0x000fe200078f18ff */
[----:B------:R-:W-:Y:S01]  /*19b0*/  IMAD.MOV.U32 R78, RZ, RZ, c[0x0][0x27c] ;  /* 0x00009f00ff4e7624 */ /* 0x000fe200078e00ff */
[----:B------:R-:W-:Y:S01]  /*19c0*/  SHF.R.S32.HI R5, RZ, 0x1f, R12 ;  /* 0x0000001fff057819 */ /* 0x000fe2000001140c */
[----:B------:R-:W-:Y:S01]  /*19d0*/  IMAD.MOV.U32 R92, RZ, RZ, c[0x0][0x2b8] ;  /* 0x0000ae00ff5c7624 */ /* 0x000fe200078e00ff */
[----:B------:R-:W-:Y:S01]  /*19e0*/  LEA.HI R119, R0, R13, RZ, 0x3 ;  /* 0x0000000d00777211 */ /* 0x000fe200078f18ff */
[----:B------:R-:W-:Y:S01]  /*19f0*/  UIMAD.WIDE.U32 UR32, UR14, UR4, URZ ;  /* 0x000000040e2072a5 */ /* 0x000fe2000f8e003f */
[----:B------:R-:W-:Y:S01]  /*1a00*/  SHF.R.U32.HI R109, RZ, 0x3, R123 ;  /* 0x00000003ff6d7819 */ /* 0x000fe2000001167b */
[----:B------:R-:W-:Y:S01]  /*1a10*/  IMAD.MOV.U32 R107, RZ, RZ, c[0x0][0x27c] ;  /* 0x00009f00ff6b7624 */ /* 0x000fe200078e00ff */
[----:B------:R-:W-:-:S02]  /*1a20*/  LOP3.LUT R0, R123, 0x18, R16, 0xf8, !PT ;  /* 0x000000187b007812 */ /* 0x000fc400078ef810 */
[----:B------:R-:W-:Y:S01]  /*1a30*/  LOP3.LUT R4, R123, 0x38, R94, 0xf8, !PT ;  /* 0x000000387b047812 */ /* 0x000fe200078ef85e */
[----:B------:R-:W-:Y:S01]  /*1a40*/  IMAD.SHL.U32 R107, R107, 0x2, RZ ;  /* 0x000000026b6b7824 */ /* 0x000fe200078e00ff */
[----:B------:R-:W-:Y:S02]  /*1a50*/  SHF.R.S32.HI R132, RZ, 0x1f, R127 ;  /* 0x0000001fff847819 */ /* 0x000fe4000001147f */
[----:B------:R-:W-:Y:S02]  /*1a60*/  LEA.HI R120, R5, R12, RZ, 0x3 ;  /* 0x0000000c05787211 */ /* 0x000fe400078f18ff */
[----:B------:R-:W-:Y:S01]  /*1a70*/  LOP3.LUT R108, R108, 0xfffffe00, RZ, 0xc0, !PT ;  /* 0xfffffe006c6c7812 */ /* 0x000fe200078ec0ff */
[C---:B------:R-:W-:Y:S01]  /*1a80*/  IMAD R134, R132.reuse, c[0x0][0x280], RZ ;  /* 0x0000a00084867a24 */ /* 0x040fe200078e02ff */
[----:B------:R-:W-:Y:S01]  /*1a90*/  LOP3.LUT R6, R123, 0x38, R96, 0xf8, !PT ;  /* 0x000000387b067812 */ /* 0x000fe200078ef860 */
[----:B------:R-:W-:Y:S01]  /*1aa0*/  IMAD R132, R132, c[0x0][0x290], RZ ;  /* 0x0000a40084847a24 */ /* 0x000fe200078e02ff */
[----:B------:R-:W-:Y:S01]  /*1ab0*/  LOP3.LUT R5, R0, R109, RZ, 0x3c, !PT ;  /* 0x0000006d00057212 */ /* 0x000fe200078e3cff */
[C---:B------:R-:W-:Y:S01]  /*1ac0*/  IMAD R134, R127.reuse, c[0x0][0x284], R134 ;  /* 0x0000a1007f867a24 */ /* 0x040fe200078e0286 */
[----:B------:R-:W-:Y:S01]  /*1ad0*/  LOP3.LUT R106, R106, 0x7ffff000, RZ, 0xc0, !PT ;  /* 0x7ffff0006a6a7812 */ /* 0x000fe200078ec0ff */
[----:B------:R-:W-:Y:S01]  /*1ae0*/  IMAD R132, R127, c[0x0][0x294], R132 ;  /* 0x0000a5007f847a24 */ /* 0x000fe200078e0284 */
[----:B------:R-:W-:Y:S01]  /*1af0*/  SHF.R.S32.HI R19, RZ, 0x1f, R18 ;  /* 0x0000001fff137819 */ /* 0x000fe20000011412 */
[----:B------:R-:W-:Y:S01]  /*1b00*/  IMAD.IADD R116, R5, 0x1, R108 ;  /* 0x0000000105747824 */ /* 0x000fe200078e026c */
[----:B------:R-:W-:-:S02]  /*1b10*/  SHF.R.S32.HI R17, RZ, 0x1f, R16 ;  /* 0x0000001fff117819 */ /* 0x000fc40000011410 */
[----:B------:R-:W-:Y:S01]  /*1b20*/  LOP3.LUT R2, R2, 0x7ffff000, RZ, 0xc0, !PT ;  /* 0x7ffff00002027812 */ /* 0x000fe200078ec0ff */
[C-C-:B------:R-:W-:Y:S01]  /*1b30*/  IMAD.WIDE.U32 R138, R127.reuse, c[0x0][0x280], R18.reuse ;  /* 0x0000a0007f8a7a25 */ /* 0x140fe200078e0012 */
[----:B------:R-:W-:Y:S02]  /*1b40*/  LOP3.LUT R105, R6, R109, RZ, 0x3c, !PT ;  /* 0x0000006d06697212 */ /* 0x000fe400078e3cff */
[C---:B------:R-:W-:Y:S01]  /*1b50*/  IADD3 R125, R16.reuse, 0x80, RZ ;  /* 0x00000080107d7810 */ /* 0x040fe20007ffe0ff */
[C---:B------:R-:W-:Y:S01]  /*1b60*/  IMAD.WIDE.U32 R136, R127.reuse, c[0x0][0x290], R18 ;  /* 0x0000a4007f887a25 */ /* 0x040fe200078e0012 */
[----:B------:R-:W-:Y:S02]  /*1b70*/  IADD3 R124, R16, 0xa0, RZ ;  /* 0x000000a0107c7810 */ /* 0x000fe40007ffe0ff */
[----:B------:R-:W-:Y:S01]  /*1b80*/  LOP3.LUT R104, R104, 0x7ffff000, RZ, 0xc0, !PT ;  /* 0x7ffff00068687812 */ /* 0x000fe200078ec0ff */
[----:B------:R-:W-:Y:S01]  /*1b90*/  IMAD.WIDE.U32 R22, R127, c[0x0][0x280], R16 ;  /* 0x0000a0007f167a25 */ /* 0x000fe200078e0010 */
[----:B-----5:R-:W-:-:S02]  /*1ba0*/  SHF.R.S32.HI R83, RZ, 0x1f, R76 ;  /* 0x0000001fff537819 */ /* 0x020fc4000001144c */
[----:B------:R-:W-:Y:S01]  /*1bb0*/  IADD3 R11, R11, UR6, RZ ;  /* 0x000000060b0b7c10 */ /* 0x000fe2000fffe0ff */
[----:B------:R-:W-:Y:S01]  /*1bc0*/  IMAD.WIDE.U32 R20, R127, c[0x0][0x290], R16 ;  /* 0x0000a4007f147a25 */ /* 0x000fe200078e0010 */
[----:B------:R-:W-:Y:S01]  /*1bd0*/  IADD3 R105, R105, R2, R108 ;  /* 0x0000000269697210 */ /* 0x000fe20007ffe06c */
[----:B------:R-:W-:Y:S01]  /*1be0*/  ULDC.64 UR6, c[0x0][0x268] ;  /* 0x00009a0000067ab9 */ /* 0x000fe20000000a00 */
[----:B------:R-:W-:Y:S01]  /*1bf0*/  SHF.R.S32.HI R2, RZ, 0x1f, R125 ;  /* 0x0000001fff027819 */ /* 0x000fe2000001147d */
[----:B------:R-:W-:Y:S01]  /*1c00*/  UIMAD UR24, UR24, UR6, URZ ;  /* 0x00000006181872a4 */ /* 0x000fe2000f8e023f */
[----:B------:R-:W-:Y:S01]  /*1c10*/  SHF.R.S32.HI R7, RZ, 0x1f, R124 ;  /* 0x0000001fff077819 */ /* 0x000fe2000001147c */
[----:B------:R-:W-:Y:S01]  /*1c20*/  IMAD.IADD R139, R139, 0x1, R134 ;  /* 0x000000018b8b7824 */ /* 0x000fe200078e0286 */
[----:B------:R-:W-:Y:S01]  /*1c30*/  LEA R116, R116, 0x100, 0x1 ;  /* 0x0000010074747811 */ /* 0x000fe200078e08ff */
[----:B------:R-:W-:Y:S01]  /*1c40*/  IMAD.IADD R137, R137, 0x1, R132 ;  /* 0x0000000189897824 */ /* 0x000fe200078e0284 */
[----:B------:R-:W-:Y:S01]  /*1c50*/  SHF.R.S32.HI R117, RZ, 0x3, R94 ;  /* 0x00000003ff757819 */ /* 0x000fe2000001145e */
[----:B------:R-:W-:Y:S01]  /*1c60*/  IMAD.IADD R135, R134, 0x1, R23 ;  /* 0x0000000186877824 */ /* 0x000fe200078e0217 */
[----:B------:R-:W-:Y:S01]  /*1c70*/  SHF.R.S32.HI R114, RZ, 0x3, R96 ;  /* 0x00000003ff727819 */ /* 0x000fe20000011460 */
[----:B------:R-:W-:Y:S01]  /*1c80*/  IMAD.IADD R133, R132, 0x1, R21 ;  /* 0x0000000184857824 */ /* 0x000fe200078e0215 */
[----:B------:R-:W-:Y:S01]  /*1c90*/  SHF.R.S32.HI R111, RZ, 0x3, R98 ;  /* 0x00000003ff6f7819 */ /* 0x000fe20000011462 */
[----:B------:R-:W-:Y:S01]  /*1ca0*/  IMAD.MOV.U32 R134, RZ, RZ, R22 ;  /* 0x000000ffff867224 */ /* 0x000fe200078e0016 */
[----:B------:R-:W-:Y:S01]  /*1cb0*/  LOP3.LUT R94, R94, 0xfffffff8, RZ, 0xc0, !PT ;  /* 0xfffffff85e5e7812 */ /* 0x000fe200078ec0ff */
[----:B------:R-:W-:Y:S01]  /*1cc0*/  IMAD.MOV.U32 R132, RZ, RZ, R20 ;  /* 0x000000ffff847224 */ /* 0x000fe200078e0014 */
[----:B------:R-:W-:Y:S01]  /*1cd0*/  LOP3.LUT R96, R96, 0xfffffff8, RZ, 0xc0, !PT ;  /* 0xfffffff860607812 */ /* 0x000fe200078ec0ff */
[----:B------:R-:W-:Y:S01]  /*1ce0*/  UIMAD UR6, UR14, UR5, UR35 ;  /* 0x000000050e0672a4 */ /* 0x000fe2000f8e0223 */
[----:B------:R-:W-:Y:S01]  /*1cf0*/  LEA.HI R113, R2, R125, RZ, 0x3 ;  /* 0x0000007d02717211 */ /* 0x000fe200078f18ff */
[----:B------:R-:W-:Y:S01]  /*1d00*/  UIMAD UR7, UR25, UR7, UR24 ;  /* 0x00000007190772a4 */ /* 0x000fe2000f8e0218 */
[----:B------:R-:W-:Y:S01]  /*1d10*/  LEA.HI R112, R7, R124, RZ, 0x3 ;  /* 0x0000007c07707211 */ /* 0x000fe200078f18ff */
[----:B------:R-:W-:Y:S01]  /*1d20*/  ULDC.64 UR4, c[0x0][0x2b0] ;  /* 0x0000ac0000047ab9 */ /* 0x000fe20000000a00 */
[----:B------:R-:W-:Y:S01]  /*1d30*/  IADD3 R115, R116, 0x40, RZ ;  /* 0x0000004074737810 */ /* 0x000fe20007ffe0ff */
[----:B------:R-:W-:Y:S01]  /*1d40*/  IMAD.WIDE.U32 R140, R140, c[0x0][0x268], R10 ;  /* 0x00009a008c8c7a25 */ /* 0x000fe200078e000a */
[----:B------:R-:W-:Y:S01]  /*1d50*/  @P0 IADD3 R115, R116, -0x40, RZ ;  /* 0xffffffc074730810 */ /* 0x000fe20007ffe0ff */
[----:B------:R-:W-:Y:S01]  /*1d60*/  UIADD3 UR25, UR33, UR6, URZ ;  /* 0x0000000621197290 */ /* 0x000fe2000fffe03f */
[----:B------:R-:W-:Y:S01]  /*1d70*/  P2R R128, PR, RZ, 0x2 ;  /* 0x00000002ff807803 */ /* 0x000fe20000000000 */
[C---:B------:R-:W-:Y:S01]  /*1d80*/  IMAD.WIDE.U32 R136, R76.reuse, c[0x0][0x290], R136 ;  /* 0x0000a4004c887a25 */ /* 0x040fe200078e0088 */
[----:B------:R-:W-:Y:S01]  /*1d90*/  SHF.R.S32.HI R93, RZ, 0x1f, R94 ;  /* 0x0000001fff5d7819 */ /* 0x000fe2000001145e */
[----:B------:R-:W-:Y:S01]  /*1da0*/  UIADD3 UR24, UR31, UR34, URZ ;  /* 0x000000221f187290 */ /* 0x000fe2000fffe03f */
[----:B------:R-:W-:Y:S01]  /*1db0*/  SHF.R.S32.HI R95, RZ, 0x1f, R96 ;  /* 0x0000001fff5f7819 */ /* 0x000fe20000011460 */
[----:B------:R-:W-:Y:S01]  /*1dc0*/  IMAD.WIDE.U32 R138, R76, c[0x0][0x280], R138 ;  /* 0x0000a0004c8a7a25 */ /* 0x000fe200078e008a */
[----:B------:R-:W-:Y:S01]  /*1dd0*/  ISETP.GE.AND P0, PT, R78, 0x1, PT ;  /* 0x000000014e00780c */ /* 0x000fe20003f06270 */
[----:B------:R-:W-:Y:S01]  /*1de0*/  ULDC.U8 UR6, c[0x0][0x298] ;  /* 0x0000a60000067ab9 */ /* 0x000fe20000000000 */
[----:B------:R-:W-:Y:S01]  /*1df0*/  LOP3.LUT R118, R118, 0xfffffff8, RZ, 0xc0, !PT ;  /* 0xfffffff876767812 */ /* 0x000fe200078ec0ff */
[----:B------:R-:W-:Y:S01]  /*1e00*/  IMAD.WIDE.U32 R134, R76, c[0x0][0x280], R134 ;  /* 0x0000a0004c867a25 */ /* 0x000fe200078e0086 */
[----:B------:R-:W-:-:S02]  /*1e10*/  LOP3.LUT R113, R113, 0xfffffff8, RZ, 0xc0, !PT ;  /* 0xfffffff871717812 */ /* 0x000fc400078ec0ff */
[----:B------:R-:W-:Y:S01]  /*1e20*/  LOP3.LUT R112, R112, 0xfffffff8, RZ, 0xc0, !PT ;  /* 0xfffffff870707812 */ /* 0x000fe200078ec0ff */
[----:B------:R-:W-:Y:S01]  /*1e30*/  IMAD.WIDE.U32 R132, R76, c[0x0][0x290], R132 ;  /* 0x0000a4004c847a25 */ /* 0x000fe200078e0084 */
[----:B------:R-:W-:Y:S02]  /*1e40*/  LOP3.LUT R120, R120, 0xfffffff8, RZ, 0xc0, !PT ;  /* 0xfffffff878787812 */ /* 0x000fe400078ec0ff */
[----:B------:R-:W-:Y:S01]  /*1e50*/  LOP3.LUT R119, R119, 0xfffffff8, RZ, 0xc0, !PT ;  /* 0xfffffff877777812 */ /* 0x000fe200078ec0ff */
[----:B------:R-:W-:Y:S01]  /*1e60*/  IMAD.SHL.U32 R105, R105, 0x2, RZ ;  /* 0x0000000269697824 */ /* 0x000fe200078e00ff */
[----:B------:R-:W-:Y:S02]  /*1e70*/  ISETP.NE.AND P1, PT, R92, 0x1, PT ;  /* 0x000000015c00780c */ /* 0x000fe40003f25270 */
[C---:B------:R-:W-:Y:S01]  /*1e80*/  SHF.L.U64.HI R93, R94.reuse, 0x1, R93 ;  /* 0x000000015e5d7819 */ /* 0x040fe2000001025d */
[----:B------:R-:W-:Y:S01]  /*1e90*/  IMAD.SHL.U32 R94, R94, 0x2, RZ ;  /* 0x000000025e5e7824 */ /* 0x000fe200078e00ff */
[C---:B------:R-:W-:Y:S01]  /*1ea0*/  SHF.L.U64.HI R95, R96.reuse, 0x1, R95 ;  /* 0x00000001605f7819 */ /* 0x040fe2000001025f */
[----:B------:R-:W-:Y:S01]  /*1eb0*/  IMAD.SHL.U32 R96, R96, 0x2, RZ ;  /* 0x0000000260607824 */ /* 0x000fe200078e00ff */
[----:B------:R-:W-:-:S02]  /*1ec0*/  P2R R0, PR, RZ, 0x1 ;  /* 0x00000001ff007803 */ /* 0x000fc40000000000 */
[----:B------:R-:W-:Y:S02]  /*1ed0*/  P2R R131, PR, RZ, 0x10 ;  /* 0x00000010ff837803 */ /* 0x000fe40000000000 */
[----:B------:R-:W-:Y:S02]  /*1ee0*/  P2R R130, PR, RZ, 0x8 ;  /* 0x00000008ff827803 */ /* 0x000fe40000000000 */
[C---:B------:R-:W-:Y:S02]  /*1ef0*/  IADD3 R11, R18.reuse, 0x50, RZ ;  /* 0x00000050120b7810 */ /* 0x040fe40007ffe0ff */
[C---:B------:R-:W-:Y:S02]  /*1f00*/  IADD3 R10, R18.reuse, 0x10, RZ ;  /* 0x00000010120a7810 */ /* 0x040fe40007ffe0ff */
[----:B----4-:R-:W-:Y:S02]  /*1f10*/  IADD3 R9, R18, 0x30, RZ ;  /* 0x0000003012097810 */ /* 0x010fe40007ffe0ff */
[----:B------:R-:W-:-:S02]  /*1f20*/  SHF.R.S32.HI R101, RZ, 0x1f, R118 ;  /* 0x0000001fff657819 */ /* 0x000fc40000011476 */
[----:B------:R-:W-:Y:S02]  /*1f30*/  SHF.R.S32.HI R100, RZ, 0x1f, R113 ;  /* 0x0000001fff647819 */ /* 0x000fe40000011471 */
[----:B------:R-:W-:Y:S02]  /*1f40*/  SHF.R.S32.HI R99, RZ, 0x1f, R112 ;  /* 0x0000001fff637819 */ /* 0x000fe40000011470 */
[----:B------:R-:W-:Y:S02]  /*1f50*/  SHF.R.S32.HI R103, RZ, 0x1f, R120 ;  /* 0x0000001fff677819 */ /* 0x000fe40000011478 */
[----:B------:R-:W-:Y:S02]  /*1f60*/  SHF.R.S32.HI R102, RZ, 0x1f, R119 ;  /* 0x0000001fff667819 */ /* 0x000fe40000011477 */
[----:B------:R-:W-:Y:S02]  /*1f70*/  IADD3 R87, R141, UR7, RZ ;  /* 0x000000078d577c10 */ /* 0x000fe4000fffe0ff */
[----:B------:R-:W-:Y:S01]  /*1f80*/  P2R R0, PR, RZ, 0x2 ;  /* 0x00000002ff007803 */ /* 0x000fe20000000000 */
[----:B---3--:R3:W4:Y:S02]  /*1f90*/  @P2 R2UR UR36, R3 ;  /* 0x00000000032423c2 */ /* 0x00872400000e0000 */
[-C--:B---3--:R-:W-:Y:S01]  /*1fa0*/  LOP3.LUT R3, R4, R109.reuse, RZ, 0x3c, !PT ;  /* 0x0000006d04037212 */ /* 0x088fe200078e3cff */
[----:B----4-:R-:W-:Y:S01]  /*1fb0*/  @UP0 USHF.R.S32.HI UR39, URZ, 0x1f, UR36 ;  /* 0x0000001f3f270899 */ /* 0x010fe20008011424 */
[----:B------:R-:W-:Y:S01]  /*1fc0*/  LOP3.LUT R4, R123, 0x38, R98, 0xf8, !PT ;  /* 0x000000387b047812 */ /* 0x000fe200078ef862 */
[----:B------:R-:W-:Y:S01]  /*1fd0*/  @UP0 UMOV UR38, UR36 ;  /* 0x0000002400260c82 */ /* 0x000fe20008000000 */
[--C-:B------:R-:W-:Y:S01]  /*1fe0*/  IADD3 R106, R3, R106, R108.reuse ;  /* 0x0000006a036a7210 */ /* 0x100fe20007ffe06c */
[----:B------:R-:W-:Y:S01]  /*1ff0*/  @!UP0 UMOV UR38, UR20 ;  /* 0x0000001400268c82 */ /* 0x000fe20008000000 */
[----:B------:R-:W-:Y:S01]  /*2000*/  LOP3.LUT R3, R4, R109, RZ, 0x3c, !PT ;  /* 0x0000006d04037212 */ /* 0x000fe200078e3cff */
[----:B------:R-:W-:Y:S01]  /*2010*/  UIMAD.WIDE.U32 UR36, UR38, UR4, URZ ;  /* 0x00000004262472a5 */ /* 0x000fe2000f8e003f */
[----:B------:R-:W-:Y:S01]  /*2020*/  LOP3.LUT R98, R98, 0xfffffff8, RZ, 0xc0, !PT ;  /* 0xfffffff862627812 */ /* 0x000fe200078ec0ff */
[----:B------:R-:W-:Y:S01]  /*2030*/  @!UP0 UMOV UR39, UR21 ;  /* 0x0000001500278c82 */ /* 0x000fe20008000000 */
[----:B------:R-:W-:Y:S01]  /*2040*/  IADD3 R104, R3, R104, R108 ;  /* 0x0000006803687210 */ /* 0x000fe20007ffe06c */
[C---:B------:R-:W-:Y:S01]  /*2050*/  IMAD R3, R83.reuse, c[0x0][0x280], RZ ;  /* 0x0000a00053037a24 */ /* 0x040fe200078e02ff */
[----:B------:R-:W-:Y:S01]  /*2060*/  UIMAD UR21, UR39, UR4, URZ ;  /* 0x00000004271572a4 */ /* 0x000fe2000f8e023f */
[----:B------:R-:W-:Y:S01]  /*2070*/  IMAD R83, R83, c[0x0][0x290], RZ ;  /* 0x0000a40053537a24 */ /* 0x000fe200078e02ff */
[----:B------:R-:W-:Y:S01]  /*2080*/  SHF.R.S32.HI R97, RZ, 0x1f, R98 ;  /* 0x0000001fff617819 */ /* 0x000fe20000011462 */
[C---:B------:R-:W-:Y:S01]  /*2090*/  IMAD R3, R76.reuse, c[0x0][0x284], R3 ;  /* 0x0000a1004c037a24 */ /* 0x040fe200078e0203 */
[----:B------:R-:W-:Y:S01]  /*20a0*/  UIMAD UR5, UR38, UR5, UR21 ;  /* 0x00000005260572a4 */ /* 0x000fe2000f8e0215 */
[----:B------:R-:W-:Y:S01]  /*20b0*/  IMAD R83, R76, c[0x0][0x294], R83 ;  /* 0x0000a5004c537a24 */ /* 0x000fe200078e0253 */
[----:B------:R-:W-:Y:S01]  /*20c0*/  SHF.L.U64.HI R97, R98, 0x1, R97 ;  /* 0x0000000162617819 */ /* 0x000fe20000010261 */
[----:B------:R-:W-:Y:S01]  /*20d0*/  IMAD.IADD R86, R139, 0x1, R3 ;  /* 0x000000018b567824 */ /* 0x000fe200078e0203 */
[----:B------:R-:W-:Y:S01]  /*20e0*/  UIADD3 UR5, UR37, UR5, URZ ;  /* 0x0000000525057290 */ /* 0x000fe2000fffe03f */
[----:B------:R-:W-:-:S02]  /*20f0*/  IMAD.IADD R85, R137, 0x1, R83 ;  /* 0x0000000189557824 */ /* 0x000fc400078e0253 */
[----:B------:R-:W-:Y:S02]  /*2100*/  IMAD.IADD R84, R3, 0x1, R135 ;  /* 0x0000000103547824 */ /* 0x000fe400078e0287 */
[----:B------:R-:W-:Y:S02]  /*2110*/  IMAD.IADD R83, R83, 0x1, R133 ;  /* 0x0000000153537824 */ /* 0x000fe400078e0285 */
[----:B------:R-:W-:Y:S02]  /*2120*/  IMAD.SHL.U32 R106, R106, 0x2, RZ ;  /* 0x000000026a6a7824 */ /* 0x000fe400078e00ff */
[----:B------:R-:W-:Y:S02]  /*2130*/  IMAD.SHL.U32 R98, R98, 0x2, RZ ;  /* 0x0000000262627824 */ /* 0x000fe400078e00ff */
[----:B------:R-:W-:Y:S01]  /*2140*/  IMAD.SHL.U32 R104, R104, 0x2, RZ ;  /* 0x0000000268687824 */ /* 0x000fe200078e00ff */
[----:B--2---:R-:W-:Y:S06]  /*2150*/  BAR.SYNC.DEFER_BLOCKING 0x0 ;  /* 0x0000000000007b1d */ /* 0x004fec0000010000 */
.L_x_352:
[----:B------:R-:W-:Y:S01]  /*2160*/  IMAD.MOV.U32 R110, RZ, RZ, RZ ;  /* 0x000000ffff6e7224 */ /* 0x000fe200078e00ff */
[----:B------:R-:W-:Y:S01]  /*2170*/  ISETP.NE.AND P1, PT, R92, 0x1, PT ;  /* 0x000000015c00780c */ /* 0x000fe20003f25270 */
[----:B------:R-:W-:Y:S01]  /*2180*/  USHF.L.U32 UR4, UR16, 0x6, URZ ;  /* 0x0000000610047899 */ /* 0x000fe2000800063f */
[----:B------:R-:W-:Y:S01]  /*2190*/  ISETP.GE.AND P2, PT, R78, 0x1, PT ;  /* 0x000000014e00780c */ /* 0x000fe20003f46270 */
[----:B------:R-:W-:Y:S04]  /*21a0*/  DEPBAR.LE SB0, 0x0 ;  /* 0x000080000000791a */ /* 0x000fe80000000000 */
[----:B--2---:R-:W-:Y:S01]  /*21b0*/  IADD3 R3, R121, UR4, RZ ;  /* 0x0000000479037c10 */ /* 0x004fe2000fffe0ff */
[----:B------:R-:W-:Y:S03]  /*21c0*/  BSSY B1, `(.L_x_328) ;  /* 0x00003db000017945 */ /* 0x000fe60003800000 */
[----:B------:R-:W-:Y:S01]  /*21d0*/  ISETP.GE.AND P0, PT, R3, UR19, PT ;  /* 0x0000001303007c0c */ /* 0x000fe2000bf06270 */
[----:B------:R-:W-:Y:S03]  /*21e0*/  IMAD.IADD R81, R82, 0x1, R3 ;  /* 0x0000000152517824 */ /* 0x000fe600078e0203 */
[----:B------:R-:W-:Y:S01]  /*21f0*/  ISETP.GT.OR P0, PT, R121, 0x3f, P0 ;  /* 0x0000003f7900780c */ /* 0x000fe20000704670 */
[----:B------:R-:W-:Y:S04]  /*2200*/  @P1 IMAD.HI.U32 R2, R81, c[0x0][0x2bc], RZ ;  /* 0x0000af0051021a27 */ /* 0x000fe800078e00ff */
[--C-:B------:R-:W-:Y:S01]  /*2210*/  IMAD.MOV.U32 R0, RZ, RZ, R81.reuse ;  /* 0x000000ffff007224 */ /* 0x100fe200078e0051 */
[----:B------:R-:W-:Y:S07]  /*2220*/  @P1 SHF.R.U32.HI R0, RZ, c[0x0][0x2c0], R2 ;  /* 0x0000b000ff001a19 */ /* 0x000fee0000011602 */
[C---:B------:R-:W-:Y:S04]  /*2230*/  @!P0 IADD3 R3, P1, R0.reuse, UR36, RZ ;  /* 0x0000002400038c10 */ /* 0x040fe8000ff3e0ff */
[----:B------:R-:W-:Y:S01]  /*2240*/  @!P0 LEA.HI.X.SX32 R2, R0, UR5, 0x1, P1 ;  /* 0x0000000500028c11 */ /* 0x000fe200088f0eff */
[----:B------:R-:W-:Y:S01]  /*2250*/  IMAD.MOV R0, RZ, RZ, -R0 ;  /* 0x000000ffff007224 */ /* 0x000fe200078e0a00 */
[C---:B------:R-:W-:Y:S03]  /*2260*/  @!P0 LEA R6, P1, R3.reuse, c[0x0][0x2a0], 0x2 ;  /* 0x0000a80003068a11 */ /* 0x040fe600078210ff */
        /* <DEDUP_REMOVED lines=17> */
[----:B------:R-:W-:-:S05]  /*2380*/  @!P2 BRA `(.L_x_329) ;  /* 0x000039700000a947 */ /* 0x000fca0003800000 */
[----:B------:R-:W-:Y:S01]  /*2390*/  USHF.R.S32.HI UR34, URZ, 0x1f, UR16 ;  /* 0x0000001f3f227899 */ /* 0x000fe20008011410 */
[----:B------:R-:W-:Y:S01]  /*23a0*/  ISETP.NE.AND P0, PT, RZ, UR6, PT ;  /* 0x00000006ff007c0c */ /* 0x000fe2000bf05270 */
[----:B------:R-:W-:Y:S02]  /*23b0*/  UIMAD UR21, UR26, UR16, URZ ;  /* 0x000000101a1572a4 */ /* 0x000fe4000f8e023f */
[----:B------:R-:W-:Y:S02]  /*23c0*/  UIMAD UR7, UR28, UR16, URZ ;  /* 0x000000101c0772a4 */ /* 0x000fe4000f8e023f */
[----:B------:R-:W-:Y:S02]  /*23d0*/  UIADD3 UR35, -UR4, UR19, URZ ;  /* 0x0000001304237290 */ /* 0x000fe4000fffe13f */
[----:B------:R-:W-:Y:S02]  /*23e0*/  UIMAD.WIDE.U32 UR40, UR27, UR16, URZ ;  /* 0x000000101b2872a5 */ /* 0x000fe4000f8e003f */
[----:B------:R-:W-:Y:S02]  /*23f0*/  UIMAD.WIDE.U32 UR38, UR29, UR16, URZ ;  /* 0x000000101d2672a5 */ /* 0x000fe4000f8e003f */
[----:B------:R-:W-:Y:S02]  /*2400*/  UIMAD UR21, UR34, UR27, UR21 ;  /* 0x0000001b221572a4 */ /* 0x000fe4000f8e0215 */
[----:B------:R-:W-:Y:S02]  /*2410*/  UIMAD UR7, UR34, UR29, UR7 ;  /* 0x0000001d220772a4 */ /* 0x000fe4000f8e0207 */
[----:B------:R-:W-:Y:S02]  /*2420*/  UISETP.LT.AND UP0, UPT, UR35, 0x40, UPT ;  /* 0x000000402300788c */ /* 0x000fe4000bf01270 */
[----:B------:R-:W-:Y:S02]  /*2430*/  UIADD3 UR21, UR41, UR21, URZ ;  /* 0x0000001529157290 */ /* 0x000fe4000fffe03f */
[----:B------:R-:W-:Y:S02]  /*2440*/  UIADD3 UR7, UR39, UR7, URZ ;  /* 0x0000000727077290 */ /* 0x000fe4000fffe03f */
[----:B------:R-:W-:Y:S01]  /*2450*/  USEL UR35, UR35, 0x40, UP0 ;  /* 0x0000004023237887 */ /* 0x000fe20008000000 */
[----:B------:R-:W-:-:S05]  /*2460*/  @!P0 BRA `(.L_x_330) ;  /* 0x00001c0000008947 */ /* 0x000fca0003800000 */
[----:B------:R-:W-:Y:S01]  /*2470*/  ISETP.GE.AND P1, PT, R127, UR35, PT ;  /* 0x000000237f007c0c */ /* 0x000fe2000bf26270 */
        /* <DEDUP_REMOVED lines=14> */
[----:B------:R-:W-:Y:S01]  /*2560*/  IADD3 R5, P0, R138, UR40, RZ ;  /* 0x000000288a057c10 */ /* 0x000fe2000ff1e0ff */
[----:B------:R-:W-:Y:S01]  /*2570*/  CS2R R62, SRZ ;  /* 0x00000000003e7805 */ /* 0x000fe2000001ff00 */
[----:B------:R-:W-:Y:S01]  /*2580*/  CS2R R34, SRZ ;  /* 0x0000000000227805 */ /* 0x000fe2000001ff00 */
[----:B------:R-:W-:Y:S01]  /*2590*/  CS2R R60, SRZ ;  /* 0x00000000003c7805 */ /* 0x000fe2000001ff00 */
[----:B------:R-:W-:Y:S01]  /*25a0*/  IADD3.X R4, R86, UR21, RZ, P0, !PT ;  /* 0x0000001556047c10 */ /* 0x000fe200087fe4ff */
[----:B------:R-:W-:Y:S01]  /*25b0*/  CS2R R38, SRZ ;  /* 0x0000000000267805 */ /* 0x000fe2000001ff00 */
[----:B------:R-:W-:Y:S01]  /*25c0*/  IADD3 R8, P0, R136, UR38, RZ ;  /* 0x0000002688087c10 */ /* 0x000fe2000ff1e0ff */
[----:B------:R-:W-:Y:S01]  /*25d0*/  CS2R R58, SRZ ;  /* 0x00000000003a7805 */ /* 0x000fe2000001ff00 */
[----:B------:R-:W-:Y:S01]  /*25e0*/  CS2R R32, SRZ ;  /* 0x0000000000207805 */ /* 0x000fe2000001ff00 */
[----:B------:R-:W-:Y:S01]  /*25f0*/  CS2R R54, SRZ ;  /* 0x0000000000367805 */ /* 0x000fe2000001ff00 */
[----:B------:R-:W-:Y:S01]  /*2600*/  IADD3.X R3, R85, UR7, RZ, P0, !PT ;  /* 0x0000000755037c10 */ /* 0x000fe200087fe4ff */
[----:B------:R-:W-:Y:S01]  /*2610*/  CS2R R28, SRZ ;  /* 0x00000000001c7805 */ /* 0x000fe2000001ff00 */
        /* <DEDUP_REMOVED lines=32> */
.L_x_332:
[----:B------:R-:W-:Y:S05]  /*2820*/  BSYNC B0 ;  /* 0x0000000000007941 */ /* 0x000fea0003800000 */
.L_x_331:
[----:B------:R3:W4:Y:S04]  /*2830*/  SHFL.IDX PT, R67, R2, RZ, 0x1c1f ;  /* 0x001c1fff02437589 */ /* 0x00072800000e0000 */
[----:B------:R3:W2:Y:S01]  /*2840*/  SHFL.IDX PT, R65, R0, RZ, 0x1c1f ;  /* 0x001c1fff00417589 */ /* 0x0006a200000e0000 */
[----:B------:R-:W-:-:S05]  /*2850*/  @P1 BRA `(.L_x_333) ;  /* 0x0000371000001947 */ /* 0x000fca0003800000 */
[----:B------:R-:W-:Y:S01]  /*2860*/  ISETP.GE.AND P0, PT, R16, c[0x0][0x1d4], PT ;  /* 0x0000750010007a0c */ /* 0x000fe20003f06270 */
[----:B-----5:R-:W-:Y:S01]  /*2870*/  IMAD.MOV.U32 R21, RZ, RZ, R52 ;  /* 0x000000ffff157224 */ /* 0x020fe200078e0034 */
[----:B------:R-:W-:Y:S01]  /*2880*/  MOV R20, R53 ;  /* 0x0000003500147202 */ /* 0x000fe20000000f00 */
[----:B---3--:R-:W-:Y:S01]  /*2890*/  IMAD.MOV.U32 R2, RZ, RZ, R24 ;  /* 0x000000ffff027224 */ /* 0x008fe200078e0018 */
        /* <DEDUP_REMOVED lines=29> */
[C---:B------:R-:W-:Y:S01]  /*2a70*/  LEA R74, P0, R16.reuse, R65, 0x1 ;  /* 0x00000041104a7211 */ /* 0x040fe200078008ff */
[----:B------:R-:W2:Y:S01]  /*2a80*/  LDS.128 R20, [R116+0x6000] ;  /* 0x0060000074147984 */ /* 0x000ea20000000c00 */
[----:B------:R-:W-:Y:S01]  /*2a90*/  MOV R40, R34 ;  /* 0x0000002200287202 */ /* 0x000fe20000000f00 */
[----:B------:R-:W-:Y:S01]  /*2aa0*/  IMAD.MOV.U32 R42, RZ, RZ, R62 ;  /* 0x000000ffff2a7224 */ /* 0x000fe200078e003e */
[----:B----4-:R-:W-:Y:S02]  /*2ab0*/  LEA.HI.X R75, R16, R67, R17, 0x1, P0 ;  /* 0x00000043104b7211 */ /* 0x010fe400000f0c11 */
        /* <DEDUP_REMOVED lines=13> */
[----:B--2---:R-:W-:Y:S02]  /*2b90*/  @!P0 MOV R31, R20 ;  /* 0x00000014001f8202 */ /* 0x004fe40000000f00 */
        /* <DEDUP_REMOVED lines=38> */
.L_x_335:
[----:B------:R-:W-:Y:S05]  /*2e00*/  BSYNC B0 ;  /* 0x0000000000007941 */ /* 0x000fea0003800000 */
.L_x_334:
[----:B------:R-:W-:Y:S01]  /*2e10*/  ISETP.GE.AND P0, PT, R12, c[0x0][0x1d4], PT ;  /* 0x000075000c007a0c */ /* 0x000fe20003f06270 */
[----:B------:R-:W-:Y:S01]  /*2e20*/  @!UPT UIADD3 URZ, URZ, URZ, URZ ;  /* 0x0000003f3f3ff290 */ /* 0x000fe2000fffe03f */
[----:B------:R-:W-:Y:S11]  /*2e30*/  BSSY B0, `(.L_x_336) ;  /* 0x0000038000007945 */ /* 0x000ff60003800000 */
[----:B------:R-:W-:-:S05]  /*2e40*/  @P0 BRA `(.L_x_337) ;  /* 0x0000036000000947 */ /* 0x000fca0003800000 */
[C---:B------:R-:W-:Y:S01]  /*2e50*/  LEA R68, P0, R120.reuse, R65, 0x1 ;  /* 0x0000004178447211 */ /* 0x040fe200078008ff */
[----:B--2---:R-:W2:Y:S03]  /*2e60*/  LDS.128 R20, [R115+0x6000] ;  /* 0x0060000073147984 */ /* 0x004ea60000000c00 */
[----:B----4-:R-:W-:Y:S02]  /*2e70*/  LEA.HI.X R69, R120, R67, R103, 0x1, P0 ;  /* 0x0000004378457211 */ /* 0x010fe400000f0c67 */
        /* <DEDUP_REMOVED lines=14> */
[----:B--2---:R-:W-:Y:S02]  /*2f60*/  @!P0 MOV R34, R20 ;  /* 0x0000001400228202 */ /* 0x004fe40000000f00 */
        /* <DEDUP_REMOVED lines=36> */
.L_x_337:
[----:B------:R-:W-:Y:S05]  /*31b0*/  BSYNC B0 ;  /* 0x0000000000007941 */ /* 0x000fea0003800000 */
.L_x_336:
        /* <DEDUP_REMOVED lines=58> */
.L_x_339:
[----:B------:R-:W-:Y:S05]  /*3560*/  BSYNC B0 ;  /* 0x0000000000007941 */ /* 0x000fea0003800000 */
.L_x_338:
        /* <DEDUP_REMOVED lines=58> */
.L_x_341:
[----:B------:R-:W-:Y:S05]  /*3910*/  BSYNC B0 ;  /* 0x0000000000007941 */ /* 0x000fea0003800000 */
.L_x_340:
        /* <DEDUP_REMOVED lines=58> */
.L_x_343:
[----:B------:R-:W-:Y:S05]  /*3cc0*/  BSYNC B0 ;  /* 0x0000000000007941 */ /* 0x000fea0003800000 */
.L_x_342:
[----:B------:R-:W-:Y:S11]  /*3cd0*/  ISETP.GE.AND P0, PT, R124, c[0x0][0x1d4], PT ;  /* 0x000075007c007a0c */ /* 0x000ff60003f06270 */
[----:B------:R-:W-:Y:S02]  /*3ce0*/  @!UPT UIADD3 URZ, URZ, URZ, URZ ;  /* 0x0000003f3f3ff290 */ /* 0x000fe4000fffe03f */
[----:B------:R-:W-:-:S05]  /*3cf0*/  @P0 BRA `(.L_x_333) ;  /* 0x0000227000000947 */ /* 0x000fca0003800000 */
[C---:B------:R-:W-:Y:S01]  /*3d00*/  LEA R34, P0, R112.reuse, R65, 0x1 ;  /* 0x0000004170227211 */ /* 0x040fe200078008ff */
[----:B--2---:R-:W2:Y:S03]  /*3d10*/  LDS.128 R20, [R115+0xa000] ;  /* 0x00a0000073147984 */ /* 0x004ea60000000c00 */
[----:B----4-:R-:W-:Y:S02]  /*3d20*/  LEA.HI.X R35, R112, R67, R99, 0x1, P0 ;  /* 0x0000004370237211 */ /* 0x010fe400000f0c63 */
        /* <DEDUP_REMOVED lines=52> */
.L_x_330:
        /* <DEDUP_REMOVED lines=47> */
.L_x_345:
[----:B------:R-:W-:Y:S05]  /*4360*/  BSYNC B0 ;  /* 0x0000000000007941 */ /* 0x000fea0003800000 */
.L_x_344:
[----:B------:R3:W4:Y:S04]  /*4370*/  SHFL.IDX PT, R149, R2, RZ, 0x1c1f ;  /* 0x001c1fff02957589 */ /* 0x00072800000e0000 */
[----:B------:R3:W2:Y:S01]  /*4380*/  SHFL.IDX PT, R148, R0, RZ, 0x1c1f ;  /* 0x001c1fff00947589 */ /* 0x0006a200000e0000 */
[----:B------:R-:W-:-:S05]  /*4390*/  @P1 BRA `(.L_x_333) ;  /* 0x00001bd000001947 */ /* 0x000fca0003800000 */
[----:B------:R-:W-:Y:S01]  /*43a0*/  ISETP.GE.AND P0, PT, R16, c[0x0][0x1d4], PT ;  /* 0x0000750010007a0c */ /* 0x000fe20003f06270 */
[----:B-----5:R-:W-:Y:S01]  /*43b0*/  IMAD.MOV.U32 R8, RZ, RZ, R62 ;  /* 0x000000ffff087224 */ /* 0x020fe200078e003e */
[----:B--2---:R-:W-:Y:S01]  /*43c0*/  MOV R4, R22 ;  /* 0x0000001600047202 */ /* 0x004fe20000000f00 */
[----:B------:R-:W-:Y:S01]  /*43d0*/  IMAD.MOV.U32 R7, RZ, RZ, R63 ;  /* 0x000000ffff077224 */ /* 0x000fe200078e003f */
[----:B---3--:R-:W-:Y:S01]  /*43e0*/  MOV R0, R21 ;  /* 0x0000001500007202 */ /* 0x008fe20000000f00 */
[----:B------:R-:W-:Y:S01]  /*43f0*/  IMAD.MOV.U32 R6, RZ, RZ, R60 ;  /* 0x000000ffff067224 */ /* 0x000fe200078e003c */
[----:B------:R-:W-:Y:S01]  /*4400*/  IADD3 R150, -R107, c[0x0][0x1d4], RZ ;  /* 0x000075006b967a10 */ /* 0x000fe20007ffe1ff */
        /* <DEDUP_REMOVED lines=23> */
[----:B------:R-:W2:Y:S01]  /*4580*/  LDS.128 R24, [R106+0x6100] ;  /* 0x006100006a187984 */ /* 0x000ea20000000c00 */
        /* <DEDUP_REMOVED lines=30> */
[----:B--2---:R-:W-:Y:S01]  /*4770*/  @!P0 IMAD.MOV.U32 R46, RZ, RZ, R24 ;  /* 0x000000ffff2e8224 */ /* 0x004fe200078e0018 */
[----:B------:R-:W-:Y:S01]  /*4780*/  @!P0 SHF.R.U32.HI R43, RZ, 0x10, R37 ;  /* 0x00000010ff2b8819 */ /* 0x000fe20000011625 */
[----:B------:R-:W-:Y:S01]  /*4790*/  IMAD.MOV.U32 R37, RZ, RZ, R38 ;  /* 0x000000ffff257224 */ /* 0x000fe200078e0026 */
[----:B------:R-:W-:Y:S01]  /*47a0*/  SHF.L.U32 R152, R153, 0x1, RZ ;  /* 0x0000000199987819 */ /* 0x000fe200000006ff */
[----:B------:R-:W-:Y:S01]  /*47b0*/  @!P0 HADD2.F32 R59, -RZ, R59.H0_H0 ;  /* 0x2000003bff3b8230 */ /* 0x000fe20000004100 */
[--C-:B------:R-:W-:Y:S01]  /*47c0*/  @!P0 SHF.R.U64 R38, R38, 0x10, R39.reuse ;  /* 0x0000001026268819 */ /* 0x100fe20000001227 */
[--C-:B------:R-:W-:Y:S01]  /*47d0*/  @!P0 HADD2.F32 R41, -RZ, R46.reuse.H0_H0 ;  /* 0x2000002eff298230 */ /* 0x100fe20000004100 */
[----:B------:R-:W-:Y:S01]  /*47e0*/  MOV R36, R39 ;  /* 0x0000002700247202 */ /* 0x000fe20000000f00 */
[----:B------:R-:W2:Y:S01]  /*47f0*/  LDS.128 R72, [R152+0x6100] ;  /* 0x0061000098487984 */ /* 0x000ea20000000c00 */
[----:B------:R-:W-:Y:S01]  /*4800*/  @!P0 HADD2.F32 R42, -RZ, R46.H1_H1 ;  /* 0x3000002eff2a8230 */ /* 0x000fe20000004100 */
[----:B------:R-:W-:Y:S01]  /*4810*/  @!P0 SHF.R.U32.HI R39, RZ, 0x10, R39 ;  /* 0x00000010ff278819 */ /* 0x000fe20000011627 */
[----:B------:R-:W-:Y:S01]  /*4820*/  @!P0 FMUL.FTZ R0, R41, R44 ;  /* 0x0000002c29008220 */ /* 0x000fe20000410000 */
[----:B------:R-:W-:Y:S02]  /*4830*/  @!P0 HADD2.F32 R43, -RZ, R43.H0_H0 ;  /* 0x2000002bff2b8230 */ /* 0x000fe40000004100 */
[C---:B------:R-:W-:Y:S01]  /*4840*/  @!P0 FMUL.FTZ R2, R42.reuse, R45 ;  /* 0x0000002d2a028220 */ /* 0x040fe20000410000 */
[----:B------:R-:W-:Y:S02]  /*4850*/  @!P0 HADD2.F32 R38, -RZ, R38.H0_H0 ;  /* 0x20000026ff268230 */ /* 0x000fe40000004100 */
[----:B------:R-:W-:Y:S01]  /*4860*/  @!P0 HADD2.F32 R39, -RZ, R39.H0_H0 ;  /* 0x20000027ff278230 */ /* 0x000fe20000004100 */
[----:B--2---:R-:W-:Y:S01]  /*4870*/  @!P0 IMAD.MOV.U32 R50, RZ, RZ, R73 ;  /* 0x000000ffff328224 */ /* 0x004fe200078e0049 */
        /* <DEDUP_REMOVED lines=36> */
[----:B------:R-:W-:Y:S01]  /*4ac0*/  @!P0 FMUL.FTZ R6, R37, R38 ;  /* 0x0000002625068220 */ /* 0x000fe20000410000 */
[----:B------:R-:W-:Y:S01]  /*4ad0*/  @!P0 F2FP.PACK_AB R153, R153, R152 ;  /* 0x000000989999823e */ /* 0x000fe200000000ff */
[----:B------:R-:W-:Y:S01]  /*4ae0*/  @!P0 FFMA.FTZ R157, R37, R54, -R157 ;  /* 0x00000036259d8223 */ /* 0x000fe2000001089d */
[----:B------:R-:W-:Y:S01]  /*4af0*/  @!P0 HADD2.F32 R37, -RZ, R36.H0_H0 ;  /* 0x20000024ff258230 */ /* 0x000fe20000004100 */
[-C--:B------:R-:W-:Y:S01]  /*4b00*/  @!P0 FMUL.FTZ R5, R41, R40.reuse ;  /* 0x0000002829058220 */ /* 0x080fe20000410000 */
[----:B------:R-:W-:Y:S01]  /*4b10*/  @!P0 MOV R36, R27 ;  /* 0x0000001b00248202 */ /* 0x000fe20000000f00 */
[C---:B------:R-:W-:Y:S01]  /*4b20*/  @!P0 FMUL.FTZ R156, R50.reuse, R40 ;  /* 0x00000028329c8220 */ /* 0x040fe20000410000 */
        /* <DEDUP_REMOVED lines=28> */
[----:B------:R-:W-:Y:S04]  /*4cf0*/  IADD3 R152, P0, R148, R94, RZ ;  /* 0x0000005e94987210 */ /* 0x000fe80007f1e0ff */
[----:B----4-:R-:W-:Y:S02]  /*4d00*/  IADD3.X R153, R149, R93, RZ, P0, !PT ;  /* 0x0000005d95997210 */ /* 0x010fe400007fe4ff */
[C---:B------:R-:W-:Y:S03]  /*4d10*/  ISETP.GE.AND P0, PT, R151.reuse, c[0x0][0x1d4], PT ;  /* 0x0000750097007a0c */ /* 0x040fe60003f06270 */
[----:B------:R2:W-:Y:S10]  /*4d20*/  ST.E.128 [R152.64], R24 ;  /* 0x0000001898007985 */ /* 0x0005f4000c101d16 */
[----:B------:R-:W-:Y:S05]  /*4d30*/  @!P0 IMAD.WIDE R154, R151, 0x2, R148 ;  /* 0x00000002979a8825 */ /* 0x000fea00078e0294 */
[----:B------:R2:W-:Y:S02]  /*4d40*/  @!P0 ST.E.128 [R154.64], R72 ;  /* 0x000000489a008985 */ /* 0x0005e4000c101d16 */
.L_x_347:
[----:B------:R-:W-:Y:S05]  /*4d50*/  BSYNC B0 ;  /* 0x0000000000007941 */ /* 0x000fea0003800000 */
.L_x_346:
[----:B------:R-:W-:Y:S01]  /*4d60*/  ISETP.GE.AND P0, PT, R12, c[0x0][0x1d4], PT ;  /* 0x000075000c007a0c */ /* 0x000fe20003f06270 */
[----:B------:R-:W-:Y:S01]  /*4d70*/  @!UPT UIADD3 URZ, URZ, URZ, URZ ;  /* 0x0000003f3f3ff290 */ /* 0x000fe2000fffe03f */
[----:B------:R-:W-:Y:S11]  /*4d80*/  BSSY B0, `(.L_x_348) ;  /* 0x0000079000007945 */ /* 0x000ff60003800000 */
[----:B------:R-:W-:-:S05]  /*4d90*/  @P0 BRA `(.L_x_349) ;  /* 0x0000077000000947 */ /* 0x000fca0003800000 */
[----:B------:R-:W-:Y:S01]  /*4da0*/  ISETP.NE.AND P1, PT, R129, RZ, PT ;  /* 0x000000ff8100720c */ /* 0x000fe20003f25270 */
[----:B--2---:R-:W2:Y:S01]  /*4db0*/  LDS.128 R24, [R105+0x6100] ;  /* 0x0061000069187984 */ /* 0x004ea20000000c00 */
        /* <DEDUP_REMOVED lines=24> */
[----:B--2---:R-:W-:Y:S01]  /*4f40*/  @!P0 IMAD.MOV.U32 R39, RZ, RZ, R24 ;  /* 0x000000ffff278224 */ /* 0x004fe200078e0018 */
[----:B------:R-:W-:Y:S02]  /*4f50*/  @!P0 SHF.R.U32.HI R64, RZ, 0x10, R65 ;  /* 0x00000010ff408819 */ /* 0x000fe40000011641 */
[----:B------:R-:W-:Y:S02]  /*4f60*/  SHF.L.U32 R57, R59, 0x1, RZ ;  /* 0x000000013b397819 */ /* 0x000fe400000006ff */
[--C-:B------:R-:W-:Y:S01]  /*4f70*/  @!P0 HADD2.F32 R31, -RZ, R39.reuse.H0_H0 ;  /* 0x20000027ff1f8230 */ /* 0x100fe20000004100 */
[--C-:B------:R-:W-:Y:S01]  /*4f80*/  @!P0 SHF.R.U32.HI R51, RZ, 0x10, R67.reuse ;  /* 0x00000010ff338819 */ /* 0x100fe20000011643 */
[----:B------:R-:W-:Y:S01]  /*4f90*/  @!P0 HADD2.F32 R36, -RZ, R39.H1_H1 ;  /* 0x30000027ff248230 */ /* 0x000fe20000004100 */
[----:B------:R-:W2:Y:S01]  /*4fa0*/  LDS.128 R52, [R57+0x6100] ;  /* 0x0061000039347984 */ /* 0x000ea20000000c00 */
[----:B------:R-:W-:Y:S01]  /*4fb0*/  @!P0 SHF.R.U64 R47, R66, 0x10, R67 ;  /* 0x00000010422f8819 */ /* 0x000fe20000001243 */
[----:B------:R-:W-:Y:S01]  /*4fc0*/  @!P0 FMUL.FTZ R0, R31, R38 ;  /* 0x000000261f008220 */ /* 0x000fe20000410000 */
[----:B------:R-:W-:Y:S01]  /*4fd0*/  @!P0 HADD2.F32 R51, -RZ, R51.H0_H0 ;  /* 0x20000033ff338230 */ /* 0x000fe20000004100 */
[-C--:B------:R-:W-:Y:S02]  /*4fe0*/  @!P0 FMUL.FTZ R2, R36, R37.reuse ;  /* 0x0000002524028220 */ /* 0x080fe40000410000 */
[----:B------:R-:W-:Y:S01]  /*4ff0*/  @!P0 HADD2.F32 R47, -RZ, R47.H0_H0 ;  /* 0x2000002fff2f8230 */ /* 0x000fe20000004100 */
[----:B--2---:R-:W-:Y:S01]  /*5000*/  @!P0 IMAD.MOV.U32 R44, RZ, RZ, R53 ;  /* 0x000000ffff2c8224 */ /* 0x004fe200078e0035 */
        /* <DEDUP_REMOVED lines=80> */
.L_x_349:
[----:B------:R-:W-:Y:S05]  /*5510*/  BSYNC B0 ;  /* 0x0000000000007941 */ /* 0x000fea0003800000 */
.L_x_348:
[----:B------:R-:W-:Y:S11]  /*5520*/  ISETP.GE.AND P0, PT, R13, c[0x0][0x1d4], PT ;  /* 0x000075000d007a0c */ /* 0x000ff60003f06270 */
[----:B------:R-:W-:Y:S02]  /*5530*/  @!UPT UIADD3 URZ, URZ, URZ, URZ ;  /* 0x0000003f3f3ff290 */ /* 0x000fe4000fffe03f */
[----:B------:R-:W-:-:S05]  /*5540*/  @P0 BRA `(.L_x_333) ;  /* 0x00000a2000000947 */ /* 0x000fca0003800000 */
[----:B------:R-:W-:Y:S01]  /*5550*/  ISETP.NE.AND P1, PT, R128, RZ, PT ;  /* 0x000000ff8000720c */ /* 0x000fe20003f25270 */
[----:B--2---:R-:W2:Y:S01]  /*5560*/  LDS.128 R24, [R104+0x6100] ;  /* 0x0061000068187984 */ /* 0x004ea20000000c00 */
[----:B------:R-:W-:Y:S02]  /*5570*/  IADD3 R52, P0, R148, R98, RZ ;  /* 0x0000006294347210 */ /* 0x000fe40007f1e0ff */
[----:B------:R-:W-:Y:S02]  /*5580*/  SEL R47, R107, R150, !P1 ;  /* 0x000000966b2f7207 */ /* 0x000fe40004800000 */
[----:B----4-:R-:W-:Y:S02]  /*5590*/  IADD3.X R53, R149, R97, RZ, P0, !PT ;  /* 0x0000006195357210 */ /* 0x010fe400007fe4ff */
        /* <DEDUP_REMOVED lines=20> */
[----:B--2---:R-:W-:Y:S01]  /*56e0*/  @!P0 MOV R31, R24 ;  /* 0x00000018001f8202 */ /* 0x004fe20000000f00 */
[----:B------:R-:W-:Y:S01]  /*56f0*/  IMAD.SHL.U32 R46, R54, 0x2, RZ ;  /* 0x00000002362e7824 */ /* 0x000fe200078e00ff */
[----:B------:R-:W-:Y:S02]  /*5700*/  @!P0 SHF.R.U64 R22, R22, 0x10, R23 ;  /* 0x0000001016168819 */ /* 0x000fe40000001217 */
[--C-:B------:R-:W-:Y:S01]  /*5710*/  @!P0 SHF.R.U64 R37, R60, 0x10, R61.reuse ;  /* 0x000000103c258819 */ /* 0x100fe2000000123d */
[--C-:B------:R-:W-:Y:S01]  /*5720*/  @!P0 HADD2.F32 R23, -RZ, R31.reuse.H0_H0 ;  /* 0x2000001fff178230 */ /* 0x100fe20000004100 */
[----:B------:R-:W2:Y:S01]  /*5730*/  LDS.128 R48, [R46+0x6100] ;  /* 0x006100002e307984 */ /* 0x000ea20000000c00 */
        /* <DEDUP_REMOVED lines=9> */
[----:B--2---:R-:W-:Y:S01]  /*57d0*/  @!P0 IMAD.MOV.U32 R36, RZ, RZ, R48 ;  /* 0x000000ffff248224 */ /* 0x004fe200078e0030 */
        /* <DEDUP_REMOVED lines=82> */
.L_x_329:
[----:B------:R2:W3:Y:S01]  /*5d00*/  SHFL.IDX PT, R3, R2, RZ, 0x1c1f ;  /* 0x001c1fff02037589 */ /* 0x0004e200000e0000 */
[----:B------:R-:W-:Y:S03]  /*5d10*/  UIADD3 UR35, -UR4, UR19, URZ ;  /* 0x0000001304237290 */ /* 0x000fe6000fffe13f */
[----:B------:R2:W4:Y:S01]  /*5d20*/  SHFL.IDX PT, R25, R0, RZ, 0x1c1f ;  /* 0x001c1fff00197589 */ /* 0x00052200000e0000 */
[----:B------:R-:W-:Y:S04]  /*5d30*/  UISETP.LT.AND UP0, UPT, UR35, 0x40, UPT ;  /* 0x000000402300788c */ /* 0x000fe8000bf01270 */
[----:B------:R-:W-:Y:S06]  /*5d40*/  USEL UR35, UR35, 0x40, UP0 ;  /* 0x0000004023237887 */ /* 0x000fec0008000000 */
[----:B------:R-:W-:Y:S11]  /*5d50*/  ISETP.LT.AND P0, PT, R127, UR35, PT ;  /* 0x000000237f007c0c */ /* 0x000ff6000bf01270 */
[----:B------:R-:W-:Y:S02]  /*5d60*/  @!UPT UIADD3 URZ, URZ, URZ, URZ ;  /* 0x0000003f3f3ff290 */ /* 0x000fe4000fffe03f */
[----:B------:R-:W-:-:S05]  /*5d70*/  @!P0 BRA `(.L_x_333) ;  /* 0x000001f000008947 */ /* 0x000fca0003800000 */
[----:B--234-:R-:W-:Y:S02]  /*5d80*/  ISETP.GE.AND P2, PT, R16, c[0x0][0x1d4], PT ;  /* 0x0000750010007a0c */ /* 0x01cfe40003f46270 */
[----:B------:R-:W-:Y:S02]  /*5d90*/  ISETP.GE.AND P1, PT, R12, c[0x0][0x1d4], PT ;  /* 0x000075000c007a0c */ /* 0x000fe40003f26270 */
[----:B------:R-:W-:Y:S02]  /*5da0*/  ISETP.GE.AND P4, PT, R13, c[0x0][0x1d4], PT ;  /* 0x000075000d007a0c */ /* 0x000fe40003f86270 */
[----:B------:R-:W-:Y:S07]  /*5db0*/  ISETP.GE.AND P3, PT, R126, c[0x0][0x1d4], PT ;  /* 0x000075007e007a0c */ /* 0x000fee0003f66270 */
[----:B------:R-:W2:Y:S01]  /*5dc0*/  @!P2 LDS.128 R20, [R116+0x6000] ;  /* 0x006000007414a984 */ /* 0x000ea20000000c00 */
        /* <DEDUP_REMOVED lines=8> */
[----:B--2---:R-:W-:Y:S04]  /*5e50*/  @!P2 ST.E.128 [R26.64], R20 ;  /* 0x000000141a00a985 */ /* 0x004fe8000c101d16 */
[----:B------:R-:W2:Y:S04]  /*5e60*/  @!P1 LDS.128 R4, [R115+0x6000] ;  /* 0x0060000073049984 */ /* 0x000ea80000000c00 */
[----:B--2---:R-:W-:Y:S01]  /*5e70*/  @!P1 ST.E.128 [R38.64], R4 ;  /* 0x0000000426009985 */ /* 0x004fe2000c101d16 */
[----:B------:R-:W-:Y:S03]  /*5e80*/  ISETP.GE.AND P1, PT, R125, c[0x0][0x1d4], PT ;  /* 0x000075007d007a0c */ /* 0x000fe60003f26270 */
[----:B------:R-:W2:Y:S10]  /*5e90*/  @!P4 LDS.128 R28, [R116+0x8000] ;  /* 0x00800000741cc984 */ /* 0x000eb40000000c00 */
[C---:B------:R-:W-:Y:S04]  /*5ea0*/  @!P1 LEA R32, P0, R113.reuse, R25, 0x1 ;  /* 0x0000001971209211 */ /* 0x040fe800078008ff */
[----:B------:R-:W-:Y:S02]  /*5eb0*/  @!P1 LEA.HI.X R33, R113, R3, R100, 0x1, P0 ;  /* 0x0000000371219211 */ /* 0x000fe400000f0c64 */
[----:B------:R-:W-:Y:S11]  /*5ec0*/  ISETP.GE.AND P0, PT, R124, c[0x0][0x1d4], PT ;  /* 0x000075007c007a0c */ /* 0x000ff60003f06270 */
[----:B------:R-:W-:Y:S02]  /*5ed0*/  @!UPT UIADD3 URZ, URZ, URZ, URZ ;  /* 0x0000003f3f3ff290 */ /* 0x000fe4000fffe03f */
[C---:B------:R-:W-:Y:S04]  /*5ee0*/  @!P0 LEA R2, P2, R112.reuse, R25, 0x1 ;  /* 0x0000001970028211 */ /* 0x040fe800078408ff */
[----:B------:R-:W-:Y:S01]  /*5ef0*/  @!P0 LEA.HI.X R3, R112, R3, R99, 0x1, P2 ;  /* 0x0000000370038211 */ /* 0x000fe200010f0c63 */
[----:B--2---:R-:W-:Y:S04]  /*5f00*/  @!P4 ST.E.128 [R36.64], R28 ;  /* 0x0000001c2400c985 */ /* 0x004fe8000c101d16 */
[----:B------:R-:W2:Y:S04]  /*5f10*/  @!P3 LDS.128 R24, [R115+0x8000] ;  /* 0x008000007318b984 */ /* 0x000ea80000000c00 */
[----:B--2---:R-:W-:Y:S04]  /*5f20*/  @!P3 ST.E.128 [R34.64], R24 ;  /* 0x000000182200b985 */ /* 0x004fe8000c101d16 */
[----:B------:R-:W2:Y:S04]  /*5f30*/  @!P1 LDS.128 R20, [R116+0xa000] ;  /* 0x00a0000074149984 */ /* 0x000ea80000000c00 */
[----:B--2---:R-:W-:Y:S04]  /*5f40*/  @!P1 ST.E.128 [R32.64], R20 ;  /* 0x0000001420009985 */ /* 0x004fe8000c101d16 */
[----:B------:R-:W2:Y:S04]  /*5f50*/  @!P0 LDS.128 R4, [R115+0xa000] ;  /* 0x00a0000073048984 */ /* 0x000ea80000000c00 */
[----:B--2---:R2:W-:Y:S02]  /*5f60*/  @!P0 ST.E.128 [R2.64], R4 ;  /* 0x0000000402008985 */ /* 0x0045e4000c101d16 */
.L_x_333:
[----:B--234-:R-:W-:Y:S05]  /*5f70*/  BSYNC B1 ;  /* 0x0000000000017941 */ /* 0x01cfea0003800000 */
.L_x_328:
[----:B------:R-:W-:Y:S01]  /*5f80*/  IMAD.U32 R3, RZ, RZ, UR16 ;  /* 0x00000010ff037e24 */ /* 0x000fe2000f8e00ff */
[----:B------:R-:W-:Y:S01]  /*5f90*/  IADD3 R0, R88, -UR4, RZ ;  /* 0x8000000458007c10 */ /* 0x000fe2000fffe0ff */
[----:B------:R-:W-:Y:S01]  /*5fa0*/  IMAD R80, R80, c[0x0][0x208], RZ ;  /* 0x0000820050507a24 */ /* 0x000fe200078e02ff */
[----:B------:R-:W-:Y:S01]  /*5fb0*/  ISETP.NE.AND P3, PT, R131, RZ, PT ;  /* 0x000000ff8300720c */ /* 0x000fe20003f65270 */
[----:B------:R-:W-:Y:S01]  /*5fc0*/  IMAD.WIDE.U32 R4, R81, c[0x0][0x208], RZ ;  /* 0x0000820051047a25 */ /* 0x000fe200078e00ff */
[----:B------:R-:W-:Y:S01]  /*5fd0*/  LEA R6, P0, R3, R144, 0x6 ;  /* 0x0000009003067211 */ /* 0x000fe200078030ff */
[----:B------:R-:W-:Y:S02]  /*5fe0*/  BSSY B0, `(.L_x_350) ;  /* 0x000004f000007945 */ /* 0x000fe40003800000 */
[----:B------:R-:W-:Y:S01]  /*5ff0*/  IMAD R80, R81, c[0x0][0x20c], R80 ;  /* 0x0000830051507a24 */ /* 0x000fe200078e0250 */
[----:B------:R-:W-:Y:S01]  /*6000*/  LEA.HI.X.SX32 R7, R3, R145, 0x6, P0 ;  /* 0x0000009103077211 */ /* 0x000fe200000f36ff */
[----:B------:R-:W-:Y:S01]  /*6010*/  IMAD R79, R79, c[0x0][0x218], RZ ;  /* 0x000086004f4f7a24 */ /* 0x000fe200078e02ff */
[----:B------:R-:W-:Y:S02]  /*6020*/  ISETP.GE.AND P0, PT, R0, 0x21, PT ;  /* 0x000000210000780c */ /* 0x000fe40003f06270 */
[----:B------:R-:W-:Y:S01]  /*6030*/  IADD3 R5, R5, R80, RZ ;  /* 0x0000005005057210 */ /* 0x000fe20007ffe0ff */
[C---:B------:R-:W-:Y:S04]  /*6040*/  IMAD R79, R110.reuse, c[0x0][0x21c], R79 ;  /* 0x000087006e4f7a24 */ /* 0x040fe800078e024f */
[----:B------:R-:W-:Y:S06]  /*6050*/  IMAD.WIDE.U32 R4, R110, c[0x0][0x218], R4 ;  /* 0x000086006e047a25 */ /* 0x000fec00078e0004 */
[----:B------:R-:W-:Y:S05]  /*6060*/  @P0 IADD3 R3, P1, R6, 0x20, RZ ;  /* 0x0000002006030810 */ /* 0x000fea0007f3e0ff */
[----:B------:R-:W-:Y:S01]  /*6070*/  @P0 IMAD.X R2, RZ, RZ, R7, P1 ;  /* 0x000000ffff020224 */ /* 0x000fe200008e0607 */
[----:B------:R-:W-:Y:S03]  /*6080*/  IADD3 R4, P1, R4, UR32, RZ ;  /* 0x0000002004047c10 */ /* 0x000fe6000ff3e0ff */
[----:B------:R-:W-:Y:S01]  /*6090*/  @P0 IMAD R2, R2, c[0x0][0x258], RZ ;  /* 0x0000960002020a24 */ /* 0x000fe200078e02ff */
[----:B------:R-:W-:Y:S01]  /*60a0*/  IADD3.X R79, R5, UR25, R79, P1, !PT ;  /* 0x00000019054f7c10 */ /* 0x000fe20008ffe44f */
[----:B------:R-:W-:Y:S01]  /*60b0*/  @P0 IMAD.MOV.U32 R5, RZ, RZ, R87 ;  /* 0x000000ffff050224 */ /* 0x000fe200078e0057 */
[----:B------:R-:W-:Y:S01]  /*60c0*/  ISETP.GE.AND P1, PT, R0, 0x1, PT ;  /* 0x000000010000780c */ /* 0x000fe20003f26270 */
[----:B------:R-:W-:Y:S11]  /*60d0*/  @P0 IMAD R2, R3, c[0x0][0x25c], R2 ;  /* 0x0000970003020a24 */ /* 0x000ff600078e0202 */
[----:B------:R-:W-:Y:S01]  /*60e0*/  @!UPT UIADD3 URZ, URZ, URZ, URZ ;  /* 0x0000003f3f3ff290 */ /* 0x000fe2000fffe03f */
[----:B-----5:R-:W-:Y:S01]  /*60f0*/  @P1 MOV R21, R87 ;  /* 0x0000005700151202 */ /* 0x020fe20000000f00 */
[----:B------:R-:W-:Y:S02]  /*6100*/  @P1 IMAD R0, R7, c[0x0][0x258], RZ ;  /* 0x0000960007001a24 */ /* 0x000fe400078e02ff */
[----:B------:R-:W-:Y:S02]  /*6110*/  @P1 IMAD.MOV.U32 R20, RZ, RZ, R140 ;  /* 0x000000ffff141224 */ /* 0x000fe400078e008c */
[C---:B------:R-:W-:Y:S02]  /*6120*/  @P1 IMAD R0, R6.reuse, c[0x0][0x25c], R0 ;  /* 0x0000970006001a24 */ /* 0x040fe400078e0200 */
[----:B------:R-:W-:Y:S04]  /*6130*/  @P1 IMAD.WIDE.U32 R20, R6, c[0x0][0x258], R20 ;  /* 0x0000960006141a25 */ /* 0x000fe800078e0014 */
[----:B------:R-:W-:Y:S01]  /*6140*/  @P1 IMAD.IADD R0, R21, 0x1, R0 ;  /* 0x0000000115001824 */ /* 0x000fe200078e0200 */
[C---:B------:R-:W-:Y:S04]  /*6150*/  @P1 LEA R6, P2, R20.reuse, c[0x0][0x250], 0x1 ;  /* 0x0000940014061a11 */ /* 0x040fe800078408ff */
[----:B------:R-:W-:Y:S02]  /*6160*/  @P1 LEA.HI.X R7, R20, c[0x0][0x254], R0, 0x1, P2 ;  /* 0x0000950014071a11 */ /* 0x000fe400010f0c00 */
[C---:B------:R-:W-:Y:S03]  /*6170*/  LEA R0, P2, R4.reuse, c[0x0][0x1f8], 0x1 ;  /* 0x00007e0004007a11 */ /* 0x040fe600078408ff */
[----:B------:R-:W-:Y:S01]  /*6180*/  @!PT LDS RZ, [RZ] ;  /* 0x00000000fffff984 */ /* 0x000fe20000000800 */
[----:B------:R-:W-:Y:S01]  /*6190*/  @!PT LDS RZ, [RZ] ;  /* 0x00000000fffff984 */ /* 0x000fe20000000800 */
[----:B------:R-:W-:Y:S01]  /*61a0*/  @!PT LDS RZ, [RZ] ;  /* 0x00000000fffff984 */ /* 0x000fe20000000800 */
[----:B------:R2:W-:Y:S01]  /*61b0*/  @P1 LDGSTS.E.BYPASS.LTC128B.128 [R122+0x100], [R6.64], !P3 ;  /* 0x00100000067a1fae */ /* 0x0005e2000d901d56 */
[----:B------:R-:W-:Y:S02]  /*61c0*/  LEA.HI.X R25, R4, c[0x0][0x1fc], R79, 0x1, P2 ;  /* 0x00007f0004197a11 */ /* 0x000fe400010f0c4f */
[----:B------:R-:W-:Y:S01]  /*61d0*/  @P0 MOV R4, R140 ;  /* 0x0000008c00040202 */ /* 0x000fe20000000f00 */
[----:B------:R2:W-:Y:S04]  /*61e0*/  @P1 LDGSTS.E.BYPASS.LTC128B.128 [R122+0x2100], [R6.64+0x80], !P6 ;  /* 0x02100080067a1fae */ /* 0x0005e8000f101d56 */
[----:B------:R2:W-:Y:S01]  /*61f0*/  @P1 LDGSTS.E.BYPASS.LTC128B.128 [R122+0x4100], [R6.64+0x100], !P5 ;  /* 0x04100100067a1fae */ /* 0x0005e2000e901d56 */
[----:B------:R-:W-:Y:S03]  /*6200*/  @P0 IMAD.WIDE.U32 R4, R3, c[0x0][0x258], R4 ;  /* 0x0000960003040a25 */ /* 0x000fe600078e0004 */
[----:B------:R2:W3:Y:S02]  /*6210*/  SHFL.IDX PT, R3, R0, RZ, 0x1c1f ;  /* 0x001c1fff00037589 */ /* 0x0004e400000e0000 */
[C---:B------:R-:W-:Y:S02]  /*6220*/  @P0 LEA R20, P2, R4.reuse, c[0x0][0x250], 0x1 ;  /* 0x0000940004140a11 */ /* 0x040fe400078408ff */
[----:B------:R-:W4:Y:S01]  /*6230*/  SHFL.IDX PT, R25, R25, RZ, 0x1c1f ;  /* 0x001c1fff19197589 */ /* 0x000f2200000e0000 */
[----:B------:R-:W-:Y:S04]  /*6240*/  @P0 IADD3 R2, R5, R2, RZ ;  /* 0x0000000205020210 */ /* 0x000fe80007ffe0ff */
[----:B------:R-:W-:Y:S05]  /*6250*/  @P0 LEA.HI.X R21, R4, c[0x0][0x254], R2, 0x1, P2 ;  /* 0x0000950004150a11 */ /* 0x000fea00010f0c02 */
[----:B------:R2:W-:Y:S04]  /*6260*/  @P0 LDGSTS.E.BYPASS.LTC128B.128 [R122+0x1100], [R20.64], !P3 ;  /* 0x01100000147a0fae */ /* 0x0005e8000d901d56 */
[----:B------:R2:W-:Y:S04]  /*6270*/  @P0 LDGSTS.E.BYPASS.LTC128B.128 [R122+0x3100], [R20.64+0x80], !P6 ;  /* 0x03100080147a0fae */ /* 0x0005e8000f101d56 */
[----:B------:R2:W-:Y:S01]  /*6280*/  @P0 LDGSTS.E.BYPASS.LTC128B.128 [R122+0x5100], [R20.64+0x100], !P5 ;  /* 0x05100100147a0fae */ /* 0x0005e2000e901d56 */
[----:B------:R-:W-:Y:S03]  /*6290*/  ISETP.LT.AND P0, PT, R127, UR35, PT ;  /* 0x000000237f007c0c */ /* 0x000fe6000bf01270 */
[----:B------:R-:W0:Y:S01]  /*62a0*/  LDGDEPBAR ;  /* 0x00000000000079af */ /* 0x000e220000000000 */
[----:B------:R-:W-:Y:S04]  /*62b0*/  DEPBAR.LE SB0, 0x0 ;  /* 0x000080000000791a */ /* 0x000fe80000000000 */
[----:B------:R-:W-:Y:S06]  /*62c0*/  BAR.SYNC.DEFER_BLOCKING 0x0 ;  /* 0x0000000000007b1d */ /* 0x000fec0000010000 */
[----:B------:R-:W-:-:S05]  /*62d0*/  @!P0 BRA `(.L_x_351) ;  /* 0x000001f000008947 */ /* 0x000fca0003800000 */
[----:B--234-:R-:W-:Y:S02]  /*62e0*/  ISETP.GE.AND P2, PT, R16, c[0x0][0x1d4], PT ;  /* 0x0000750010007a0c */ /* 0x01cfe40003f46270 */
[----:B------:R-:W-:Y:S02]  /*62f0*/  ISETP.GE.AND P1, PT, R12, c[0x0][0x1d4], PT ;  /* 0x000075000c007a0c */ /* 0x000fe40003f26270 */
[----:B------:R-:W-:Y:S02]  /*6300*/  ISETP.GE.AND P4, PT, R13, c[0x0][0x1d4], PT ;  /* 0x000075000d007a0c */ /* 0x000fe40003f86270 */
[----:B------:R-:W-:Y:S07]  /*6310*/  ISETP.GE.AND P3, PT, R126, c[0x0][0x1d4], PT ;  /* 0x000075007e007a0c */ /* 0x000fee0003f66270 */
[----:B------:R-:W2:Y:S01]  /*6320*/  @!P2 LDS.128 R20, [R116] ;  /* 0x000000007414a984 */ /* 0x000ea20000000c00 */
        /* <DEDUP_REMOVED lines=9> */
[----:B------:R-:W2:Y:S04]  /*63c0*/  @!P1 LDS.128 R4, [R115] ;  /* 0x0000000073049984 */ /* 0x000ea80000000c00 */
        /* <DEDUP_REMOVED lines=16> */
.L_x_351:
[----:B--234-:R-:W-:Y:S05]  /*64d0*/  BSYNC B0 ;  /* 0x0000000000007941 */ /* 0x01cfea0003800000 */
.L_x_350:
[----:B------:R-:W-:Y:S01]  /*64e0*/  ISETP.NE.AND P2, PT, R131, RZ, PT ;  /* 0x000000ff8300720c */ /* 0x000fe20003f45270 */
[----:B------:R-:W-:Y:S01]  /*64f0*/  UISETP.GT.AND UP0, UPT, UR16, UR8, UPT ;  /* 0x000000081000728c */ /* 0x000fe2000bf04270 */
[----:B------:R-:W-:Y:S01]  /*6500*/  IMAD.U32 R0, RZ, RZ, UR11 ;  /* 0x0000000bff007e24 */ /* 0x000fe2000f8e00ff */
[----:B------:R-:W-:Y:S04]  /*6510*/  UIADD3 UR16, UR16, -0x1, URZ ;  /* 0xffffffff10107890 */ /* 0x000fe8000fffe03f */
[----:B------:R-:W-:Y:S05]  /*6520*/  PLOP3.LUT P0, PT, PT, PT, UP0, 0x80, 0x0 ;  /* 0x000000000000781c */ /* 0x000fea0003f0f008 */
[----:B------:R-:W-:Y:S02]  /*6530*/  @UP0 USHF.R.S32.HI UR7, URZ, 0x1f, UR16 ;  /* 0x0000001f3f070899 */ /* 0x000fe40008011410 */
[----:B------:R-:W-:Y:S04]  /*6540*/  @UP0 UIMAD UR4, UR9, UR16, URZ ;  /* 0x00000010090402a4 */ /* 0x000fe8000f8e023f */
[----:B------:R-:W-:Y:S02]  /*6550*/  @UP0 UIMAD UR4, UR7, UR10, UR4 ;  /* 0x0000000a070402a4 */ /* 0x000fe4000f8e0204 */
[----:B------:R-:W-:Y:S02]  /*6560*/  @P0 IMAD.MOV.U32 R2, RZ, RZ, R142 ;  /* 0x000000ffff020224 */ /* 0x000fe400078e008e */
[----:B------:R-:W-:Y:S01]  /*6570*/  @P0 IMAD.MOV.U32 R3, RZ, RZ, R147 ;  /* 0x000000ffff030224 */ /* 0x000fe200078e0093 */
[----:B------:R-:W-:Y:S11]  /*6580*/  PLOP3.LUT P0, PT, PT, PT, UP0, 0x80, 0x0 ;  /* 0x000000000000781c */ /* 0x000ff60003f0f008 */
[----:B------:R-:W-:Y:S02]  /*6590*/  @!UPT UIADD3 URZ, URZ, URZ, URZ ;  /* 0x0000003f3f3ff290 */ /* 0x000fe4000fffe03f */
[----:B------:R-:W-:Y:S01]  /*65a0*/  @P0 IMAD.WIDE.U32 R2, R77, UR16, R2 ;  /* 0x000000104d020c25 */ /* 0x000fe2000f8e0002 */
[----:B------:R-:W-:Y:S11]  /*65b0*/  PLOP3.LUT P0, PT, PT, PT, UP0, 0x80, 0x0 ;  /* 0x000000000000781c */ /* 0x000ff60003f0f008 */
[----:B------:R-:W-:Y:S02]  /*65c0*/  @!UPT UIADD3 URZ, URZ, URZ, URZ ;  /* 0x0000003f3f3ff290 */ /* 0x000fe4000fffe03f */
[----:B------:R-:W-:Y:S01]  /*65d0*/  @P0 IADD3 R5, R3, UR4, RZ ;  /* 0x0000000403050c10 */ /* 0x000fe2000fffe0ff */
[----:B------:R-:W-:Y:S01]  /*65e0*/  IMAD.U32 R3, RZ, RZ, UR12 ;  /* 0x0000000cff037e24 */ /* 0x000fe2000f8e00ff */
[----:B------:R-:W-:Y:S11]  /*65f0*/  PLOP3.LUT P0, PT, PT, PT, UP0, 0x80, 0x0 ;  /* 0x000000000000781c */ /* 0x000ff60003f0f008 */
[----:B------:R-:W-:Y:S02]  /*6600*/  @!UPT UIADD3 URZ, URZ, URZ, URZ ;  /* 0x0000003f3f3ff290 */ /* 0x000fe4000fffe03f */
[C---:B------:R-:W-:Y:S02]  /*6610*/  @P0 LEA R4, P1, R2.reuse, c[0x0][0x220], 0x1 ;  /* 0x0000880002040a11 */ /* 0x040fe400078208ff */
[----:B------:R-:W-:Y:S11]  /*6620*/  PLOP3.LUT P0, PT, PT, PT, UP0, 0x80, 0x0 ;  /* 0x000000000000781c */ /* 0x000ff60003f0f008 */
[----:B------:R-:W-:Y:S02]  /*6630*/  @!UPT UIADD3 URZ, URZ, URZ, URZ ;  /* 0x0000003f3f3ff290 */ /* 0x000fe4000fffe03f */
[----:B------:R-:W-:Y:S02]  /*6640*/  @P0 LEA.HI.X R5, R2, c[0x0][0x224], R5, 0x1, P1 ;  /* 0x0000890002050a11 */ /* 0x000fe400008f0c05 */
[----:B------:R-:W-:Y:S11]  /*6650*/  PLOP3.LUT P0, PT, PT, PT, UP0, 0x80, 0x0 ;  /* 0x000000000000781c */ /* 0x000ff60003f0f008 */
[----:B------:R-:W-:Y:S02]  /*6660*/  @!UPT UIADD3 URZ, URZ, URZ, URZ ;  /* 0x0000003f3f3ff290 */ /* 0x000fe4000fffe03f */
[C---:B------:R-:W-:Y:S02]  /*6670*/  @P0 LEA R2, P1, R3.reuse, R4, 0x1 ;  /* 0x0000000403020211 */ /* 0x040fe400078208ff */
[----:B------:R-:W-:Y:S11]  /*6680*/  PLOP3.LUT P0, PT, PT, PT, UP0, 0x80, 0x0 ;  /* 0x000000000000781c */ /* 0x000ff60003f0f008 */
[----:B------:R-:W-:Y:S02]  /*6690*/  @!UPT UIADD3 URZ, URZ, URZ, URZ ;  /* 0x0000003f3f3ff290 */ /* 0x000fe4000fffe03f */
[----:B------:R-:W-:Y:S02]  /*66a0*/  @P0 LEA.HI.X R3, R3, R5, R0, 0x1, P1 ;  /* 0x0000000503030211 */ /* 0x000fe400008f0c00 */
[----:B------:R-:W-:Y:S02]  /*66b0*/  PLOP3.LUT P0, PT, PT, PT, UP0, 0x80, 0x0 ;  /* 0x000000000000781c */ /* 0x000fe40003f0f008 */
[----:B------:R-:W-:Y:S02]  /*66c0*/  PLOP3.LUT P0, PT, PT, PT, UP0, 0x80, 0x0 ;  /* 0x000000000000781c */ /* 0x000fe40003f0f008 */
[----:B------:R-:W-:Y:S11]  /*66d0*/  PLOP3.LUT P0, PT, PT, PT, UP0, 0x80, 0x0 ;  /* 0x000000000000781c */ /* 0x000ff60003f0f008 */
[----:B------:R-:W-:Y:S02]  /*66e0*/  @!UPT UIADD3 URZ, URZ, URZ, URZ ;  /* 0x0000003f3f3ff290 */ /* 0x000fe4000fffe03f */
[----:B------:R-:W-:Y:S01]  /*66f0*/  @!PT LDS RZ, [RZ] ;  /* 0x00000000fffff984 */ /* 0x000fe20000000800 */
[----:B------:R-:W-:Y:S01]  /*6700*/  @!PT LDS RZ, [RZ] ;  /* 0x00000000fffff984 */ /* 0x000fe20000000800 */
[----:B------:R-:W-:Y:S01]  /*6710*/  @!PT LDS RZ, [RZ] ;  /* 0x00000000fffff984 */ /* 0x000fe20000000800 */
[----:B------:R2:W-:Y:S01]  /*6720*/  @P0 LDGSTS.E.BYPASS.LTC128B.128 [R122+0x6100], [R4.64], !P2 ;  /* 0x06100000047a0fae */ /* 0x0005e2000d101d56 */
[----:B------:R-:W-:Y:S11]  /*6730*/  PLOP3.LUT P0, PT, PT, PT, UP0, 0x80, 0x0 ;  /* 0x000000000000781c */ /* 0x000ff60003f0f008 */
[----:B------:R-:W-:Y:S02]  /*6740*/  @!UPT UIADD3 URZ, URZ, URZ, URZ ;  /* 0x0000003f3f3ff290 */ /* 0x000fe4000fffe03f */
[----:B------:R2:W-:Y:S01]  /*6750*/  @P0 LDGSTS.E.BYPASS.LTC128B.128 [R122+0x8100], [R4.64+0x80], !P6 ;  /* 0x08100080047a0fae */ /* 0x0005e2000f101d56 */
[----:B------:R-:W-:Y:S11]  /*6760*/  PLOP3.LUT P0, PT, PT, PT, UP0, 0x80, 0x0 ;  /* 0x000000000000781c */ /* 0x000ff60003f0f008 */
[----:B------:R-:W-:Y:S02]  /*6770*/  @!UPT UIADD3 URZ, URZ, URZ, URZ ;  /* 0x0000003f3f3ff290 */ /* 0x000fe4000fffe03f */
[----:B------:R2:W-:Y:S01]  /*6780*/  @P0 LDGSTS.E.BYPASS.LTC128B.128 [R122+0xa100], [R4.64+0x100], !P5 ;  /* 0x0a100100047a0fae */ /* 0x0005e2000e901d56 */
[----:B------:R-:W-:Y:S11]  /*6790*/  PLOP3.LUT P0, PT, PT, PT, UP0, 0x80, 0x0 ;  /* 0x000000000000781c */ /* 0x000ff60003f0f008 */
[----:B------:R-:W-:Y:S02]  /*67a0*/  @!UPT UIADD3 URZ, URZ, URZ, URZ ;  /* 0x0000003f3f3ff290 */ /* 0x000fe4000fffe03f */
[----:B------:R2:W-:Y:S01]  /*67b0*/  @P0 LDGSTS.E.BYPASS.LTC128B.128 [R122+0x7100], [R2.64], !P2 ;  /* 0x07100000027a0fae */ /* 0x0005e2000d101d56 */
[----:B------:R-:W-:Y:S11]  /*67c0*/  PLOP3.LUT P0, PT, PT, PT, UP0, 0x80, 0x0 ;  /* 0x000000000000781c */ /* 0x000ff60003f0f008 */
[----:B------:R-:W-:Y:S02]  /*67d0*/  @!UPT UIADD3 URZ, URZ, URZ, URZ ;  /* 0x0000003f3f3ff290 */ /* 0x000fe4000fffe03f */
[----:B------:R2:W-:Y:S01]  /*67e0*/  @P0 LDGSTS.E.BYPASS.LTC128B.128 [R122+0x9100], [R2.64+0x80], !P6 ;  /* 0x09100080027a0fae */ /* 0x0005e2000f101d56 */
[----:B------:R-:W-:Y:S11]  /*67f0*/  PLOP3.LUT P0, PT, PT, PT, UP0, 0x80, 0x0 ;  /* 0x000000000000781c */ /* 0x000ff60003f0f008 */
[----:B------:R-:W-:Y:S02]  /*6800*/  @!UPT UIADD3 URZ, URZ, URZ, URZ ;  /* 0x0000003f3f3ff290 */ /* 0x000fe4000fffe03f */
[----:B------:R2:W-:Y:S01]  /*6810*/  @P0 LDGSTS.E.BYPASS.LTC128B.128 [R122+0xb100], [R2.64+0x100], !P5 ;  /* 0x0b100100027a0fae */ /* 0x0005e2000e901d56 */
[----:B------:R-:W-:Y:S03]  /*6820*/  PLOP3.LUT P0, PT, PT, PT, UP0, 0x80, 0x0 ;  /* 0x000000000000781c */ /* 0x000fe60003f0f008 */
[----:B------:R-:W0:Y:S10]  /*6830*/  LDGDEPBAR ;  /* 0x00000000000079af */ /* 0x000e340000000000 */
[----:B------:R-:W-:-:S05]  /*6840*/  @P0 BRA `(.L_x_352) ;  /* 0xffffb91000000947 */ /* 0x000fca000383ffff */
[----:B------:R-:W-:Y:S06]  /*6850*/  BAR.SYNC.DEFER_BLOCKING 0x0 ;  /* 0x0000000000007b1d */ /* 0x000fec0000010000 */
.L_x_327:
[----:B------:R-:W-:Y:S01]  /*6860*/  UIADD3 UR6, UR17, 0x7f, URZ ;  /* 0x0000007f11067890 */ /* 0x000fe2000fffe03f */
[----:B------:R-:W-:Y:S01]  /*6870*/  PLOP3.LUT P0, PT, PT, PT, UP2, 0x40, 0x0 ;  /* 0x000000000000781c */ /* 0x000fe20003f0e828 */
[----:B------:R-:W-:-:S02]  /*6880*/  ULDC.64 UR4, c[0x0][0x2c8] ;  /* 0x0000b20000047ab9 */ /* 0x000fc40000000a00 */
[----:B------:R-:W-:-:S04]  /*6890*/  UIMAD.WIDE.U32 UR8, UR6, UR4, URZ ;  /* 0x00000004060872a5 */ /* 0x000fc8000f8e003f */
[----:B------:R-:W-:-:S06]  /*68a0*/  @UP3 USHF.R.U32.HI UR6, URZ, UR5, UR9 ;  /* 0x000000053f063299 */ /* 0x000fcc0008011609 */
[----:B--2---:R-:W-:-:S04]  /*68b0*/  IADD3 R3, R91, UR6, RZ ;  /* 0x000000065b037c10 */ /* 0x004fc8000fffe0ff */
[----:B------:R-:W-:Y:S01]  /*68c0*/  IADD3 R4, R3, c[0x0][0x328], RZ ;  /* 0x0000ca0003047a10 */ /* 0x000fe20007ffe0ff */
[----:B------:R-:W-:Y:S05]  /*68d0*/  @P0 BRA `(.L_x_353) ;  /* 0x000000f000000947 */ /* 0x000fea0003800000 */
[C---:B------:R-:W-:Y:S01]  /*68e0*/  ISETP.GT.AND P0, PT, R3.reuse, RZ, PT ;  /* 0x000000ff0300720c */ /* 0x040fe20003f04270 */
[----:B------:R-:W-:Y:S01]  /*68f0*/  IMAD.MOV.U32 R0, RZ, RZ, c[0x0][0x32c] ;  /* 0x0000cb00ff007624 */ /* 0x000fe200078e00ff */
[----:B------:R-:W-:-:S11]  /*6900*/  IADD3 R5, R3, -0x1, RZ ;  /* 0xffffffff03057810 */ /* 0x000fd60007ffe0ff */
[----:B------:R-:W-:Y:S05]  /*6910*/  @P0 BRA `(.L_x_354) ;  /* 0x0000006000000947 */ /* 0x000fea0003800000 */
[----:B------:R-:W-:Y:S01]  /*6920*/  ISETP.NE.AND P0, PT, R0, 0x1, PT ;  /* 0x000000010000780c */ /* 0x000fe20003f05270 */
[----:B------:R-:W-:-:S12]  /*6930*/  IMAD.MOV R3, RZ, RZ, -R3 ;  /* 0x000000ffff037224 */ /* 0x000fd800078e0a03 */
[----:B------:R-:W-:-:S05]  /*6940*/  @P0 IMAD.HI.U32 R2, R3, c[0x0][0x330], RZ ;  /* 0x0000cc0003020a27 */ /* 0x000fca00078e00ff */
[----:B------:R-:W-:-:S04]  /*6950*/  @P0 SHF.R.U32.HI R3, RZ, c[0x0][0x334], R2 ;  /* 0x0000cd00ff030a19 */ /* 0x000fc80000011602 */
[----:B------:R-:W-:Y:S01]  /*6960*/  LOP3.LUT R5, RZ, R3, RZ, 0x33, !PT ;  /* 0x00000003ff057212 */ /* 0x000fe200078e33ff */
[----:B------:R-:W-:Y:S05]  /*6970*/  BRA `(.L_x_355) ;  /* 0x0000003000007947 */ /* 0x000fea0003800000 */
.L_x_354:
[----:B------:R-:W-:-:S13]  /*6980*/  ISETP.NE.AND P0, PT, R0, 0x1, PT ;  /* 0x000000010000780c */ /* 0x000fda0003f05270 */
[----:B------:R-:W-:-:S05]  /*6990*/  @P0 IMAD.HI.U32 R2, R5, c[0x0][0x330], RZ ;  /* 0x0000cc0005020a27 */ /* 0x000fca00078e00ff */
[----:B------:R-:W-:-:S05]  /*69a0*/  @P0 SHF.R.U32.HI R5, RZ, c[0x0][0x334], R2 ;  /* 0x0000cd00ff050a19 */ /* 0x000fca0000011602 */
.L_x_355:
[----:B------:R-:W-:-:S05]  /*69b0*/  IMAD R5, R5, R0, c[0x0][0x32c] ;  /* 0x0000cb0005057624 */ /* 0x000fca00078e0200 */
[----:B------:R-:W-:-:S03]  /*69c0*/  IMNMX R4, R4, R5, PT ;  /* 0x0000000504047217 */ /* 0x000fc60003800200 */
.L_x_353:
[----:B------:R-:W-:Y:S01]  /*69d0*/  ULDC.64 UR4, c[0x0][0x2c8] ;  /* 0x0000b20000047ab9 */ /* 0x000fe20000000a00 */
[----:B------:R-:W-:Y:S01]  /*69e0*/  IADD3 R3, R4, 0x3f, RZ ;  /* 0x0000003f04037810 */ /* 0x000fe20007ffe0ff */
[----:B------:R-:W-:Y:S01]  /*69f0*/  UIMAD.WIDE.U32 UR6, UR17, UR4, URZ ;  /* 0x00000004110672a5 */ /* 0x000fe2000f8e003f */
[----:B------:R-:W-:Y:S02]  /*6a00*/  PLOP3.LUT P0, PT, PT, PT, UP2, 0x40, 0x0 ;  /* 0x000000000000781c */ /* 0x000fe40003f0e828 */
[----:B------:R-:W-:Y:S01]  /*6a10*/  SHF.R.S32.HI R0, RZ, 0x1f, R3 ;  /* 0x0000001fff007819 */ /* 0x000fe20000011403 */
[----:B------:R-:W-:Y:S02]  /*6a20*/  UMOV UR4, UR17 ;  /* 0x0000001100047c82 */ /* 0x000fe40008000000 */
[----:B------:R-:W-:Y:S01]  /*6a30*/  @UP3 USHF.R.U32.HI UR4, URZ, UR5, UR7 ;  /* 0x000000053f043299 */ /* 0x000fe20008011607 */
[----:B------:R-:W-:-:S04]  /*6a40*/  LEA.HI R0, R0, R3, RZ, 0x6 ;  /* 0x0000000300007211 */ /* 0x000fc800078f30ff */
[----:B------:R-:W-:Y:S02]  /*6a50*/  SHF.R.S32.HI R134, RZ, 0x6, R0 ;  /* 0x00000006ff867819 */ /* 0x000fe40000011400 */
[----:B------:R-:W-:Y:S02]  /*6a60*/  IADD3 R2, R90, UR4, RZ ;  /* 0x000000045a027c10 */ /* 0x000fe4000fffe0ff */
[----:B------:R-:W-:Y:S02]  /*6a70*/  IMNMX R134, R134, R89, PT ;  /* 0x0000005986867217 */ /* 0x000fe40003800200 */
[----:B------:R-:W-:Y:S01]  /*6a80*/  IADD3 R211, R2, -c[0x0][0x324], RZ ;  /* 0x8000c90002d37a10 */ /* 0x000fe20007ffe0ff */
[----:B------:R-:W-:Y:S05]  /*6a90*/  @P0 BRA `(.L_x_356) ;  /* 0x000000f000000947 */ /* 0x000fea0003800000 */
        /* <DEDUP_REMOVED lines=9> */
.L_x_357:
[----:B------:R-:W-:-:S04]  /*6b30*/  MOV R0, c[0x0][0x32c] ;  /* 0x0000cb0000007a02 */ /* 0x000fc80000000f00 */
[----:B------:R-:W-:-:S13]  /*6b40*/  ISETP.NE.AND P0, PT, R0, 0x1, PT ;  /* 0x000000010000780c */ /* 0x000fda0003f05270 */
[----:B------:R-:W-:-:S05]  /*6b50*/  @P0 IMAD.HI.U32 R0, R2, c[0x0][0x330], RZ ;  /* 0x0000cc0002000a27 */ /* 0x000fca00078e00ff */
[----:B------:R-:W-:-:S05]  /*6b60*/  @P0 SHF.R.U32.HI R2, RZ, c[0x0][0x334], R0 ;  /* 0x0000cd00ff020a19 */ /* 0x000fca0000011600 */
.L_x_358:
[----:B------:R-:W-:-:S05]  /*6b70*/  IMAD R2, R2, c[0x0][0x32c], RZ ;  /* 0x0000cb0002027a24 */ /* 0x000fca00078e02ff */
[----:B------:R-:W-:-:S04]  /*6b80*/  IMNMX R211, R211, R2, !PT ;  /* 0x00000002d3d37217 */ /* 0x000fc80007800200 */
.L_x_356:
[----:B------:R-:W-:Y:S01]  /*6b90*/  SHF.R.S32.HI R0, RZ, 0x1f, R211 ;  /* 0x0000001fff007819 */ /* 0x000fe200000114d3 */
[----:B------:R-:W-:Y:S01]  /*6ba0*/  IMAD.MOV.U32 R3, RZ, RZ, RZ ;  /* 0x000000ffff037224 */ /* 0x000fe200078e00ff */
[----:B------:R-:W-:Y:S01]  /*6bb0*/  PLOP3.LUT P2, PT, PT, PT, PT, 0x80, 0x0 ;  /* 0x000000000000781c */ /* 0x000fe20003f4f070 */
[----:B------:R-:W-:Y:S01]  /*6bc0*/  IMAD.MOV.U32 R98, RZ, RZ, RZ ;  /* 0x000000ffff627224 */ /* 0x000fe200078e00ff */
[----:B------:R-:W-:Y:S01]  /*6bd0*/  LEA.HI R211, R0, R211, RZ, 0x6 ;  /* 0x000000d300d37211 */ /* 0x000fe200078f30ff */
[----:B------:R-:W-:Y:S01]  /*6be0*/  CS2R R96, SRZ ;  /* 0x0000000000607805 */ /* 0x000fe2000001ff00 */
[----:B------:R-:W-:Y:S01]  /*6bf0*/  CS2R R94, SRZ ;  /* 0x00000000005e7805 */ /* 0x000fe2000001ff00 */
[----:B------:R-:W-:Y:S01]  /*6c00*/  CS2R R92, SRZ ;  /* 0x00000000005c7805 */ /* 0x000fe2000001ff00 */
[----:B------:R-:W-:Y:S01]  /*6c10*/  SHF.R.S32.HI R211, RZ, 0x6, R211 ;  /* 0x00000006ffd37819 */ /* 0x000fe200000114d3 */
[----:B------:R-:W-:Y:S01]  /*6c20*/  CS2R R90, SRZ ;  /* 0x00000000005a7805 */ /* 0x000fe2000001ff00 */
[----:B------:R-:W-:Y:S01]  /*6c30*/  CS2R R88, SRZ ;  /* 0x0000000000587805 */ /* 0x000fe2000001ff00 */
[----:B------:R-:W-:Y:S01]  /*6c40*/  CS2R R86, SRZ ;  /* 0x0000000000567805 */ /* 0x000fe2000001ff00 */
[----:B------:R-:W-:Y:S01]  /*6c50*/  IMNMX R211, RZ, R211, !PT ;  /* 0x000000d3ffd37217 */ /* 0x000fe20007800200 */
[----:B------:R-:W-:Y:S01]  /*6c60*/  CS2R R84, SRZ ;  /* 0x0000000000547805 */ /* 0x000fe2000001ff00 */
[----:B------:R-:W-:Y:S01]  /*6c70*/  CS2R R82, SRZ ;  /* 0x0000000000527805 */ /* 0x000fe2000001ff00 */
[----:B------:R-:W-:Y:S01]  /*6c80*/  CS2R R80, SRZ ;  /* 0x0000000000507805 */ /* 0x000fe2000001ff00 */
[----:B------:R-:W-:Y:S01]  /*6c90*/  ISETP.GT.AND P0, PT, R134, R211, PT ;  /* 0x000000d38600720c */ /* 0x000fe20003f04270 */
[----:B------:R-:W-:Y:S01]  /*6ca0*/  CS2R R78, SRZ ;  /* 0x00000000004e7805 */ /* 0x000fe2000001ff00 */
[----:B------:R-:W-:Y:S01]  /*6cb0*/  IMAD.MOV.U32 R77, RZ, RZ, RZ ;  /* 0x000000ffff4d7224 */ /* 0x000fe200078e00ff */
[----:B------:R-:W-:Y:S01]  /*6cc0*/  CS2R R6, SRZ ;  /* 0x0000000000067805 */ /* 0x000fe2000001ff00 */
[----:B------:R-:W-:Y:S01]  /*6cd0*/  CS2R R74, SRZ ;  /* 0x00000000004a7805 */ /* 0x000fe2000001ff00 */
[----:B------:R-:W-:Y:S01]  /*6ce0*/  CS2R R72, SRZ ;  /* 0x0000000000487805 */ /* 0x000fe2000001ff00 */
[----:B------:R-:W-:Y:S01]  /*6cf0*/  IMAD.MOV.U32 R70, RZ, RZ, RZ ;  /* 0x000000ffff467224 */ /* 0x000fe200078e00ff */
        /* <DEDUP_REMOVED lines=37> */
[----:B------:R-:W-:Y:S02]  /*6f50*/  UISETP.NE.U32.AND UP1, UPT, URZ, UR4, UPT ;  /* 0x000000043f00728c */ /* 0x000fe4000bf25070 */
        /* <DEDUP_REMOVED lines=8> */
[----:B-1----:R-:W-:Y:S02]  /*6fe0*/  USHF.R.S32.HI UR6, URZ, 0x1f, UR18 ;  /* 0x0000001f3f067899 */ /* 0x002fe40008011412 */
        /* <DEDUP_REMOVED lines=9> */
[----:B------:R-:W-:Y:S01]  /*7080*/  BSSY B0, `(.L_x_360) ;  /* 0x000005b000007945 */ /* 0x000fe20003800000 */
[----:B------:R-:W-:Y:S01]  /*7090*/  ULDC.64 UR6, c[0x0][0x348] ;  /* 0x0000d20000067ab9 */ /* 0x000fe20000000a00 */
[----:B------:R-:W-:Y:S01]  /*70a0*/  IMAD.IADD R38, R71, 0x1, -R38 ;  /* 0x0000000147267824 */ /* 0x000fe200078e0a26 */
[----:B------:R-:W-:Y:S01]  /*70b0*/  UISETP.NE.U32.AND UP0, UPT, URZ, UR6, UPT ;  /* 0x000000063f00728c */ /* 0x000fe2000bf05070 */
[----:B------:R-:W-:Y:S01]  /*70c0*/  PLOP3.LUT P0, PT, PT, PT, UP3, 0x80, 0x0 ;  /* 0x000000000000781c */ /* 0x000fe20003f0f038 */
[----:B------:R-:W-:Y:S01]  /*70d0*/  ULDC.64 UR4, c[0x0][0x1b8] ;  /* 0x00006e0000047ab9 */ /* 0x000fe20000000a00 */
[----:B------:R-:W-:Y:S01]  /*70e0*/  IMAD R215, R38, 0x20, R49 ;  /* 0x0000002026d77824 */ /* 0x000fe200078e0231 */
[----:B------:R-:W-:Y:S01]  /*70f0*/  UISETP.NE.AND.EX UP0, UPT, URZ, UR7, UPT, UP0 ;  /* 0x000000073f00728c */ /* 0x000fe2000bf05300 */
[----:B------:R-:W-:Y:S01]  /*7100*/  LEA.HI R52, R70, R71, RZ, 0x4 ;  /* 0x0000004746347211 */ /* 0x000fe200078f20ff */
[----:B------:R-:W-:Y:S01]  /*7110*/  USHF.R.S32.HI UR7, URZ, 0x1f, UR20 ;  /* 0x0000001f3f077899 */ /* 0x000fe20008011414 */
[----:B------:R-:W-:Y:S01]  /*7120*/  IMAD.SHL.U32 R222, R38, 0x8, RZ ;  /* 0x0000000826de7824 */ /* 0x000fe200078e00ff */
[----:B------:R-:W-:Y:S01]  /*7130*/  UIADD3 UR9, UR9, UR18, URZ ;  /* 0x0000001209097290 */ /* 0x000fe2000fffe03f */
[----:B------:R-:W-:Y:S01]  /*7140*/  IADD3 R0, R215, UR17, RZ ;  /* 0x00000011d7007c10 */ /* 0x000fe2000fffe0ff */
[----:B------:R-:W-:-:S02]  /*7150*/  UIMAD UR6, UR13, UR4, URZ ;  /* 0x000000040d0672a4 */ /* 0x000fc4000f8e023f */
[----:B------:R-:W-:Y:S01]  /*7160*/  USEL UR7, UR7, URZ, !UP0 ;  /* 0x0000003f07077287 */ /* 0x000fe2000c000000 */
[----:B------:R-:W-:Y:S01]  /*7170*/  IADD3 R37, R222, 0x80, RZ ;  /* 0x00000080de257810 */ /* 0x000fe20007ffe0ff */
[----:B------:R-:W-:Y:S01]  /*7180*/  UIMAD UR6, UR14, UR5, UR6 ;  /* 0x000000050e0672a4 */ /* 0x000fe2000f8e0206 */
[----:B-1----:R-:W-:Y:S01]  /*7190*/  @P1 IMAD.HI.U32 R3, R0, c[0x0][0x2c8], RZ ;  /* 0x0000b20000031a27 */ /* 0x002fe200078e00ff */
[----:B------:R-:W-:Y:S01]  /*71a0*/  UIMAD.WIDE.U32 UR10, UR14, UR4, UR8 ;  /* 0x000000040e0a72a5 */ /* 0x000fe2000f8e0008 */
[C---:B------:R-:W-:Y:S01]  /*71b0*/  IADD3 R214, R222.reuse, 0x40, RZ ;  /* 0x00000040ded67810 */ /* 0x040fe20007ffe0ff */
[----:B------:R-:W-:Y:S01]  /*71c0*/  USEL UR8, UR20, URZ, !UP0 ;  /* 0x0000003f14087287 */ /* 0x000fe2000c000000 */
[--C-:B------:R-:W-:Y:S01]  /*71d0*/  IMAD.MOV.U32 R5, RZ, RZ, R0.reuse ;  /* 0x000000ffff057224 */ /* 0x100fe200078e0000 */
[----:B------:R-:W-:Y:S01]  /*71e0*/  ULDC.64 UR4, c[0x0][0x1c0] ;  /* 0x0000700000047ab9 */ /* 0x000fe20000000a00 */
[----:B------:R-:W-:Y:S01]  /*71f0*/  @P0 SHF.R.U32.HI R5, RZ, c[0x0][0x2cc], R3 ;  /* 0x0000b300ff050a19 */ /* 0x000fe20000011603 */
[----:B------:R-:W-:Y:S01]  /*7200*/  UIMAD UR7, UR7, UR4, URZ ;  /* 0x00000004070772a4 */ /* 0x000fe2000f8e023f */
[----:B------:R-:W-:Y:S01]  /*7210*/  ISETP.GE.AND P5, PT, R222, c[0x0][0x198], PT ;  /* 0x00006600de007a0c */ /* 0x000fe20003fa6270 */
[----:B------:R-:W-:Y:S01]  /*7220*/  UIADD3 UR11, UR11, UR6, URZ ;  /* 0x000000060b0b7290 */ /* 0x000fe2000fffe03f */
[--C-:B------:R-:W-:Y:S01]  /*7230*/  SHF.R.S32.HI R4, RZ, 0x1f, R5.reuse ;  /* 0x0000001fff047819 */ /* 0x100fe20000011405 */
[----:B------:R-:W-:Y:S01]  /*7240*/  UIMAD UR5, UR8, UR5, UR7 ;  /* 0x00000005080572a4 */ /* 0x000fe2000f8e0207 */
[----:B------:R-:W-:Y:S01]  /*7250*/  IMAD.MOV R3, RZ, RZ, -R5 ;  /* 0x000000ffff037224 */ /* 0x000fe200078e0a05 */
[----:B------:R-:W-:Y:S01]  /*7260*/  UIMAD.WIDE.U32 UR8, UR8, UR4, UR10 ;  /* 0x00000004080872a5 */ /* 0x000fe2000f8e000a */
[----:B------:R-:W-:Y:S01]  /*7270*/  ISETP.GE.AND P4, PT, R37, c[0x0][0x198], PT ;  /* 0x0000660025007a0c */ /* 0x000fe20003f86270 */
[----:B------:R-:W-:Y:S01]  /*7280*/  IMAD R4, R4, c[0x0][0x1b0], RZ ;  /* 0x00006c0004047a24 */ /* 0x000fe200078e02ff */
[----:B------:R-:W-:Y:S01]  /*7290*/  ISETP.GE.AND P3, PT, R214, c[0x0][0x198], PT ;  /* 0x00006600d6007a0c */ /* 0x000fe20003f66270 */
[----:B------:R-:W-:Y:S01]  /*72a0*/  UIADD3 UR5, UR9, UR5, URZ ;  /* 0x0000000509057290 */ /* 0x000fe2000fffe03f */
[----:B------:R-:W-:-:S02]  /*72b0*/  IMAD R3, R3, c[0x0][0x2c4], R0 ;  /* 0x0000b10003037a24 */ /* 0x000fc400078e0200 */
[----:B------:R-:W-:Y:S02]  /*72c0*/  IMAD.U32 R7, RZ, RZ, UR9 ;  /* 0x00000009ff077e24 */ /* 0x000fe4000f8e00ff */
[----:B------:R-:W-:Y:S01]  /*72d0*/  IMAD.U32 R6, RZ, RZ, UR8 ;  /* 0x00000008ff067e24 */ /* 0x000fe2000f8e00ff */
[----:B------:R-:W-:Y:S01]  /*72e0*/  SHF.R.S32.HI R0, RZ, 0x1f, R3 ;  /* 0x0000001fff007819 */ /* 0x000fe20000011403 */
[----:B------:R-:W-:Y:S02]  /*72f0*/  IMAD.U32 R7, RZ, RZ, UR5 ;  /* 0x00000005ff077e24 */ /* 0x000fe4000f8e00ff */
[C---:B------:R-:W-:Y:S02]  /*7300*/  IMAD R4, R5.reuse, c[0x0][0x1b4], R4 ;  /* 0x00006d0005047a24 */ /* 0x040fe400078e0204 */
[----:B------:R-:W-:-:S04]  /*7310*/  IMAD.WIDE.U32 R6, R5, c[0x0][0x1b0], R6 ;  /* 0x00006c0005067a25 */ /* 0x000fc800078e0006 */
[----:B------:R-:W-:Y:S02]  /*7320*/  IMAD R0, R0, c[0x0][0x1a8], RZ ;  /* 0x00006a0000007a24 */ /* 0x000fe400078e02ff */
[----:B------:R-:W-:Y:S02]  /*7330*/  IMAD.IADD R5, R7, 0x1, R4 ;  /* 0x0000000107057824 */ /* 0x000fe400078e0204 */
[----:B------:R-:W-:Y:S02]  /*7340*/  IMAD.MOV.U32 R4, RZ, RZ, R6 ;  /* 0x000000ffff047224 */ /* 0x000fe400078e0006 */
[C---:B------:R-:W-:Y:S01]  /*7350*/  IMAD R7, R3.reuse, c[0x0][0x1ac], R0 ;  /* 0x00006b0003077a24 */ /* 0x040fe200078e0200 */
[----:B------:R-:W-:Y:S01]  /*7360*/  LOP3.LUT R0, R52, 0xfffffff0, RZ, 0xc0, !PT ;  /* 0xfffffff034007812 */ /* 0x000fe200078ec0ff */
[----:B------:R-:W-:-:S04]  /*7370*/  IMAD.WIDE.U32 R4, R3, c[0x0][0x1a8], R4 ;  /* 0x00006a0003047a25 */ /* 0x000fc800078e0004 */
[----:B------:R-:W-:Y:S01]  /*7380*/  IMAD.IADD R5, R5, 0x1, R7 ;  /* 0x0000000105057824 */ /* 0x000fe200078e0207 */
[C---:B------:R-:W-:Y:S01]  /*7390*/  LEA R10, P0, R4.reuse, c[0x0][0x160], 0x1 ;  /* 0x00005800040a7a11 */ /* 0x040fe200078008ff */
[----:B------:R-:W-:Y:S02]  /*73a0*/  IMAD.IADD R3, R71, 0x1, -R0 ;  /* 0x0000000147037824 */ /* 0x000fe400078e0a00 */
[----:B------:R-:W-:Y:S01]  /*73b0*/  IMAD.SHL.U32 R7, R49, 0x40, RZ ;  /* 0x0000004031077824 */ /* 0x000fe200078e00ff */
[----:B------:R-:W-:Y:S01]  /*73c0*/  LEA.HI.X R5, R4, c[0x0][0x164], R5, 0x1, P0 ;  /* 0x0000590004057a11 */ /* 0x000fe200000f0c05 */
[----:B------:R-:W-:Y:S01]  /*73d0*/  IMAD R4, R210, c[0x0][0x2c4], RZ ;  /* 0x0000b100d2047a24 */ /* 0x000fe200078e02ff */
[----:B------:R-:W-:Y:S01]  /*73e0*/  SHF.R.S32.HI R0, RZ, 0x1f, R3 ;  /* 0x0000001fff007819 */ /* 0x000fe20000011403 */
[----:B------:R1:W3:Y:S01]  /*73f0*/  SHFL.IDX PT, R12, R10, RZ, 0x181f ;  /* 0x00181fff0a0c7589 */ /* 0x0002e200000e0000 */
[----:B------:R-:W-:Y:S02]  /*7400*/  LOP3.LUT R7, R7, 0x1c0, RZ, 0xc0, !PT ;  /* 0x000001c007077812 */ /* 0x000fe400078ec0ff */
[----:B------:R-:W-:Y:S01]  /*7410*/  LEA.HI R39, R0, R3, RZ, 0x3 ;  /* 0x0000000300277211 */ /* 0x000fe200078f18ff */
[----:B------:R1:W4:Y:S01]  /*7420*/  SHFL.IDX PT, R13, R5, RZ, 0x181f ;  /* 0x00181fff050d7589 */ /* 0x00032200000e0000 */
[----:B------:R-:W-:-:S02]  /*7430*/  SHF.R.U32.HI R9, RZ, 0x3, R7 ;  /* 0x00000003ff097819 */ /* 0x000fc40000011607 */
[----:B------:R-:W-:Y:S02]  /*7440*/  LOP3.LUT R0, R7, 0x38, R222, 0xf8, !PT ;  /* 0x0000003807007812 */ /* 0x000fe400078ef8de */
[----:B------:R-:W-:Y:S02]  /*7450*/  IADD3 R7, R49, UR17, RZ ;  /* 0x0000001131077c10 */ /* 0x000fe4000fffe0ff */
[----:B------:R-:W-:Y:S02]  /*7460*/  LOP3.LUT R48, R39, 0xfffffff8, RZ, 0xc0, !PT ;  /* 0xfffffff827307812 */ /* 0x000fe400078ec0ff */
[----:B------:R-:W-:Y:S02]  /*7470*/  ISETP.GE.AND P0, PT, R7, R4, PT ;  /* 0x000000040700720c */ /* 0x000fe40003f06270 */
[----:B------:R-:W-:Y:S01]  /*7480*/  LOP3.LUT R9, R0, R9, RZ, 0x3c, !PT ;  /* 0x0000000900097212 */ /* 0x000fe200078e3cff */
[----:B------:R-:W-:Y:S01]  /*7490*/  IMAD.IADD R48, R3, 0x1, -R48 ;  /* 0x0000000103307824 */ /* 0x000fe200078e0a30 */
[----:B------:R-:W-:Y:S01]  /*74a0*/  LEA.HI R0, R70, R71, RZ, 0x6 ;  /* 0x0000004746007211 */ /* 0x000fe200078f30ff */
[----:B------:R-:W-:-:S04]  /*74b0*/  IMAD.MOV.U32 R3, RZ, RZ, 0x20 ;  /* 0x00000020ff037424 */ /* 0x000fc800078e00ff */
[----:B------:R-:W-:-:S05]  /*74c0*/  IMAD.SHL.U32 R0, R0, 0x8, RZ ;  /* 0x0000000800007824 */ /* 0x000fca00078e00ff */
[----:B------:R-:W-:Y:S01]  /*74d0*/  LOP3.LUT R0, R9, 0xfffffe00, R0, 0xf8, !PT ;  /* 0xfffffe0009007812 */ /* 0x000fe200078ef800 */
[----:B--2---:R2:W1:Y:S01]  /*74e0*/  @P2 R2UR UR7, R2 ;  /* 0x00000000020723c2 */ /* 0x00446200000e0000 */
[----:B------:R-:W-:Y:S01]  /*74f0*/  R2P PR, R48, 0x6 ;  /* 0x0000000630007804 */ /* 0x000fe20000000000 */
[----:B-1----:R-:W-:-:S04]  /*7500*/  @!UP1 UMOV UR7, UR20 ;  /* 0x0000001400079c82 */ /* 0x002fc80008000000 */
[----:B------:R-:W-:Y:S01]  /*7510*/  SEL R3, R3, 0xffffffe0, !P2 ;  /* 0xffffffe003037807 */ /* 0x000fe20005000000 */
[----:B--2---:R-:W-:-:S05]  /*7520*/  IMAD.MOV.U32 R2, RZ, RZ, 0x10 ;  /* 0x00000010ff027424 */ /* 0x004fca00078e00ff */
[----:B------:R-:W-:Y:S01]  /*7530*/  SEL R2, R2, 0xfffffff0, !P1 ;  /* 0xfffffff002027807 */ /* 0x000fe20004800000 */
[----:B------:R-:W-:Y:S05]  /*7540*/  @P0 BRA `(.L_x_361) ;  /* 0x000000e000000947 */ /* 0x000fea0003800000 */
[----:B---34-:R-:W-:Y:S01]  /*7550*/  SHF.R.S32.HI R9, RZ, 0x1f, R214 ;  /* 0x0000001fff097819 */ /* 0x018fe200000114d6 */
[----:B------:R-:W-:Y:S01]  /*7560*/  IMAD.WIDE R14, R222, 0x2, R12 ;  /* 0x00000002de0e7825 */ /* 0x000fe200078e020c */
[----:B------:R-:W-:Y:S02]  /*7570*/  SHF.R.S32.HI R6, RZ, 0x1f, R37 ;  /* 0x0000001fff067819 */ /* 0x000fe40000011425 */
[----:B------:R-:W-:Y:S01]  /*7580*/  LEA.HI R8, R9, R214, RZ, 0x3 ;  /* 0x000000d609087211 */ /* 0x000fe200078f18ff */
[----:B------:R-:W-:Y:S01]  /*7590*/  IMAD.SHL.U32 R9, R0, 0x2, RZ ;  /* 0x0000000200097824 */ /* 0x000fe200078e00ff */
[----:B------:R-:W-:Y:S02]  /*75a0*/  LEA.HI R6, R6, R37, RZ, 0x3 ;  /* 0x0000002506067211 */ /* 0x000fe400078f18ff */
        /* <DEDUP_REMOVED lines=8> */
.L_x_361:
[----:B---34-:R-:W-:Y:S05]  /*7630*/  BSYNC B0 ;  /* 0x0000000000007941 */ /* 0x018fea0003800000 */
.L_x_360:
[----:B-1----:R-:W-:Y:S01]  /*7640*/  IADD3 R9, R7, 0x20, RZ ;  /* 0x0000002007097810 */ /* 0x002fe20007ffe0ff */
        /* <DEDUP_REMOVED lines=19> */
.L_x_363:
[----:B------:R-:W-:Y:S05]  /*7780*/  BSYNC B0 ;  /* 0x0000000000007941 */ /* 0x000fea0003800000 */
.L_x_362:
        /* <DEDUP_REMOVED lines=20> */
.L_x_365:
[----:B------:R-:W-:Y:S05]  /*78d0*/  BSYNC B0 ;  /* 0x0000000000007941 */ /* 0x000fea0003800000 */
.L_x_364:
[----:B------:R-:W-:Y:S01]  /*78e0*/  IADD3 R7, R7, 0x60, RZ ;  /* 0x0000006007077810 */ /* 0x000fe20007ffe0ff */
[----:B---3--:R-:W-:Y:S01]  /*78f0*/  SHFL.IDX PT, R12, R10, 0x3, 0x181f ;  /* 0x00781f000a0c7f89 */ /* 0x008fe200000e0000 */
[----:B------:R-:W-:Y:S01]  /*7900*/  IMAD.MOV.U32 R209, RZ, RZ, c[0x0][0x2b8] ;  /* 0x0000ae00ffd17624 */ /* 0x000fe200078e00ff */
[----:B------:R-:W-:Y:S01]  /*7910*/  IADD3 R92, R134, -0x1, RZ ;  /* 0xffffffff865c7810 */ /* 0x000fe20007ffe0ff */
[----:B------:R-:W-:Y:S01]  /*7920*/  USHF.R.S32.HI UR6, URZ, 0x1f, UR7 ;  /* 0x0000001f3f067899 */ /* 0x000fe20008011407 */
[----:B------:R-:W-:Y:S01]  /*7930*/  ISETP.GE.AND P0, PT, R7, R4, PT ;  /* 0x000000040700720c */ /* 0x000fe20003f06270 */
[----:B----4-:R-:W3:Y:S01]  /*7940*/  SHFL.IDX PT, R13, R5, 0x3, 0x181f ;  /* 0x00781f00050d7f89 */ /* 0x010ee200000e0000 */
[----:B------:R-:W-:Y:S01]  /*7950*/  ISETP.NE.AND P2, PT, R209, 0x1, PT ;  /* 0x00000001d100780c */ /* 0x000fe20003f45270 */
[----:B------:R-:W-:Y:S01]  /*7960*/  IMAD.SHL.U32 R68, R92, 0x40, RZ ;  /* 0x000000405c447824 */ /* 0x000fe200078e00ff */
[----:B------:R-:W-:Y:S01]  /*7970*/  ULDC.64 UR4, c[0x0][0x2b0] ;  /* 0x0000ac0000047ab9 */ /* 0x000fe20000000a00 */
[----:B------:R-:W-:Y:S01]  /*7980*/  IMAD.MOV.U32 R212, RZ, RZ, RZ ;  /* 0x000000ffffd47224 */ /* 0x000fe200078e00ff */
[----:B------:R-:W-:Y:S01]  /*7990*/  UIMAD UR6, UR6, UR4, URZ ;  /* 0x00000004060672a4 */ /* 0x000fe2000f8e023f */
[----:B------:R-:W-:Y:S01]  /*79a0*/  IMAD.IADD R6, R215, 0x1, R68 ;  /* 0x00000001d7067824 */ /* 0x000fe200078e0244 */
[----:B------:R-:W-:-:S02]  /*79b0*/  UIMAD.WIDE.U32 UR8, UR7, UR4, URZ ;  /* 0x00000004070872a5 */ /* 0x000fc4000f8e003f */
[----:B------:R-:W-:Y:S01]  /*79c0*/  UIMAD UR6, UR7, UR5, UR6 ;  /* 0x00000005070672a4 */ /* 0x000fe2000f8e0206 */
[C---:B------:R-:W-:Y:S01]  /*79d0*/  IMAD.IADD R213, R6.reuse, 0x1, R208 ;  /* 0x0000000106d57824 */ /* 0x040fe200078e02d0 */
[----:B------:R-:W-:Y:S01]  /*79e0*/  ISETP.GE.AND P1, PT, R6, R207, PT ;  /* 0x000000cf0600720c */ /* 0x000fe20003f26270 */
[----:B------:R-:W-:Y:S01]  /*79f0*/  ULDC.64 UR4, c[0x0][0x1e8] ;  /* 0x00007a0000047ab9 */ /* 0x000fe20000000a00 */
[----:B------:R-:W-:Y:S01]  /*7a00*/  @!P0 SHF.R.S32.HI R9, RZ, 0x1f, R214 ;  /* 0x0000001fff098819 */ /* 0x000fe200000114d6 */
[----:B------:R-:W-:Y:S01]  /*7a10*/  @P2 IMAD.HI.U32 R6, R213, c[0x0][0x2bc], RZ ;  /* 0x0000af00d5062a27 */ /* 0x000fe200078e00ff */
[----:B------:R-:W-:Y:S01]  /*7a20*/  @!P0 SHF.R.S32.HI R8, RZ, 0x1f, R37 ;  /* 0x0000001fff088819 */ /* 0x000fe20000011425 */
[----:B------:R-:W-:Y:S01]  /*7a30*/  UIADD3 UR6, UR9, UR6, URZ ;  /* 0x0000000609067290 */ /* 0x000fe2000fffe03f */
[----:B------:R-:W-:Y:S01]  /*7a40*/  @!P0 LEA.HI R9, R9, R214, RZ, 0x3 ;  /* 0x000000d609098211 */ /* 0x000fe200078f18ff */
[----:B------:R-:W-:Y:S01]  /*7a50*/  IMAD.MOV.U32 R7, RZ, RZ, R213 ;  /* 0x000000ffff077224 */ /* 0x000fe200078e00d5 */
[----:B------:R-:W-:-:S02]  /*7a60*/  @!P0 LEA.HI R8, R8, R37, RZ, 0x3 ;  /* 0x0000002508088211 */ /* 0x000fc400078f18ff */
[----:B------:R-:W-:Y:S02]  /*7a70*/  @!P0 LOP3.LUT R9, R9, 0xfffffff8, RZ, 0xc0, !PT ;  /* 0xfffffff809098812 */ /* 0x000fe400078ec0ff */
[----:B------:R-:W-:Y:S01]  /*7a80*/  @!P0 LOP3.LUT R8, R8, 0xfffffff8, RZ, 0xc0, !PT ;  /* 0xfffffff808088812 */ /* 0x000fe200078ec0ff */
[----:B---3--:R-:W-:Y:S01]  /*7a90*/  @!P0 IMAD.WIDE R14, R222, 0x2, R12 ;  /* 0x00000002de0e8825 */ /* 0x008fe200078e020c */
[----:B------:R-:W-:Y:S02]  /*7aa0*/  @P2 SHF.R.U32.HI R7, RZ, c[0x0][0x2c0], R6 ;  /* 0x0000b000ff072a19 */ /* 0x000fe40000011606 */
[----:B------:R-:W-:Y:S01]  /*7ab0*/  ISETP.GT.OR P1, PT, R215, 0x3f, P1 ;  /* 0x0000003fd700780c */ /* 0x000fe20000f24670 */
[----:B------:R-:W-:Y:S01]  /*7ac0*/  @!P0 IMAD.SHL.U32 R6, R0, 0x2, RZ ;  /* 0x0000000200068824 */ /* 0x000fe200078e00ff */
[----:B-12---:R-:W-:Y:S01]  /*7ad0*/  LOP3.LUT R5, R5, 0xfffffffd, RZ, 0xc0, !PT ;  /* 0xfffffffd05057812 */ /* 0x006fe200078ec0ff */
[----:B------:R-:W-:-:S03]  /*7ae0*/  @!P0 IMAD.WIDE R18, R9, 0x2, R12 ;  /* 0x0000000209128825 */ /* 0x000fc600078e020c */
[----:B------:R-:W-:Y:S01]  /*7af0*/  @!PT LDS RZ, [RZ] ;  /* 0x00000000fffff984 */ /* 0x000fe20000000800 */
[----:B------:R1:W-:Y:S01]  /*7b00*/  @!P0 LDGSTS.E.BYPASS.LTC128B.128 [R6+0xf100], [R14.64], !P5 ;  /* 0x0f1000000e068fae */ /* 0x0003e2000e901d56 */
[----:B------:R-:W-:Y:S01]  /*7b10*/  @!P0 IMAD.WIDE R12, R8, 0x2, R12 ;  /* 0x00000002080c8825 */ /* 0x000fe200078e020c */
[----:B------:R-:W-:Y:S02]  /*7b20*/  @P2 LOP3.LUT R5, R5, 0x2, RZ, 0xfc, !PT ;  /* 0x0000000205052812 */ /* 0x000fe400078efcff */
[----:B------:R1:W-:Y:S03]  /*7b30*/  @!P0 LDGSTS.E.BYPASS.LTC128B.128 [R6+0x13100], [R18.64], !P3 ;  /* 0x1310000012068fae */ /* 0x0003e6000d901d56 */
[C---:B------:R-:W-:Y:S01]  /*7b40*/  @!P1 IADD3 R10, P2, R7.reuse, UR8, RZ ;  /* 0x00000008070a9c10 */ /* 0x040fe2000ff5e0ff */
[----:B------:R1:W-:Y:S03]  /*7b50*/  @!P0 LDGSTS.E.BYPASS.LTC128B.128 [R6+0x17100], [R12.64], !P4 ;  /* 0x171000000c068fae */ /* 0x0003e6000e101d56 */
[----:B------:R-:W-:Y:S01]  /*7b60*/  @!P1 LEA.HI.X.SX32 R9, R7, UR6, 0x1, P2 ;  /* 0x0000000607099c11 */ /* 0x000fe200090f0eff */
[----:B------:R-:W0:Y:S01]  /*7b70*/  LDGDEPBAR ;  /* 0x00000000000079af */ /* 0x000e220000000000 */
[----:B------:R-:W-:-:S04]  /*7b80*/  @!P1 LEA R16, P2, R10, c[0x0][0x2a0], 0x2 ;  /* 0x0000a8000a109a11 */ /* 0x000fc800078410ff */
[----:B------:R-:W-:Y:S01]  /*7b90*/  @!P1 LEA.HI.X R17, R10, c[0x0][0x2a4], R9, 0x2, P2 ;  /* 0x0000a9000a119a11 */ /* 0x000fe200010f1409 */
[----:B------:R-:W-:Y:S06]  /*7ba0*/  BAR.SYNC.DEFER_BLOCKING 0x0 ;  /* 0x0000000000007b1d */ /* 0x000fec0000010000 */
[----:B------:R-:W2:Y:S01]  /*7bb0*/  @!P1 LDG.E R212, [R16.64] ;  /* 0x0000001610d49981 */ /* 0x000ea2000c1e1900 */
[----:B------:R-:W-:Y:S01]  /*7bc0*/  IMAD.MOV R8, RZ, RZ, -R7 ;  /* 0x000000ffff087224 */ /* 0x000fe200078e0a07 */
[----:B------:R-:W-:Y:S01]  /*7bd0*/  UIMAD UR7, UR13, UR4, URZ ;  /* 0x000000040d0772a4 */ /* 0x000fe2000f8e023f */
[----:B------:R-:W-:Y:S01]  /*7be0*/  IADD3 R36, -R49, R207, -R68 ;  /* 0x000000cf31247210 */ /* 0x000fe20007ffe944 */
[----:B------:R-:W-:Y:S01]  /*7bf0*/  UIMAD.WIDE.U32 UR10, UR14, UR4, URZ ;  /* 0x000000040e0a72a5 */ /* 0x000fe2000f8e003f */
[----:B------:R-:W-:Y:S01]  /*7c00*/  IMAD R213, R8, c[0x0][0x2b8], R213 ;  /* 0x0000ae0008d57a24 */ /* 0x000fe200078e02d5 */
[----:B------:R-:W-:Y:S01]  /*7c10*/  UIMAD UR7, UR14, UR5, UR7 ;  /* 0x000000050e0772a4 */ /* 0x000fe2000f8e0207 */
[----:B------:R-:W-:-:S02]  /*7c20*/  ISETP.GE.AND P1, PT, R36, 0x1, PT ;  /* 0x000000012400780c */ /* 0x000fc40003f26270 */
[----:B------:R-:W-:Y:S01]  /*7c30*/  IMAD.WIDE.U32 R10, R213, c[0x0][0x1e0], RZ ;  /* 0x00007800d50a7a25 */ /* 0x000fe200078e00ff */
[----:B------:R-:W-:Y:S01]  /*7c40*/  SHF.R.S32.HI R51, RZ, 0x1f, R213 ;  /* 0x0000001fff337819 */ /* 0x000fe200000114d5 */
[----:B------:R-:W-:Y:S01]  /*7c50*/  UIADD3 UR7, UR11, UR7, URZ ;  /* 0x000000070b077290 */ /* 0x000fe2000fffe03f */
[----:B------:R-:W-:Y:S01]  /*7c60*/  ISETP.GE.AND P5, PT, R214, c[0x0][0x1d4], PT ;  /* 0x00007500d6007a0c */ /* 0x000fe20003fa6270 */
[----:B------:R-:W-:Y:S01]  /*7c70*/  ULDC.64 UR4, c[0x0][0x210] ;  /* 0x0000840000047ab9 */ /* 0x000fe20000000a00 */
[----:B------:R-:W-:Y:S01]  /*7c80*/  LOP3.LUT R5, R5, 0xfffffffe, RZ, 0xc0, !PT ;  /* 0xfffffffe05057812 */ /* 0x000fe200078ec0ff */
[----:B------:R-:W-:Y:S01]  /*7c90*/  IMAD R8, R51, c[0x0][0x1e0], RZ ;  /* 0x0000780033087a24 */ /* 0x000fe200078e02ff */
[----:B------:R-:W-:Y:S01]  /*7ca0*/  ISETP.GE.AND P4, PT, R222, c[0x0][0x1d4], PT ;  /* 0x00007500de007a0c */ /* 0x000fe20003f86270 */
[----:B------:R-:W-:Y:S01]  /*7cb0*/  UIMAD UR13, UR13, UR4, URZ ;  /* 0x000000040d0d72a4 */ /* 0x000fe2000f8e023f */
[----:B------:R-:W-:Y:S01]  /*7cc0*/  ISETP.GE.AND P6, PT, R37, c[0x0][0x1d4], PT ;  /* 0x0000750025007a0c */ /* 0x000fe20003fc6270 */
[----:B------:R-:W-:Y:S01]  /*7cd0*/  IMAD R8, R213, c[0x0][0x1e4], R8 ;  /* 0x00007900d5087a24 */ /* 0x000fe200078e0208 */
[----:B------:R-:W-:Y:S01]  /*7ce0*/  UIMAD.WIDE.U32 UR18, UR14, UR4, URZ ;  /* 0x000000040e1272a5 */ /* 0x000fe2000f8e003f */
[----:B------:R-:W-:Y:S01]  /*7cf0*/  LEA.HI R69, R70, R71, RZ, 0x5 ;  /* 0x0000004746457211 */ /* 0x000fe200078f28ff */
[----:B------:R-:W-:Y:S01]  /*7d00*/  UIMAD UR5, UR14, UR5, UR13 ;  /* 0x000000050e0572a4 */ /* 0x000fe2000f8e020d */
[----:B------:R-:W-:Y:S01]  /*7d10*/  IMAD.IADD R9, R11, 0x1, R8 ;  /* 0x000000010b097824 */ /* 0x000fe200078e0208 */
[----:B------:R-:W-:Y:S01]  /*7d20*/  ISETP.GT.AND P3, PT, R215, 0x3f, PT ;  /* 0x0000003fd700780c */ /* 0x000fe20003f64270 */
[----:B------:R-:W-:Y:S01]  /*7d30*/  IMAD.MOV.U32 R8, RZ, RZ, R10 ;  /* 0x000000ffff087224 */ /* 0x000fe200078e000a */
[----:B------:R-:W-:Y:S01]  /*7d40*/  @P5 LOP3.LUT R5, R5, 0x1, RZ, 0xfc, !PT ;  /* 0x0000000105055812 */ /* 0x000fe200078efcff */
[----:B------:R-:W-:Y:S01]  /*7d50*/  @P1 IMAD.SHL.U32 R10, R0, 0x2, RZ ;  /* 0x00000002000a1824 */ /* 0x000fe200078e00ff */
[----:B------:R-:W-:Y:S01]  /*7d60*/  UIADD3 UR12, UR19, UR5, URZ ;  /* 0x00000005130c7290 */ /* 0x000fe2000fffe03f */
[----:B------:R-:W-:-:S02]  /*7d70*/  SEL R91, RZ, 0x10, P6 ;  /* 0x00000010ff5b7807 */ /* 0x000fc40003000000 */
[----:B------:R-:W-:Y:S02]  /*7d80*/  SHF.R.S32.HI R88, RZ, 0x5, R69 ;  /* 0x00000005ff587819 */ /* 0x000fe40000011445 */
[----:B--2---:R-:W-:Y:S01]  /*7d90*/  SHF.R.S32.HI R50, RZ, 0x1f, R212 ;  /* 0x0000001fff327819 */ /* 0x004fe200000114d4 */
[----:B------:R-:W-:-:S04]  /*7da0*/  IMAD.WIDE.U32 R8, R212, c[0x0][0x1f0], R8 ;  /* 0x00007c00d4087a25 */ /* 0x000fc800078e0008 */
[----:B------:R-:W-:-:S04]  /*7db0*/  IMAD R7, R50, c[0x0][0x1f0], RZ ;  /* 0x00007c0032077a24 */ /* 0x000fc800078e02ff */
[----:B-1----:R-:W-:Y:S01]  /*7dc0*/  IMAD R6, R212, c[0x0][0x1f4], R7 ;  /* 0x00007d00d4067a24 */ /* 0x002fe200078e0207 */
[----:B------:R-:W-:Y:S02]  /*7dd0*/  IADD3 R7, P0, R8, UR10, RZ ;  /* 0x0000000a08077c10 */ /* 0x000fe4000ff1e0ff */
[----:B------:R-:W-:Y:S02]  /*7de0*/  @P1 SHF.R.S32.HI R8, RZ, 0x1f, R37 ;  /* 0x0000001fff081819 */ /* 0x000fe40000011425 */
[----:B------:R-:W-:Y:S02]  /*7df0*/  IADD3.X R6, R9, UR7, R6, P0, !PT ;  /* 0x0000000709067c10 */ /* 0x000fe400087fe406 */
[C---:B------:R-:W-:Y:S02]  /*7e00*/  LEA R11, P0, R7.reuse, c[0x0][0x1c8], 0x1 ;  /* 0x00007200070b7a11 */ /* 0x040fe400078008ff */
[----:B------:R-:W-:Y:S02]  /*7e10*/  @P1 SHF.R.S32.HI R9, RZ, 0x1f, R214 ;  /* 0x0000001fff091819 */ /* 0x000fe400000114d6 */
[----:B------:R-:W-:Y:S01]  /*7e20*/  LEA.HI.X R6, R7, c[0x0][0x1cc], R6, 0x1, P0 ;  /* 0x0000730007067a11 */ /* 0x000fe200000f0c06 */
[----:B------:R-:W-:Y:S01]  /*7e30*/  SHFL.IDX PT, R14, R11, RZ, 0x181f ;  /* 0x00181fff0b0e7589 */ /* 0x000fe200000e0000 */
[----:B------:R-:W-:-:S02]  /*7e40*/  ISETP.GE.AND P0, PT, R36, 0x21, PT ;  /* 0x000000212400780c */ /* 0x000fc40003f06270 */
[----:B------:R-:W-:Y:S01]  /*7e50*/  @P1 LEA.HI R9, R9, R214, RZ, 0x3 ;  /* 0x000000d609091211 */ /* 0x000fe200078f18ff */
[----:B------:R-:W-:Y:S01]  /*7e60*/  SHFL.IDX PT, R15, R6, RZ, 0x181f ;  /* 0x00181fff060f7589 */ /* 0x000fe200000e0000 */
[----:B------:R-:W-:Y:S02]  /*7e70*/  @P1 LEA.HI R8, R8, R37, RZ, 0x3 ;  /* 0x0000002508081211 */ /* 0x000fe400078f18ff */
[----:B------:R-:W-:Y:S01]  /*7e80*/  @P1 LOP3.LUT R9, R9, 0xfffffff8, RZ, 0xc0, !PT ;  /* 0xfffffff809091812 */ /* 0x000fe200078ec0ff */
[----:B------:R-:W-:Y:S01]  /*7e90*/  SHFL.IDX PT, R12, R11, 0x1, 0x181f ;  /* 0x00381f000b0c7f89 */ /* 0x000fe200000e0000 */
[----:B------:R-:W-:-:S03]  /*7ea0*/  @P1 LOP3.LUT R8, R8, 0xfffffff8, RZ, 0xc0, !PT ;  /* 0xfffffff808081812 */ /* 0x000fc600078ec0ff */
[----:B------:R1:W2:Y:S02]  /*7eb0*/  SHFL.IDX PT, R13, R6, 0x1, 0x181f ;  /* 0x00381f00060d7f89 */ /* 0x0002a400000e0000 */
[----:B------:R-:W-:Y:S01]  /*7ec0*/  @P0 SHF.R.S32.HI R5, RZ, 0x1f, R214 ;  /* 0x0000001fff050819 */ /* 0x000fe200000114d6 */
[----:B------:R-:W-:Y:S01]  /*7ed0*/  @P0 IMAD.SHL.U32 R7, R0, 0x2, RZ ;  /* 0x0000000200070824 */ /* 0x000fe200078e00ff */
[----:B------:R-:W-:Y:S02]  /*7ee0*/  @P0 SHF.R.S32.HI R16, RZ, 0x1f, R37 ;  /* 0x0000001fff100819 */ /* 0x000fe40000011425 */
[----:B-1----:R-:W-:Y:S01]  /*7ef0*/  @P0 LEA.HI R6, R5, R214, RZ, 0x3 ;  /* 0x000000d605060211 */ /* 0x002fe200078f18ff */
[----:B--2---:R-:W-:Y:S01]  /*7f00*/  @P0 IMAD.WIDE R20, R222, 0x2, R12 ;  /* 0x00000002de140825 */ /* 0x004fe200078e020c */
[----:B------:R-:W-:Y:S02]  /*7f10*/  @P0 LEA.HI R5, R16, R37, RZ, 0x3 ;  /* 0x0000002510050211 */ /* 0x000fe400078f18ff */
[----:B------:R-:W-:Y:S01]  /*7f20*/  @P0 LOP3.LUT R6, R6, 0xfffffff8, RZ, 0xc0, !PT ;  /* 0xfffffff806060812 */ /* 0x000fe200078ec0ff */
[----:B------:R-:W-:Y:S01]  /*7f30*/  @P1 IMAD.WIDE R16, R9, 0x2, R14 ;  /* 0x0000000209101825 */ /* 0x000fe200078e020e */
[----:B------:R-:W-:-:S03]  /*7f40*/  @P0 LOP3.LUT R5, R5, 0xfffffff8, RZ, 0xc0, !PT ;  /* 0xfffffff805050812 */ /* 0x000fc600078ec0ff */
[----:B------:R-:W-:-:S04]  /*7f50*/  @P1 IMAD.WIDE R8, R8, 0x2, R14 ;  /* 0x0000000208081825 */ /* 0x000fc800078e020e */
[----:B------:R-:W-:-:S04]  /*7f60*/  @P1 IMAD.WIDE R14, R222, 0x2, R14 ;  /* 0x00000002de0e1825 */ /* 0x000fc800078e020e */
[--C-:B------:R-:W-:Y:S01]  /*7f70*/  @P0 IMAD.WIDE R18, R6, 0x2, R12.reuse ;  /* 0x0000000206120825 */ /* 0x100fe200078e020c */
[----:B------:R1:W-:Y:S03]  /*7f80*/  @P1 LDGSTS.E.BYPASS.LTC128B.128 [R10+0x6100], [R14.64], !P4 ;  /* 0x061000000e0a1fae */ /* 0x0003e6000e101d56 */
[----:B------:R-:W-:Y:S01]  /*7f90*/  @P0 IMAD.WIDE R12, R5, 0x2, R12 ;  /* 0x00000002050c0825 */ /* 0x000fe200078e020c */
[----:B------:R1:W-:Y:S04]  /*7fa0*/  @P1 LDGSTS.E.BYPASS.LTC128B.128 [R10+0x8100], [R16.64], !P5 ;  /* 0x08100000100a1fae */ /* 0x0003e8000e901d56 */
[----:B------:R1:W-:Y:S04]  /*7fb0*/  @P1 LDGSTS.E.BYPASS.LTC128B.128 [R10+0xa100], [R8.64], !P6 ;  /* 0x0a100000080a1fae */ /* 0x0003e8000f101d56 */
[----:B------:R1:W-:Y:S04]  /*7fc0*/  @P0 LDGSTS.E.BYPASS.LTC128B.128 [R7+0x7100], [R20.64], !P4 ;  /* 0x0710000014070fae */ /* 0x0003e8000e101d56 */
[----:B------:R1:W-:Y:S04]  /*7fd0*/  @P0 LDGSTS.E.BYPASS.LTC128B.128 [R7+0x9100], [R18.64], !P5 ;  /* 0x0910000012070fae */ /* 0x0003e8000e901d56 */
[----:B------:R1:W-:Y:S01]  /*7fe0*/  @P0 LDGSTS.E.BYPASS.LTC128B.128 [R7+0xb100], [R12.64], !P6 ;  /* 0x0b1000000c070fae */ /* 0x0003e2000f101d56 */
[----:B------:R-:W-:-:S03]  /*7ff0*/  ISETP.LT.AND P0, PT, RZ, c[0x0][0x27c], PT ;  /* 0x00009f00ff007a0c */ /* 0x000fc60003f01270 */
[----:B------:R-:W0:Y:S10]  /*8000*/  LDGDEPBAR ;  /* 0x00000000000079af */ /* 0x000e340000000000 */
[----:B------:R-:W-:Y:S05]  /*8010*/  @P0 BRA `(.L_x_366) ;  /* 0x0000002000000947 */ /* 0x000fea0003800000 */
[----:B------:R-:W-:-:S04]  /*8020*/  DEPBAR.LE SB0, 0x1 ;  /* 0x000080400000791a */ /* 0x000fc80000000000 */
[----:B------:R-:W-:Y:S05]  /*8030*/  BRA `(.L_x_367) ;  /* 0x00006e8000007947 */ /* 0x000fea0003800000 */
.L_x_366:
[----:B------:R-:W-:Y:S01]  /*8040*/  ULDC.U8 UR4, c[0x0][0x298] ;  /* 0x0000a60000047ab9 */ /* 0x000fe20000000000 */
[----:B-1---5:R-:W-:Y:S01]  /*8050*/  SHF.R.S32.HI R13, RZ, 0x1f, R76 ;  /* 0x0000001fff0d7819 */ /* 0x022fe2000001144c */
[----:B------:R-:W-:Y:S01]  /*8060*/  IMAD.WIDE.U32 R8, R76, c[0x0][0x280], RZ ;  /* 0x0000a0004c087a25 */ /* 0x000fe200078e00ff */
[----:B------:R-:W-:Y:S01]  /*8070*/  ISETP.NE.AND P0, PT, RZ, UR4, PT ;  /* 0x00000004ff007c0c */ /* 0x000fe2000bf05270 */
[----:B------:R-:W-:Y:S01]  /*8080*/  BSSY B2, `(.L_x_367) ;  /* 0x00006e3000027945 */ /* 0x000fe20003800000 */
[-C--:B------:R-:W-:Y:S01]  /*8090*/  LEA.HI R86, R70, R71.reuse, RZ, 0x2 ;  /* 0x0000004746567211 */ /* 0x080fe200078f10ff */
[C---:B------:R-:W-:Y:S02]  /*80a0*/  IMAD R15, R13.reuse, c[0x0][0x280], RZ ;  /* 0x0000a0000d0f7a24 */ /* 0x040fe400078e02ff */
[----:B------:R-:W-:Y:S01]  /*80b0*/  IMAD R13, R13, c[0x0][0x290], RZ ;  /* 0x0000a4000d0d7a24 */ /* 0x000fe200078e02ff */
[----:B------:R-:W-:Y:S01]  /*80c0*/  LOP3.LUT R6, R86, 0xfffffffc, RZ, 0xc0, !PT ;  /* 0xfffffffc56067812 */ /* 0x000fe200078ec0ff */
[C---:B------:R-:W-:Y:S01]  /*80d0*/  IMAD R15, R76.reuse, c[0x0][0x284], R15 ;  /* 0x0000a1004c0f7a24 */ /* 0x040fe200078e020f */
[----:B------:R-:W-:Y:S01]  /*80e0*/  SHF.R.S32.HI R86, RZ, 0x2, R86 ;  /* 0x00000002ff567819 */ /* 0x000fe20000011456 */
[----:B------:R-:W-:Y:S01]  /*80f0*/  IMAD R13, R76, c[0x0][0x294], R13 ;  /* 0x0000a5004c0d7a24 */ /* 0x000fe200078e020d */
[----:B------:R-:W-:Y:S01]  /*8100*/  IADD3 R89, -R6, R71, RZ ;  /* 0x0000004706597210 */ /* 0x000fe20007ffe1ff */
[----:B------:R-:W-:Y:S01]  /*8110*/  IMAD.WIDE.U32 R76, R76, c[0x0][0x290], RZ ;  /* 0x0000a4004c4c7a25 */ /* 0x000fe200078e00ff */
[----:B------:R-:W-:-:S02]  /*8120*/  IADD3 R5, R86, UR17, RZ ;  /* 0x0000001156057c10 */ /* 0x000fc4000fffe0ff */
[----:B------:R-:W-:Y:S01]  /*8130*/  IADD3 R15, R15, R9, RZ ;  /* 0x000000090f0f7210 */ /* 0x000fe20007ffe0ff */
[----:B------:R-:W-:Y:S01]  /*8140*/  IMAD.IADD R13, R13, 0x1, R77 ;  /* 0x000000010d0d7824 */ /* 0x000fe200078e024d */
[C---:B------:R-:W-:Y:S01]  /*8150*/  SHF.L.U32 R57, R89.reuse, 0x3, RZ ;  /* 0x0000000359397819 */ /* 0x040fe200000006ff */
[----:B------:R-:W-:Y:S01]  /*8160*/  IMAD R11, R89, 0x40, R5 ;  /* 0x00000040590b7824 */ /* 0x000fe200078e0205 */
[----:B------:R-:W-:Y:S05]  /*8170*/  @!P0 BRA `(.L_x_368) ;  /* 0x0000352000008947 */ /* 0x000fea0003800000 */
[----:B------:R-:W-:Y:S01]  /*8180*/  PLOP3.LUT P1, PT, PT, PT, UP3, 0x80, 0x0 ;  /* 0x000000000000781c */ /* 0x000fe20003f2f038 */
[----:B------:R-:W-:Y:S01]  /*8190*/  IMAD.MOV.U32 R14, RZ, RZ, R8 ;  /* 0x000000ffff0e7224 */ /* 0x000fe200078e0008 */
[----:B------:R-:W-:Y:S01]  /*81a0*/  PLOP3.LUT P0, PT, PT, PT, UP3, 0x80, 0x0 ;  /* 0x000000000000781c */ /* 0x000fe20003f0f038 */
[----:B------:R-:W-:Y:S01]  /*81b0*/  BSSY B0, `(.L_x_369) ;  /* 0x0000063000007945 */ /* 0x000fe20003800000 */
[----:B------:R-:W-:Y:S01]  /*81c0*/  MOV R12, R76 ;  /* 0x0000004c000c7202 */ /* 0x000fe20000000f00 */
[----:B------:R-:W-:Y:S01]  /*81d0*/  IMAD.SHL.U32 R89, R89, 0x4, RZ ;  /* 0x0000000459597824 */ /* 0x000fe200078e00ff */
[----:B------:R-:W-:Y:S01]  /*81e0*/  CS2R R64, SRZ ;  /* 0x0000000000407805 */ /* 0x000fe2000001ff00 */
[----:B------:R-:W-:Y:S01]  /*81f0*/  CS2R R76, SRZ ;  /* 0x00000000004c7805 */ /* 0x000fe2000001ff00 */
[----:B------:R-:W-:Y:S01]  /*8200*/  CS2R R82, SRZ ;  /* 0x0000000000527805 */ /* 0x000fe2000001ff00 */
[----:B------:R-:W-:Y:S01]  /*8210*/  CS2R R98, SRZ ;  /* 0x0000000000627805 */ /* 0x000fe2000001ff00 */
[----:B------:R-:W-:Y:S01]  /*8220*/  CS2R R110, SRZ ;  /* 0x00000000006e7805 */ /* 0x000fe2000001ff00 */
[----:B------:R-:W-:Y:S01]  /*8230*/  CS2R R100, SRZ ;  /* 0x0000000000647805 */ /* 0x000fe2000001ff00 */
[----:B------:R-:W-:Y:S01]  /*8240*/  CS2R R62, SRZ ;  /* 0x00000000003e7805 */ /* 0x000fe2000001ff00 */
[----:B------:R-:W-:Y:S01]  /*8250*/  @P1 IMAD.HI.U32 R6, R11, c[0x0][0x2c8], RZ ;  /* 0x0000b2000b061a27 */ /* 0x000fe200078e00ff */
[----:B------:R-:W-:Y:S01]  /*8260*/  CS2R R72, SRZ ;  /* 0x0000000000487805 */ /* 0x000fe2000001ff00 */
[----:B------:R-:W-:Y:S01]  /*8270*/  CS2R R80, SRZ ;  /* 0x0000000000507805 */ /* 0x000fe2000001ff00 */
[----:B------:R-:W-:Y:S01]  /*8280*/  CS2R R96, SRZ ;  /* 0x0000000000607805 */ /* 0x000fe2000001ff00 */
[----:B------:R-:W-:Y:S01]  /*8290*/  CS2R R106, SRZ ;  /* 0x00000000006a7805 */ /* 0x000fe2000001ff00 */
[----:B------:R-:W-:Y:S01]  /*82a0*/  @P0 SHF.R.U32.HI R11, RZ, c[0x0][0x2cc], R6 ;  /* 0x0000b300ff0b0a19 */ /* 0x000fe20000011606 */
[----:B------:R-:W-:-:S03]  /*82b0*/  CS2R R94, SRZ ;  /* 0x00000000005e7805 */ /* 0x000fc6000001ff00 */
[----:B------:R-:W-:Y:S01]  /*82c0*/  SHF.R.S32.HI R6, RZ, 0x1f, R11 ;  /* 0x0000001fff067819 */ /* 0x000fe2000001140b */
[----:B------:R-:W-:-:S04]  /*82d0*/  IMAD.WIDE.U32 R18, R11, c[0x0][0x280], R14 ;  /* 0x0000a0000b127a25 */ /* 0x000fc800078e000e */
[C---:B------:R-:W-:Y:S02]  /*82e0*/  IMAD R8, R6.reuse, c[0x0][0x280], RZ ;  /* 0x0000a00006087a24 */ /* 0x040fe400078e02ff */
[----:B------:R-:W-:Y:S02]  /*82f0*/  IMAD R6, R6, c[0x0][0x290], RZ ;  /* 0x0000a40006067a24 */ /* 0x000fe400078e02ff */
[----:B------:R-:W-:Y:S01]  /*8300*/  IMAD.WIDE.U32 R14, R11, c[0x0][0x290], R12 ;  /* 0x0000a4000b0e7a25 */ /* 0x000fe200078e000c */
[----:B------:R-:W-:-:S03]  /*8310*/  LEA R13, P1, R18, c[0x0][0x270], 0x1 ;  /* 0x00009c00120d7a11 */ /* 0x000fc600078208ff */
[C---:B------:R-:W-:Y:S01]  /*8320*/  IMAD R8, R11.reuse, c[0x0][0x284], R8 ;  /* 0x0000a1000b087a24 */ /* 0x040fe200078e0208 */
[----:B------:R-:W-:Y:S01]  /*8330*/  LEA R9, P0, R14, c[0x0][0x288], 0x1 ;  /* 0x0000a2000e097a11 */ /* 0x000fe200078008ff */
[----:B------:R-:W-:Y:S01]  /*8340*/  IMAD R11, R11, c[0x0][0x294], R6 ;  /* 0x0000a5000b0b7a24 */ /* 0x000fe200078e0206 */
[----:B------:R1:W2:Y:S01]  /*8350*/  SHFL.IDX PT, R20, R13, RZ, 0x1c1f ;  /* 0x001c1fff0d147589 */ /* 0x0002a200000e0000 */
[----:B------:R-:W-:-:S03]  /*8360*/  IMAD.IADD R7, R19, 0x1, R8 ;  /* 0x0000000113077824 */ /* 0x000fc600078e0208 */
[----:B------:R-:W-:Y:S01]  /*8370*/  IADD3 R11, R15, R11, RZ ;  /* 0x0000000b0f0b7210 */ /* 0x000fe20007ffe0ff */
[----:B------:R1:W3:Y:S01]  /*8380*/  SHFL.IDX PT, R16, R9, RZ, 0x1c1f ;  /* 0x001c1fff09107589 */ /* 0x0002e200000e0000 */
[----:B------:R-:W-:Y:S02]  /*8390*/  LEA.HI.X R18, R18, c[0x0][0x274], R7, 0x1, P1 ;  /* 0x00009d0012127a11 */ /* 0x000fe400008f0c07 */
[----:B------:R-:W-:Y:S02]  /*83a0*/  LEA.HI.X R12, R14, c[0x0][0x28c], R11, 0x1, P0 ;  /* 0x0000a3000e0c7a11 */ /* 0x000fe400000f0c0b */
[----:B------:R-:W-:Y:S01]  /*83b0*/  ISETP.GE.AND P0, PT, R5, R4, PT ;  /* 0x000000040500720c */ /* 0x000fe20003f06270 */
[----:B------:R1:W4:Y:S01]  /*83c0*/  SHFL.IDX PT, R21, R18, RZ, 0x1c1f ;  /* 0x001c1fff12157589 */ /* 0x00032200000e0000 */
[----:B------:R-:W-:-:S03]  /*83d0*/  CS2R R14, SRZ ;  /* 0x00000000000e7805 */ /* 0x000fc6000001ff00 */
[----:B------:R1:W1:Y:S08]  /*83e0*/  SHFL.IDX PT, R17, R12, RZ, 0x1c1f ;  /* 0x001c1fff0c117589 */ /* 0x00027000000e0000 */
[----:B------:R-:W-:Y:S05]  /*83f0*/  @P0 BRA `(.L_x_370) ;  /* 0x000003e000000947 */ /* 0x000fea0003800000 */
[C---:B------:R-:W-:Y:S01]  /*8400*/  IADD3 R11, R89.reuse, 0x10, RZ ;  /* 0x00000010590b7810 */ /* 0x040fe20007ffe0ff */
[----:B------:R-:W-:Y:S01]  /*8410*/  CS2R R100, SRZ ;  /* 0x0000000000647805 */ /* 0x000fe2000001ff00 */
[----:B------:R-:W-:Y:S01]  /*8420*/  ISETP.GE.AND P0, PT, R89, c[0x0][0x27c], PT ;  /* 0x00009f0059007a0c */ /* 0x000fe20003f06270 */
[----:B------:R-:W-:Y:S01]  /*8430*/  CS2R R94, SRZ ;  /* 0x00000000005e7805 */ /* 0x000fe2000001ff00 */
[----:B------:R-:W-:-:S02]  /*8440*/  ISETP.GE.AND P2, PT, R11, c[0x0][0x27c], PT ;  /* 0x00009f000b007a0c */ /* 0x000fc40003f46270 */
[----:B------:R-:W-:-:S04]  /*8450*/  IADD3 R7, R89, 0x20, RZ ;  /* 0x0000002059077810 */ /* 0x000fc80007ffe0ff */
[----:B------:R-:W-:-:S05]  /*8460*/  ISETP.GE.AND P1, PT, R7, c[0x0][0x27c], PT ;  /* 0x00009f0007007a0c */ /* 0x000fca0003f26270 */
[C---:B--2-4-:R-:W-:Y:S02]  /*8470*/  @!P0 IMAD.WIDE R28, R89.reuse, 0x2, R20 ;  /* 0x00000002591c8825 */ /* 0x054fe400078e0214 */
[----:B------:R-:W-:Y:S02]  /*8480*/  @!P2 SHF.R.S32.HI R6, RZ, 0x1f, R11 ;  /* 0x0000001fff06a819 */ /* 0x000fe4000001140b */
[C---:B-1-3--:R-:W-:Y:S01]  /*8490*/  @!P0 IMAD.WIDE R26, R89.reuse, 0x2, R16 ;  /* 0x00000002591a8825 */ /* 0x04afe200078e0210 */
[----:B------:R1:W5:Y:S01]  /*84a0*/  @!P0 LD.E.64 R100, [R28.64] ;  /* 0x000000161c648980 */ /* 0x000362000c101b00 */
[----:B------:R-:W-:Y:S02]  /*84b0*/  @!P2 LEA.HI R11, R6, R11, RZ, 0x2 ;  /* 0x0000000b060ba211 */ /* 0x000fe400078f10ff */
[----:B------:R-:W-:Y:S01]  /*84c0*/  IADD3 R6, R89, 0x30, RZ ;  /* 0x0000003059067810 */ /* 0x000fe20007ffe0ff */
[----:B------:R2:W5:Y:S03]  /*84d0*/  @!P0 LD.E.64 R94, [R26.64] ;  /* 0x000000161a5e8980 */ /* 0x000566000c101b00 */
[----:B------:R-:W-:-:S02]  /*84e0*/  ISETP.GE.AND P0, PT, R6, c[0x0][0x27c], PT ;  /* 0x00009f0006007a0c */ /* 0x000fc40003f06270 */
[----:B------:R-:W-:Y:S02]  /*84f0*/  @!P1 SHF.R.S32.HI R8, RZ, 0x1f, R7 ;  /* 0x0000001fff089819 */ /* 0x000fe40000011407 */
[----:B------:R-:W-:Y:S02]  /*8500*/  @!P2 LOP3.LUT R11, R11, 0xfffffffc, RZ, 0xc0, !PT ;  /* 0xfffffffc0b0ba812 */ /* 0x000fe400078ec0ff */
[----:B------:R-:W-:Y:S01]  /*8510*/  @!P1 LEA.HI R8, R8, R7, RZ, 0x2 ;  /* 0x0000000708089211 */ /* 0x000fe200078f10ff */
[----:B------:R-:W-:-:S06]  /*8520*/  CS2R R110, SRZ ;  /* 0x00000000006e7805 */ /* 0x000fcc000001ff00 */
[----:B------:R-:W-:Y:S01]  /*8530*/  @!P0 SHF.R.S32.HI R7, RZ, 0x1f, R6 ;  /* 0x0000001fff078819 */ /* 0x000fe20000011406 */
[----:B------:R-:W-:Y:S01]  /*8540*/  CS2R R106, SRZ ;  /* 0x00000000006a7805 */ /* 0x000fe2000001ff00 */
[----:B------:R-:W-:Y:S02]  /*8550*/  @!P2 IMAD.WIDE R22, R11, 0x2, R20 ;  /* 0x000000020b16a825 */ /* 0x000fe400078e0214 */
[----:B------:R-:W-:Y:S02]  /*8560*/  @!P0 LEA.HI R7, R7, R6, RZ, 0x2 ;  /* 0x0000000607078211 */ /* 0x000fe400078f10ff */
[----:B------:R-:W-:Y:S01]  /*8570*/  @!P2 IMAD.WIDE R24, R11, 0x2, R16 ;  /* 0x000000020b18a825 */ /* 0x000fe200078e0210 */
[----:B------:R-:W-:Y:S01]  /*8580*/  @!P1 LOP3.LUT R11, R8, 0xfffffffc, RZ, 0xc0, !PT ;  /* 0xfffffffc080b9812 */ /* 0x000fe200078ec0ff */
[----:B------:R3:W5:Y:S01]  /*8590*/  @!P2 LD.E.64 R110, [R22.64] ;  /* 0x00000016166ea980 */ /* 0x000762000c101b00 */
[----:B------:R-:W-:Y:S01]  /*85a0*/  @!P0 LOP3.LUT R7, R7, 0xfffffffc, RZ, 0xc0, !PT ;  /* 0xfffffffc07078812 */ /* 0x000fe200078ec0ff */
[----:B------:R-:W-:Y:S01]  /*85b0*/  CS2R R98, SRZ ;  /* 0x0000000000627805 */ /* 0x000fe2000001ff00 */
[----:B------:R-:W-:Y:S01]  /*85c0*/  CS2R R96, SRZ ;  /* 0x0000000000607805 */ /* 0x000fe2000001ff00 */
[----:B------:R4:W5:Y:S01]  /*85d0*/  @!P2 LD.E.64 R106, [R24.64] ;  /* 0x00000016186aa980 */ /* 0x000962000c101b00 */
[----:B-1----:R-:W-:Y:S01]  /*85e0*/  @!P1 IMAD.WIDE R28, R11, 0x2, R20 ;  /* 0x000000020b1c9825 */ /* 0x002fe200078e0214 */
[----:B------:R-:W-:Y:S01]  /*85f0*/  CS2R R82, SRZ ;  /* 0x0000000000527805 */ /* 0x000fe2000001ff00 */
[----:B------:R-:W-:-:S02]  /*8600*/  CS2R R80, SRZ ;  /* 0x0000000000507805 */ /* 0x000fc4000001ff00 */
[--C-:B--2---:R-:W-:Y:S01]  /*8610*/  @!P0 IMAD.WIDE R26, R7, 0x2, R16.reuse ;  /* 0x00000002071a8825 */ /* 0x104fe200078e0210 */
[----:B------:R-:W-:Y:S01]  /*8620*/  IADD3 R6, R89, 0x50, RZ ;  /* 0x0000005059067810 */ /* 0x000fe20007ffe0ff */
[----:B------:R1:W5:Y:S04]  /*8630*/  @!P1 LD.E.64 R98, [R28.64] ;  /* 0x000000161c629980 */ /* 0x000368000c101b00 */
[----:B------:R1:W5:Y:S01]  /*8640*/  @!P0 LD.E.64 R80, [R26.64] ;  /* 0x000000161a508980 */ /* 0x000362000c101b00 */
[----:B---3--:R-:W-:-:S04]  /*8650*/  @!P1 IMAD.WIDE R22, R11, 0x2, R16 ;  /* 0x000000020b169825 */ /* 0x008fc800078e0210 */
[----:B----4-:R-:W-:Y:S01]  /*8660*/  @!P0 IMAD.WIDE R24, R7, 0x2, R20 ;  /* 0x0000000207188825 */ /* 0x010fe200078e0214 */
[----:B------:R-:W-:Y:S01]  /*8670*/  IADD3 R7, R89, 0x40, RZ ;  /* 0x0000004059077810 */ /* 0x000fe20007ffe0ff */
[----:B------:R2:W5:Y:S03]  /*8680*/  @!P1 LD.E.64 R96, [R22.64] ;  /* 0x0000001616609980 */ /* 0x000566000c101b00 */
[----:B------:R-:W-:Y:S01]  /*8690*/  ISETP.GE.AND P1, PT, R7, c[0x0][0x27c], PT ;  /* 0x00009f0007007a0c */ /* 0x000fe20003f26270 */
[----:B------:R1:W5:Y:S01]  /*86a0*/  @!P0 LD.E.64 R82, [R24.64] ;  /* 0x0000001618528980 */ /* 0x000362000c101b00 */
[----:B------:R-:W-:-:S11]  /*86b0*/  ISETP.GE.AND P0, PT, R6, c[0x0][0x27c], PT ;  /* 0x00009f0006007a0c */ /* 0x000fd60003f06270 */
[----:B------:R-:W-:Y:S02]  /*86c0*/  @!P1 SHF.R.S32.HI R8, RZ, 0x1f, R7 ;  /* 0x0000001fff089819 */ /* 0x000fe40000011407 */
[----:B------:R-:W-:Y:S02]  /*86d0*/  @!P0 SHF.R.S32.HI R11, RZ, 0x1f, R6 ;  /* 0x0000001fff0b8819 */ /* 0x000fe40000011406 */
[----:B------:R-:W-:Y:S02]  /*86e0*/  @!P1 LEA.HI R8, R8, R7, RZ, 0x2 ;  /* 0x0000000708089211 */ /* 0x000fe400078f10ff */
[----:B------:R-:W-:Y:S02]  /*86f0*/  @!P0 LEA.HI R11, R11, R6, RZ, 0x2 ;  /* 0x000000060b0b8211 */ /* 0x000fe400078f10ff */
[----:B------:R-:W-:Y:S02]  /*8700*/  @!P1 LOP3.LUT R7, R8, 0xfffffffc, RZ, 0xc0, !PT ;  /* 0xfffffffc08079812 */ /* 0x000fe400078ec0ff */
[----:B------:R-:W-:Y:S01]  /*8710*/  @!P0 LOP3.LUT R11, R11, 0xfffffffc, RZ, 0xc0, !PT ;  /* 0xfffffffc0b0b8812 */ /* 0x000fe200078ec0ff */
[----:B------:R-:W-:Y:S01]  /*8720*/  CS2R R76, SRZ ;  /* 0x00000000004c7805 */ /* 0x000fe2000001ff00 */
[----:B------:R-:W-:Y:S01]  /*8730*/  CS2R R64, SRZ ;  /* 0x0000000000407805 */ /* 0x000fe2000001ff00 */
[----:B--2---:R-:W-:Y:S01]  /*8740*/  @!P1 IMAD.WIDE R22, R7, 0x2, R20 ;  /* 0x0000000207169825 */ /* 0x004fe200078e0214 */
[----:B------:R-:W-:Y:S01]  /*8750*/  CS2R R72, SRZ ;  /* 0x0000000000487805 */ /* 0x000fe2000001ff00 */
[----:B------:R-:W-:-:S02]  /*8760*/  CS2R R62, SRZ ;  /* 0x00000000003e7805 */ /* 0x000fc4000001ff00 */
[----:B------:R-:W-:Y:S01]  /*8770*/  @!P1 IMAD.WIDE R6, R7, 0x2, R16 ;  /* 0x0000000207069825 */ /* 0x000fe200078e0210 */
[----:B------:R1:W5:Y:S03]  /*8780*/  @!P1 LD.E.64 R76, [R22.64] ;  /* 0x00000016164c9980 */ /* 0x000366000c101b00 */
[C---:B------:R-:W-:Y:S01]  /*8790*/  @!P0 IMAD.WIDE R20, R11.reuse, 0x2, R20 ;  /* 0x000000020b148825 */ /* 0x040fe200078e0214 */
[----:B------:R1:W5:Y:S03]  /*87a0*/  @!P1 LD.E.64 R72, [R6.64] ;  /* 0x0000001606489980 */ /* 0x000366000c101b00 */
[----:B------:R-:W-:Y:S01]  /*87b0*/  @!P0 IMAD.WIDE R16, R11, 0x2, R16 ;  /* 0x000000020b108825 */ /* 0x000fe200078e0210 */
[----:B------:R1:W5:Y:S04]  /*87c0*/  @!P0 LD.E.64 R64, [R20.64] ;  /* 0x0000001614408980 */ /* 0x000368000c101b00 */
[----:B------:R1:W5:Y:S02]  /*87d0*/  @!P0 LD.E.64 R62, [R16.64] ;  /* 0x00000016103e8980 */ /* 0x000364000c101b00 */
.L_x_370:
[----:B------:R-:W-:Y:S05]  /*87e0*/  BSYNC B0 ;  /* 0x0000000000007941 */ /* 0x000fea0003800000 */
.L_x_369:
[----:B-1----:R-:W-:Y:S01]  /*87f0*/  IADD3 R7, R5, 0x40, RZ ;  /* 0x0000004005077810 */ /* 0x002fe20007ffe0ff */
[----:B-----5:R-:W-:Y:S01]  /*8800*/  IMAD.MOV.U32 R5, RZ, RZ, R64 ;  /* 0x000000ffff057224 */ /* 0x020fe200078e0040 */
[----:B------:R-:W1:Y:S01]  /*8810*/  SHFL.IDX PT, R17, R18, 0x1, 0x1c1f ;  /* 0x003c1f0012117f89 */ /* 0x000e6200000e0000 */
[----:B------:R-:W-:Y:S01]  /*8820*/  IMAD.MOV.U32 R8, RZ, RZ, R65 ;  /* 0x000000ffff087224 */ /* 0x000fe200078e0041 */
[----:B------:R-:W-:Y:S01]  /*8830*/  ISETP.GE.AND P0, PT, R7, R4, PT ;  /* 0x000000040700720c */ /* 0x000fe20003f06270 */
[----:B------:R-:W-:Y:S01]  /*8840*/  IMAD.MOV.U32 R7, RZ, RZ, R76 ;  /* 0x000000ffff077224 */ /* 0x000fe200078e004c */
[----:B---3--:R-:W3:Y:S01]  /*8850*/  SHFL.IDX PT, R16, R13, 0x1, 0x1c1f ;  /* 0x003c1f000d107f89 */ /* 0x008ee200000e0000 */
[----:B------:R-:W-:Y:S01]  /*8860*/  IMAD.MOV.U32 R6, RZ, RZ, R77 ;  /* 0x000000ffff067224 */ /* 0x000fe200078e004d */
[----:B------:R-:W-:Y:S01]  /*8870*/  PRMT R53, R8, 0x5410, R5 ;  /* 0x0000541008357816 */ /* 0x000fe20000000005 */
[----:B------:R-:W-:Y:S01]  /*8880*/  IMAD.MOV.U32 R5, RZ, RZ, R82 ;  /* 0x000000ffff057224 */ /* 0x000fe200078e0052 */
[----:B------:R4:W2:Y:S01]  /*8890*/  SHFL.IDX PT, R11, R12, 0x1, 0x1c1f ;  /* 0x003c1f000c0b7f89 */ /* 0x0008a200000e0000 */
[----:B------:R-:W-:Y:S01]  /*88a0*/  IMAD.MOV.U32 R8, RZ, RZ, R83 ;  /* 0x000000ffff087224 */ /* 0x000fe200078e0053 */
[----:B------:R-:W-:Y:S01]  /*88b0*/  PRMT R60, R6, 0x5410, R7 ;  /* 0x00005410063c7816 */ /* 0x000fe20000000007 */
[----:B------:R-:W-:Y:S01]  /*88c0*/  IMAD.MOV.U32 R6, RZ, RZ, R99 ;  /* 0x000000ffff067224 */ /* 0x000fe200078e0063 */
[----:B------:R-:W-:Y:S01]  /*88d0*/  PRMT R66, R66, 0x5410, R5 ;  /* 0x0000541042427816 */ /* 0x000fe20000000005 */
[----:B------:R-:W-:Y:S01]  /*88e0*/  IMAD.MOV.U32 R5, RZ, RZ, R110 ;  /* 0x000000ffff057224 */ /* 0x000fe200078e006e */
[----:B------:R-:W-:Y:S01]  /*88f0*/  MOV R7, R98 ;  /* 0x0000006200077202 */ /* 0x000fe20000000f00 */
[----:B------:R1:W1:Y:S01]  /*8900*/  SHFL.IDX PT, R10, R9, 0x1, 0x1c1f ;  /* 0x003c1f00090a7f89 */ /* 0x00026200000e0000 */
[----:B------:R-:W-:Y:S01]  /*8910*/  PRMT R66, R8, 0x7610, R66 ;  /* 0x0000761008427816 */ /* 0x000fe20000000042 */
[----:B------:R-:W-:Y:S01]  /*8920*/  IMAD.MOV.U32 R8, RZ, RZ, R111 ;  /* 0x000000ffff087224 */ /* 0x000fe200078e006f */
[----:B------:R-:W-:Y:S01]  /*8930*/  PRMT R74, R6, 0x5410, R7 ;  /* 0x00005410064a7816 */ /* 0x000fe20000000007 */
[----:B------:R-:W-:Y:S01]  /*8940*/  IMAD.MOV.U32 R7, RZ, RZ, R100 ;  /* 0x000000ffff077224 */ /* 0x000fe200078e0064 */
[----:B------:R-:W-:Y:S01]  /*8950*/  PRMT R78, R78, 0x5410, R5 ;  /* 0x000054104e4e7816 */ /* 0x000fe20000000005 */
[----:B------:R-:W-:Y:S01]  /*8960*/  IMAD.MOV.U32 R5, RZ, RZ, R62 ;  /* 0x000000ffff057224 */ /* 0x000fe200078e003e */
[----:B------:R-:W-:Y:S01]  /*8970*/  MOV R6, R101 ;  /* 0x0000006500067202 */ /* 0x000fe20000000f00 */
[----:B------:R-:W-:Y:S01]  /*8980*/  BSSY B0, `(.L_x_371) ;  /* 0x0000060000007945 */ /* 0x000fe20003800000 */
[----:B------:R-:W-:Y:S01]  /*8990*/  PRMT R78, R8, 0x7610, R78 ;  /* 0x00007610084e7816 */ /* 0x000fe2000000004e */
[----:B------:R-:W-:Y:S01]  /*89a0*/  IMAD.MOV.U32 R8, RZ, RZ, R63 ;  /* 0x000000ffff087224 */ /* 0x000fe200078e003f */
[----:B------:R-:W-:Y:S01]  /*89b0*/  PRMT R84, R6, 0x5410, R7 ;  /* 0x0000541006547816 */ /* 0x000fe20000000007 */
[----:B------:R-:W-:Y:S01]  /*89c0*/  IMAD.MOV.U32 R7, RZ, RZ, R72 ;  /* 0x000000ffff077224 */ /* 0x000fe200078e0048 */
[----:B------:R-:W-:Y:S01]  /*89d0*/  PRMT R46, R46, 0x5410, R5 ;  /* 0x000054102e2e7816 */ /* 0x000fe20000000005 */
[----:B------:R-:W-:Y:S01]  /*89e0*/  IMAD.MOV.U32 R6, RZ, RZ, R73 ;  /* 0x000000ffff067224 */ /* 0x000fe200078e0049 */
[----:B------:R-:W-:Y:S01]  /*89f0*/  MOV R5, R80 ;  /* 0x0000005000057202 */ /* 0x000fe20000000f00 */
[----:B--2-4-:R-:W-:Y:S01]  /*8a00*/  CS2R R20, SRZ ;  /* 0x0000000000147805 */ /* 0x014fe2000001ff00 */
[----:B------:R-:W-:Y:S01]  /*8a10*/  PRMT R46, R8, 0x7610, R46 ;  /* 0x00007610082e7816 */ /* 0x000fe2000000002e */
[----:B------:R-:W-:Y:S01]  /*8a20*/  IMAD.MOV.U32 R8, RZ, RZ, R106 ;  /* 0x000000ffff087224 */ /* 0x000fe200078e006a */
[----:B------:R-:W-:Y:S01]  /*8a30*/  PRMT R56, R6, 0x5410, R7 ;  /* 0x0000541006387816 */ /* 0x000fe20000000007 */
[----:B------:R-:W-:Y:S01]  /*8a40*/  IMAD.MOV.U32 R6, RZ, RZ, R96 ;  /* 0x000000ffff067224 */ /* 0x000fe200078e0060 */
[----:B------:R-:W-:Y:S01]  /*8a50*/  PRMT R61, R61, 0x5410, R5 ;  /* 0x000054103d3d7816 */ /* 0x000fe20000000005 */
[----:B------:R-:W-:Y:S01]  /*8a60*/  IMAD.MOV.U32 R5, RZ, RZ, R97 ;  /* 0x000000ffff057224 */ /* 0x000fe200078e0061 */
[----:B------:R-:W-:Y:S01]  /*8a70*/  CS2R R26, SRZ ;  /* 0x00000000001a7805 */ /* 0x000fe2000001ff00 */
[----:B------:R-:W-:Y:S01]  /*8a80*/  IMAD.MOV.U32 R7, RZ, RZ, R81 ;  /* 0x000000ffff077224 */ /* 0x000fe200078e0051 */
[----:B------:R-:W-:Y:S01]  /*8a90*/  CS2R R34, SRZ ;  /* 0x0000000000227805 */ /* 0x000fe2000001ff00 */
[----:B------:R-:W-:Y:S01]  /*8aa0*/  CS2R R44, SRZ ;  /* 0x00000000002c7805 */ /* 0x000fe2000001ff00 */
[----:B------:R-:W-:Y:S01]  /*8ab0*/  PRMT R67, R5, 0x5410, R6 ;  /* 0x0000541005437816 */ /* 0x000fe20000000006 */
[----:B------:R-:W-:Y:S01]  /*8ac0*/  IMAD.MOV.U32 R6, RZ, RZ, R94 ;  /* 0x000000ffff067224 */ /* 0x000fe200078e005e */
[----:B------:R-:W-:Y:S01]  /*8ad0*/  PRMT R61, R7, 0x7610, R61 ;  /* 0x00007610073d7816 */ /* 0x000fe2000000003d */
[----:B------:R-:W-:Y:S01]  /*8ae0*/  IMAD.MOV.U32 R5, RZ, RZ, R95 ;  /* 0x000000ffff057224 */ /* 0x000fe200078e005f */
[----:B------:R-:W-:Y:S01]  /*8af0*/  MOV R7, R107 ;  /* 0x0000006b00077202 */ /* 0x000fe20000000f00 */
[----:B------:R-:W-:Y:S01]  /*8b00*/  CS2R R58, SRZ ;  /* 0x00000000003a7805 */ /* 0x000fe2000001ff00 */
[----:B------:R-:W-:Y:S01]  /*8b10*/  CS2R R12, SRZ ;  /* 0x00000000000c7805 */ /* 0x000fe2000001ff00 */
[----:B------:R-:W-:Y:S01]  /*8b20*/  CS2R R18, SRZ ;  /* 0x0000000000127805 */ /* 0x000fe2000001ff00 */
[----:B------:R-:W-:Y:S01]  /*8b30*/  PRMT R75, R7, 0x5410, R8 ;  /* 0x00005410074b7816 */ /* 0x000fe20000000008 */
[----:B------:R-:W-:Y:S01]  /*8b40*/  CS2R R24, SRZ ;  /* 0x0000000000187805 */ /* 0x000fe2000001ff00 */
[----:B------:R-:W-:Y:S01]  /*8b50*/  PRMT R79, R5, 0x5410, R6 ;  /* 0x00005410054f7816 */ /* 0x000fe20000000006 */
[----:B------:R-:W-:Y:S01]  /*8b60*/  CS2R R30, SRZ ;  /* 0x00000000001e7805 */ /* 0x000fe2000001ff00 */
[----:B------:R-:W-:Y:S01]  /*8b70*/  CS2R R42, SRZ ;  /* 0x00000000002a7805 */ /* 0x000fe2000001ff00 */
[----:B------:R-:W-:Y:S01]  /*8b80*/  CS2R R54, SRZ ;  /* 0x0000000000367805 */ /* 0x000fe2000001ff00 */
[----:B------:R-:W-:Y:S05]  /*8b90*/  @P0 BRA `(.L_x_372) ;  /* 0x000003e000000947 */ /* 0x000fea0003800000 */
[C---:B-1-3--:R-:W-:Y:S01]  /*8ba0*/  IADD3 R6, R89.reuse, 0x10, RZ ;  /* 0x0000001059067810 */ /* 0x04afe20007ffe0ff */
[----:B------:R-:W-:Y:S01]  /*8bb0*/  CS2R R58, SRZ ;  /* 0x00000000003a7805 */ /* 0x000fe2000001ff00 */
[----:B------:R-:W-:Y:S01]  /*8bc0*/  ISETP.GE.AND P0, PT, R89, c[0x0][0x27c], PT ;  /* 0x00009f0059007a0c */ /* 0x000fe20003f06270 */
[----:B------:R-:W-:Y:S01]  /*8bd0*/  CS2R R54, SRZ ;  /* 0x0000000000367805 */ /* 0x000fe2000001ff00 */
[----:B------:R-:W-:-:S02]  /*8be0*/  ISETP.GE.AND P2, PT, R6, c[0x0][0x27c], PT ;  /* 0x00009f0006007a0c */ /* 0x000fc40003f46270 */
[----:B------:R-:W-:-:S09]  /*8bf0*/  IADD3 R8, R89, 0x30, RZ ;  /* 0x0000003059087810 */ /* 0x000fd20007ffe0ff */
[C---:B------:R-:W-:Y:S02]  /*8c00*/  @!P0 IMAD.WIDE R20, R89.reuse, 0x2, R16 ;  /* 0x0000000259148825 */ /* 0x040fe400078e0210 */
[----:B------:R-:W-:Y:S02]  /*8c10*/  @!P2 SHF.R.S32.HI R5, RZ, 0x1f, R6 ;  /* 0x0000001fff05a819 */ /* 0x000fe40000011406 */
[----:B------:R-:W-:Y:S01]  /*8c20*/  @!P0 IMAD.WIDE R18, R89, 0x2, R10 ;  /* 0x0000000259128825 */ /* 0x000fe200078e020a */
[----:B------:R1:W5:Y:S01]  /*8c30*/  @!P0 LD.E.64 R58, [R20.64] ;  /* 0x00000016143a8980 */ /* 0x000362000c101b00 */
[----:B------:R-:W-:Y:S02]  /*8c40*/  @!P2 LEA.HI R5, R5, R6, RZ, 0x2 ;  /* 0x000000060505a211 */ /* 0x000fe400078f10ff */
[----:B------:R-:W-:Y:S01]  /*8c50*/  IADD3 R6, R89, 0x20, RZ ;  /* 0x0000002059067810 */ /* 0x000fe20007ffe0ff */
[----:B------:R2:W5:Y:S03]  /*8c60*/  @!P0 LD.E.64 R54, [R18.64] ;  /* 0x0000001612368980 */ /* 0x000566000c101b00 */
[----:B------:R-:W-:-:S02]  /*8c70*/  ISETP.GE.AND P1, PT, R6, c[0x0][0x27c], PT ;  /* 0x00009f0006007a0c */ /* 0x000fc40003f26270 */
[----:B------:R-:W-:Y:S02]  /*8c80*/  ISETP.GE.AND P0, PT, R8, c[0x0][0x27c], PT ;  /* 0x00009f0008007a0c */ /* 0x000fe40003f06270 */
[----:B------:R-:W-:-:S05]  /*8c90*/  @!P2 LOP3.LUT R5, R5, 0xfffffffc, RZ, 0xc0, !PT ;  /* 0xfffffffc0505a812 */ /* 0x000fca00078ec0ff */
[----:B------:R-:W-:-:S04]  /*8ca0*/  @!P2 IMAD.WIDE R12, R5, 0x2, R16 ;  /* 0x00000002050ca825 */ /* 0x000fc800078e0210 */
[----:B------:R-:W-:Y:S01]  /*8cb0*/  @!P2 IMAD.WIDE R14, R5, 0x2, R10 ;  /* 0x00000002050ea825 */ /* 0x000fe200078e020a */
[----:B------:R-:W-:-:S04]  /*8cc0*/  @!P1 SHF.R.S32.HI R5, RZ, 0x1f, R6 ;  /* 0x0000001fff059819 */ /* 0x000fc80000011406 */
[----:B------:R-:W-:Y:S02]  /*8cd0*/  @!P1 LEA.HI R6, R5, R6, RZ, 0x2 ;  /* 0x0000000605069211 */ /* 0x000fe400078f10ff */
[----:B------:R-:W-:Y:S01]  /*8ce0*/  @!P0 SHF.R.S32.HI R5, RZ, 0x1f, R8 ;  /* 0x0000001fff058819 */ /* 0x000fe20000011408 */
[----:B------:R-:W-:Y:S01]  /*8cf0*/  CS2R R44, SRZ ;  /* 0x00000000002c7805 */ /* 0x000fe2000001ff00 */
[----:B------:R-:W-:Y:S02]  /*8d00*/  CS2R R42, SRZ ;  /* 0x00000000002a7805 */ /* 0x000fe4000001ff00 */
[----:B------:R-:W-:Y:S02]  /*8d10*/  @!P0 LEA.HI R5, R5, R8, RZ, 0x2 ;  /* 0x0000000805058211 */ /* 0x000fe400078f10ff */
[----:B------:R-:W-:Y:S01]  /*8d20*/  @!P1 LOP3.LUT R6, R6, 0xfffffffc, RZ, 0xc0, !PT ;  /* 0xfffffffc06069812 */ /* 0x000fe200078ec0ff */
[----:B------:R-:W-:Y:S01]  /*8d30*/  CS2R R34, SRZ ;  /* 0x0000000000227805 */ /* 0x000fe2000001ff00 */
[----:B------:R-:W-:Y:S01]  /*8d40*/  @!P0 LOP3.LUT R5, R5, 0xfffffffc, RZ, 0xc0, !PT ;  /* 0xfffffffc05058812 */ /* 0x000fe200078ec0ff */
[----:B------:R-:W-:Y:S01]  /*8d50*/  CS2R R30, SRZ ;  /* 0x00000000001e7805 */ /* 0x000fe2000001ff00 */
[----:B------:R3:W5:Y:S01]  /*8d60*/  @!P2 LD.E.64 R44, [R12.64] ;  /* 0x000000160c2ca980 */ /* 0x000762000c101b00 */
[C---:B-1----:R-:W-:Y:S01]  /*8d70*/  @!P1 IMAD.WIDE R20, R6.reuse, 0x2, R16 ;  /* 0x0000000206149825 */ /* 0x042fe200078e0210 */
[----:B------:R-:W-:Y:S01]  /*8d80*/  CS2R R26, SRZ ;  /* 0x00000000001a7805 */ /* 0x000fe2000001ff00 */
[----:B------:R-:W-:Y:S01]  /*8d90*/  CS2R R24, SRZ ;  /* 0x0000000000187805 */ /* 0x000fe2000001ff00 */
[----:B------:R1:W5:Y:S01]  /*8da0*/  @!P2 LD.E.64 R42, [R14.64] ;  /* 0x000000160e2aa980 */ /* 0x000362000c101b00 */
[----:B--2---:R-:W-:Y:S01]  /*8db0*/  @!P1 IMAD.WIDE R18, R6, 0x2, R10 ;  /* 0x0000000206129825 */ /* 0x004fe200078e020a */
[----:B------:R-:W-:-:S02]  /*8dc0*/  IADD3 R8, R89, 0x40, RZ ;  /* 0x0000004059087810 */ /* 0x000fc40007ffe0ff */
[----:B------:R-:W-:Y:S01]  /*8dd0*/  IADD3 R6, R89, 0x50, RZ ;  /* 0x0000005059067810 */ /* 0x000fe20007ffe0ff */
[----:B------:R2:W5:Y:S04]  /*8de0*/  @!P1 LD.E.64 R34, [R20.64] ;  /* 0x0000001614229980 */ /* 0x000568000c101b00 */
[----:B------:R4:W5:Y:S01]  /*8df0*/  @!P1 LD.E.64 R30, [R18.64] ;  /* 0x00000016121e9980 */ /* 0x000962000c101b00 */
[----:B------:R-:W-:Y:S01]  /*8e00*/  ISETP.GE.AND P1, PT, R8, c[0x0][0x27c], PT ;  /* 0x00009f0008007a0c */ /* 0x000fe20003f26270 */
[----:B---3--:R-:W-:-:S04]  /*8e10*/  @!P0 IMAD.WIDE R12, R5, 0x2, R16 ;  /* 0x00000002050c8825 */ /* 0x008fc800078e0210 */
[----:B-1----:R-:W-:Y:S01]  /*8e20*/  @!P0 IMAD.WIDE R14, R5, 0x2, R10 ;  /* 0x00000002050e8825 */ /* 0x002fe200078e020a */
[----:B------:R1:W5:Y:S04]  /*8e30*/  @!P0 LD.E.64 R26, [R12.64] ;  /* 0x000000160c1a8980 */ /* 0x000368000c101b00 */
[----:B------:R3:W5:Y:S01]  /*8e40*/  @!P0 LD.E.64 R24, [R14.64] ;  /* 0x000000160e188980 */ /* 0x000762000c101b00 */
[----:B------:R-:W-:Y:S02]  /*8e50*/  ISETP.GE.AND P0, PT, R6, c[0x0][0x27c], PT ;  /* 0x00009f0006007a0c */ /* 0x000fe40003f06270 */
[----:B------:R-:W-:-:S04]  /*8e60*/  @!P1 SHF.R.S32.HI R7, RZ, 0x1f, R8 ;  /* 0x0000001fff079819 */ /* 0x000fc80000011408 */
[----:B------:R-:W-:-:S07]  /*8e70*/  @!P1 LEA.HI R7, R7, R8, RZ, 0x2 ;  /* 0x0000000807079211 */ /* 0x000fce00078f10ff */
[----:B------:R-:W-:Y:S02]  /*8e80*/  @!P0 SHF.R.S32.HI R5, RZ, 0x1f, R6 ;  /* 0x0000001fff058819 */ /* 0x000fe40000011406 */
[----:B------:R-:W-:Y:S02]  /*8e90*/  @!P1 LOP3.LUT R7, R7, 0xfffffffc, RZ, 0xc0, !PT ;  /* 0xfffffffc07079812 */ /* 0x000fe400078ec0ff */
[----:B------:R-:W-:-:S04]  /*8ea0*/  @!P0 LEA.HI R5, R5, R6, RZ, 0x2 ;  /* 0x0000000605058211 */ /* 0x000fc800078f10ff */
[----:B------:R-:W-:Y:S01]  /*8eb0*/  @!P0 LOP3.LUT R5, R5, 0xfffffffc, RZ, 0xc0, !PT ;  /* 0xfffffffc05058812 */ /* 0x000fe200078ec0ff */
[C---:B------:R-:W-:Y:S01]  /*8ec0*/  @!P1 IMAD.WIDE R8, R7.reuse, 0x2, R16 ;  /* 0x0000000207089825 */ /* 0x040fe200078e0210 */
[----:B--2---:R-:W-:Y:S01]  /*8ed0*/  CS2R R20, SRZ ;  /* 0x0000000000147805 */ /* 0x004fe2000001ff00 */
[----:B---3--:R-:W-:Y:S01]  /*8ee0*/  CS2R R14, SRZ ;  /* 0x00000000000e7805 */ /* 0x008fe2000001ff00 */
[----:B----4-:R-:W-:Y:S01]  /*8ef0*/  CS2R R18, SRZ ;  /* 0x0000000000127805 */ /* 0x010fe2000001ff00 */
[----:B------:R-:W-:Y:S01]  /*8f00*/  @!P1 IMAD.WIDE R6, R7, 0x2, R10 ;  /* 0x0000000207069825 */ /* 0x000fe200078e020a */
[----:B-1----:R-:W-:Y:S02]  /*8f10*/  CS2R R12, SRZ ;  /* 0x00000000000c7805 */ /* 0x002fe4000001ff00 */
[----:B------:R1:W5:Y:S01]  /*8f20*/  @!P1 LD.E.64 R20, [R8.64] ;  /* 0x0000001608149980 */ /* 0x000362000c101b00 */
[----:B------:R-:W-:-:S03]  /*8f30*/  @!P0 IMAD.WIDE R16, R5, 0x2, R16 ;  /* 0x0000000205108825 */ /* 0x000fc600078e0210 */
[----:B------:R1:W5:Y:S01]  /*8f40*/  @!P1 LD.E.64 R18, [R6.64] ;  /* 0x0000001606129980 */ /* 0x000362000c101b00 */
[----:B------:R-:W-:-:S03]  /*8f50*/  @!P0 IMAD.WIDE R10, R5, 0x2, R10 ;  /* 0x00000002050a8825 */ /* 0x000fc600078e020a */
[----:B------:R1:W5:Y:S04]  /*8f60*/  @!P0 LD.E.64 R14, [R16.64] ;  /* 0x00000016100e8980 */ /* 0x000368000c101b00 */
[----:B------:R1:W5:Y:S02]  /*8f70*/  @!P0 LD.E.64 R12, [R10.64] ;  /* 0x000000160a0c8980 */ /* 0x000364000c101b00 */
.L_x_372:
[----:B-1-3--:R-:W-:Y:S05]  /*8f80*/  BSYNC B0 ;  /* 0x0000000000007941 */ /* 0x00afea0003800000 */
.L_x_371:
[----:B-----5:R-:W-:Y:S01]  /*8f90*/  IMAD.MOV.U32 R7, RZ, RZ, R14 ;  /* 0x000000ffff077224 */ /* 0x020fe200078e000e */
[----:B------:R-:W-:Y:S01]  /*8fa0*/  IADD3 R47, R4, -UR17, RZ ;  /* 0x80000011042f7c10 */ /* 0x000fe2000fffe0ff */
[----:B------:R-:W-:Y:S01]  /*8fb0*/  IMAD.MOV.U32 R5, RZ, RZ, R15 ;  /* 0x000000ffff057224 */ /* 0x000fe200078e000f */
[----:B------:R-:W-:-:S04]  /*8fc0*/  DEPBAR.LE SB0, 0x1 ;  /* 0x000080400000791a */ /* 0x000fc80000000000 */
[----:B------:R-:W-:Y:S01]  /*8fd0*/  PRMT R10, R5, 0x5410, R7 ;  /* 0x00005410050a7816 */ /* 0x000fe20000000007 */
[----:B------:R-:W-:Y:S01]  /*8fe0*/  IMAD.MOV.U32 R6, RZ, RZ, R20 ;  /* 0x000000ffff067224 */ /* 0x000fe200078e0014 */
[----:B------:R-:W-:Y:S01]  /*8ff0*/  IMNMX R47, R47, 0x80, PT ;  /* 0x000000802f2f7817 */ /* 0x000fe20003800200 */
[----:B------:R-:W-:Y:S01]  /*9000*/  IMAD.MOV.U32 R7, RZ, RZ, R21 ;  /* 0x000000ffff077224 */ /* 0x000fe200078e0015 */
[----:B------:R-:W-:Y:S01]  /*9010*/  BSSY B1, `(.L_x_373) ;  /* 0x000014d000017945 */ /* 0x000fe20003800000 */
[----:B------:R-:W-:Y:S01]  /*9020*/  IMAD.MOV.U32 R5, RZ, RZ, R26 ;  /* 0x000000ffff057224 */ /* 0x000fe200078e001a */
[----:B------:R-:W-:Y:S01]  /*9030*/  BAR.SYNC.DEFER_BLOCKING 0x0 ;  /* 0x0000000000007b1d */ /* 0x000fe20000010000 */
[----:B------:R-:W-:Y:S01]  /*9040*/  IMAD.MOV.U32 R8, RZ, RZ, R13 ;  /* 0x000000ffff087224 */ /* 0x000fe200078e000d */
[----:B------:R-:W-:Y:S01]  /*9050*/  PRMT R17, R7, 0x5410, R6 ;  /* 0x0000541007117816 */ /* 0x000fe20000000006 */
[----:B------:R-:W-:Y:S01]  /*9060*/  IMAD.MOV.U32 R6, RZ, RZ, R27 ;  /* 0x000000ffff067224 */ /* 0x000fe200078e001b */
[----:B------:R-:W-:Y:S01]  /*9070*/  ISETP.GE.AND P0, PT, R86, R47, PT ;  /* 0x0000002f5600720c */ /* 0x000fe20003f06270 */
[----:B------:R-:W-:-:S02]  /*9080*/  IMAD.MOV.U32 R7, RZ, RZ, R35 ;  /* 0x000000ffff077224 */ /* 0x000fc400078e0023 */
[----:B------:R-:W-:Y:S01]  /*9090*/  IMAD.MOV.U32 R4, RZ, RZ, R55 ;  /* 0x000000ffff047224 */ /* 0x000fe200078e0037 */
[----:B------:R-:W-:Y:S01]  /*90a0*/  PRMT R23, R6, 0x5410, R5 ;  /* 0x0000541006177816 */ /* 0x000fe20000000005 */
[----:B------:R-:W-:Y:S01]  /*90b0*/  IMAD.MOV.U32 R5, RZ, RZ, R34 ;  /* 0x000000ffff057224 */ /* 0x000fe200078e0022 */
[----:B------:R-:W-:Y:S01]  /*90c0*/  PRMT R28, R28, 0x5410, R7 ;  /* 0x000054101c1c7816 */ /* 0x000fe20000000007 */
[----:B------:R-:W-:Y:S02]  /*90d0*/  IMAD.MOV.U32 R6, RZ, RZ, R44 ;  /* 0x000000ffff067224 */ /* 0x000fe400078e002c */
[----:B------:R-:W-:Y:S01]  /*90e0*/  IMAD.MOV.U32 R7, RZ, RZ, R58 ;  /* 0x000000ffff077224 */ /* 0x000fe200078e003a */
[----:B------:R-:W-:Y:S01]  /*90f0*/  PRMT R29, R5, 0x7610, R29 ;  /* 0x00007610051d7816 */ /* 0x000fe2000000001d */
[----:B------:R-:W-:-:S05]  /*9100*/  IMAD.MOV.U32 R5, RZ, RZ, R45 ;  /* 0x000000ffff057224 */ /* 0x000fca00078e002d */
[----:B------:R-:W-:Y:S01]  /*9110*/  PRMT R32, R5, 0x5410, R6 ;  /* 0x0000541005207816 */ /* 0x000fe20000000006 */
[----:B------:R-:W-:Y:S02]  /*9120*/  IMAD.MOV.U32 R6, RZ, RZ, R59 ;  /* 0x000000ffff067224 */ /* 0x000fe400078e003b */
[----:B------:R-:W-:-:S03]  /*9130*/  IMAD.MOV.U32 R5, RZ, RZ, R12 ;  /* 0x000000ffff057224 */ /* 0x000fc600078e000c */
[----:B------:R-:W-:Y:S01]  /*9140*/  PRMT R40, R6, 0x5410, R7 ;  /* 0x0000541006287816 */ /* 0x000fe20000000007 */
[----:B------:R-:W-:Y:S01]  /*9150*/  IMAD.MOV.U32 R6, RZ, RZ, R18 ;  /* 0x000000ffff067224 */ /* 0x000fe200078e0012 */
[----:B------:R-:W-:Y:S02]  /*9160*/  SHF.R.S32.HI R7, RZ, 0x1f, R86 ;  /* 0x0000001fff077819 */ /* 0x000fe40000011456 */
[----:B------:R-:W-:Y:S01]  /*9170*/  PRMT R9, R9, 0x5410, R5 ;  /* 0x0000541009097816 */ /* 0x000fe20000000005 */
[----:B------:R-:W-:Y:S01]  /*9180*/  IMAD.MOV.U32 R5, RZ, RZ, R19 ;  /* 0x000000ffff057224 */ /* 0x000fe200078e0013 */
[----:B------:R-:W-:Y:S02]  /*9190*/  LEA.HI R7, R7, R86, RZ, 0x3 ;  /* 0x0000005607077211 */ /* 0x000fe400078f18ff */
[----:B------:R-:W-:Y:S01]  /*91a0*/  PRMT R9, R8, 0x7610, R9 ;  /* 0x0000761008097816 */ /* 0x000fe20000000009 */
[----:B------:R-:W-:Y:S01]  /*91b0*/  IMAD.MOV.U32 R8, RZ, RZ, R25 ;  /* 0x000000ffff087224 */ /* 0x000fe200078e0019 */
[----:B------:R-:W-:-:S02]  /*91c0*/  LOP3.LUT R7, R7, 0xfffffff8, RZ, 0xc0, !PT ;  /* 0xfffffff807077812 */ /* 0x000fc400078ec0ff */
[----:B------:R-:W-:Y:S01]  /*91d0*/  PRMT R16, R5, 0x5410, R6 ;  /* 0x0000541005107816 */ /* 0x000fe20000000006 */
[----:B------:R-:W-:Y:S02]  /*91e0*/  IMAD.MOV.U32 R5, RZ, RZ, R24 ;  /* 0x000000ffff057224 */ /* 0x000fe400078e0018 */
[----:B------:R-:W-:Y:S02]  /*91f0*/  IMAD.IADD R6, R86, 0x1, -R7 ;  /* 0x0000000156067824 */ /* 0x000fe400078e0a07 */
[----:B------:R-:W-:Y:S01]  /*9200*/  IMAD.MOV.U32 R7, RZ, RZ, R30 ;  /* 0x000000ffff077224 */ /* 0x000fe200078e001e */
[----:B------:R-:W-:Y:S01]  /*9210*/  PRMT R22, R8, 0x5410, R5 ;  /* 0x0000541008167816 */ /* 0x000fe20000000005 */
[C---:B------:R-:W-:Y:S01]  /*9220*/  IMAD.SHL.U32 R5, R6.reuse, 0x40, RZ ;  /* 0x0000004006057824 */ /* 0x040fe200078e00ff */
[----:B------:R-:W-:Y:S02]  /*9230*/  LOP3.LUT P1, RZ, R6, 0x4, RZ, 0xc0, !PT ;  /* 0x0000000406ff7812 */ /* 0x000fe4000782c0ff */
[----:B------:R-:W-:-:S02]  /*9240*/  PRMT R28, R7, 0x7610, R28 ;  /* 0x00007610071c7816 */ /* 0x000fc4000000001c */
[----:B------:R-:W-:Y:S01]  /*9250*/  LOP3.LUT R6, R5, 0x1c0, RZ, 0xc0, !PT ;  /* 0x000001c005067812 */ /* 0x000fe200078ec0ff */
[----:B------:R-:W-:-:S03]  /*9260*/  IMAD.MOV.U32 R5, RZ, RZ, R42 ;  /* 0x000000ffff057224 */ /* 0x000fc600078e002a */
[----:B------:R-:W-:Y:S02]  /*9270*/  LOP3.LUT R8, R6, 0x18, R57, 0xf8, !PT ;  /* 0x0000001806087812 */ /* 0x000fe400078ef839 */
[----:B------:R-:W-:Y:S01]  /*9280*/  SHF.R.U32.HI R11, RZ, 0x3, R6 ;  /* 0x00000003ff0b7819 */ /* 0x000fe20000011606 */
[----:B------:R-:W-:Y:S01]  /*9290*/  IMAD.MOV.U32 R6, RZ, RZ, R31 ;  /* 0x000000ffff067224 */ /* 0x000fe200078e001f */
[----:B------:R-:W-:Y:S01]  /*92a0*/  PRMT R33, R33, 0x5410, R5 ;  /* 0x0000541021217816 */ /* 0x000fe20000000005 */
[----:B------:R-:W-:Y:S01]  /*92b0*/  IMAD.MOV.U32 R5, RZ, RZ, R54 ;  /* 0x000000ffff057224 */ /* 0x000fe200078e0036 */
[----:B------:R-:W-:Y:S02]  /*92c0*/  LOP3.LUT R11, R8, R11, RZ, 0x3c, !PT ;  /* 0x0000000b080b7212 */ /* 0x000fe400078e3cff */
[----:B------:R-:W-:Y:S01]  /*92d0*/  PRMT R29, R29, 0x5410, R6 ;  /* 0x000054101d1d7816 */ /* 0x000fe20000000006 */
[----:B------:R-:W-:Y:S01]  /*92e0*/  IMAD.MOV.U32 R6, RZ, RZ, R43 ;  /* 0x000000ffff067224 */ /* 0x000fe200078e002b */
[----:B------:R-:W-:Y:S01]  /*92f0*/  PRMT R41, R4, 0x5410, R5 ;  /* 0x0000541004297816 */ /* 0x000fe20000000005 */
[----:B------:R-:W-:-:S03]  /*9300*/  IMAD R11, R88, 0x200, R11 ;  /* 0x00000200580b7824 */ /* 0x000fc600078e020b */
[----:B------:R-:W-:Y:S02]  /*9310*/  PRMT R33, R6, 0x7610, R33 ;  /* 0x0000761006217816 */ /* 0x000fe40000000021 */
[C---:B------:R-:W-:Y:S02]  /*9320*/  IADD3 R8, R11.reuse, 0x20, RZ ;  /* 0x000000200b087810 */ /* 0x040fe40007ffe0ff */
[C---:B------:R-:W-:Y:S02]  /*9330*/  @P1 IADD3 R8, R11.reuse, -0x20, RZ ;  /* 0xffffffe00b081810 */ /* 0x040fe40007ffe0ff */
[----:B------:R-:W-:Y:S02]  /*9340*/  LEA R11, R11, 0xc100, 0x1 ;  /* 0x0000c1000b0b7811 */ /* 0x000fe400078e08ff */
[----:B------:R-:W-:Y:S01]  /*9350*/  LEA R8, R8, 0xc100, 0x1 ;  /* 0x0000c10008087811 */ /* 0x000fe200078e08ff */
[----:B------:R-:W-:Y:S05]  /*9360*/  @P0 BRA `(.L_x_374) ;  /* 0x0000117000000947 */ /* 0x000fea0003800000 */
[----:B------:R-:W-:Y:S01]  /*9370*/  ISETP.GE.AND P0, PT, R89, c[0x0][0x27c], PT ;  /* 0x00009f0059007a0c */ /* 0x000fe20003f06270 */
[----:B------:R-:W-:-:S12]  /*9380*/  BSSY B0, `(.L_x_375) ;  /* 0x000002c000007945 */ /* 0x000fd80003800000 */
[----:B------:R-:W-:Y:S05]  /*9390*/  @P0 BRA `(.L_x_376) ;  /* 0x000002a000000947 */ /* 0x000fea0003800000 */
[----:B------:R-:W1:Y:S01]  /*93a0*/  LDS.128 R4, [R11] ;  /* 0x000000000b047984 */ /* 0x000e620000000c00 */
[----:B------:R-:W-:Y:S02]  /*93b0*/  SHF.R.U32.HI R90, RZ, 0x10, R95 ;  /* 0x00000010ff5a7819 */ /* 0x000fe4000001165f */
[--C-:B------:R-:W-:Y:S02]  /*93c0*/  SHF.R.U32.HI R85, RZ, 0x10, R101.reuse ;  /* 0x00000010ff557819 */ /* 0x100fe40000011665 */
[----:B------:R-:W-:Y:S01]  /*93d0*/  SHF.R.U64 R57, R100, 0x10, R101 ;  /* 0x0000001064397819 */ /* 0x000fe20000001265 */
[----:B------:R-:W-:Y:S01]  /*93e0*/  HADD2.F32 R101, -RZ, R79.H1_H1 ;  /* 0x3000004fff657230 */ /* 0x000fe20000004100 */
[----:B------:R-:W-:Y:S01]  /*93f0*/  SHF.R.U64 R87, R94, 0x10, R95 ;  /* 0x000000105e577819 */ /* 0x000fe2000000125f */
[----:B------:R-:W-:Y:S02]  /*9400*/  HADD2.F32 R90, -RZ, R90.H0_H0 ;  /* 0x2000005aff5a7230 */ /* 0x000fe40000004100 */
[----:B------:R-:W-:-:S02]  /*9410*/  HADD2.F32 R104, -RZ, R85.H0_H0 ;  /* 0x20000055ff687230 */ /* 0x000fc40000004100 */
[----:B------:R-:W-:Y:S02]  /*9420*/  HADD2.F32 R85, -RZ, R84.H1_H1 ;  /* 0x30000054ff557230 */ /* 0x000fe40000004100 */
[----:B------:R-:W-:Y:S02]  /*9430*/  HADD2.F32 R79, -RZ, R79.H0_H0 ;  /* 0x2000004fff4f7230 */ /* 0x000fe40000004100 */
[----:B------:R-:W-:Y:S02]  /*9440*/  HADD2.F32 R87, -RZ, R87.H0_H0 ;  /* 0x20000057ff577230 */ /* 0x000fe40000004100 */
[--C-:B-1----:R-:W-:Y:S02]  /*9450*/  HADD2.F32 R94, -RZ, R4.reuse.H0_H0 ;  /* 0x20000004ff5e7230 */ /* 0x102fe40000004100 */
[----:B------:R-:W-:Y:S02]  /*9460*/  HADD2.F32 R95, -RZ, R4.H1_H1 ;  /* 0x30000004ff5f7230 */ /* 0x000fe40000004100 */
[--C-:B------:R-:W-:Y:S01]  /*9470*/  HADD2.F32 R93, -RZ, R7.reuse.H0_H0 ;  /* 0x20000007ff5d7230 */ /* 0x100fe20000004100 */
[CC--:B------:R-:W-:Y:S01]  /*9480*/  FMUL.FTZ R108, R94.reuse, R101.reuse ;  /* 0x000000655e6c7220 */ /* 0x0c0fe20000410000 */
[----:B------:R-:W-:Y:S01]  /*9490*/  HADD2.F32 R7, -RZ, R7.H1_H1 ;  /* 0x30000007ff077230 */ /* 0x000fe20000004100 */
[C---:B------:R-:W-:Y:S01]  /*94a0*/  FMUL.FTZ R103, R95.reuse, R101 ;  /* 0x000000655f677220 */ /* 0x040fe20000410000 */
[--C-:B------:R-:W-:Y:S01]  /*94b0*/  HADD2.F32 R4, -RZ, R6.reuse.H0_H0 ;  /* 0x20000006ff047230 */ /* 0x100fe20000004100 */
[-C--:B------:R-:W-:Y:S01]  /*94c0*/  FFMA.FTZ R108, R95, R85.reuse, R108 ;  /* 0x000000555f6c7223 */ /* 0x080fe2000001006c */
[--C-:B------:R-:W-:Y:S01]  /*94d0*/  HADD2.F32 R100, -RZ, R5.reuse.H0_H0 ;  /* 0x20000005ff647230 */ /* 0x100fe20000004100 */
[-C--:B------:R-:W-:Y:S01]  /*94e0*/  FMUL.FTZ R102, R7, R90.reuse ;  /* 0x0000005a07667220 */ /* 0x080fe20000410000 */
[----:B------:R-:W-:Y:S01]  /*94f0*/  HADD2.F32 R6, -RZ, R6.H1_H1 ;  /* 0x30000006ff067230 */ /* 0x000fe20000004100 */
[----:B------:R-:W-:Y:S01]  /*9500*/  FFMA.FTZ R103, R94, R85, -R103 ;  /* 0x000000555e677223 */ /* 0x000fe20000010867 */
[----:B------:R-:W-:Y:S01]  /*9510*/  HADD2.F32 R5, -RZ, R5.H1_H1 ;  /* 0x30000005ff057230 */ /* 0x000fe20000004100 */
[C---:B------:R-:W-:Y:S01]  /*9520*/  FMUL.FTZ R90, R93.reuse, R90 ;  /* 0x0000005a5d5a7220 */ /* 0x040fe20000410000 */
[----:B------:R-:W-:Y:S01]  /*9530*/  HADD2.F32 R85, -RZ, R84.H0_H0 ;  /* 0x20000054ff557230 */ /* 0x000fe20000004100 */
[----:B------:R-:W-:Y:S01]  /*9540*/  FFMA.FTZ R102, R93, R104, -R102 ;  /* 0x000000685d667223 */ /* 0x000fe20000010866 */
[----:B------:R-:W-:Y:S01]  /*9550*/  HADD2.F32 R84, -RZ, R57.H0_H0 ;  /* 0x20000039ff547230 */ /* 0x000fe20000004100 */
[----:B------:R-:W-:-:S02]  /*9560*/  FMUL.FTZ R57, R6, R79 ;  /* 0x0000004f06397220 */ /* 0x000fc40000410000 */
[----:B------:R-:W-:Y:S02]  /*9570*/  FMUL.FTZ R93, R5, R87 ;  /* 0x00000057055d7220 */ /* 0x000fe40000410000 */
[----:B------:R-:W-:Y:S02]  /*9580*/  FMUL.FTZ R79, R4, R79 ;  /* 0x0000004f044f7220 */ /* 0x000fe40000410000 */
[C---:B------:R-:W-:Y:S02]  /*9590*/  FMUL.FTZ R87, R100.reuse, R87 ;  /* 0x0000005764577220 */ /* 0x040fe40000410000 */
[----:B------:R-:W-:Y:S02]  /*95a0*/  FFMA.FTZ R93, R100, R84, -R93 ;  /* 0x00000054645d7223 */ /* 0x000fe4000001085d */
[----:B------:R-:W-:Y:S02]  /*95b0*/  FFMA.FTZ R7, R7, R104, R90 ;  /* 0x0000006807077223 */ /* 0x000fe4000001005a */
[----:B------:R-:W-:Y:S01]  /*95c0*/  FFMA.FTZ R57, R4, R85, -R57 ;  /* 0x0000005504397223 */ /* 0x000fe20000010839 */
[----:B------:R-:W-:Y:S01]  /*95d0*/  F2FP.PACK_AB R4, R108, R103 ;  /* 0x000000676c04723e */ /* 0x000fe200000000ff */
[----:B------:R-:W-:Y:S01]  /*95e0*/  FFMA.FTZ R6, R6, R85, R79 ;  /* 0x0000005506067223 */ /* 0x000fe2000001004f */
[----:B------:R-:W-:Y:S01]  /*95f0*/  F2FP.PACK_AB R7, R7, R102 ;  /* 0x000000660707723e */ /* 0x000fe200000000ff */
[----:B------:R-:W-:-:S03]  /*9600*/  FFMA.FTZ R84, R5, R84, R87 ;  /* 0x0000005405547223 */ /* 0x000fc60000010057 */
[----:B------:R-:W-:Y:S02]  /*9610*/  F2FP.PACK_AB R6, R6, R57 ;  /* 0x000000390606723e */ /* 0x000fe400000000ff */
[----:B------:R-:W-:-:S05]  /*9620*/  F2FP.PACK_AB R5, R84, R93 ;  /* 0x0000005d5405723e */ /* 0x000fca00000000ff */
[----:B------:R1:W-:Y:S02]  /*9630*/  STS.128 [R11], R4 ;  /* 0x000000040b007388 */ /* 0x0003e40000000c00 */
.L_x_376:
[----:B------:R-:W-:Y:S05]  /*9640*/  BSYNC B0 ;  /* 0x0000000000007941 */ /* 0x000fea0003800000 */
.L_x_375:
[----:B-1----:R-:W-:Y:S01]  /*9650*/  IADD3 R4, R89, 0x10, RZ ;  /* 0x0000001059047810 */ /* 0x002fe20007ffe0ff */
[----:B------:R-:W-:Y:S03]  /*9660*/  BSSY B0, `(.L_x_377) ;  /* 0x000002d000007945 */ /* 0x000fe60003800000 */
[----:B------:R-:W-:-:S13]  /*9670*/  ISETP.GE.AND P0, PT, R4, c[0x0][0x27c], PT ;  /* 0x00009f0004007a0c */ /* 0x000fda0003f06270 */
[----:B------:R-:W-:Y:S05]  /*9680*/  @P0 BRA `(.L_x_378) ;  /* 0x000002a000000947 */ /* 0x000fea0003800000 */
[----:B------:R-:W1:Y:S01]  /*9690*/  LDS.128 R4, [R8] ;  /* 0x0000000008047984 */ /* 0x000e620000000c00 */
[--C-:B------:R-:W-:Y:S01]  /*96a0*/  SHF.R.U64 R79, R106, 0x10, R107.reuse ;  /* 0x000000106a4f7819 */ /* 0x100fe2000000126b */
[--C-:B------:R-:W-:Y:S01]  /*96b0*/  HADD2.F32 R94, -RZ, R75.reuse.H1_H1 ;  /* 0x3000004bff5e7230 */ /* 0x100fe20000004100 */
[----:B------:R-:W-:Y:S01]  /*96c0*/  SHF.R.U32.HI R106, RZ, 0x10, R107 ;  /* 0x00000010ff6a7819 */ /* 0x000fe2000001166b */
[----:B------:R-:W-:Y:S01]  /*96d0*/  HADD2.F32 R100, -RZ, R78.H1_H1 ;  /* 0x3000004eff647230 */ /* 0x000fe20000004100 */
[--C-:B------:R-:W-:Y:S01]  /*96e0*/  SHF.R.U64 R57, R110, 0x10, R111.reuse ;  /* 0x000000106e397819 */ /* 0x100fe2000000126f */
[----:B------:R-:W-:Y:S01]  /*96f0*/  HADD2.F32 R75, -RZ, R75.H0_H0 ;  /* 0x2000004bff4b7230 */ /* 0x000fe20000004100 */
[----:B------:R-:W-:Y:S01]  /*9700*/  SHF.R.U32.HI R110, RZ, 0x10, R111 ;  /* 0x00000010ff6e7819 */ /* 0x000fe2000001166f */
[----:B------:R-:W-:Y:S02]  /*9710*/  HADD2.F32 R106, -RZ, R106.H0_H0 ;  /* 0x2000006aff6a7230 */ /* 0x000fe40000004100 */
[----:B------:R-:W-:-:S02]  /*9720*/  HADD2.F32 R79, -RZ, R79.H0_H0 ;  /* 0x2000004fff4f7230 */ /* 0x000fc40000004100 */
[----:B------:R-:W-:Y:S02]  /*9730*/  HADD2.F32 R110, -RZ, R110.H0_H0 ;  /* 0x2000006eff6e7230 */ /* 0x000fe40000004100 */
[--C-:B-1----:R-:W-:Y:S02]  /*9740*/  HADD2.F32 R84, -RZ, R7.reuse.H0_H0 ;  /* 0x20000007ff547230 */ /* 0x102fe40000004100 */
[----:B------:R-:W-:Y:S02]  /*9750*/  HADD2.F32 R7, -RZ, R7.H1_H1 ;  /* 0x30000007ff077230 */ /* 0x000fe40000004100 */
[--C-:B------:R-:W-:Y:S02]  /*9760*/  HADD2.F32 R87, -RZ, R4.reuse.H1_H1 ;  /* 0x30000004ff577230 */ /* 0x100fe40000004100 */
[----:B------:R-:W-:Y:S01]  /*9770*/  HADD2.F32 R85, -RZ, R4.H0_H0 ;  /* 0x20000004ff557230 */ /* 0x000fe20000004100 */
[-C--:B------:R-:W-:Y:S01]  /*9780*/  FMUL.FTZ R93, R7, R106.reuse ;  /* 0x0000006a075d7220 */ /* 0x080fe20000410000 */
[--C-:B------:R-:W-:Y:S01]  /*9790*/  HADD2.F32 R4, -RZ, R6.reuse.H0_H0 ;  /* 0x20000006ff047230 */ /* 0x100fe20000004100 */
[----:B------:R-:W-:Y:S01]  /*97a0*/  FMUL.FTZ R106, R84, R106 ;  /* 0x0000006a546a7220 */ /* 0x000fe20000410000 */
[--C-:B------:R-:W-:Y:S01]  /*97b0*/  HADD2.F32 R90, -RZ, R5.reuse.H0_H0 ;  /* 0x20000005ff5a7230 */ /* 0x100fe20000004100 */
[----:B------:R-:W-:Y:S01]  /*97c0*/  FMUL.FTZ R95, R87, R94 ;  /* 0x0000005e575f7220 */ /* 0x000fe20000410000 */
[----:B------:R-:W-:Y:S01]  /*97d0*/  HADD2.F32 R6, -RZ, R6.H1_H1 ;  /* 0x30000006ff067230 */ /* 0x000fe20000004100 */
[----:B------:R-:W-:Y:S01]  /*97e0*/  FFMA.FTZ R106, R7, R110, R106 ;  /* 0x0000006e076a7223 */ /* 0x000fe2000001006a */
        /* <DEDUP_REMOVED lines=10> */
[----:B------:R-:W-:Y:S02]  /*9890*/  FFMA.FTZ R93, R84, R110, -R93 ;  /* 0x0000006e545d7223 */ /* 0x000fe4000001085d */
[----:B------:R-:W-:-:S02]  /*98a0*/  FFMA.FTZ R94, R87, R100, R94 ;  /* 0x00000064575e7223 */ /* 0x000fc4000001005e */
[-C--:B------:R-:W-:Y:S02]  /*98b0*/  FFMA.FTZ R57, R4, R7.reuse, -R57 ;  /* 0x0000000704397223 */ /* 0x080fe40000010839 */
[----:B------:R-:W-:Y:S01]  /*98c0*/  FFMA.FTZ R6, R6, R7, R75 ;  /* 0x0000000706067223 */ /* 0x000fe2000001004b */
[----:B------:R-:W-:Y:S01]  /*98d0*/  F2FP.PACK_AB R7, R106, R93 ;  /* 0x0000005d6a07723e */ /* 0x000fe200000000ff */
[----:B------:R-:W-:Y:S01]  /*98e0*/  FFMA.FTZ R78, R5, R78, R79 ;  /* 0x0000004e054e7223 */ /* 0x000fe2000001004f */
[----:B------:R-:W-:Y:S02]  /*98f0*/  F2FP.PACK_AB R4, R94, R95 ;  /* 0x0000005f5e04723e */ /* 0x000fe400000000ff */
[----:B------:R-:W-:Y:S02]  /*9900*/  F2FP.PACK_AB R6, R6, R57 ;  /* 0x000000390606723e */ /* 0x000fe400000000ff */
[----:B------:R-:W-:-:S05]  /*9910*/  F2FP.PACK_AB R5, R78, R85 ;  /* 0x000000554e05723e */ /* 0x000fca00000000ff */
[----:B------:R1:W-:Y:S02]  /*9920*/  STS.128 [R8], R4 ;  /* 0x0000000408007388 */ /* 0x0003e40000000c00 */
.L_x_378:
[----:B------:R-:W-:Y:S05]  /*9930*/  BSYNC B0 ;  /* 0x0000000000007941 */ /* 0x000fea0003800000 */
.L_x_377:
[----:B-1----:R-:W-:Y:S01]  /*9940*/  IADD3 R4, R89, 0x20, RZ ;  /* 0x0000002059047810 */ /* 0x002fe20007ffe0ff */
[----:B------:R-:W-:Y:S03]  /*9950*/  BSSY B0, `(.L_x_379) ;  /* 0x000002d000007945 */ /* 0x000fe60003800000 */
[----:B------:R-:W-:-:S13]  /*9960*/  ISETP.GE.AND P0, PT, R4, c[0x0][0x27c], PT ;  /* 0x00009f0004007a0c */ /* 0x000fda0003f06270 */
[----:B------:R-:W-:Y:S05]  /*9970*/  @P0 BRA `(.L_x_380) ;  /* 0x000002a000000947 */ /* 0x000fea0003800000 */
[----:B------:R-:W1:Y:S01]  /*9980*/  LDS.128 R4, [R11+0x4000] ;  /* 0x004000000b047984 */ /* 0x000e620000000c00 */
[--C-:B------:R-:W-:Y:S01]  /*9990*/  SHF.R.U64 R75, R96, 0x10, R97.reuse ;  /* 0x00000010604b7819 */ /* 0x100fe20000001261 */
[--C-:B------:R-:W-:Y:S01]  /*99a0*/  HADD2.F32 R87, -RZ, R67.reuse.H1_H1 ;  /* 0x30000043ff577230 */ /* 0x100fe20000004100 */
[----:B------:R-:W-:Y:S01]  /*99b0*/  SHF.R.U32.HI R96, RZ, 0x10, R97 ;  /* 0x00000010ff607819 */ /* 0x000fe20000011661 */
[----:B------:R-:W-:Y:S01]  /*99c0*/  HADD2.F32 R67, -RZ, R67.H0_H0 ;  /* 0x20000043ff437230 */ /* 0x000fe20000004100 */
[--C-:B------:R-:W-:Y:S01]  /*99d0*/  SHF.R.U64 R57, R98, 0x10, R99.reuse ;  /* 0x0000001062397819 */ /* 0x100fe20000001263 */
[----:B------:R-:W-:Y:S01]  /*99e0*/  HADD2.F32 R90, -RZ, R74.H1_H1 ;  /* 0x3000004aff5a7230 */ /* 0x000fe20000004100 */
[----:B------:R-:W-:Y:S01]  /*99f0*/  SHF.R.U32.HI R98, RZ, 0x10, R99 ;  /* 0x00000010ff627819 */ /* 0x000fe20000011663 */
[----:B------:R-:W-:-:S04]  /*9a00*/  HADD2.F32 R96, -RZ, R96.H0_H0 ;  /* 0x20000060ff607230 */ /* 0x000fc80000004100 */
[----:B------:R-:W-:Y:S02]  /*9a10*/  HADD2.F32 R98, -RZ, R98.H0_H0 ;  /* 0x20000062ff627230 */ /* 0x000fe40000004100 */
[--C-:B-1----:R-:W-:Y:S02]  /*9a20*/  HADD2.F32 R78, -RZ, R7.reuse.H0_H0 ;  /* 0x20000007ff4e7230 */ /* 0x102fe40000004100 */
[----:B------:R-:W-:Y:S02]  /*9a30*/  HADD2.F32 R7, -RZ, R7.H1_H1 ;  /* 0x30000007ff077230 */ /* 0x000fe40000004100 */
[--C-:B------:R-:W-:Y:S02]  /*9a40*/  HADD2.F32 R79, -RZ, R4.reuse.H0_H0 ;  /* 0x20000004ff4f7230 */ /* 0x100fe40000004100 */
[----:B------:R-:W-:Y:S01]  /*9a50*/  HADD2.F32 R84, -RZ, R4.H1_H1 ;  /* 0x30000004ff547230 */ /* 0x000fe20000004100 */
[CC--:B------:R-:W-:Y:S01]  /*9a60*/  FMUL.FTZ R93, R7.reuse, R96.reuse ;  /* 0x00000060075d7220 */ /* 0x0c0fe20000410000 */
[--C-:B------:R-:W-:Y:S01]  /*9a70*/  HADD2.F32 R4, -RZ, R6.reuse.H0_H0 ;  /* 0x20000006ff047230 */ /* 0x100fe20000004100 */
[C---:B------:R-:W-:Y:S01]  /*9a80*/  FMUL.FTZ R96, R78.reuse, R96 ;  /* 0x000000604e607220 */ /* 0x040fe20000410000 */
[--C-:B------:R-:W-:Y:S01]  /*9a90*/  HADD2.F32 R85, -RZ, R5.reuse.H0_H0 ;  /* 0x20000005ff557230 */ /* 0x100fe20000004100 */
[-C--:B------:R-:W-:Y:S01]  /*9aa0*/  FFMA.FTZ R93, R78, R98.reuse, -R93 ;  /* 0x000000624e5d7223 */ /* 0x080fe2000001085d */
[----:B------:R-:W-:Y:S01]  /*9ab0*/  HADD2.F32 R6, -RZ, R6.H1_H1 ;  /* 0x30000006ff067230 */ /* 0x000fe20000004100 */
[----:B------:R-:W-:Y:S01]  /*9ac0*/  FFMA.FTZ R96, R7, R98, R96 ;  /* 0x0000006207607223 */ /* 0x000fe20000010060 */
[----:B------:R-:W-:Y:S01]  /*9ad0*/  HADD2.F32 R5, -RZ, R5.H1_H1 ;  /* 0x30000005ff057230 */ /* 0x000fe20000004100 */
[-C--:B------:R-:W-:Y:S01]  /*9ae0*/  FMUL.FTZ R94, R84, R87.reuse ;  /* 0x00000057545e7220 */ /* 0x080fe20000410000 */
[----:B------:R-:W-:Y:S01]  /*9af0*/  HADD2.F32 R78, -RZ, R75.H0_H0 ;  /* 0x2000004bff4e7230 */ /* 0x000fe20000004100 */
[C---:B------:R-:W-:Y:S01]  /*9b00*/  FMUL.FTZ R87, R79.reuse, R87 ;  /* 0x000000574f577220 */ /* 0x040fe20000410000 */
[----:B------:R-:W-:Y:S01]  /*9b10*/  HADD2.F32 R7, -RZ, R74.H0_H0 ;  /* 0x2000004aff077230 */ /* 0x000fe20000004100 */
[----:B------:R-:W-:Y:S01]  /*9b20*/  FFMA.FTZ R94, R79, R90, -R94 ;  /* 0x0000005a4f5e7223 */ /* 0x000fe2000001085e */
[----:B------:R-:W-:Y:S01]  /*9b30*/  HADD2.F32 R74, -RZ, R57.H0_H0 ;  /* 0x20000039ff4a7230 */ /* 0x000fe20000004100 */
[----:B------:R-:W-:-:S02]  /*9b40*/  FMUL.FTZ R57, R6, R67 ;  /* 0x0000004306397220 */ /* 0x000fc40000410000 */
[-C--:B------:R-:W-:Y:S02]  /*9b50*/  FMUL.FTZ R75, R5, R78.reuse ;  /* 0x0000004e054b7220 */ /* 0x080fe40000410000 */
[----:B------:R-:W-:Y:S02]  /*9b60*/  FMUL.FTZ R67, R4, R67 ;  /* 0x0000004304437220 */ /* 0x000fe40000410000 */
[C---:B------:R-:W-:Y:S02]  /*9b70*/  FMUL.FTZ R78, R85.reuse, R78 ;  /* 0x0000004e554e7220 */ /* 0x040fe40000410000 */
[----:B------:R-:W-:Y:S02]  /*9b80*/  FFMA.FTZ R87, R84, R90, R87 ;  /* 0x0000005a54577223 */ /* 0x000fe40000010057 */
[-C--:B------:R-:W-:Y:S02]  /*9b90*/  FFMA.FTZ R57, R4, R7.reuse, -R57 ;  /* 0x0000000704397223 */ /* 0x080fe40000010839 */
        /* <DEDUP_REMOVED lines=8> */
.L_x_380:
[----:B------:R-:W-:Y:S05]  /*9c20*/  BSYNC B0 ;  /* 0x0000000000007941 */ /* 0x000fea0003800000 */
.L_x_379:
[----:B-1----:R-:W-:Y:S01]  /*9c30*/  IADD3 R4, R89, 0x30, RZ ;  /* 0x0000003059047810 */ /* 0x002fe20007ffe0ff */
[----:B------:R-:W-:Y:S03]  /*9c40*/  BSSY B0, `(.L_x_381) ;  /* 0x000002d000007945 */ /* 0x000fe60003800000 */
[----:B------:R-:W-:-:S13]  /*9c50*/  ISETP.GE.AND P0, PT, R4, c[0x0][0x27c], PT ;  /* 0x00009f0004007a0c */ /* 0x000fda0003f06270 */
[----:B------:R-:W-:Y:S05]  /*9c60*/  @P0 BRA `(.L_x_382) ;  /* 0x000002a000000947 */ /* 0x000fea0003800000 */
[----:B------:R-:W1:Y:S01]  /*9c70*/  LDS.128 R4, [R8+0x4000] ;  /* 0x0040000008047984 */ /* 0x000e620000000c00 */
[--C-:B------:R-:W-:Y:S01]  /*9c80*/  SHF.R.U64 R67, R80, 0x10, R81.reuse ;  /* 0x0000001050437819 */ /* 0x100fe20000001251 */
[----:B------:R-:W-:Y:S01]  /*9c90*/  HADD2.F32 R84, -RZ, R66.H1_H1 ;  /* 0x30000042ff547230 */ /* 0x000fe20000004100 */
[----:B------:R-:W-:Y:S01]  /*9ca0*/  SHF.R.U32.HI R80, RZ, 0x10, R81 ;  /* 0x00000010ff507819 */ /* 0x000fe20000011651 */
[--C-:B------:R-:W-:Y:S01]  /*9cb0*/  HADD2.F32 R81, -RZ, R61.reuse.H1_H1 ;  /* 0x3000003dff517230 */ /* 0x100fe20000004100 */
[--C-:B------:R-:W-:Y:S01]  /*9cc0*/  SHF.R.U64 R57, R82, 0x10, R83.reuse ;  /* 0x0000001052397819 */ /* 0x100fe20000001253 */
[----:B------:R-:W-:Y:S01]  /*9cd0*/  HADD2.F32 R61, -RZ, R61.H0_H0 ;  /* 0x2000003dff3d7230 */ /* 0x000fe20000004100 */
        /* <DEDUP_REMOVED lines=29> */
[-C--:B------:R-:W-:Y:S01]  /*9eb0*/  FFMA.FTZ R67, R79, R66.reuse, -R67 ;  /* 0x000000424f437223 */ /* 0x080fe20000010843 */
[----:B------:R-:W-:Y:S01]  /*9ec0*/  F2FP.PACK_AB R4, R78, R85 ;  /* 0x000000554e04723e */ /* 0x000fe200000000ff */
[----:B------:R-:W-:Y:S01]  /*9ed0*/  FFMA.FTZ R74, R5, R66, R74 ;  /* 0x00000042054a7223 */ /* 0x000fe2000001004a */
[----:B------:R-:W-:-:S04]  /*9ee0*/  F2FP.PACK_AB R6, R6, R57 ;  /* 0x000000390606723e */ /* 0x000fc800000000ff */
[----:B------:R-:W-:-:S05]  /*9ef0*/  F2FP.PACK_AB R5, R74, R67 ;  /* 0x000000434a05723e */ /* 0x000fca00000000ff */
[----:B------:R1:W-:Y:S02]  /*9f00*/  STS.128 [R8+0x4000], R4 ;  /* 0x0040000408007388 */ /* 0x0003e40000000c00 */
.L_x_382:
[----:B------:R-:W-:Y:S05]  /*9f10*/  BSYNC B0 ;  /* 0x0000000000007941 */ /* 0x000fea0003800000 */
.L_x_381:
        /* <DEDUP_REMOVED lines=21> */
[C---:B------:R-:W-:Y:S01]  /*a070*/  FMUL.FTZ R72, R66.reuse, R72 ;  /* 0x0000004842487220 */ /* 0x040fe20000410000 */
[----:B------:R-:W-:Y:S01]  /*a080*/  HADD2.F32 R6, -RZ, R6.H1_H1 ;  /* 0x30000006ff067230 */ /* 0x000fe20000004100 */
[----:B------:R-:W-:Y:S01]  /*a090*/  FMUL.FTZ R77, R73, R78 ;  /* 0x0000004e494d7220 */ /* 0x000fe20000410000 */
[--C-:B------:R-:W-:Y:S01]  /*a0a0*/  HADD2.F32 R74, -RZ, R5.reuse.H0_H0 ;  /* 0x20000005ff4a7230 */ /* 0x100fe20000004100 */
[----:B------:R-:W-:Y:S01]  /*a0b0*/  FFMA.FTZ R72, R7, R76, R72 ;  /* 0x0000004c07487223 */ /* 0x000fe20000010048 */
[----:B------:R-:W-:Y:S01]  /*a0c0*/  HADD2.F32 R7, -RZ, R56.H0_H0 ;  /* 0x20000038ff077230 */ /* 0x000fe20000004100 */
[C---:B------:R-:W-:Y:S01]  /*a0d0*/  FMUL.FTZ R78, R67.reuse, R78 ;  /* 0x0000004e434e7220 */ /* 0x040fe20000410000 */
[----:B------:R-:W-:Y:S01]  /*a0e0*/  HADD2.F32 R5, -RZ, R5.H1_H1 ;  /* 0x30000005ff057230 */ /* 0x000fe20000004100 */
[----:B------:R-:W-:Y:S01]  /*a0f0*/  FFMA.FTZ R77, R67, R80, -R77 ;  /* 0x00000050434d7223 */ /* 0x000fe2000001084d */
[----:B------:R-:W-:Y:S01]  /*a100*/  HADD2.F32 R67, -RZ, R60.H0_H0 ;  /* 0x2000003cff437230 */ /* 0x000fe20000004100 */
[----:B------:R-:W-:-:S02]  /*a110*/  FFMA.FTZ R75, R66, R76, -R75 ;  /* 0x0000004c424b7223 */ /* 0x000fc4000001084b */
[-C--:B------:R-:W-:Y:S02]  /*a120*/  FMUL.FTZ R56, R6, R7.reuse ;  /* 0x0000000706387220 */ /* 0x080fe40000410000 */
[----:B------:R-:W-:Y:S02]  /*a130*/  FMUL.FTZ R7, R4, R7 ;  /* 0x0000000704077220 */ /* 0x000fe40000410000 */
[-C--:B------:R-:W-:Y:S02]  /*a140*/  FMUL.FTZ R60, R5, R61.reuse ;  /* 0x0000003d053c7220 */ /* 0x080fe40000410000 */
[----:B------:R-:W-:Y:S02]  /*a150*/  FMUL.FTZ R66, R74, R61 ;  /* 0x0000003d4a427220 */ /* 0x000fe40000410000 */
[----:B------:R-:W-:Y:S02]  /*a160*/  FFMA.FTZ R56, R4, R67, -R56 ;  /* 0x0000004304387223 */ /* 0x000fe40000010838 */
[----:B------:R-:W-:-:S02]  /*a170*/  FFMA.FTZ R78, R73, R80, R78 ;  /* 0x00000050494e7223 */ /* 0x000fc4000001004e */
        /* <DEDUP_REMOVED lines=8> */
.L_x_384:
[----:B------:R-:W-:Y:S05]  /*a200*/  BSYNC B0 ;  /* 0x0000000000007941 */ /* 0x000fea0003800000 */
.L_x_383:
[----:B-1----:R-:W-:-:S04]  /*a210*/  IADD3 R4, R89, 0x50, RZ ;  /* 0x0000005059047810 */ /* 0x002fc80007ffe0ff */
        /* <DEDUP_REMOVED lines=23> */
[----:B------:R-:W-:Y:S01]  /*a390*/  HADD2.F32 R7, -RZ, R46.H0_H0 ;  /* 0x2000002eff077230 */ /* 0x000fe20000004100 */
[-C--:B------:R-:W-:Y:S01]  /*a3a0*/  FMUL.FTZ R73, R63, R66.reuse ;  /* 0x000000423f497220 */ /* 0x080fe20000410000 */
[----:B------:R-:W-:Y:S01]  /*a3b0*/  HADD2.F32 R5, -RZ, R5.H1_H1 ;  /* 0x30000005ff057230 */ /* 0x000fe20000004100 */
[C---:B------:R-:W-:Y:S01]  /*a3c0*/  FMUL.FTZ R66, R61.reuse, R66 ;  /* 0x000000423d427220 */ /* 0x040fe20000410000 */
[----:B------:R-:W-:Y:S01]  /*a3d0*/  HADD2.F32 R46, -RZ, R57.H0_H0 ;  /* 0x20000039ff2e7230 */ /* 0x000fe20000004100 */
[----:B------:R-:W-:Y:S01]  /*a3e0*/  FFMA.FTZ R73, R61, R72, -R73 ;  /* 0x000000483d497223 */ /* 0x000fe20000010849 */
[----:B------:R-:W-:Y:S01]  /*a3f0*/  HADD2.F32 R60, -RZ, R56.H0_H0 ;  /* 0x20000038ff3c7230 */ /* 0x000fe20000004100 */
[----:B------:R-:W-:-:S02]  /*a400*/  FMUL.FTZ R56, R6, R7 ;  /* 0x0000000706387220 */ /* 0x000fc40000410000 */
[-C--:B------:R-:W-:Y:S02]  /*a410*/  FMUL.FTZ R57, R5, R46.reuse ;  /* 0x0000002e05397220 */ /* 0x080fe40000410000 */
[C---:B------:R-:W-:Y:S02]  /*a420*/  FMUL.FTZ R7, R4.reuse, R7 ;  /* 0x0000000704077220 */ /* 0x040fe40000410000 */
[----:B------:R-:W-:Y:S02]  /*a430*/  FMUL.FTZ R46, R65, R46 ;  /* 0x0000002e412e7220 */ /* 0x000fe40000410000 */
[-C--:B------:R-:W-:Y:S02]  /*a440*/  FFMA.FTZ R56, R4, R53.reuse, -R56 ;  /* 0x0000003504387223 */ /* 0x080fe40000010838 */
[----:B------:R-:W-:Y:S02]  /*a450*/  FFMA.FTZ R66, R63, R72, R66 ;  /* 0x000000483f427223 */ /* 0x000fe40000010042 */
        /* <DEDUP_REMOVED lines=8> */
.L_x_374:
[----:B------:R-:W-:Y:S05]  /*a4e0*/  BSYNC B1 ;  /* 0x0000000000017941 */ /* 0x000fea0003800000 */
.L_x_373:
[----:B------:R-:W-:-:S04]  /*a4f0*/  IADD3 R86, R86, 0x40, RZ ;  /* 0x0000004056567810 */ /* 0x000fc80007ffe0ff */
[----:B------:R-:W-:-:S13]  /*a500*/  ISETP.GE.AND P0, PT, R86, R47, PT ;  /* 0x0000002f5600720c */ /* 0x000fda0003f06270 */
[----:B------:R-:W-:Y:S05]  /*a510*/  @P0 BRA `(.L_x_385) ;  /* 0x0000499000000947 */ /* 0x000fea0003800000 */
[----:B------:R-:W-:Y:S01]  /*a520*/  ISETP.GE.AND P0, PT, R89, c[0x0][0x27c], PT ;  /* 0x00009f0059007a0c */ /* 0x000fe20003f06270 */
[----:B------:R-:W-:-:S12]  /*a530*/  BSSY B0, `(.L_x_386) ;  /* 0x000002c000007945 */ /* 0x000fd80003800000 */
[----:B------:R-:W-:Y:S05]  /*a540*/  @P0 BRA `(.L_x_387) ;  /* 0x000002a000000947 */ /* 0x000fea0003800000 */
[----:B-1----:R-:W1:Y:S01]  /*a550*/  LDS.128 R4, [R11+0x2000] ;  /* 0x002000000b047984 */ /* 0x002e620000000c00 */
[--C-:B------:R-:W-:Y:S01]  /*a560*/  SHF.R.U64 R47, R54, 0x10, R55.reuse ;  /* 0x00000010362f7819 */ /* 0x100fe20000001237 */
[----:B------:R-:W-:Y:S01]  /*a570*/  HADD2.F32 R61, -RZ, R40.H1_H1 ;  /* 0x30000028ff3d7230 */ /* 0x000fe20000004100 */
[----:B------:R-:W-:Y:S02]  /*a580*/  SHF.R.U32.HI R54, RZ, 0x10, R55 ;  /* 0x00000010ff367819 */ /* 0x000fe40000011637 */
[--C-:B------:R-:W-:Y:S02]  /*a590*/  SHF.R.U64 R46, R58, 0x10, R59.reuse ;  /* 0x000000103a2e7819 */ /* 0x100fe4000000123b */
[----:B------:R-:W-:Y:S01]  /*a5a0*/  SHF.R.U32.HI R58, RZ, 0x10, R59 ;  /* 0x00000010ff3a7819 */ /* 0x000fe2000001163b */
[----:B------:R-:W-:Y:S02]  /*a5b0*/  HADD2.F32 R54, -RZ, R54.H0_H0 ;  /* 0x20000036ff367230 */ /* 0x000fe40000004100 */
[----:B------:R-:W-:-:S02]  /*a5c0*/  HADD2.F32 R59, -RZ, R41.H1_H1 ;  /* 0x30000029ff3b7230 */ /* 0x000fc40000004100 */
[----:B------:R-:W-:Y:S02]  /*a5d0*/  HADD2.F32 R60, -RZ, R58.H0_H0 ;  /* 0x2000003aff3c7230 */ /* 0x000fe40000004100 */
[----:B------:R-:W-:Y:S02]  /*a5e0*/  HADD2.F32 R41, -RZ, R41.H0_H0 ;  /* 0x20000029ff297230 */ /* 0x000fe40000004100 */
[----:B------:R-:W-:Y:S02]  /*a5f0*/  HADD2.F32 R46, -RZ, R46.H0_H0 ;  /* 0x2000002eff2e7230 */ /* 0x000fe40000004100 */
[--C-:B-1----:R-:W-:Y:S02]  /*a600*/  HADD2.F32 R53, -RZ, R7.reuse.H0_H0 ;  /* 0x20000007ff357230 */ /* 0x102fe40000004100 */
[----:B------:R-:W-:Y:S02]  /*a610*/  HADD2.F32 R7, -RZ, R7.H1_H1 ;  /* 0x30000007ff077230 */ /* 0x000fe40000004100 */
[----:B------:R-:W-:-:S02]  /*a620*/  HADD2.F32 R55, -RZ, R4.H0_H0 ;  /* 0x20000004ff377230 */ /* 0x000fc40000004100 */
[----:B------:R-:W-:Y:S01]  /*a630*/  HADD2.F32 R56, -RZ, R4.H1_H1 ;  /* 0x30000004ff387230 */ /* 0x000fe20000004100 */
[-C--:B------:R-:W-:Y:S01]  /*a640*/  FMUL.FTZ R58, R7, R54.reuse ;  /* 0x00000036073a7220 */ /* 0x080fe20000410000 */
        /* <DEDUP_REMOVED lines=9> */
[----:B------:R-:W-:Y:S01]  /*a6e0*/  FMUL.FTZ R59, R55, R59 ;  /* 0x0000003b373b7220 */ /* 0x000fe20000410000 */
[----:B------:R-:W-:Y:S01]  /*a6f0*/  HADD2.F32 R47, -RZ, R40.H0_H0 ;  /* 0x20000028ff2f7230 */ /* 0x000fe20000004100 */
[----:B------:R-:W-:Y:S01]  /*a700*/  FMUL.FTZ R40, R6, R41 ;  /* 0x0000002906287220 */ /* 0x000fe20000410000 */
[----:B------:R-:W-:Y:S01]  /*a710*/  F2FP.PACK_AB R7, R7, R58 ;  /* 0x0000003a0707723e */ /* 0x000fe200000000ff */
[----:B------:R-:W-:-:S02]  /*a720*/  FMUL.FTZ R53, R5, R54 ;  /* 0x0000003605357220 */ /* 0x000fc40000410000 */
[----:B------:R-:W-:Y:S02]  /*a730*/  FMUL.FTZ R41, R4, R41 ;  /* 0x0000002904297220 */ /* 0x000fe40000410000 */
[----:B------:R-:W-:Y:S02]  /*a740*/  FMUL.FTZ R54, R57, R54 ;  /* 0x0000003639367220 */ /* 0x000fe40000410000 */
[-C--:B------:R-:W-:Y:S02]  /*a750*/  FFMA.FTZ R62, R55, R61.reuse, -R62 ;  /* 0x0000003d373e7223 */ /* 0x080fe4000001083e */
[----:B------:R-:W-:Y:S02]  /*a760*/  FFMA.FTZ R59, R56, R61, R59 ;  /* 0x0000003d383b7223 */ /* 0x000fe4000001003b */
[-C--:B------:R-:W-:Y:S02]  /*a770*/  FFMA.FTZ R40, R4, R47.reuse, -R40 ;  /* 0x0000002f04287223 */ /* 0x080fe40000010828 */
[----:B------:R-:W-:Y:S01]  /*a780*/  FFMA.FTZ R41, R6, R47, R41 ;  /* 0x0000002f06297223 */ /* 0x000fe20000010029 */
[----:B------:R-:W-:Y:S01]  /*a790*/  F2FP.PACK_AB R4, R59, R62 ;  /* 0x0000003e3b04723e */ /* 0x000fe200000000ff */
[----:B------:R-:W-:-:S02]  /*a7a0*/  FFMA.FTZ R53, R57, R46, -R53 ;  /* 0x0000002e39357223 */ /* 0x000fc40000010835 */
[----:B------:R-:W-:Y:S01]  /*a7b0*/  FFMA.FTZ R54, R5, R46, R54 ;  /* 0x0000002e05367223 */ /* 0x000fe20000010036 */
[----:B------:R-:W-:-:S04]  /*a7c0*/  F2FP.PACK_AB R6, R41, R40 ;  /* 0x000000282906723e */ /* 0x000fc800000000ff */
[----:B------:R-:W-:-:S05]  /*a7d0*/  F2FP.PACK_AB R5, R54, R53 ;  /* 0x000000353605723e */ /* 0x000fca00000000ff */
[----:B------:R1:W-:Y:S02]  /*a7e0*/  STS.128 [R11+0x2000], R4 ;  /* 0x002000040b007388 */ /* 0x0003e40000000c00 */
.L_x_387:
[----:B------:R-:W-:Y:S05]  /*a7f0*/  BSYNC B0 ;  /* 0x0000000000007941 */ /* 0x000fea0003800000 */
.L_x_386:
        /* <DEDUP_REMOVED lines=12> */
[----:B------:R-:W-:Y:S02]  /*a8c0*/  HADD2.F32 R42, -RZ, R42.H0_H0 ;  /* 0x2000002aff2a7230 */ /* 0x000fe40000004100 */
[----:B------:R-:W-:-:S02]  /*a8d0*/  HADD2.F32 R40, -RZ, R40.H0_H0 ;  /* 0x20000028ff287230 */ /* 0x000fc40000004100 */
[----:B------:R-:W-:Y:S02]  /*a8e0*/  HADD2.F32 R54, -RZ, R44.H0_H0 ;  /* 0x2000002cff367230 */ /* 0x000fe40000004100 */
[--C-:B-1----:R-:W-:Y:S02]  /*a8f0*/  HADD2.F32 R43, -RZ, R7.reuse.H0_H0 ;  /* 0x20000007ff2b7230 */ /* 0x102fe40000004100 */
[----:B------:R-:W-:Y:S02]  /*a900*/  HADD2.F32 R7, -RZ, R7.H1_H1 ;  /* 0x30000007ff077230 */ /* 0x000fe40000004100 */
[--C-:B------:R-:W-:Y:S02]  /*a910*/  HADD2.F32 R45, -RZ, R4.reuse.H0_H0 ;  /* 0x20000004ff2d7230 */ /* 0x100fe40000004100 */
        /* <DEDUP_REMOVED lines=28> */
.L_x_389:
[----:B------:R-:W-:Y:S05]  /*aae0*/  BSYNC B0 ;  /* 0x0000000000007941 */ /* 0x000fea0003800000 */
.L_x_388:
[----:B-1----:R-:W-:Y:S01]  /*aaf0*/  IADD3 R4, R89, 0x20, RZ ;  /* 0x0000002059047810 */ /* 0x002fe20007ffe0ff */
[----:B------:R-:W-:Y:S03]  /*ab00*/  BSSY B0, `(.L_x_390) ;  /* 0x000002d000007945 */ /* 0x000fe60003800000 */
[----:B------:R-:W-:-:S13]  /*ab10*/  ISETP.GE.AND P0, PT, R4, c[0x0][0x27c], PT ;  /* 0x00009f0004007a0c */ /* 0x000fda0003f06270 */
[----:B------:R-:W-:Y:S05]  /*ab20*/  @P0 BRA `(.L_x_391) ;  /* 0x000002a000000947 */ /* 0x000fea0003800000 */
[----:B------:R-:W1:Y:S01]  /*ab30*/  LDS.128 R4, [R11+0x6000] ;  /* 0x006000000b047984 */ /* 0x000e620000000c00 */
[--C-:B------:R-:W-:Y:S01]  /*ab40*/  SHF.R.U64 R30, R30, 0x10, R31.reuse ;  /* 0x000000101e1e7819 */ /* 0x100fe2000000121f */
[----:B------:R-:W-:Y:S01]  /*ab50*/  HADD2.F32 R41, -RZ, R28.H0_H0 ;  /* 0x2000001cff297230 */ /* 0x000fe20000004100 */
[----:B------:R-:W-:Y:S01]  /*ab60*/  SHF.R.U32.HI R31, RZ, 0x10, R31 ;  /* 0x00000010ff1f7819 */ /* 0x000fe2000001161f */
[--C-:B------:R-:W-:Y:S01]  /*ab70*/  HADD2.F32 R43, -RZ, R29.reuse.H0_H0 ;  /* 0x2000001dff2b7230 */ /* 0x100fe20000004100 */
[--C-:B------:R-:W-:Y:S01]  /*ab80*/  SHF.R.U64 R32, R34, 0x10, R35.reuse ;  /* 0x0000001022207819 */ /* 0x100fe20000001223 */
[----:B------:R-:W-:Y:S01]  /*ab90*/  HADD2.F32 R29, -RZ, R29.H1_H1 ;  /* 0x3000001dff1d7230 */ /* 0x000fe20000004100 */
[----:B------:R-:W-:Y:S01]  /*aba0*/  SHF.R.U32.HI R34, RZ, 0x10, R35 ;  /* 0x00000010ff227819 */ /* 0x000fe20000011623 */
[----:B------:R-:W-:Y:S02]  /*abb0*/  HADD2.F32 R42, -RZ, R31.H0_H0 ;  /* 0x2000001fff2a7230 */ /* 0x000fe40000004100 */
[----:B------:R-:W-:-:S02]  /*abc0*/  HADD2.F32 R30, -RZ, R30.H0_H0 ;  /* 0x2000001eff1e7230 */ /* 0x000fc40000004100 */
[----:B------:R-:W-:Y:S02]  /*abd0*/  HADD2.F32 R44, -RZ, R34.H0_H0 ;  /* 0x20000022ff2c7230 */ /* 0x000fe40000004100 */
[----:B------:R-:W-:Y:S02]  /*abe0*/  HADD2.F32 R32, -RZ, R32.H0_H0 ;  /* 0x20000020ff207230 */ /* 0x000fe40000004100 */
[--C-:B-1----:R-:W-:Y:S02]  /*abf0*/  HADD2.F32 R33, -RZ, R7.reuse.H0_H0 ;  /* 0x20000007ff217230 */ /* 0x102fe40000004100 */
[----:B------:R-:W-:Y:S02]  /*ac00*/  HADD2.F32 R7, -RZ, R7.H1_H1 ;  /* 0x30000007ff077230 */ /* 0x000fe40000004100 */
[--C-:B------:R-:W-:Y:S02]  /*ac10*/  HADD2.F32 R40, -RZ, R4.reuse.H1_H1 ;  /* 0x30000004ff287230 */ /* 0x100fe40000004100 */
[----:B------:R-:W-:Y:S01]  /*ac20*/  HADD2.F32 R35, -RZ, R4.H0_H0 ;  /* 0x20000004ff237230 */ /* 0x000fe20000004100 */
[-C--:B------:R-:W-:Y:S01]  /*ac30*/  FMUL.FTZ R34, R7, R42.reuse ;  /* 0x0000002a07227220 */ /* 0x080fe20000410000 */
[--C-:B------:R-:W-:Y:S01]  /*ac40*/  HADD2.F32 R4, -RZ, R6.reuse.H0_H0 ;  /* 0x20000006ff047230 */ /* 0x100fe20000004100 */
[-C--:B------:R-:W-:Y:S01]  /*ac50*/  FMUL.FTZ R46, R40, R41.reuse ;  /* 0x00000029282e7220 */ /* 0x080fe20000410000 */
[--C-:B------:R-:W-:Y:S01]  /*ac60*/  HADD2.F32 R31, -RZ, R5.reuse.H0_H0 ;  /* 0x20000005ff1f7230 */ /* 0x100fe20000004100 */
[C---:B------:R-:W-:Y:S01]  /*ac70*/  FMUL.FTZ R42, R33.reuse, R42 ;  /* 0x0000002a212a7220 */ /* 0x040fe20000410000 */
[----:B------:R-:W-:Y:S01]  /*ac80*/  HADD2.F32 R6, -RZ, R6.H1_H1 ;  /* 0x30000006ff067230 */ /* 0x000fe20000004100 */
[----:B------:R-:W-:Y:S01]  /*ac90*/  FFMA.FTZ R34, R33, R44, -R34 ;  /* 0x0000002c21227223 */ /* 0x000fe20000010822 */
[----:B------:R-:W-:Y:S01]  /*aca0*/  HADD2.F32 R5, -RZ, R5.H1_H1 ;  /* 0x30000005ff057230 */ /* 0x000fe20000004100 */
[C---:B------:R-:W-:Y:S01]  /*acb0*/  FMUL.FTZ R41, R35.reuse, R41 ;  /* 0x0000002923297220 */ /* 0x040fe20000410000 */
[----:B------:R-:W-:Y:S01]  /*acc0*/  HADD2.F32 R33, -RZ, R28.H1_H1 ;  /* 0x3000001cff217230 */ /* 0x000fe20000004100 */
[----:B------:R-:W-:-:S02]  /*acd0*/  FFMA.FTZ R46, R35, R43, -R46 ;  /* 0x0000002b232e7223 */ /* 0x000fc4000001082e */
[-C--:B------:R-:W-:Y:S02]  /*ace0*/  FMUL.FTZ R28, R6, R29.reuse ;  /* 0x0000001d061c7220 */ /* 0x080fe40000410000 */
[-C--:B------:R-:W-:Y:S02]  /*acf0*/  FMUL.FTZ R35, R5, R30.reuse ;  /* 0x0000001e05237220 */ /* 0x080fe40000410000 */
[----:B------:R-:W-:Y:S02]  /*ad00*/  FMUL.FTZ R29, R4, R29 ;  /* 0x0000001d041d7220 */ /* 0x000fe40000410000 */
[----:B------:R-:W-:Y:S02]  /*ad10*/  FMUL.FTZ R30, R31, R30 ;  /* 0x0000001e1f1e7220 */ /* 0x000fe40000410000 */
[----:B------:R-:W-:Y:S02]  /*ad20*/  FFMA.FTZ R7, R7, R44, R42 ;  /* 0x0000002c07077223 */ /* 0x000fe4000001002a */
[----:B------:R-:W-:-:S02]  /*ad30*/  FFMA.FTZ R41, R40, R43, R41 ;  /* 0x0000002b28297223 */ /* 0x000fc40000010029 */
[-C--:B------:R-:W-:Y:S01]  /*ad40*/  FFMA.FTZ R28, R4, R33.reuse, -R28 ;  /* 0x00000021041c7223 */ /* 0x080fe2000001081c */
[----:B------:R-:W-:Y:S01]  /*ad50*/  F2FP.PACK_AB R7, R7, R34 ;  /* 0x000000220707723e */ /* 0x000fe200000000ff */
[----:B------:R-:W-:Y:S01]  /*ad60*/  FFMA.FTZ R29, R6, R33, R29 ;  /* 0x00000021061d7223 */ /* 0x000fe2000001001d */
[----:B------:R-:W-:Y:S01]  /*ad70*/  F2FP.PACK_AB R4, R41, R46 ;  /* 0x0000002e2904723e */ /* 0x000fe200000000ff */
[-C--:B------:R-:W-:Y:S02]  /*ad80*/  FFMA.FTZ R35, R31, R32.reuse, -R35 ;  /* 0x000000201f237223 */ /* 0x080fe40000010823 */
[----:B------:R-:W-:Y:S01]  /*ad90*/  FFMA.FTZ R30, R5, R32, R30 ;  /* 0x00000020051e7223 */ /* 0x000fe2000001001e */
[----:B------:R-:W-:-:S04]  /*ada0*/  F2FP.PACK_AB R6, R29, R28 ;  /* 0x0000001c1d06723e */ /* 0x000fc800000000ff */
[----:B------:R-:W-:-:S05]  /*adb0*/  F2FP.PACK_AB R5, R30, R35 ;  /* 0x000000231e05723e */ /* 0x000fca00000000ff */
[----:B------:R1:W-:Y:S02]  /*adc0*/  STS.128 [R11+0x6000], R4 ;  /* 0x006000040b007388 */ /* 0x0003e40000000c00 */
.L_x_391:
[----:B------:R-:W-:Y:S05]  /*add0*/  BSYNC B0 ;  /* 0x0000000000007941 */ /* 0x000fea0003800000 */
.L_x_390:
        /* <DEDUP_REMOVED lines=30> */
[----:B------:R-:W-:-:S02]  /*afc0*/  FMUL.FTZ R32, R29, R32 ;  /* 0x000000201d207220 */ /* 0x000fc40000410000 */
[-C--:B------:R-:W-:Y:S02]  /*afd0*/  FMUL.FTZ R25, R5, R24.reuse ;  /* 0x0000001805197220 */ /* 0x080fe40000410000 */
[-C--:B------:R-:W-:Y:S02]  /*afe0*/  FMUL.FTZ R22, R6, R7.reuse ;  /* 0x0000000706167220 */ /* 0x080fe40000410000 */
[C---:B------:R-:W-:Y:S02]  /*aff0*/  FMUL.FTZ R7, R4.reuse, R7 ;  /* 0x0000000704077220 */ /* 0x040fe40000410000 */
[----:B------:R-:W-:Y:S02]  /*b000*/  FMUL.FTZ R24, R31, R24 ;  /* 0x000000181f187220 */ /* 0x000fe40000410000 */
[----:B------:R-:W-:Y:S02]  /*b010*/  FFMA.FTZ R40, R29, R33, -R40 ;  /* 0x000000211d287223 */ /* 0x000fe40000010828 */
[----:B------:R-:W-:-:S02]  /*b020*/  FFMA.FTZ R22, R4, R23, -R22 ;  /* 0x0000001704167223 */ /* 0x000fc40000010816 */
        /* <DEDUP_REMOVED lines=9> */
.L_x_393:
[----:B------:R-:W-:Y:S05]  /*b0c0*/  BSYNC B0 ;  /* 0x0000000000007941 */ /* 0x000fea0003800000 */
.L_x_392:
        /* <DEDUP_REMOVED lines=46> */
.L_x_395:
[----:B------:R-:W-:Y:S05]  /*b3b0*/  BSYNC B0 ;  /* 0x0000000000007941 */ /* 0x000fea0003800000 */
.L_x_394:
[----:B------:R-:W-:-:S04]  /*b3c0*/  IADD3 R89, R89, 0x50, RZ ;  /* 0x0000005059597810 */ /* 0x000fc80007ffe0ff */
[----:B------:R-:W-:-:S13]  /*b3d0*/  ISETP.GE.AND P0, PT, R89, c[0x0][0x27c], PT ;  /* 0x00009f0059007a0c */ /* 0x000fda0003f06270 */
[----:B------:R-:W-:Y:S05]  /*b3e0*/  @P0 BRA `(.L_x_385) ;  /* 0x00003ac000000947 */ /* 0x000fea0003800000 */
[----:B-1----:R-:W1:Y:S01]  /*b3f0*/  LDS.128 R4, [R8+0xa000] ;  /* 0x00a0000008047984 */ /* 0x002e620000000c00 */
        /* <DEDUP_REMOVED lines=30> */
[----:B------:R-:W-:Y:S02]  /*b5e0*/  FFMA.FTZ R7, R7, R20, R18 ;  /* 0x0000001407077223 */ /* 0x000fe40000010012 */
[----:B------:R-:W-:Y:S02]  /*b5f0*/  FFMA.FTZ R17, R17, R21, R24 ;  /* 0x0000001511117223 */ /* 0x000fe40000010018 */
[-C--:B------:R-:W-:Y:S01]  /*b600*/  FFMA.FTZ R10, R4, R15.reuse, -R10 ;  /* 0x0000000f040a7223 */ /* 0x080fe2000001080a */
[----:B------:R-:W-:Y:S01]  /*b610*/  F2FP.PACK_AB R7, R7, R14 ;  /* 0x0000000e0707723e */ /* 0x000fe200000000ff */
[----:B------:R-:W-:Y:S01]  /*b620*/  FFMA.FTZ R9, R6, R15, R9 ;  /* 0x0000000f06097223 */ /* 0x000fe20000010009 */
[----:B------:R-:W-:Y:S01]  /*b630*/  F2FP.PACK_AB R4, R17, R22 ;  /* 0x000000161104723e */ /* 0x000fe200000000ff */
[----:B------:R-:W-:-:S02]  /*b640*/  FFMA.FTZ R11, R13, R16, -R11 ;  /* 0x000000100d0b7223 */ /* 0x000fc4000001080b */
[----:B------:R-:W-:Y:S01]  /*b650*/  FFMA.FTZ R12, R5, R16, R12 ;  /* 0x00000010050c7223 */ /* 0x000fe2000001000c */
[----:B------:R-:W-:-:S04]  /*b660*/  F2FP.PACK_AB R6, R9, R10 ;  /* 0x0000000a0906723e */ /* 0x000fc800000000ff */
[----:B------:R-:W-:-:S05]  /*b670*/  F2FP.PACK_AB R5, R12, R11 ;  /* 0x0000000b0c05723e */ /* 0x000fca00000000ff */
[----:B------:R1:W-:Y:S01]  /*b680*/  STS.128 [R8+0xa000], R4 ;  /* 0x00a0000408007388 */ /* 0x0003e20000000c00 */
[----:B------:R-:W-:Y:S05]  /*b690*/  BRA `(.L_x_385) ;  /* 0x0000381000007947 */ /* 0x000fea0003800000 */
.L_x_368:
[----:B------:R-:W-:Y:S01]  /*b6a0*/  PLOP3.LUT P1, PT, PT, PT, UP3, 0x80, 0x0 ;  /* 0x000000000000781c */ /* 0x000fe20003f2f038 */
[----:B------:R-:W-:Y:S01]  /*b6b0*/  IMAD.MOV.U32 R16, RZ, RZ, R8 ;  /* 0x000000ffff107224 */ /* 0x000fe200078e0008 */
[----:B------:R-:W-:Y:S01]  /*b6c0*/  PLOP3.LUT P0, PT, PT, PT, UP3, 0x80, 0x0 ;  /* 0x000000000000781c */ /* 0x000fe20003f0f038 */
[----:B------:R-:W-:Y:S01]  /*b6d0*/  IMAD.MOV.U32 R12, RZ, RZ, R76 ;  /* 0x000000ffff0c7224 */ /* 0x000fe200078e004c */
[----:B------:R-:W-:Y:S01]  /*b6e0*/  MOV R17, R15 ;  /* 0x0000000f00117202 */ /* 0x000fe20000000f00 */
        /* <DEDUP_REMOVED lines=14> */
[----:B------:R-:W-:Y:S01]  /*b7d0*/  CS2R R78, SRZ ;  /* 0x00000000004e7805 */ /* 0x000fe2000001ff00 */
[----:B------:R-:W-:-:S02]  /*b7e0*/  CS2R R76, SRZ ;  /* 0x00000000004c7805 */ /* 0x000fc4000001ff00 */
        /* <DEDUP_REMOVED lines=9> */
[----:B------:R1:W2:Y:S02]  /*b880*/  SHFL.IDX PT, R10, R13, RZ, 0x1c1f ;  /* 0x001c1fff0d0a7589 */ /* 0x0002a400000e0000 */
[----:B------:R-:W-:Y:S01]  /*b890*/  IADD3 R14, R17, R14, RZ ;  /* 0x0000000e110e7210 */ /* 0x000fe20007ffe0ff */
[----:B------:R-:W-:-:S03]  /*b8a0*/  IMAD.IADD R12, R7, 0x1, R11 ;  /* 0x00000001070c7824 */ /* 0x000fc600078e020b */
[----:B------:R-:W-:Y:S02]  /*b8b0*/  LEA.HI.X R14, R16, c[0x0][0x274], R14, 0x1, P1 ;  /* 0x00009d00100e7a11 */ /* 0x000fe400008f0c0e */
[----:B------:R-:W-:Y:S02]  /*b8c0*/  LEA.HI.X R12, R6, c[0x0][0x28c], R12, 0x1, P0 ;  /* 0x0000a300060c7a11 */ /* 0x000fe400000f0c0c */
[----:B------:R-:W-:Y:S01]  /*b8d0*/  ISETP.GE.AND P0, PT, R5, R4, PT ;  /* 0x000000040500720c */ /* 0x000fe20003f06270 */
[----:B------:R1:W3:Y:S04]  /*b8e0*/  SHFL.IDX PT, R6, R9, RZ, 0x1c1f ;  /* 0x001c1fff09067589 */ /* 0x0002e800000e0000 */
[----:B------:R1:W4:Y:S04]  /*b8f0*/  SHFL.IDX PT, R11, R14, RZ, 0x1c1f ;  /* 0x001c1fff0e0b7589 */ /* 0x00032800000e0000 */
[----:B------:R1:W1:Y:S04]  /*b900*/  SHFL.IDX PT, R7, R12, RZ, 0x1c1f ;  /* 0x001c1fff0c077589 */ /* 0x00026800000e0000 */
[----:B------:R-:W-:Y:S05]  /*b910*/  @P0 BRA `(.L_x_397) ;  /* 0x0000023000000947 */ /* 0x000fea0003800000 */
[C---:B------:R-:W-:Y:S01]  /*b920*/  ISETP.GE.AND P0, PT, R57.reuse, c[0x0][0x27c], PT ;  /* 0x00009f0039007a0c */ /* 0x040fe20003f06270 */
[----:B------:R-:W-:Y:S01]  /*b930*/  CS2R R82, SRZ ;  /* 0x0000000000527805 */ /* 0x000fe2000001ff00 */
[----:B------:R-:W-:Y:S01]  /*b940*/  CS2R R80, SRZ ;  /* 0x0000000000507805 */ /* 0x000fe2000001ff00 */
[----:B------:R-:W-:Y:S01]  /*b950*/  CS2R R78, SRZ ;  /* 0x00000000004e7805 */ /* 0x000fe2000001ff00 */
[----:B------:R-:W-:Y:S01]  /*b960*/  CS2R R76, SRZ ;  /* 0x00000000004c7805 */ /* 0x000fe2000001ff00 */
[----:B------:R-:W-:-:S02]  /*b970*/  IADD3 R17, R57, 0x20, RZ ;  /* 0x0000002039117810 */ /* 0x000fc40007ffe0ff */
[----:B------:R-:W-:Y:S02]  /*b980*/  IADD3 R15, R57, 0x40, RZ ;  /* 0x00000040390f7810 */ /* 0x000fe40007ffe0ff */
[----:B------:R-:W-:-:S04]  /*b990*/  ISETP.GE.AND P1, PT, R17, c[0x0][0x27c], PT ;  /* 0x00009f0011007a0c */ /* 0x000fc80003f26270 */
[----:B--2-4-:R-:W-:-:S04]  /*b9a0*/  @!P0 IMAD.WIDE R22, R57, 0x2, R10 ;  /* 0x0000000239168825 */ /* 0x014fc800078e020a */
[----:B-1-3--:R-:W-:Y:S01]  /*b9b0*/  @!P0 IMAD.WIDE R20, R57, 0x2, R6 ;  /* 0x0000000239148825 */ /* 0x00afe200078e0206 */
[----:B------:R1:W5:Y:S04]  /*b9c0*/  @!P0 LD.E.128 R80, [R22.64] ;  /* 0x0000001616508980 */ /* 0x000368000c101d00 */
[----:B------:R1:W5:Y:S01]  /*b9d0*/  @!P0 LD.E.128 R76, [R20.64] ;  /* 0x00000016144c8980 */ /* 0x000362000c101d00 */
[----:B------:R-:W-:Y:S01]  /*b9e0*/  ISETP.GE.AND P0, PT, R15, c[0x0][0x27c], PT ;  /* 0x00009f000f007a0c */ /* 0x000fe20003f06270 */
[----:B------:R-:W-:Y:S01]  /*b9f0*/  CS2R R66, SRZ ;  /* 0x0000000000427805 */ /* 0x000fe2000001ff00 */
[----:B------:R-:W-:Y:S01]  /*ba00*/  @!P1 SHF.R.S32.HI R16, RZ, 0x1f, R17 ;  /* 0x0000001fff109819 */ /* 0x000fe20000011411 */
[----:B------:R-:W-:Y:S01]  /*ba10*/  CS2R R64, SRZ ;  /* 0x0000000000407805 */ /* 0x000fe2000001ff00 */
[----:B------:R-:W-:Y:S01]  /*ba20*/  CS2R R62, SRZ ;  /* 0x00000000003e7805 */ /* 0x000fe2000001ff00 */
[----:B------:R-:W-:Y:S01]  /*ba30*/  CS2R R60, SRZ ;  /* 0x00000000003c7805 */ /* 0x000fe2000001ff00 */
[----:B------:R-:W-:Y:S01]  /*ba40*/  @!P1 LEA.HI R16, R16, R17, RZ, 0x3 ;  /* 0x0000001110109211 */ /* 0x000fe200078f18ff */
[----:B------:R-:W-:Y:S01]  /*ba50*/  CS2R R46, SRZ ;  /* 0x00000000002e7805 */ /* 0x000fe2000001ff00 */
[----:B------:R-:W-:Y:S01]  /*ba60*/  CS2R R44, SRZ ;  /* 0x00000000002c7805 */ /* 0x000fe2000001ff00 */
[----:B------:R-:W-:Y:S01]  /*ba70*/  CS2R R42, SRZ ;  /* 0x00000000002a7805 */ /* 0x000fe2000001ff00 */
[----:B------:R-:W-:Y:S01]  /*ba80*/  @!P1 LOP3.LUT R19, R16, 0xfffffff8, RZ, 0xc0, !PT ;  /* 0xfffffff810139812 */ /* 0x000fe200078ec0ff */
[----:B------:R-:W-:-:S02]  /*ba90*/  CS2R R40, SRZ ;  /* 0x0000000000287805 */ /* 0x000fc4000001ff00 */
[----:B------:R-:W-:Y:S02]  /*baa0*/  @!P0 SHF.R.S32.HI R8, RZ, 0x1f, R15 ;  /* 0x0000001fff088819 */ /* 0x000fe4000001140f */
[C---:B------:R-:W-:Y:S02]  /*bab0*/  @!P1 IMAD.WIDE R16, R19.reuse, 0x2, R10 ;  /* 0x0000000213109825 */ /* 0x040fe400078e020a */
[----:B------:R-:W-:Y:S02]  /*bac0*/  @!P0 LEA.HI R15, R8, R15, RZ, 0x3 ;  /* 0x0000000f080f8211 */ /* 0x000fe400078f18ff */
[----:B------:R-:W-:Y:S01]  /*bad0*/  @!P1 IMAD.WIDE R18, R19, 0x2, R6 ;  /* 0x0000000213129825 */ /* 0x000fe200078e0206 */
[----:B------:R1:W5:Y:S01]  /*bae0*/  @!P1 LD.E.128 R64, [R16.64] ;  /* 0x0000001610409980 */ /* 0x000362000c101d00 */
[----:B------:R-:W-:-:S03]  /*baf0*/  @!P0 LOP3.LUT R15, R15, 0xfffffff8, RZ, 0xc0, !PT ;  /* 0xfffffff80f0f8812 */ /* 0x000fc600078ec0ff */
[----:B------:R1:W5:Y:S02]  /*bb00*/  @!P1 LD.E.128 R60, [R18.64] ;  /* 0x00000016123c9980 */ /* 0x000364000c101d00 */
[----:B------:R-:W-:-:S04]  /*bb10*/  @!P0 IMAD.WIDE R10, R15, 0x2, R10 ;  /* 0x000000020f0a8825 */ /* 0x000fc800078e020a */
[----:B------:R-:W-:Y:S01]  /*bb20*/  @!P0 IMAD.WIDE R6, R15, 0x2, R6 ;  /* 0x000000020f068825 */ /* 0x000fe200078e0206 */
[----:B------:R1:W5:Y:S04]  /*bb30*/  @!P0 LD.E.128 R44, [R10.64] ;  /* 0x000000160a2c8980 */ /* 0x000368000c101d00 */
[----:B------:R1:W5:Y:S02]  /*bb40*/  @!P0 LD.E.128 R40, [R6.64] ;  /* 0x0000001606288980 */ /* 0x000364000c101d00 */
.L_x_397:
[----:B------:R-:W-:Y:S05]  /*bb50*/  BSYNC B0 ;  /* 0x0000000000007941 */ /* 0x000fea0003800000 */
.L_x_396:
[----:B-1----:R-:W-:Y:S01]  /*bb60*/  IADD3 R7, R5, 0x40, RZ ;  /* 0x0000004005077810 */ /* 0x002fe20007ffe0ff */
[----:B-----5:R-:W-:Y:S01]  /*bb70*/  IMAD.MOV.U32 R5, RZ, RZ, R46 ;  /* 0x000000ffff057224 */ /* 0x020fe200078e002e */
[----:B------:R1:W4:Y:S01]  /*bb80*/  SHFL.IDX PT, R55, R14, 0x1, 0x1c1f ;  /* 0x003c1f000e377f89 */ /* 0x00032200000e0000 */
[----:B------:R-:W-:Y:S01]  /*bb90*/  IMAD.MOV.U32 R8, RZ, RZ, R47 ;  /* 0x000000ffff087224 */ /* 0x000fe200078e002f */
[----:B------:R-:W-:Y:S01]  /*bba0*/  ISETP.GE.AND P0, PT, R7, R4, PT ;  /* 0x000000040700720c */ /* 0x000fe20003f06270 */
[----:B------:R-:W-:Y:S01]  /*bbb0*/  IMAD.MOV.U32 R7, RZ, RZ, R44 ;  /* 0x000000ffff077224 */ /* 0x000fe200078e002c */
[----:B------:R-:W3:Y:S02]  /*bbc0*/  SHFL.IDX PT, R54, R13, 0x1, 0x1c1f ;  /* 0x003c1f000d367f89 */ /* 0x000ee400000e0000 */
[----:B---3--:R-:W-:Y:S01]  /*bbd0*/  IMAD.MOV.U32 R6, RZ, RZ, R45 ;  /* 0x000000ffff067224 */ /* 0x008fe200078e002d */
[----:B------:R-:W-:Y:S01]  /*bbe0*/  PRMT R95, R8, 0x5410, R5 ;  /* 0x00005410085f7816 */ /* 0x000fe20000000005 */
[----:B------:R-:W-:Y:S01]  /*bbf0*/  IMAD.MOV.U32 R5, RZ, RZ, R66 ;  /* 0x000000ffff057224 */ /* 0x000fe200078e0042 */
[----:B----4-:R3:W4:Y:S01]  /*bc00*/  SHFL.IDX PT, R11, R12, 0x1, 0x1c1f ;  /* 0x003c1f000c0b7f89 */ /* 0x01072200000e0000 */
[----:B------:R-:W-:Y:S01]  /*bc10*/  IMAD.MOV.U32 R8, RZ, RZ, R67 ;  /* 0x000000ffff087224 */ /* 0x000fe200078e0043 */
[----:B------:R-:W-:Y:S01]  /*bc20*/  PRMT R94, R6, 0x5410, R7 ;  /* 0x00005410065e7816 */ /* 0x000fe20000000007 */
[----:B------:R-:W-:Y:S01]  /*bc30*/  IMAD.MOV.U32 R6, RZ, RZ, R65 ;  /* 0x000000ffff067224 */ /* 0x000fe200078e0041 */
[----:B------:R-:W-:Y:S01]  /*bc40*/  PRMT R99, R99, 0x5410, R5 ;  /* 0x0000541063637816 */ /* 0x000fe20000000005 */
[----:B------:R-:W-:Y:S01]  /*bc50*/  IMAD.MOV.U32 R5, RZ, RZ, R82 ;  /* 0x000000ffff057224 */ /* 0x000fe200078e0052 */
[----:B------:R-:W-:Y:S01]  /*bc60*/  MOV R7, R64 ;  /* 0x0000004000077202 */ /* 0x000fe20000000f00 */
[----:B--2---:R2:W1:Y:S01]  /*bc70*/  SHFL.IDX PT, R10, R9, 0x1, 0x1c1f ;  /* 0x003c1f00090a7f89 */ /* 0x00446200000e0000 */
        /* <DEDUP_REMOVED lines=15> */
[----:B------:R-:W-:Y:S01]  /*bd70*/  CS2R R24, SRZ ;  /* 0x0000000000187805 */ /* 0x000fe2000001ff00 */
        /* <DEDUP_REMOVED lines=19> */
[----:B-1----:R-:W-:Y:S01]  /*beb0*/  CS2R R14, SRZ ;  /* 0x00000000000e7805 */ /* 0x002fe2000001ff00 */
[----:B------:R-:W-:Y:S01]  /*bec0*/  PRMT R102, R5, 0x5410, R6 ;  /* 0x0000541005667816 */ /* 0x000fe20000000006 */
[----:B---3--:R-:W-:Y:S01]  /*bed0*/  CS2R R12, SRZ ;  /* 0x00000000000c7805 */ /* 0x008fe2000001ff00 */
[----:B------:R-:W-:Y:S01]  /*bee0*/  CS2R R30, SRZ ;  /* 0x00000000001e7805 */ /* 0x000fe2000001ff00 */
[----:B------:R-:W-:Y:S01]  /*bef0*/  CS2R R28, SRZ ;  /* 0x00000000001c7805 */ /* 0x000fe2000001ff00 */
[----:B------:R-:W-:Y:S05]  /*bf00*/  @P0 BRA `(.L_x_399) ;  /* 0x0000023000000947 */ /* 0x000fea0003800000 */
[C---:B--2-4-:R-:W-:Y:S01]  /*bf10*/  ISETP.GE.AND P0, PT, R57.reuse, c[0x0][0x27c], PT ;  /* 0x00009f0039007a0c */ /* 0x054fe20003f06270 */
[----:B------:R-:W-:Y:S01]  /*bf20*/  CS2R R34, SRZ ;  /* 0x0000000000227805 */ /* 0x000fe2000001ff00 */
[----:B------:R-:W-:Y:S01]  /*bf30*/  CS2R R32, SRZ ;  /* 0x0000000000207805 */ /* 0x000fe2000001ff00 */
[----:B------:R-:W-:Y:S01]  /*bf40*/  CS2R R30, SRZ ;  /* 0x00000000001e7805 */ /* 0x000fe2000001ff00 */
[----:B------:R-:W-:Y:S01]  /*bf50*/  CS2R R28, SRZ ;  /* 0x00000000001c7805 */ /* 0x000fe2000001ff00 */
[----:B------:R-:W-:-:S02]  /*bf60*/  IADD3 R8, R57, 0x20, RZ ;  /* 0x0000002039087810 */ /* 0x000fc40007ffe0ff */
[----:B------:R-:W-:Y:S02]  /*bf70*/  IADD3 R6, R57, 0x40, RZ ;  /* 0x0000004039067810 */ /* 0x000fe40007ffe0ff */
[----:B------:R-:W-:-:S04]  /*bf80*/  ISETP.GE.AND P1, PT, R8, c[0x0][0x27c], PT ;  /* 0x00009f0008007a0c */ /* 0x000fc80003f26270 */
[----:B------:R-:W-:-:S04]  /*bf90*/  @!P0 IMAD.WIDE R14, R57, 0x2, R54 ;  /* 0x00000002390e8825 */ /* 0x000fc800078e0236 */
[----:B------:R-:W-:Y:S01]  /*bfa0*/  @!P0 IMAD.WIDE R12, R57, 0x2, R10 ;  /* 0x00000002390c8825 */ /* 0x000fe200078e020a */
        /* <DEDUP_REMOVED lines=10> */
[----:B------:R-:W-:-:S02]  /*c050*/  CS2R R16, SRZ ;  /* 0x0000000000107805 */ /* 0x000fc4000001ff00 */
[----:B------:R-:W-:-:S03]  /*c060*/  @!P1 LOP3.LUT R7, R7, 0xfffffff8, RZ, 0xc0, !PT ;  /* 0xfffffff807079812 */ /* 0x000fc600078ec0ff */
[----:B------:R-:W-:Y:S02]  /*c070*/  @!P0 SHF.R.S32.HI R5, RZ, 0x1f, R6 ;  /* 0x0000001fff058819 */ /* 0x000fe40000011406 */
[----:B------:R-:W-:Y:S02]  /*c080*/  @!P1 IMAD.WIDE R8, R7, 0x2, R54 ;  /* 0x0000000207089825 */ /* 0x000fe400078e0236 */
[----:B------:R-:W-:Y:S02]  /*c090*/  @!P0 LEA.HI R5, R5, R6, RZ, 0x3 ;  /* 0x0000000605058211 */ /* 0x000fe400078f18ff */
[----:B------:R-:W-:Y:S01]  /*c0a0*/  @!P1 IMAD.WIDE R6, R7, 0x2, R10 ;  /* 0x0000000207069825 */ /* 0x000fe200078e020a */
[----:B-1----:R-:W-:Y:S01]  /*c0b0*/  CS2R R14, SRZ ;  /* 0x00000000000e7805 */ /* 0x002fe2000001ff00 */
[----:B------:R-:W-:Y:S01]  /*c0c0*/  @!P0 LOP3.LUT R5, R5, 0xfffffff8, RZ, 0xc0, !PT ;  /* 0xfffffff805058812 */ /* 0x000fe200078ec0ff */
[----:B------:R1:W5:Y:S01]  /*c0d0*/  @!P1 LD.E.128 R20, [R8.64] ;  /* 0x0000001608149980 */ /* 0x000362000c101d00 */
[----:B--2---:R-:W-:-:S03]  /*c0e0*/  CS2R R12, SRZ ;  /* 0x00000000000c7805 */ /* 0x004fc6000001ff00 */
[----:B------:R-:W-:-:S04]  /*c0f0*/  @!P0 IMAD.WIDE R54, R5, 0x2, R54 ;  /* 0x0000000205368825 */ /* 0x000fc800078e0236 */
[----:B------:R-:W-:Y:S01]  /*c100*/  @!P0 IMAD.WIDE R10, R5, 0x2, R10 ;  /* 0x00000002050a8825 */ /* 0x000fe200078e020a */
[----:B------:R1:W5:Y:S04]  /*c110*/  @!P1 LD.E.128 R12, [R6.64] ;  /* 0x00000016060c9980 */ /* 0x000368000c101d00 */
[----:B------:R1:W5:Y:S04]  /*c120*/  @!P0 LD.E.128 R24, [R54.64] ;  /* 0x0000001636188980 */ /* 0x000368000c101d00 */
[----:B------:R1:W5:Y:S02]  /*c130*/  @!P0 LD.E.128 R16, [R10.64] ;  /* 0x000000160a108980 */ /* 0x000364000c101d00 */
.L_x_399:
[----:B--2-4-:R-:W-:Y:S05]  /*c140*/  BSYNC B0 ;  /* 0x0000000000007941 */ /* 0x014fea0003800000 */
.L_x_398:
[----:B-----5:R-:W-:Y:S01]  /*c150*/  IMAD.MOV.U32 R5, RZ, RZ, R26 ;  /* 0x000000ffff057224 */ /* 0x020fe200078e001a */
[----:B------:R-:W-:Y:S01]  /*c160*/  IADD3 R87, R4, -UR17, RZ ;  /* 0x8000001104577c10 */ /* 0x000fe2000fffe0ff */
[----:B-1----:R-:W-:Y:S01]  /*c170*/  IMAD.MOV.U32 R8, RZ, RZ, R27 ;  /* 0x000000ffff087224 */ /* 0x002fe200078e001b */
        /* <DEDUP_REMOVED lines=11> */
[----:B------:R-:W-:Y:S01]  /*c230*/  PRMT R73, R73, 0x5410, R5 ;  /* 0x0000541049497816 */ /* 0x000fe20000000005 */
[----:B------:R-:W-:Y:S01]  /*c240*/  IMAD.MOV.U32 R5, RZ, RZ, R34 ;  /* 0x000000ffff057224 */ /* 0x000fe200078e0022 */
[----:B------:R-:W-:Y:S01]  /*c250*/  MOV R7, R20 ;  /* 0x0000001400077202 */ /* 0x000fe20000000f00 */
[----:B------:R-:W-:Y:S01]  /*c260*/  IMAD.MOV.U32 R4, RZ, RZ, R13 ;  /* 0x000000ffff047224 */ /* 0x000fe200078e000d */
[----:B------:R-:W-:-:S02]  /*c270*/  ISETP.GE.AND P0, PT, R86, R87, PT ;  /* 0x000000575600720c */ /* 0x000fc40003f06270 */
[----:B------:R-:W-:Y:S01]  /*c280*/  PRMT R72, R6, 0x5410, R7 ;  /* 0x0000541006487816 */ /* 0x000fe20000000007 */
[----:B------:R-:W-:Y:S01]  /*c290*/  IMAD.MOV.U32 R7, RZ, RZ, R32 ;  /* 0x000000ffff077224 */ /* 0x000fe200078e0020 */
[----:B------:R-:W-:Y:S01]  /*c2a0*/  PRMT R85, R85, 0x5410, R5 ;  /* 0x0000541055557816 */ /* 0x000fe20000000005 */
[----:B------:R-:W-:Y:S01]  /*c2b0*/  IMAD.MOV.U32 R5, RZ, RZ, R18 ;  /* 0x000000ffff057224 */ /* 0x000fe200078e0012 */
[----:B------:R-:W-:Y:S02]  /*c2c0*/  MOV R6, R33 ;  /* 0x0000002100067202 */ /* 0x000fe40000000f00 */
[----:B------:R-:W-:Y:S01]  /*c2d0*/  PRMT R73, R8, 0x7610, R73 ;  /* 0x0000761008497816 */ /* 0x000fe20000000049 */
[----:B------:R-:W-:Y:S01]  /*c2e0*/  IMAD.MOV.U32 R8, RZ, RZ, R35 ;  /* 0x000000ffff087224 */ /* 0x000fe200078e0023 */
[----:B------:R-:W-:Y:S01]  /*c2f0*/  PRMT R84, R6, 0x5410, R7 ;  /* 0x0000541006547816 */ /* 0x000fe20000000007 */
[----:B------:R-:W-:Y:S01]  /*c300*/  IMAD.MOV.U32 R7, RZ, RZ, R16 ;  /* 0x000000ffff077224 */ /* 0x000fe200078e0010 */
[----:B------:R-:W-:Y:S01]  /*c310*/  PRMT R54, R54, 0x5410, R5 ;  /* 0x0000541036367816 */ /* 0x000fe20000000005 */
[----:B------:R-:W-:Y:S01]  /*c320*/  IMAD.MOV.U32 R6, RZ, RZ, R17 ;  /* 0x000000ffff067224 */ /* 0x000fe200078e0011 */
[----:B------:R-:W-:-:S02]  /*c330*/  MOV R5, R14 ;  /* 0x0000000e00057202 */ /* 0x000fc40000000f00 */
        /* <DEDUP_REMOVED lines=12> */
[----:B------:R-:W-:-:S04]  /*c400*/  MOV R6, R31 ;  /* 0x0000001f00067202 */ /* 0x000fc80000000f00 */
[----:B------:R-:W-:Y:S02]  /*c410*/  PRMT R75, R6, 0x5410, R7 ;  /* 0x00005410064b7816 */ /* 0x000fe40000000007 */
[----:B------:R-:W-:Y:S01]  /*c420*/  PRMT R74, R4, 0x5410, R5 ;  /* 0x00005410044a7816 */ /* 0x000fe20000000005 */
[----:B------:R-:W-:Y:S05]  /*c430*/  @P0 BRA `(.L_x_401) ;  /* 0x000014e000000947 */ /* 0x000fea0003800000 */
[----:B------:R-:W-:Y:S01]  /*c440*/  ISETP.GE.AND P0, PT, R57, c[0x0][0x27c], PT ;  /* 0x00009f0039007a0c */ /* 0x000fe20003f06270 */
[----:B------:R-:W-:-:S12]  /*c450*/  BSSY B0, `(.L_x_402) ;  /* 0x0000068000007945 */ /* 0x000fd80003800000 */
[----:B------:R-:W-:Y:S05]  /*c460*/  @P0 BRA `(.L_x_403) ;  /* 0x0000066000000947 */ /* 0x000fea0003800000 */
[----:B------:R-:W-:Y:S01]  /*c470*/  MOV R10, c[0x0][0x27c] ;  /* 0x00009f00000a7a02 */ /* 0x000fe20000000f00 */
[----:B------:R-:W-:Y:S01]  /*c480*/  HADD2.F32 R115, -RZ, R102.H0_H0 ;  /* 0x20000066ff737230 */ /* 0x000fe20000004100 */
[----:B------:R-:W-:Y:S01]  /*c490*/  SHF.L.U32 R8, R86, 0x6, RZ ;  /* 0x0000000656087819 */ /* 0x000fe200000006ff */
[----:B------:R-:W-:Y:S01]  /*c4a0*/  HADD2.F32 R124, -RZ, R104.H0_H0 ;  /* 0x20000068ff7c7230 */ /* 0x000fe20000004100 */
        /* <DEDUP_REMOVED lines=9> */
[----:B------:R-:W-:Y:S01]  /*c540*/  HADD2.F32 R103, -RZ, R103.H1_H1 ;  /* 0x30000067ff677230 */ /* 0x000fe20000004100 */
[----:B------:R-:W-:Y:S01]  /*c550*/  SHF.R.U32.HI R7, RZ, 0x3, R8 ;  /* 0x00000003ff077819 */ /* 0x000fe20000011608 */
[----:B------:R-:W-:Y:S01]  /*c560*/  HADD2.F32 R105, -RZ, R105.H1_H1 ;  /* 0x30000069ff697230 */ /* 0x000fe20000004100 */
[----:B------:R-:W-:-:S02]  /*c570*/  LOP3.LUT R4, R8, 0x38, R4, 0xf8, !PT ;  /* 0x0000003808047812 */ /* 0x000fc400078ef804 */
[----:B------:R-:W-:Y:S02]  /*c580*/  SHF.L.U32 R5, R5, 0xa, RZ ;  /* 0x0000000a05057819 */ /* 0x000fe400000006ff */
[----:B------:R-:W-:Y:S02]  /*c590*/  SHF.L.U32 R6, R88, 0x9, RZ ;  /* 0x0000000958067819 */ /* 0x000fe400000006ff */
[----:B------:R-:W-:Y:S02]  /*c5a0*/  LOP3.LUT R101, R8, 0x38, R57, 0xf8, !PT ;  /* 0x0000003808657812 */ /* 0x000fe400078ef839 */
[----:B------:R-:W-:Y:S02]  /*c5b0*/  LOP3.LUT R4, R4, R7, RZ, 0x3c, !PT ;  /* 0x0000000704047212 */ /* 0x000fe400078e3cff */
[----:B------:R-:W-:Y:S02]  /*c5c0*/  LOP3.LUT R5, R5, 0x7fffe000, RZ, 0xc0, !PT ;  /* 0x7fffe00005057812 */ /* 0x000fe400078ec0ff */
[----:B------:R-:W-:-:S02]  /*c5d0*/  LOP3.LUT R101, R6, R101, R7, 0xf6, !PT ;  /* 0x0000006506657212 */ /* 0x000fc400078ef607 */
[----:B------:R-:W-:Y:S02]  /*c5e0*/  IADD3 R4, R4, R5, R6 ;  /* 0x0000000504047210 */ /* 0x000fe40007ffe006 */
[----:B------:R-:W-:Y:S02]  /*c5f0*/  SHF.L.U32 R101, R101, 0x1, RZ ;  /* 0x0000000165657819 */ /* 0x000fe400000006ff */
[----:B------:R-:W-:Y:S02]  /*c600*/  SHF.L.U32 R100, R4, 0x1, RZ ;  /* 0x0000000104647819 */ /* 0x000fe400000006ff */
[--C-:B------:R-:W-:Y:S01]  /*c610*/  SHF.R.U32.HI R106, RZ, 0x10, R79.reuse ;  /* 0x00000010ff6a7819 */ /* 0x100fe2000001164f */
[----:B------:R-:W1:Y:S01]  /*c620*/  LDS.128 R8, [R101+0xc100] ;  /* 0x00c1000065087984 */ /* 0x000e620000000c00 */
[----:B------:R-:W-:Y:S02]  /*c630*/  SHF.R.U64 R78, R78, 0x10, R79 ;  /* 0x000000104e4e7819 */ /* 0x000fe4000000124f */
[----:B------:R-:W-:Y:S01]  /*c640*/  SHF.R.U64 R79, R80, 0x10, R81 ;  /* 0x00000010504f7819 */ /* 0x000fe20000001251 */
[----:B------:R-:W2:Y:S01]  /*c650*/  LDS.128 R4, [R100+0xc100] ;  /* 0x00c1000064047984 */ /* 0x000ea20000000c00 */
[----:B------:R-:W-:Y:S01]  /*c660*/  SHF.R.U64 R82, R82, 0x10, R83 ;  /* 0x0000001052527819 */ /* 0x000fe20000001253 */
[----:B------:R-:W-:Y:S01]  /*c670*/  HADD2.F32 R106, -RZ, R106.H0_H0 ;  /* 0x2000006aff6a7230 */ /* 0x000fe20000004100 */
[----:B------:R-:W-:-:S02]  /*c680*/  SHF.R.U32.HI R80, RZ, 0x10, R81 ;  /* 0x00000010ff507819 */ /* 0x000fc40000011651 */
[----:B------:R-:W-:Y:S01]  /*c690*/  SHF.R.U32.HI R83, RZ, 0x10, R83 ;  /* 0x00000010ff537819 */ /* 0x000fe20000011653 */
[----:B------:R-:W-:Y:S01]  /*c6a0*/  HADD2.F32 R117, -RZ, R82.H0_H0 ;  /* 0x20000052ff757230 */ /* 0x000fe20000004100 */
[--C-:B------:R-:W-:Y:S02]  /*c6b0*/  SHF.R.U64 R76, R76, 0x10, R77.reuse ;  /* 0x000000104c4c7819 */ /* 0x100fe4000000124d */
[----:B------:R-:W-:Y:S01]  /*c6c0*/  SHF.R.U32.HI R77, RZ, 0x10, R77 ;  /* 0x00000010ff4d7819 */ /* 0x000fe2000001164d */
[----:B------:R-:W-:Y:S02]  /*c6d0*/  HADD2.F32 R122, -RZ, R83.H0_H0 ;  /* 0x20000053ff7a7230 */ /* 0x000fe40000004100 */
[--C-:B-1----:R-:W-:Y:S02]  /*c6e0*/  HADD2.F32 R81, -RZ, R11.reuse.H0_H0 ;  /* 0x2000000bff517230 */ /* 0x102fe40000004100 */
[----:B------:R-:W-:Y:S02]  /*c6f0*/  HADD2.F32 R11, -RZ, R11.H1_H1 ;  /* 0x3000000bff0b7230 */ /* 0x000fe40000004100 */
[--C-:B--2---:R-:W-:Y:S01]  /*c700*/  HADD2.F32 R111, -RZ, R7.reuse.H0_H0 ;  /* 0x20000007ff6f7230 */ /* 0x104fe20000004100 */
[----:B------:R-:W-:Y:S01]  /*c710*/  FMUL.FTZ R116, R81, R110 ;  /* 0x0000006e51747220 */ /* 0x000fe20000410000 */
[----:B------:R-:W-:Y:S01]  /*c720*/  HADD2.F32 R7, -RZ, R7.H1_H1 ;  /* 0x30000007ff077230 */ /* 0x000fe20000004100 */
[----:B------:R-:W-:Y:S01]  /*c730*/  FMUL.FTZ R120, R11, R106 ;  /* 0x0000006a0b787220 */ /* 0x000fe20000410000 */
[----:B------:R-:W-:Y:S01]  /*c740*/  HADD2.F32 R107, -RZ, R9.H0_H0 ;  /* 0x20000009ff6b7230 */ /* 0x000fe20000004100 */
[----:B------:R-:W-:Y:S01]  /*c750*/  FMUL.FTZ R110, R111, R110 ;  /* 0x0000006e6f6e7220 */ /* 0x000fe20000410000 */
[----:B------:R-:W-:Y:S01]  /*c760*/  HADD2.F32 R112, -RZ, R5.H0_H0 ;  /* 0x20000005ff707230 */ /* 0x000fe20000004100 */
[----:B------:R-:W-:Y:S01]  /*c770*/  FMUL.FTZ R106, R7, R106 ;  /* 0x0000006a076a7220 */ /* 0x000fe20000410000 */
[----:B------:R-:W-:Y:S01]  /*c780*/  HADD2.F32 R9, -RZ, R9.H1_H1 ;  /* 0x30000009ff097230 */ /* 0x000fe20000004100 */
[-C--:B------:R-:W-:Y:S01]  /*c790*/  FMUL.FTZ R83, R107, R115.reuse ;  /* 0x000000736b537220 */ /* 0x080fe20000410000 */
[----:B------:R-:W-:Y:S01]  /*c7a0*/  HADD2.F32 R108, -RZ, R8.H0_H0 ;  /* 0x20000008ff6c7230 */ /* 0x000fe20000004100 */
[----:B------:R-:W-:Y:S01]  /*c7b0*/  FFMA.FTZ R7, R7, R122, R120 ;  /* 0x0000007a07077223 */ /* 0x000fe20000010078 */
[----:B------:R-:W-:Y:S01]  /*c7c0*/  HADD2.F32 R120, -RZ, R77.H0_H0 ;  /* 0x2000004dff787230 */ /* 0x000fe20000004100 */
[C---:B------:R-:W-:Y:S01]  /*c7d0*/  FMUL.FTZ R115, R112.reuse, R115 ;  /* 0x0000007370737220 */ /* 0x040fe20000410000 */
[----:B------:R-:W-:Y:S01]  /*c7e0*/  HADD2.F32 R5, -RZ, R5.H1_H1 ;  /* 0x30000005ff057230 */ /* 0x000fe20000004100 */
[----:B------:R-:W-:Y:S01]  /*c7f0*/  FFMA.FTZ R83, R112, R124, R83 ;  /* 0x0000007c70537223 */ /* 0x000fe20000010053 */
[----:B------:R-:W-:Y:S01]  /*c800*/  HADD2.F32 R112, -RZ, R80.H0_H0 ;  /* 0x20000050ff707230 */ /* 0x000fe20000004100 */
[----:B------:R-:W-:Y:S01]  /*c810*/  FMUL.FTZ R80, R9, R120 ;  /* 0x0000007809507220 */ /* 0x000fe20000410000 */
[----:B------:R-:W-:Y:S01]  /*c820*/  HADD2.F32 R109, -RZ, R8.H1_H1 ;  /* 0x30000008ff6d7230 */ /* 0x000fe20000004100 */
[----:B------:R-:W-:Y:S01]  /*c830*/  FMUL.FTZ R77, R108, R102 ;  /* 0x000000666c4d7220 */ /* 0x000fe20000410000 */
[----:B------:R-:W-:Y:S01]  /*c840*/  HADD2.F32 R113, -RZ, R4.H0_H0 ;  /* 0x20000004ff717230 */ /* 0x000fe20000004100 */
[C---:B------:R-:W-:Y:S01]  /*c850*/  FMUL.FTZ R120, R5.reuse, R120 ;  /* 0x0000007805787220 */ /* 0x040fe20000410000 */
[----:B------:R-:W-:Y:S01]  /*c860*/  HADD2.F32 R8, -RZ, R10.H0_H0 ;  /* 0x2000000aff087230 */ /* 0x000fe20000004100 */
[----:B------:R-:W-:Y:S01]  /*c870*/  FFMA.FTZ R80, R5, R112, R80 ;  /* 0x0000007005507223 */ /* 0x000fe20000010050 */
[----:B------:R-:W-:Y:S01]  /*c880*/  HADD2.F32 R114, -RZ, R4.H1_H1 ;  /* 0x30000004ff727230 */ /* 0x000fe20000004100 */
[----:B------:R-:W-:Y:S01]  /*c890*/  FMUL.FTZ R5, R113, R102 ;  /* 0x0000006671057220 */ /* 0x000fe20000410000 */
[----:B------:R-:W-:Y:S01]  /*c8a0*/  HADD2.F32 R4, -RZ, R6.H0_H0 ;  /* 0x20000006ff047230 */ /* 0x000fe20000004100 */
[----:B------:R-:W-:Y:S01]  /*c8b0*/  FFMA.FTZ R116, R111, R118, R116 ;  /* 0x000000766f747223 */ /* 0x000fe20000010074 */
[----:B------:R-:W-:Y:S01]  /*c8c0*/  HADD2.F32 R10, -RZ, R10.H1_H1 ;  /* 0x3000000aff0a7230 */ /* 0x000fe20000004100 */
[----:B------:R-:W-:Y:S01]  /*c8d0*/  FFMA.FTZ R77, R113, R104, R77 ;  /* 0x00000068714d7223 */ /* 0x000fe2000001004d */
[----:B------:R-:W-:Y:S01]  /*c8e0*/  HADD2.F32 R111, -RZ, R76.H0_H0 ;  /* 0x2000004cff6f7230 */ /* 0x000fe20000004100 */
[-C--:B------:R-:W-:Y:S01]  /*c8f0*/  FMUL.FTZ R102, R8, R103.reuse ;  /* 0x0000006708667220 */ /* 0x080fe20000410000 */
[----:B------:R-:W-:Y:S01]  /*c900*/  HADD2.F32 R113, -RZ, R78.H0_H0 ;  /* 0x2000004eff717230 */ /* 0x000fe20000004100 */
[C---:B------:R-:W-:Y:S01]  /*c910*/  FMUL.FTZ R103, R4.reuse, R103 ;  /* 0x0000006704677220 */ /* 0x040fe20000410000 */
[----:B------:R-:W-:Y:S01]  /*c920*/  HADD2.F32 R6, -RZ, R6.H1_H1 ;  /* 0x30000006ff067230 */ /* 0x000fe20000004100 */
[----:B------:R-:W-:Y:S01]  /*c930*/  FFMA.FTZ R76, R4, R105, R102 ;  /* 0x00000069044c7223 */ /* 0x000fe20000010066 */
[----:B------:R-:W-:Y:S01]  /*c940*/  HADD2.F32 R4, -RZ, R79.H0_H0 ;  /* 0x2000004fff047230 */ /* 0x000fe20000004100 */
[----:B------:R-:W-:Y:S01]  /*c950*/  FMUL.FTZ R119, R109, R111 ;  /* 0x0000006f6d777220 */ /* 0x000fe20000410000 */
[----:B------:R-:W-:Y:S01]  /*c960*/  F2FP.PACK_AB R7, R7, R116 ;  /* 0x000000740707723e */ /* 0x000fe200000000ff */
[----:B------:R-:W-:-:S02]  /*c970*/  FMUL.FTZ R79, R10, R113 ;  /* 0x000000710a4f7220 */ /* 0x000fc40000410000 */
[----:B------:R-:W-:Y:S02]  /*c980*/  FMUL.FTZ R111, R114, R111 ;  /* 0x0000006f726f7220 */ /* 0x000fe40000410000 */
[----:B------:R-:W-:Y:S02]  /*c990*/  FMUL.FTZ R113, R6, R113 ;  /* 0x0000007106717220 */ /* 0x000fe40000410000 */
[----:B------:R-:W-:Y:S02]  /*c9a0*/  FFMA.FTZ R110, R81, R118, -R110 ;  /* 0x00000076516e7223 */ /* 0x000fe4000001086e */
        /* <DEDUP_REMOVED lines=8> */
[----:B------:R-:W-:-:S02]  /*ca30*/  FFMA.FTZ R111, R109, R4, -R111 ;  /* 0x000000046d6f7223 */ /* 0x000fc4000001086f */
[-C--:B------:R-:W-:Y:S02]  /*ca40*/  FFMA.FTZ R10, R10, R117.reuse, -R113 ;  /* 0x000000750a0a7223 */ /* 0x080fe40000010871 */
[----:B------:R-:W-:Y:S01]  /*ca50*/  FFMA.FTZ R114, R114, R4, R119 ;  /* 0x0000000472727223 */ /* 0x000fe20000010077 */
[----:B------:R-:W-:Y:S01]  /*ca60*/  F2FP.PACK_AB R8, R111, R104 ;  /* 0x000000686f08723e */ /* 0x000fe200000000ff */
[----:B------:R-:W-:Y:S01]  /*ca70*/  FFMA.FTZ R79, R6, R117, R79 ;  /* 0x00000075064f7223 */ /* 0x000fe2000001004f */
[----:B------:R-:W-:Y:S02]  /*ca80*/  F2FP.PACK_AB R10, R10, R103 ;  /* 0x000000670a0a723e */ /* 0x000fe400000000ff */
[----:B------:R-:W-:Y:S02]  /*ca90*/  F2FP.PACK_AB R4, R114, R77 ;  /* 0x0000004d7204723e */ /* 0x000fe400000000ff */
[----:B------:R-:W-:Y:S01]  /*caa0*/  F2FP.PACK_AB R6, R79, R76 ;  /* 0x0000004c4f06723e */ /* 0x000fe200000000ff */
[----:B------:R1:W-:Y:S04]  /*cab0*/  STS.128 [R101+0xc100], R8 ;  /* 0x00c1000865007388 */ /* 0x0003e80000000c00 */
[----:B------:R1:W-:Y:S02]  /*cac0*/  STS.128 [R100+0xc100], R4 ;  /* 0x00c1000464007388 */ /* 0x0003e40000000c00 */
.L_x_403:
[----:B------:R-:W-:Y:S05]  /*cad0*/  BSYNC B0 ;  /* 0x0000000000007941 */ /* 0x000fea0003800000 */
.L_x_402:
[----:B-1----:R-:W-:Y:S01]  /*cae0*/  IADD3 R8, R57, 0x20, RZ ;  /* 0x0000002039087810 */ /* 0x002fe20007ffe0ff */
[----:B------:R-:W-:Y:S03]  /*caf0*/  BSSY B0, `(.L_x_404) ;  /* 0x0000071000007945 */ /* 0x000fe60003800000 */
[----:B------:R-:W-:-:S13]  /*cb00*/  ISETP.GE.AND P0, PT, R8, c[0x0][0x27c], PT ;  /* 0x00009f0008007a0c */ /* 0x000fda0003f06270 */
[----:B------:R-:W-:Y:S05]  /*cb10*/  @P0 BRA `(.L_x_405) ;  /* 0x000006e000000947 */ /* 0x000fea0003800000 */
[----:B------:R-:W-:Y:S01]  /*cb20*/  SHF.R.S32.HI R7, RZ, 0x1f, R8 ;  /* 0x0000001fff077819 */ /* 0x000fe20000011408 */
[----:B------:R-:W-:Y:S01]  /*cb30*/  HADD2.F32 R108, -RZ, R97.H0_H0 ;  /* 0x20000061ff6c7230 */ /* 0x000fe20000004100 */
[----:B------:R-:W-:Y:S01]  /*cb40*/  MOV R4, c[0x0][0x27c] ;  /* 0x00009f0000047a02 */ /* 0x000fe20000000f00 */
[--C-:B------:R-:W-:Y:S01]  /*cb50*/  HADD2.F32 R82, -RZ, R96.reuse.H0_H0 ;  /* 0x20000060ff527230 */ /* 0x100fe20000004100 */
[CC--:B------:R-:W-:Y:S01]  /*cb60*/  LEA.HI R6, R7.reuse, R8.reuse, RZ, 0x3 ;  /* 0x0000000807067211 */ /* 0x0c0fe200078f18ff */
[----:B------:R-:W-:Y:S01]  /*cb70*/  HADD2.F32 R114, -RZ, R99.H0_H0 ;  /* 0x20000063ff727230 */ /* 0x000fe20000004100 */
[----:B------:R-:W-:Y:S01]  /*cb80*/  LEA.HI R7, R7, R8, RZ, 0x6 ;  /* 0x0000000807077211 */ /* 0x000fe200078f30ff */
[----:B------:R-:W-:Y:S01]  /*cb90*/  HADD2.F32 R96, -RZ, R96.H1_H1 ;  /* 0x30000060ff607230 */ /* 0x000fe20000004100 */
[----:B------:R-:W-:Y:S01]  /*cba0*/  SHF.R.S32.HI R9, RZ, 0x3, R6 ;  /* 0x00000003ff097819 */ /* 0x000fe20000011406 */
[--C-:B------:R-:W-:Y:S01]  /*cbb0*/  HADD2.F32 R106, -RZ, R98.reuse.H0_H0 ;  /* 0x20000062ff6a7230 */ /* 0x100fe20000004100 */
[----:B------:R-:W-:Y:S01]  /*cbc0*/  SHF.L.U32 R5, R86, 0x6, RZ ;  /* 0x0000000656057819 */ /* 0x000fe200000006ff */
[----:B------:R-:W-:Y:S01]  /*cbd0*/  IMAD.SHL.U32 R7, R7, 0x80, RZ ;  /* 0x0000008007077824 */ /* 0x000fe200078e00ff */
[----:B------:R-:W-:Y:S01]  /*cbe0*/  LEA.HI R4, R4, R9, RZ, 0x1d ;  /* 0x0000000904047211 */ /* 0x000fe200078fe8ff */
[----:B------:R-:W-:Y:S01]  /*cbf0*/  HADD2.F32 R98, -RZ, R98.H1_H1 ;  /* 0x30000062ff627230 */ /* 0x000fe20000004100 */
[----:B------:R-:W-:Y:S01]  /*cc00*/  LOP3.LUT R5, R5, 0x1c0, RZ, 0xc0, !PT ;  /* 0x000001c005057812 */ /* 0x000fe200078ec0ff */
[----:B------:R-:W-:Y:S01]  /*cc10*/  HADD2.F32 R97, -RZ, R97.H1_H1 ;  /* 0x30000061ff617230 */ /* 0x000fe20000004100 */
[----:B------:R-:W-:Y:S01]  /*cc20*/  SHF.R.S32.HI R9, RZ, 0x1f, R4 ;  /* 0x0000001fff097819 */ /* 0x000fe20000011404 */
[----:B------:R-:W-:Y:S01]  /*cc30*/  HADD2.F32 R99, -RZ, R99.H1_H1 ;  /* 0x30000063ff637230 */ /* 0x000fe20000004100 */
[----:B------:R-:W-:-:S02]  /*cc40*/  LOP3.LUT R7, R7, 0x7fffe000, RZ, 0xc0, !PT ;  /* 0x7fffe00007077812 */ /* 0x000fc400078ec0ff */
[----:B------:R-:W-:Y:S01]  /*cc50*/  LEA.HI R9, R9, R4, RZ, 0x3 ;  /* 0x0000000409097211 */ /* 0x000fe200078f18ff */
[----:B------:R-:W-:Y:S01]  /*cc60*/  IMAD.SHL.U32 R4, R4, 0x8, RZ ;  /* 0x0000000804047824 */ /* 0x000fe200078e00ff */
[----:B------:R-:W-:Y:S02]  /*cc70*/  LOP3.LUT R11, R5, 0x38, R6, 0xf8, !PT ;  /* 0x00000038050b7812 */ /* 0x000fe400078ef806 */
[----:B------:R-:W-:Y:S02]  /*cc80*/  SHF.L.U32 R9, R9, 0xa, RZ ;  /* 0x0000000a09097819 */ /* 0x000fe400000006ff */
[----:B------:R-:W-:Y:S02]  /*cc90*/  SHF.R.U32.HI R6, RZ, 0x3, R5 ;  /* 0x00000003ff067819 */ /* 0x000fe40000011605 */
[----:B------:R-:W-:Y:S02]  /*cca0*/  LEA R8, R88, R7, 0x9 ;  /* 0x0000000758087211 */ /* 0x000fe400078e48ff */
[----:B------:R-:W-:-:S02]  /*ccb0*/  LOP3.LUT R7, R5, 0x38, R4, 0xf8, !PT ;  /* 0x0000003805077812 */ /* 0x000fc400078ef804 */
[----:B------:R-:W-:Y:S02]  /*ccc0*/  LOP3.LUT R5, R9, 0x7fffe000, RZ, 0xc0, !PT ;  /* 0x7fffe00009057812 */ /* 0x000fe400078ec0ff */
[-C--:B------:R-:W-:Y:S02]  /*ccd0*/  LOP3.LUT R11, R11, R6.reuse, RZ, 0x3c, !PT ;  /* 0x000000060b0b7212 */ /* 0x080fe400078e3cff */
[----:B------:R-:W-:Y:S01]  /*cce0*/  LOP3.LUT R4, R7, R6, RZ, 0x3c, !PT ;  /* 0x0000000607047212 */ /* 0x000fe200078e3cff */
[----:B------:R-:W-:Y:S01]  /*ccf0*/  IMAD R5, R88, 0x200, R5 ;  /* 0x0000020058057824 */ /* 0x000fe200078e0205 */
[----:B------:R-:W-:Y:S01]  /*cd00*/  SHF.R.U32.HI R78, RZ, 0x10, R61 ;  /* 0x00000010ff4e7819 */ /* 0x000fe2000001163d */
[----:B------:R-:W-:Y:S01]  /*cd10*/  IMAD.IADD R8, R8, 0x1, R11 ;  /* 0x0000000108087824 */ /* 0x000fe200078e020b */
[--C-:B------:R-:W-:Y:S02]  /*cd20*/  SHF.R.U64 R64, R64, 0x10, R65.reuse ;  /* 0x0000001040407819 */ /* 0x100fe40000001241 */
[----:B------:R-:W-:Y:S01]  /*cd30*/  IADD3 R4, R5, R4, RZ ;  /* 0x0000000405047210 */ /* 0x000fe20007ffe0ff */
[----:B------:R-:W-:Y:S01]  /*cd40*/  HADD2.F32 R78, -RZ, R78.H0_H0 ;  /* 0x2000004eff4e7230 */ /* 0x000fe20000004100 */
[----:B------:R-:W-:Y:S01]  /*cd50*/  SHF.L.U32 R77, R8, 0x1, RZ ;  /* 0x00000001084d7819 */ /* 0x000fe200000006ff */
[----:B------:R-:W-:Y:S01]  /*cd60*/  HADD2.F32 R64, -RZ, R64.H0_H0 ;  /* 0x20000040ff407230 */ /* 0x000fe20000004100 */
[----:B------:R-:W-:Y:S01]  /*cd70*/  SHF.R.U32.HI R65, RZ, 0x10, R65 ;  /* 0x00000010ff417819 */ /* 0x000fe20000011641 */
[----:B------:R-:W-:Y:S01]  /*cd80*/  IMAD.SHL.U32 R76, R4, 0x2, RZ ;  /* 0x00000002044c7824 */ /* 0x000fe200078e00ff */
[----:B------:R-:W-:Y:S01]  /*cd90*/  SHF.R.U64 R60, R60, 0x10, R61 ;  /* 0x000000103c3c7819 */ /* 0x000fe2000000123d */
[----:B------:R-:W1:Y:S01]  /*cda0*/  LDS.128 R8, [R77+0xc100] ;  /* 0x00c100004d087984 */ /* 0x000e620000000c00 */
[--C-:B------:R-:W-:Y:S01]  /*cdb0*/  SHF.R.U64 R61, R66, 0x10, R67.reuse ;  /* 0x00000010423d7819 */ /* 0x100fe20000001243 */
[----:B------:R-:W-:Y:S01]  /*cdc0*/  HADD2.F32 R110, -RZ, R65.H0_H0 ;  /* 0x20000041ff6e7230 */ /* 0x000fe20000004100 */
[----:B------:R-:W-:Y:S01]  /*cdd0*/  SHF.R.U32.HI R66, RZ, 0x10, R67 ;  /* 0x00000010ff427819 */ /* 0x000fe20000011643 */
[----:B------:R-:W2:Y:S01]  /*cde0*/  LDS.128 R4, [R76+0xc100] ;  /* 0x00c100004c047984 */ /* 0x000ea20000000c00 */
[----:B------:R-:W-:-:S02]  /*cdf0*/  SHF.R.U64 R62, R62, 0x10, R63 ;  /* 0x000000103e3e7819 */ /* 0x000fc4000000123f */
[----:B------:R-:W-:Y:S01]  /*ce00*/  SHF.R.U32.HI R63, RZ, 0x10, R63 ;  /* 0x00000010ff3f7819 */ /* 0x000fe2000001163f */
[----:B------:R-:W-:Y:S02]  /*ce10*/  HADD2.F32 R116, -RZ, R66.H0_H0 ;  /* 0x20000042ff747230 */ /* 0x000fe40000004100 */
[--C-:B-1----:R-:W-:Y:S02]  /*ce20*/  HADD2.F32 R79, -RZ, R9.reuse.H1_H1 ;  /* 0x30000009ff4f7230 */ /* 0x102fe40000004100 */
[----:B------:R-:W-:Y:S02]  /*ce30*/  HADD2.F32 R67, -RZ, R9.H0_H0 ;  /* 0x20000009ff437230 */ /* 0x000fe40000004100 */
[----:B------:R-:W-:Y:S01]  /*ce40*/  HADD2.F32 R9, -RZ, R11.H0_H0 ;  /* 0x2000000bff097230 */ /* 0x000fe20000004100 */
[----:B------:R-:W-:Y:S01]  /*ce50*/  FMUL.FTZ R65, R79, R78 ;  /* 0x0000004e4f417220 */ /* 0x000fe20000410000 */
[--C-:B--2---:R-:W-:Y:S01]  /*ce60*/  HADD2.F32 R100, -RZ, R5.reuse.H1_H1 ;  /* 0x30000005ff647230 */ /* 0x104fe20000004100 */
[----:B------:R-:W-:Y:S01]  /*ce70*/  FMUL.FTZ R104, R67, R82 ;  /* 0x0000005243687220 */ /* 0x000fe20000410000 */
[----:B------:R-:W-:Y:S01]  /*ce80*/  HADD2.F32 R83, -RZ, R5.H0_H0 ;  /* 0x20000005ff537230 */ /* 0x000fe20000004100 */
[----:B------:R-:W-:Y:S01]  /*ce90*/  FMUL.FTZ R112, R9, R108 ;  /* 0x0000006c09707220 */ /* 0x000fe20000410000 */
[----:B------:R-:W-:Y:S01]  /*cea0*/  HADD2.F32 R5, -RZ, R7.H0_H0 ;  /* 0x20000007ff057230 */ /* 0x000fe20000004100 */
[C---:B------:R-:W-:Y:S01]  /*ceb0*/  FMUL.FTZ R78, R100.reuse, R78 ;  /* 0x0000004e644e7220 */ /* 0x040fe20000410000 */
[----:B------:R-:W-:Y:S01]  /*cec0*/  HADD2.F32 R80, -RZ, R8.H0_H0 ;  /* 0x20000008ff507230 */ /* 0x000fe20000004100 */
[----:B------:R-:W-:Y:S01]  /*ced0*/  FFMA.FTZ R65, R100, R110, R65 ;  /* 0x0000006e64417223 */ /* 0x000fe20000010041 */
[----:B------:R-:W-:Y:S01]  /*cee0*/  HADD2.F32 R11, -RZ, R11.H1_H1 ;  /* 0x3000000bff0b7230 */ /* 0x000fe20000004100 */
[C---:B------:R-:W-:Y:S01]  /*cef0*/  FMUL.FTZ R108, R5.reuse, R108 ;  /* 0x0000006c056c7220 */ /* 0x040fe20000410000 */
[----:B------:R-:W-:Y:S01]  /*cf00*/  HADD2.F32 R100, -RZ, R63.H0_H0 ;  /* 0x2000003fff647230 */ /* 0x000fe20000004100 */
[----:B------:R-:W-:Y:S01]  /*cf10*/  FFMA.FTZ R112, R5, R114, R112 ;  /* 0x0000007205707223 */ /* 0x000fe20000010070 */
[----:B------:R-:W-:Y:S01]  /*cf20*/  HADD2.F32 R101, -RZ, R4.H0_H0 ;  /* 0x20000004ff657230 */ /* 0x000fe20000004100 */
[----:B------:R-:W-:Y:S01]  /*cf30*/  FMUL.FTZ R5, R80, R96 ;  /* 0x0000006050057220 */ /* 0x000fe20000410000 */
[----:B------:R-:W-:Y:S01]  /*cf40*/  HADD2.F32 R81, -RZ, R8.H1_H1 ;  /* 0x30000008ff517230 */ /* 0x000fe20000004100 */
[----:B------:R-:W-:Y:S01]  /*cf50*/  FMUL.FTZ R66, R11, R100 ;  /* 0x000000640b427220 */ /* 0x000fe20000410000 */
[----:B------:R-:W-:Y:S01]  /*cf60*/  HADD2.F32 R7, -RZ, R7.H1_H1 ;  /* 0x30000007ff077230 */ /* 0x000fe20000004100 */
[C---:B------:R-:W-:Y:S01]  /*cf70*/  FMUL.FTZ R63, R101.reuse, R96 ;  /* 0x00000060653f7220 */ /* 0x040fe20000410000 */
[----:B------:R-:W-:Y:S01]  /*cf80*/  HADD2.F32 R8, -RZ, R10.H0_H0 ;  /* 0x2000000aff087230 */ /* 0x000fe20000004100 */
[----:B------:R-:W-:Y:S01]  /*cf90*/  FFMA.FTZ R101, R101, R98, R5 ;  /* 0x0000006265657223 */ /* 0x000fe20000010005 */
[----:B------:R-:W-:Y:S01]  /*cfa0*/  HADD2.F32 R102, -RZ, R4.H1_H1 ;  /* 0x30000004ff667230 */ /* 0x000fe20000004100 */
[----:B------:R-:W-:Y:S01]  /*cfb0*/  FMUL.FTZ R100, R7, R100 ;  /* 0x0000006407647220 */ /* 0x000fe20000410000 */
[----:B------:R-:W-:Y:S01]  /*cfc0*/  HADD2.F32 R4, -RZ, R6.H0_H0 ;  /* 0x20000006ff047230 */ /* 0x000fe20000004100 */
[C---:B------:R-:W-:Y:S01]  /*cfd0*/  FMUL.FTZ R82, R83.reuse, R82 ;  /* 0x0000005253527220 */ /* 0x040fe20000410000 */
[----:B------:R-:W-:Y:S01]  /*cfe0*/  HADD2.F32 R10, -RZ, R10.H1_H1 ;  /* 0x3000000aff0a7230 */ /* 0x000fe20000004100 */
[----:B------:R-:W-:Y:S01]  /*cff0*/  FFMA.FTZ R104, R83, R106, R104 ;  /* 0x0000006a53687223 */ /* 0x000fe20000010068 */
[----:B------:R-:W-:Y:S01]  /*d000*/  HADD2.F32 R83, -RZ, R62.H0_H0 ;  /* 0x2000003eff537230 */ /* 0x000fe20000004100 */
[----:B------:R-:W-:Y:S01]  /*d010*/  FFMA.FTZ R7, R7, R116, R66 ;  /* 0x0000007407077223 */ /* 0x000fe20000010042 */
[----:B------:R-:W-:Y:S01]  /*d020*/  HADD2.F32 R66, -RZ, R60.H0_H0 ;  /* 0x2000003cff427230 */ /* 0x000fe20000004100 */
[-C--:B------:R-:W-:Y:S01]  /*d030*/  FMUL.FTZ R5, R8, R97.reuse ;  /* 0x0000006108057220 */ /* 0x080fe20000410000 */
[----:B------:R-:W-:Y:S01]  /*d040*/  HADD2.F32 R6, -RZ, R6.H1_H1 ;  /* 0x30000006ff067230 */ /* 0x000fe20000004100 */
[C---:B------:R-:W-:Y:S01]  /*d050*/  FMUL.FTZ R97, R4.reuse, R97 ;  /* 0x0000006104617220 */ /* 0x040fe20000410000 */
[----:B------:R-:W-:Y:S01]  /*d060*/  F2FP.PACK_AB R7, R7, R112 ;  /* 0x000000700707723e */ /* 0x000fe200000000ff */
[----:B------:R-:W-:Y:S01]  /*d070*/  FFMA.FTZ R60, R4, R99, R5 ;  /* 0x00000063043c7223 */ /* 0x000fe20000010005 */
[----:B------:R-:W-:Y:S01]  /*d080*/  HADD2.F32 R5, -RZ, R61.H0_H0 ;  /* 0x2000003dff057230 */ /* 0x000fe20000004100 */
[----:B------:R-:W-:-:S02]  /*d090*/  FMUL.FTZ R103, R81, R66 ;  /* 0x0000004251677220 */ /* 0x000fc40000410000 */
[-C--:B------:R-:W-:Y:S02]  /*d0a0*/  FMUL.FTZ R61, R10, R83.reuse ;  /* 0x000000530a3d7220 */ /* 0x080fe40000410000 */
[----:B------:R-:W-:Y:S02]  /*d0b0*/  FMUL.FTZ R66, R102, R66 ;  /* 0x0000004266427220 */ /* 0x000fe40000410000 */
[----:B------:R-:W-:Y:S02]  /*d0c0*/  FMUL.FTZ R83, R6, R83 ;  /* 0x0000005306537220 */ /* 0x000fe40000410000 */
[----:B------:R-:W-:Y:S02]  /*d0d0*/  FFMA.FTZ R97, R8, R99, -R97 ;  /* 0x0000006308617223 */ /* 0x000fe40000010861 */
[----:B------:R-:W-:Y:S02]  /*d0e0*/  FFMA.FTZ R82, R67, R106, -R82 ;  /* 0x0000006a43527223 */ /* 0x000fe40000010852 */
[----:B------:R-:W-:-:S02]  /*d0f0*/  FFMA.FTZ R79, R79, R110, -R78 ;  /* 0x0000006e4f4f7223 */ /* 0x000fc4000001084e */
[----:B------:R-:W-:Y:S02]  /*d100*/  FFMA.FTZ R108, R9, R114, -R108 ;  /* 0x00000072096c7223 */ /* 0x000fe4000001086c */
[----:B------:R-:W-:Y:S01]  /*d110*/  FFMA.FTZ R11, R11, R116, -R100 ;  /* 0x000000740b0b7223 */ /* 0x000fe20000010864 */
[----:B------:R-:W-:Y:S01]  /*d120*/  F2FP.PACK_AB R9, R79, R82 ;  /* 0x000000524f09723e */ /* 0x000fe200000000ff */
[----:B------:R-:W-:Y:S02]  /*d130*/  FFMA.FTZ R63, R80, R98, -R63 ;  /* 0x00000062503f7223 */ /* 0x000fe4000001083f */
[----:B------:R-:W-:Y:S01]  /*d140*/  FFMA.FTZ R8, R81, R64, -R66 ;  /* 0x0000004051087223 */ /* 0x000fe20000010842 */
[----:B------:R-:W-:Y:S01]  /*d150*/  F2FP.PACK_AB R11, R11, R108 ;  /* 0x0000006c0b0b723e */ /* 0x000fe200000000ff */
[----:B------:R-:W-:Y:S02]  /*d160*/  FFMA.FTZ R10, R10, R5, -R83 ;  /* 0x000000050a0a7223 */ /* 0x000fe40000010853 */
[----:B------:R-:W-:Y:S01]  /*d170*/  FFMA.FTZ R4, R102, R64, R103 ;  /* 0x0000004066047223 */ /* 0x000fe20000010067 */
[----:B------:R-:W-:Y:S01]  /*d180*/  F2FP.PACK_AB R8, R8, R63 ;  /* 0x0000003f0808723e */ /* 0x000fe200000000ff */
[----:B------:R-:W-:Y:S01]  /*d190*/  FFMA.FTZ R61, R6, R5, R61 ;  /* 0x00000005063d7223 */ /* 0x000fe2000001003d */
[----:B------:R-:W-:-:S02]  /*d1a0*/  F2FP.PACK_AB R10, R10, R97 ;  /* 0x000000610a0a723e */ /* 0x000fc400000000ff */
[----:B------:R-:W-:Y:S02]  /*d1b0*/  F2FP.PACK_AB R5, R65, R104 ;  /* 0x000000684105723e */ /* 0x000fe400000000ff */
[----:B------:R-:W-:Y:S01]  /*d1c0*/  F2FP.PACK_AB R4, R4, R101 ;  /* 0x000000650404723e */ /* 0x000fe200000000ff */
[----:B------:R1:W-:Y:S01]  /*d1d0*/  STS.128 [R77+0xc100], R8 ;  /* 0x00c100084d007388 */ /* 0x0003e20000000c00 */
[----:B------:R-:W-:-:S05]  /*d1e0*/  F2FP.PACK_AB R6, R61, R60 ;  /* 0x0000003c3d06723e */ /* 0x000fca00000000ff */
[----:B------:R1:W-:Y:S02]  /*d1f0*/  STS.128 [R76+0xc100], R4 ;  /* 0x00c100044c007388 */ /* 0x0003e40000000c00 */
.L_x_405:
[----:B------:R-:W-:Y:S05]  /*d200*/  BSYNC B0 ;  /* 0x0000000000007941 */ /* 0x000fea0003800000 */
.L_x_404:
[----:B-1----:R-:W-:-:S04]  /*d210*/  IADD3 R8, R57, 0x40, RZ ;  /* 0x0000004039087810 */ /* 0x002fc80007ffe0ff */
        /* <DEDUP_REMOVED lines=112> */
.L_x_401:
[----:B------:R-:W-:Y:S05]  /*d920*/  BSYNC B1 ;  /* 0x0000000000017941 */ /* 0x000fea0003800000 */
.L_x_400:
        /* <DEDUP_REMOVED lines=9> */
[----:B------:R-:W-:Y:S01]  /*d9c0*/  HADD2.F32 R80, -RZ, R84.H0_H0 ;  /* 0x20000054ff507230 */ /* 0x000fe20000004100 */
[----:B------:R-:W-:Y:S01]  /*d9d0*/  LEA.HI R8, R8, R89, RZ, 0x1d ;  /* 0x0000005908087211 */ /* 0x000fe200078fe8ff */
[----:B------:R-:W-:Y:S01]  /*d9e0*/  HADD2.F32 R46, -RZ, R75.H0_H0 ;  /* 0x2000004bff2e7230 */ /* 0x000fe20000004100 */
[----:B------:R-:W-:Y:S01]  /*d9f0*/  LEA.HI R4, R5, R86, RZ, 0x3 ;  /* 0x0000005605047211 */ /* 0x000fe200078f18ff */
[----:B------:R-:W-:Y:S01]  /*da00*/  HADD2.F32 R74, -RZ, R74.H1_H1 ;  /* 0x3000004aff4a7230 */ /* 0x000fe20000004100 */
[----:B------:R-:W-:Y:S01]  /*da10*/  SHF.R.S32.HI R5, RZ, 0x1f, R8 ;  /* 0x0000001fff057819 */ /* 0x000fe20000011408 */
[----:B------:R-:W-:Y:S01]  /*da20*/  HADD2.F32 R66, -RZ, R85.H0_H0 ;  /* 0x20000055ff427230 */ /* 0x000fe20000004100 */
[----:B------:R-:W-:Y:S01]  /*da30*/  SHF.L.U32 R6, R86, 0x6, RZ ;  /* 0x0000000656067819 */ /* 0x000fe200000006ff */
[----:B------:R-:W-:Y:S01]  /*da40*/  IMAD.SHL.U32 R4, R4, 0x40, RZ ;  /* 0x0000004004047824 */ /* 0x000fe200078e00ff */
[----:B------:R-:W-:Y:S01]  /*da50*/  LEA.HI R5, R5, R8, RZ, 0x3 ;  /* 0x0000000805057211 */ /* 0x000fe200078f18ff */
[----:B------:R-:W-:Y:S01]  /*da60*/  HADD2.F32 R84, -RZ, R84.H1_H1 ;  /* 0x30000054ff547230 */ /* 0x000fe20000004100 */
[----:B------:R-:W-:Y:S01]  /*da70*/  LOP3.LUT R6, R6, 0x1c0, RZ, 0xc0, !PT ;  /* 0x000001c006067812 */ /* 0x000fe200078ec0ff */
[----:B------:R-:W-:Y:S01]  /*da80*/  HADD2.F32 R75, -RZ, R75.H1_H1 ;  /* 0x3000004bff4b7230 */ /* 0x000fe20000004100 */
[----:B------:R-:W-:Y:S01]  /*da90*/  SHF.L.U32 R7, R8, 0x3, RZ ;  /* 0x0000000308077819 */ /* 0x000fe200000006ff */
[----:B------:R-:W-:Y:S01]  /*daa0*/  IMAD.SHL.U32 R5, R5, 0x400, RZ ;  /* 0x0000040005057824 */ /* 0x000fe200078e00ff */
[----:B------:R-:W-:Y:S01]  /*dab0*/  LOP3.LUT R10, R6, 0x38, R57, 0xf8, !PT ;  /* 0x00000038060a7812 */ /* 0x000fe200078ef839 */
[----:B------:R-:W-:Y:S01]  /*dac0*/  HADD2.F32 R85, -RZ, R85.H1_H1 ;  /* 0x30000055ff557230 */ /* 0x000fe20000004100 */
[----:B------:R-:W-:-:S02]  /*dad0*/  SHF.R.U32.HI R9, RZ, 0x3, R6 ;  /* 0x00000003ff097819 */ /* 0x000fc40000011606 */
[----:B------:R-:W-:Y:S02]  /*dae0*/  LOP3.LUT R4, R4, 0xfffffe00, RZ, 0xc0, !PT ;  /* 0xfffffe0004047812 */ /* 0x000fe400078ec0ff */
[----:B------:R-:W-:Y:S02]  /*daf0*/  LOP3.LUT R6, R6, 0x38, R7, 0xf8, !PT ;  /* 0x0000003806067812 */ /* 0x000fe400078ef807 */
[----:B------:R-:W-:Y:S02]  /*db00*/  LOP3.LUT R10, R4, R10, R9, 0xf6, !PT ;  /* 0x0000000a040a7212 */ /* 0x000fe400078ef609 */
[----:B------:R-:W-:Y:S02]  /*db10*/  LOP3.LUT R9, R6, R9, RZ, 0x3c, !PT ;  /* 0x0000000906097212 */ /* 0x000fe400078e3cff */
[----:B------:R-:W-:Y:S02]  /*db20*/  LOP3.LUT R5, R5, 0x7fffe000, RZ, 0xc0, !PT ;  /* 0x7fffe00005057812 */ /* 0x000fe400078ec0ff */
[----:B------:R-:W-:-:S02]  /*db30*/  SHF.L.U32 R41, R10, 0x1, RZ ;  /* 0x000000010a297819 */ /* 0x000fc400000006ff */
[----:B------:R-:W-:Y:S02]  /*db40*/  IADD3 R40, R9, R5, R4 ;  /* 0x0000000509287210 */ /* 0x000fe40007ffe004 */
[--C-:B------:R-:W-:Y:S01]  /*db50*/  SHF.R.U32.HI R42, RZ, 0x10, R31.reuse ;  /* 0x00000010ff2a7819 */ /* 0x100fe2000001161f */
[----:B------:R-:W1:Y:S01]  /*db60*/  LDS.128 R8, [R41+0xc100] ;  /* 0x00c1000029087984 */ /* 0x000e620000000c00 */
[----:B------:R-:W-:Y:S02]  /*db70*/  SHF.L.U32 R40, R40, 0x1, RZ ;  /* 0x0000000128287819 */ /* 0x000fe400000006ff */
[----:B------:R-:W-:Y:S01]  /*db80*/  SHF.R.U64 R30, R30, 0x10, R31 ;  /* 0x000000101e1e7819 */ /* 0x000fe2000000121f */
[----:B------:R-:W-:Y:S01]  /*db90*/  HADD2.F32 R42, -RZ, R42.H0_H0 ;  /* 0x2000002aff2a7230 */ /* 0x000fe20000004100 */
[----:B------:R-:W-:Y:S01]  /*dba0*/  SHF.R.U64 R31, R32, 0x10, R33 ;  /* 0x00000010201f7819 */ /* 0x000fe20000001221 */
[----:B------:R-:W2:Y:S01]  /*dbb0*/  LDS.128 R4, [R40+0xc100] ;  /* 0x00c1000028047984 */ /* 0x000ea20000000c00 */
[----:B------:R-:W-:Y:S01]  /*dbc0*/  SHF.R.U64 R34, R34, 0x10, R35 ;  /* 0x0000001022227819 */ /* 0x000fe20000001223 */
[----:B------:R-:W-:Y:S01]  /*dbd0*/  HADD2.F32 R65, -RZ, R30.H0_H0 ;  /* 0x2000001eff417230 */ /* 0x000fe20000004100 */
[----:B------:R-:W-:-:S02]  /*dbe0*/  SHF.R.U32.HI R32, RZ, 0x10, R33 ;  /* 0x00000010ff207819 */ /* 0x000fc40000011621 */
[----:B------:R-:W-:Y:S02]  /*dbf0*/  SHF.R.U32.HI R35, RZ, 0x10, R35 ;  /* 0x00000010ff237819 */ /* 0x000fe40000011623 */
[--C-:B------:R-:W-:Y:S02]  /*dc00*/  SHF.R.U64 R28, R28, 0x10, R29.reuse ;  /* 0x000000101c1c7819 */ /* 0x100fe4000000121d */
[----:B------:R-:W-:Y:S01]  /*dc10*/  SHF.R.U32.HI R29, RZ, 0x10, R29 ;  /* 0x00000010ff1d7819 */ /* 0x000fe2000001161d */
[----:B------:R-:W-:Y:S02]  /*dc20*/  HADD2.F32 R78, -RZ, R35.H0_H0 ;  /* 0x20000023ff4e7230 */ /* 0x000fe40000004100 */
[--C-:B-1----:R-:W-:Y:S02]  /*dc30*/  HADD2.F32 R33, -RZ, R11.reuse.H0_H0 ;  /* 0x2000000bff217230 */ /* 0x102fe40000004100 */
[----:B------:R-:W-:Y:S02]  /*dc40*/  HADD2.F32 R11, -RZ, R11.H1_H1 ;  /* 0x3000000bff0b7230 */ /* 0x000fe40000004100 */
[----:B------:R-:W-:Y:S01]  /*dc50*/  HADD2.F32 R43, -RZ, R9.H0_H0 ;  /* 0x20000009ff2b7230 */ /* 0x000fe20000004100 */
[----:B------:R-:W-:Y:S01]  /*dc60*/  FMUL.FTZ R64, R33, R46 ;  /* 0x0000002e21407220 */ /* 0x000fe20000410000 */
[--C-:B--2---:R-:W-:Y:S01]  /*dc70*/  HADD2.F32 R47, -RZ, R7.reuse.H0_H0 ;  /* 0x20000007ff2f7230 */ /* 0x104fe20000004100 */
[----:B------:R-:W-:Y:S01]  /*dc80*/  FMUL.FTZ R76, R11, R42 ;  /* 0x0000002a0b4c7220 */ /* 0x000fe20000410000 */
[----:B------:R-:W-:Y:S01]  /*dc90*/  HADD2.F32 R7, -RZ, R7.H1_H1 ;  /* 0x30000007ff077230 */ /* 0x000fe20000004100 */
[-C--:B------:R-:W-:Y:S01]  /*dca0*/  FMUL.FTZ R35, R43, R63.reuse ;  /* 0x0000003f2b237220 */ /* 0x080fe20000410000 */
[----:B------:R-:W-:Y:S01]  /*dcb0*/  HADD2.F32 R60, -RZ, R5.H0_H0 ;  /* 0x20000005ff3c7230 */ /* 0x000fe20000004100 */
[----:B------:R-:W-:Y:S01]  /*dcc0*/  FMUL.FTZ R46, R47, R46 ;  /* 0x0000002e2f2e7220 */ /* 0x000fe20000410000 */
[----:B------:R-:W-:Y:S01]  /*dcd0*/  HADD2.F32 R9, -RZ, R9.H1_H1 ;  /* 0x30000009ff097230 */ /* 0x000fe20000004100 */
[C---:B------:R-:W-:Y:S01]  /*dce0*/  FMUL.FTZ R42, R7.reuse, R42 ;  /* 0x0000002a072a7220 */ /* 0x040fe20000410000 */
[--C-:B------:R-:W-:Y:S01]  /*dcf0*/  HADD2.F32 R44, -RZ, R8.reuse.H0_H0 ;  /* 0x20000008ff2c7230 */ /* 0x100fe20000004100 */
[----:B------:R-:W-:Y:S01]  /*dd00*/  FFMA.FTZ R7, R7, R78, R76 ;  /* 0x0000004e07077223 */ /* 0x000fe2000001004c */
[----:B------:R-:W-:Y:S01]  /*dd10*/  HADD2.F32 R76, -RZ, R29.H0_H0 ;  /* 0x2000001dff4c7230 */ /* 0x000fe20000004100 */
[C---:B------:R-:W-:Y:S01]  /*dd20*/  FMUL.FTZ R63, R60.reuse, R63 ;  /* 0x0000003f3c3f7220 */ /* 0x040fe20000410000 */
[----:B------:R-:W-:Y:S01]  /*dd30*/  HADD2.F32 R45, -RZ, R8.H1_H1 ;  /* 0x30000008ff2d7230 */ /* 0x000fe20000004100 */
[----:B------:R-:W-:Y:S01]  /*dd40*/  FFMA.FTZ R35, R60, R80, R35 ;  /* 0x000000503c237223 */ /* 0x000fe20000010023 */
[----:B------:R-:W-:Y:S01]  /*dd50*/  HADD2.F32 R5, -RZ, R5.H1_H1 ;  /* 0x30000005ff057230 */ /* 0x000fe20000004100 */
[----:B------:R-:W-:Y:S01]  /*dd60*/  FMUL.FTZ R29, R44, R74 ;  /* 0x0000004a2c1d7220 */ /* 0x000fe20000410000 */
[----:B------:R-:W-:Y:S01]  /*dd70*/  HADD2.F32 R60, -RZ, R32.H0_H0 ;  /* 0x20000020ff3c7230 */ /* 0x000fe20000004100 */
[----:B------:R-:W-:Y:S01]  /*dd80*/  FMUL.FTZ R32, R9, R76 ;  /* 0x0000004c09207220 */ /* 0x000fe20000410000 */
[----:B------:R-:W-:Y:S01]  /*dd90*/  HADD2.F32 R8, -RZ, R10.H0_H0 ;  /* 0x2000000aff087230 */ /* 0x000fe20000004100 */
[----:B------:R-:W-:Y:S01]  /*dda0*/  FFMA.FTZ R64, R47, R66, R64 ;  /* 0x000000422f407223 */ /* 0x000fe20000010040 */
[--C-:B------:R-:W-:Y:S01]  /*ddb0*/  HADD2.F32 R61, -RZ, R4.reuse.H0_H0 ;  /* 0x20000004ff3d7230 */ /* 0x100fe20000004100 */
[C---:B------:R-:W-:Y:S01]  /*ddc0*/  FMUL.FTZ R76, R5.reuse, R76 ;  /* 0x0000004c054c7220 */ /* 0x040fe20000410000 */
[----:B------:R-:W-:Y:S01]  /*ddd0*/  HADD2.F32 R62, -RZ, R4.H1_H1 ;  /* 0x30000004ff3e7230 */ /* 0x000fe20000004100 */
[----:B------:R-:W-:Y:S01]  /*dde0*/  FFMA.FTZ R32, R5, R60, R32 ;  /* 0x0000003c05207223 */ /* 0x000fe20000010020 */
[----:B------:R-:W-:Y:S01]  /*ddf0*/  HADD2.F32 R4, -RZ, R6.H0_H0 ;  /* 0x20000006ff047230 */ /* 0x000fe20000004100 */
[C---:B------:R-:W-:Y:S01]  /*de00*/  FMUL.FTZ R5, R61.reuse, R74 ;  /* 0x0000004a3d057220 */ /* 0x040fe20000410000 */
[----:B------:R-:W-:Y:S01]  /*de10*/  HADD2.F32 R10, -RZ, R10.H1_H1 ;  /* 0x3000000aff0a7230 */ /* 0x000fe20000004100 */
        /* <DEDUP_REMOVED lines=8> */
[----:B------:R-:W-:Y:S01]  /*dea0*/  FMUL.FTZ R67, R45, R61 ;  /* 0x0000003d2d437220 */ /* 0x000fe20000410000 */
[----:B------:R-:W-:Y:S01]  /*deb0*/  HADD2.F32 R47, -RZ, R34.H0_H0 ;  /* 0x20000022ff2f7230 */ /* 0x000fe20000004100 */
        /* <DEDUP_REMOVED lines=22> */
.L_x_407:
[----:B------:R-:W-:Y:S05]  /*e020*/  BSYNC B0 ;  /* 0x0000000000007941 */ /* 0x000fea0003800000 */
.L_x_406:
[----:B-1----:R-:W-:Y:S01]  /*e030*/  IADD3 R7, R57, 0x20, RZ ;  /* 0x0000002039077810 */ /* 0x002fe20007ffe0ff */
[----:B------:R-:W-:Y:S03]  /*e040*/  BSSY B0, `(.L_x_408) ;  /* 0x0000073000007945 */ /* 0x000fe60003800000 */
[----:B------:R-:W-:-:S13]  /*e050*/  ISETP.GE.AND P0, PT, R7, c[0x0][0x27c], PT ;  /* 0x00009f0007007a0c */ /* 0x000fda0003f06270 */
[----:B------:R-:W-:Y:S05]  /*e060*/  @P0 BRA `(.L_x_409) ;  /* 0x0000070000000947 */ /* 0x000fea0003800000 */
[----:B------:R-:W-:Y:S01]  /*e070*/  SHF.R.S32.HI R8, RZ, 0x1f, R7 ;  /* 0x0000001fff087819 */ /* 0x000fe20000011407 */
[----:B------:R-:W-:Y:S01]  /*e080*/  IMAD.MOV.U32 R9, RZ, RZ, c[0x0][0x27c] ;  /* 0x00009f00ff097624 */ /* 0x000fe200078e00ff */
[----:B------:R-:W-:Y:S01]  /*e090*/  SHF.R.S32.HI R5, RZ, 0x1f, R86 ;  /* 0x0000001fff057819 */ /* 0x000fe20000011456 */
[----:B------:R-:W-:Y:S01]  /*e0a0*/  IMAD.SHL.U32 R10, R86, 0x40, RZ ;  /* 0x00000040560a7824 */ /* 0x000fe200078e00ff */
[CC--:B------:R-:W-:Y:S01]  /*e0b0*/  LEA.HI R11, R8.reuse, R7.reuse, RZ, 0x3 ;  /* 0x00000007080b7211 */ /* 0x0c0fe200078f18ff */
[----:B------:R-:W-:Y:S01]  /*e0c0*/  HADD2.F32 R60, -RZ, R59.H0_H0 ;  /* 0x2000003bff3c7230 */ /* 0x000fe20000004100 */
[----:B------:R-:W-:Y:S01]  /*e0d0*/  LEA.HI R5, R5, R86, RZ, 0x3 ;  /* 0x0000005605057211 */ /* 0x000fe200078f18ff */
[--C-:B------:R-:W-:Y:S01]  /*e0e0*/  HADD2.F32 R34, -RZ, R58.reuse.H0_H0 ;  /* 0x2000003aff227230 */ /* 0x100fe20000004100 */
[----:B------:R-:W-:Y:S01]  /*e0f0*/  SHF.R.S32.HI R4, RZ, 0x3, R11 ;  /* 0x00000003ff047819 */ /* 0x000fe2000001140b */
[----:B------:R-:W-:Y:S01]  /*e100*/  HADD2.F32 R66, -RZ, R73.H0_H0 ;  /* 0x20000049ff427230 */ /* 0x000fe20000004100 */
[----:B------:R-:W-:Y:S01]  /*e110*/  LEA.HI R8, R8, R7, RZ, 0x6 ;  /* 0x0000000708087211 */ /* 0x000fe200078f30ff */
[----:B------:R-:W-:Y:S01]  /*e120*/  IMAD.SHL.U32 R5, R5, 0x40, RZ ;  /* 0x0000004005057824 */ /* 0x000fe200078e00ff */
[----:B------:R-:W-:Y:S01]  /*e130*/  LEA.HI R9, R9, R4, RZ, 0x1d ;  /* 0x0000000409097211 */ /* 0x000fe200078fe8ff */
[----:B------:R-:W-:Y:S01]  /*e140*/  HADD2.F32 R58, -RZ, R58.H1_H1 ;  /* 0x3000003aff3a7230 */ /* 0x000fe20000004100 */
[----:B------:R-:W-:Y:S01]  /*e150*/  LOP3.LUT R10, R10, 0x1c0, RZ, 0xc0, !PT ;  /* 0x000001c00a0a7812 */ /* 0x000fe200078ec0ff */
[--C-:B------:R-:W-:Y:S01]  /*e160*/  HADD2.F32 R46, -RZ, R72.reuse.H0_H0 ;  /* 0x20000048ff2e7230 */ /* 0x100fe20000004100 */
[----:B------:R-:W-:Y:S01]  /*e170*/  SHF.R.S32.HI R4, RZ, 0x1f, R9 ;  /* 0x0000001fff047819 */ /* 0x000fe20000011409 */
[----:B------:R-:W-:Y:S01]  /*e180*/  IMAD.SHL.U32 R7, R9, 0x8, RZ ;  /* 0x0000000809077824 */ /* 0x000fe200078e00ff */
[----:B------:R-:W-:Y:S01]  /*e190*/  SHF.L.U32 R8, R8, 0x7, RZ ;  /* 0x0000000708087819 */ /* 0x000fe200000006ff */
[----:B------:R-:W-:Y:S01]  /*e1a0*/  HADD2.F32 R72, -RZ, R72.H1_H1 ;  /* 0x30000048ff487230 */ /* 0x000fe20000004100 */
[----:B------:R-:W-:Y:S01]  /*e1b0*/  LOP3.LUT R11, R10, 0x38, R11, 0xf8, !PT ;  /* 0x000000380a0b7812 */ /* 0x000fe200078ef80b */
[----:B------:R-:W-:Y:S01]  /*e1c0*/  HADD2.F32 R59, -RZ, R59.H1_H1 ;  /* 0x3000003bff3b7230 */ /* 0x000fe20000004100 */
[----:B------:R-:W-:Y:S01]  /*e1d0*/  SHF.R.U32.HI R6, RZ, 0x3, R10 ;  /* 0x00000003ff067819 */ /* 0x000fe2000001160a */
[----:B------:R-:W-:Y:S01]  /*e1e0*/  HADD2.F32 R73, -RZ, R73.H1_H1 ;  /* 0x30000049ff497230 */ /* 0x000fe20000004100 */
[----:B------:R-:W-:-:S02]  /*e1f0*/  LEA.HI R4, R4, R9, RZ, 0x3 ;  /* 0x0000000904047211 */ /* 0x000fc400078f18ff */
[----:B------:R-:W-:Y:S02]  /*e200*/  LOP3.LUT R8, R8, 0x7fffe000, RZ, 0xc0, !PT ;  /* 0x7fffe00008087812 */ /* 0x000fe400078ec0ff */
[----:B------:R-:W-:Y:S02]  /*e210*/  LOP3.LUT R11, R11, R6, RZ, 0x3c, !PT ;  /* 0x000000060b0b7212 */ /* 0x000fe400078e3cff */
[----:B------:R-:W-:Y:S02]  /*e220*/  LOP3.LUT R5, R5, 0xfffffe00, RZ, 0xc0, !PT ;  /* 0xfffffe0005057812 */ /* 0x000fe400078ec0ff */
[----:B------:R-:W-:Y:S02]  /*e230*/  LOP3.LUT R7, R10, 0x38, R7, 0xf8, !PT ;  /* 0x000000380a077812 */ /* 0x000fe400078ef807 */
[----:B------:R-:W-:Y:S02]  /*e240*/  SHF.L.U32 R4, R4, 0xa, RZ ;  /* 0x0000000a04047819 */ /* 0x000fe400000006ff */
[----:B------:R-:W-:-:S02]  /*e250*/  IADD3 R8, R11, R8, R5 ;  /* 0x000000080b087210 */ /* 0x000fc40007ffe005 */
[----:B------:R-:W-:Y:S02]  /*e260*/  LOP3.LUT R6, R7, R6, RZ, 0x3c, !PT ;  /* 0x0000000607067212 */ /* 0x000fe400078e3cff */
[----:B------:R-:W-:Y:S01]  /*e270*/  LOP3.LUT R4, R4, 0x7fffe000, RZ, 0xc0, !PT ;  /* 0x7fffe00004047812 */ /* 0x000fe200078ec0ff */
[----:B------:R-:W-:Y:S01]  /*e280*/  IMAD.SHL.U32 R29, R8, 0x2, RZ ;  /* 0x00000002081d7824 */ /* 0x000fe200078e00ff */
[----:B------:R-:W-:Y:S02]  /*e290*/  SHF.R.U32.HI R30, RZ, 0x10, R13 ;  /* 0x00000010ff1e7819 */ /* 0x000fe4000001160d */
[----:B------:R-:W-:Y:S02]  /*e2a0*/  IADD3 R4, R6, R4, R5 ;  /* 0x0000000406047210 */ /* 0x000fe40007ffe005 */
[----:B------:R-:W1:Y:S01]  /*e2b0*/  LDS.128 R8, [R29+0xc100] ;  /* 0x00c100001d087984 */ /* 0x000e620000000c00 */
[----:B------:R-:W-:Y:S01]  /*e2c0*/  SHF.R.U64 R20, R20, 0x10, R21 ;  /* 0x0000001014147819 */ /* 0x000fe20000001215 */
[----:B------:R-:W-:Y:S01]  /*e2d0*/  HADD2.F32 R30, -RZ, R30.H0_H0 ;  /* 0x2000001eff1e7230 */ /* 0x000fe20000004100 */
[----:B------:R-:W-:-:S02]  /*e2e0*/  SHF.L.U32 R28, R4, 0x1, RZ ;  /* 0x00000001041c7819 */ /* 0x000fc400000006ff */
[----:B------:R-:W-:Y:S01]  /*e2f0*/  SHF.R.U32.HI R21, RZ, 0x10, R21 ;  /* 0x00000010ff157819 */ /* 0x000fe20000011615 */
[----:B------:R-:W-:Y:S01]  /*e300*/  HADD2.F32 R20, -RZ, R20.H0_H0 ;  /* 0x20000014ff147230 */ /* 0x000fe20000004100 */
[----:B------:R-:W-:Y:S01]  /*e310*/  SHF.R.U64 R12, R12, 0x10, R13 ;  /* 0x000000100c0c7819 */ /* 0x000fe2000000120d */
[----:B------:R-:W2:Y:S01]  /*e320*/  LDS.128 R4, [R28+0xc100] ;  /* 0x00c100001c047984 */ /* 0x000ea20000000c00 */
[--C-:B------:R-:W-:Y:S01]  /*e330*/  SHF.R.U64 R13, R22, 0x10, R23.reuse ;  /* 0x00000010160d7819 */ /* 0x100fe20000001217 */
[----:B------:R-:W-:Y:S01]  /*e340*/  HADD2.F32 R62, -RZ, R21.H0_H0 ;  /* 0x20000015ff3e7230 */ /* 0x000fe20000004100 */
[----:B------:R-:W-:Y:S02]  /*e350*/  SHF.R.U32.HI R22, RZ, 0x10, R23 ;  /* 0x00000010ff167819 */ /* 0x000fe40000011617 */
[--C-:B------:R-:W-:Y:S02]  /*e360*/  SHF.R.U64 R14, R14, 0x10, R15.reuse ;  /* 0x000000100e0e7819 */ /* 0x100fe4000000120f */
[----:B------:R-:W-:Y:S01]  /*e370*/  SHF.R.U32.HI R15, RZ, 0x10, R15 ;  /* 0x00000010ff0f7819 */ /* 0x000fe2000001160f */
[----:B------:R-:W-:-:S02]  /*e380*/  HADD2.F32 R74, -RZ, R22.H0_H0 ;  /* 0x20000016ff4a7230 */ /* 0x000fc40000004100 */
[--C-:B-1----:R-:W-:Y:S02]  /*e390*/  HADD2.F32 R31, -RZ, R9.reuse.H1_H1 ;  /* 0x30000009ff1f7230 */ /* 0x102fe40000004100 */
[----:B------:R-:W-:Y:S02]  /*e3a0*/  HADD2.F32 R23, -RZ, R9.H0_H0 ;  /* 0x20000009ff177230 */ /* 0x000fe40000004100 */
[----:B------:R-:W-:Y:S01]  /*e3b0*/  HADD2.F32 R9, -RZ, R11.H0_H0 ;  /* 0x2000000bff097230 */ /* 0x000fe20000004100 */
[----:B------:R-:W-:Y:S01]  /*e3c0*/  FMUL.FTZ R21, R31, R30 ;  /* 0x0000001e1f157220 */ /* 0x000fe20000410000 */
[----:B------:R-:W-:Y:S01]  /*e3d0*/  HADD2.F32 R32, -RZ, R8.H0_H0 ;  /* 0x20000008ff207230 */ /* 0x000fe20000004100 */
[----:B------:R-:W-:Y:S01]  /*e3e0*/  FMUL.FTZ R44, R23, R34 ;  /* 0x00000022172c7220 */ /* 0x000fe20000410000 */
[--C-:B--2---:R-:W-:Y:S01]  /*e3f0*/  HADD2.F32 R40, -RZ, R5.reuse.H1_H1 ;  /* 0x30000005ff287230 */ /* 0x104fe20000004100 */
[----:B------:R-:W-:Y:S01]  /*e400*/  FMUL.FTZ R64, R9, R60 ;  /* 0x0000003c09407220 */ /* 0x000fe20000410000 */
[----:B------:R-:W-:-:S02]  /*e410*/  HADD2.F32 R35, -RZ, R5.H0_H0 ;  /* 0x20000005ff237230 */ /* 0x000fc40000004100 */
[----:B------:R-:W-:Y:S01]  /*e420*/  HADD2.F32 R5, -RZ, R7.H0_H0 ;  /* 0x20000007ff057230 */ /* 0x000fe20000004100 */
[C---:B------:R-:W-:Y:S01]  /*e430*/  FMUL.FTZ R30, R40.reuse, R30 ;  /* 0x0000001e281e7220 */ /* 0x040fe20000410000 */
[----:B------:R-:W-:Y:S01]  /*e440*/  HADD2.F32 R11, -RZ, R11.H1_H1 ;  /* 0x3000000bff0b7230 */ /* 0x000fe20000004100 */
[----:B------:R-:W-:Y:S01]  /*e450*/  FFMA.FTZ R21, R40, R62, R21 ;  /* 0x0000003e28157223 */ /* 0x000fe20000010015 */
[----:B------:R-:W-:Y:S01]  /*e460*/  HADD2.F32 R40, -RZ, R15.H0_H0 ;  /* 0x2000000fff287230 */ /* 0x000fe20000004100 */
[C---:B------:R-:W-:Y:S01]  /*e470*/  FMUL.FTZ R60, R5.reuse, R60 ;  /* 0x0000003c053c7220 */ /* 0x040fe20000410000 */
[----:B------:R-:W-:Y:S01]  /*e480*/  HADD2.F32 R41, -RZ, R4.H0_H0 ;  /* 0x20000004ff297230 */ /* 0x000fe20000004100 */
[----:B------:R-:W-:Y:S01]  /*e490*/  FFMA.FTZ R64, R5, R66, R64 ;  /* 0x0000004205407223 */ /* 0x000fe20000010040 */
[----:B------:R-:W-:Y:S01]  /*e4a0*/  HADD2.F32 R33, -RZ, R8.H1_H1 ;  /* 0x30000008ff217230 */ /* 0x000fe20000004100 */
[----:B------:R-:W-:Y:S01]  /*e4b0*/  FMUL.FTZ R5, R32, R58 ;  /* 0x0000003a20057220 */ /* 0x000fe20000410000 */
[----:B------:R-:W-:Y:S01]  /*e4c0*/  HADD2.F32 R7, -RZ, R7.H1_H1 ;  /* 0x30000007ff077230 */ /* 0x000fe20000004100 */
[----:B------:R-:W-:Y:S01]  /*e4d0*/  FMUL.FTZ R22, R11, R40 ;  /* 0x000000280b167220 */ /* 0x000fe20000410000 */
[----:B------:R-:W-:Y:S01]  /*e4e0*/  HADD2.F32 R8, -RZ, R10.H0_H0 ;  /* 0x2000000aff087230 */ /* 0x000fe20000004100 */
[----:B------:R-:W-:Y:S01]  /*e4f0*/  FMUL.FTZ R15, R41, R58 ;  /* 0x0000003a290f7220 */ /* 0x000fe20000410000 */
[----:B------:R-:W-:Y:S01]  /*e500*/  HADD2.F32 R42, -RZ, R4.H1_H1 ;  /* 0x30000004ff2a7230 */ /* 0x000fe20000004100 */
[----:B------:R-:W-:Y:S01]  /*e510*/  FMUL.FTZ R40, R7, R40 ;  /* 0x0000002807287220 */ /* 0x000fe20000410000 */
[----:B------:R-:W-:Y:S01]  /*e520*/  HADD2.F32 R4, -RZ, R6.H0_H0 ;  /* 0x20000006ff047230 */ /* 0x000fe20000004100 */
        /* <DEDUP_REMOVED lines=9> */
[C---:B------:R-:W-:Y:S01]  /*e5c0*/  FMUL.FTZ R59, R4.reuse, R59 ;  /* 0x0000003b043b7220 */ /* 0x040fe20000410000 */
[----:B------:R-:W-:Y:S01]  /*e5d0*/  F2FP.PACK_AB R7, R7, R64 ;  /* 0x000000400707723e */ /* 0x000fe200000000ff */
[----:B------:R-:W-:Y:S01]  /*e5e0*/  FFMA.FTZ R12, R4, R73, R5 ;  /* 0x00000049040c7223 */ /* 0x000fe20000010005 */
[----:B------:R-:W-:Y:S01]  /*e5f0*/  HADD2.F32 R5, -RZ, R13.H0_H0 ;  /* 0x2000000dff057230 */ /* 0x000fe20000004100 */
[-C--:B------:R-:W-:Y:S02]  /*e600*/  FMUL.FTZ R43, R33, R22.reuse ;  /* 0x00000016212b7220 */ /* 0x080fe40000410000 */
[-C--:B------:R-:W-:Y:S02]  /*e610*/  FMUL.FTZ R13, R10, R35.reuse ;  /* 0x000000230a0d7220 */ /* 0x080fe40000410000 */
[----:B------:R-:W-:Y:S02]  /*e620*/  FMUL.FTZ R22, R42, R22 ;  /* 0x000000162a167220 */ /* 0x000fe40000410000 */
[----:B------:R-:W-:-:S02]  /*e630*/  FMUL.FTZ R35, R6, R35 ;  /* 0x0000002306237220 */ /* 0x000fc40000410000 */
[----:B------:R-:W-:Y:S02]  /*e640*/  FFMA.FTZ R59, R8, R73, -R59 ;  /* 0x00000049083b7223 */ /* 0x000fe4000001083b */
        /* <DEDUP_REMOVED lines=9> */
[----:B------:R-:W-:Y:S01]  /*e6e0*/  FFMA.FTZ R4, R42, R20, R43 ;  /* 0x000000142a047223 */ /* 0x000fe2000001002b */
[----:B------:R-:W-:Y:S01]  /*e6f0*/  F2FP.PACK_AB R8, R8, R15 ;  /* 0x0000000f0808723e */ /* 0x000fe200000000ff */
[----:B------:R-:W-:Y:S01]  /*e700*/  FFMA.FTZ R13, R6, R5, R13 ;  /* 0x00000005060d7223 */ /* 0x000fe2000001000d */
[----:B------:R-:W-:Y:S02]  /*e710*/  F2FP.PACK_AB R10, R10, R59 ;  /* 0x0000003b0a0a723e */ /* 0x000fe400000000ff */
[----:B------:R-:W-:Y:S02]  /*e720*/  F2FP.PACK_AB R5, R21, R44 ;  /* 0x0000002c1505723e */ /* 0x000fe400000000ff */
[----:B------:R-:W-:Y:S01]  /*e730*/  F2FP.PACK_AB R4, R4, R41 ;  /* 0x000000290404723e */ /* 0x000fe200000000ff */
[----:B------:R1:W-:Y:S01]  /*e740*/  STS.128 [R29+0xc100], R8 ;  /* 0x00c100081d007388 */ /* 0x0003e20000000c00 */
[----:B------:R-:W-:-:S05]  /*e750*/  F2FP.PACK_AB R6, R13, R12 ;  /* 0x0000000c0d06723e */ /* 0x000fca00000000ff */
[----:B------:R1:W-:Y:S02]  /*e760*/  STS.128 [R28+0xc100], R4 ;  /* 0x00c100041c007388 */ /* 0x0003e40000000c00 */
.L_x_409:
[----:B------:R-:W-:Y:S05]  /*e770*/  BSYNC B0 ;  /* 0x0000000000007941 */ /* 0x000fea0003800000 */
.L_x_408:
[----:B-1----:R-:W-:-:S04]  /*e780*/  IADD3 R4, R57, 0x40, RZ ;  /* 0x0000004039047810 */ /* 0x002fc80007ffe0ff */
        /* <DEDUP_REMOVED lines=9> */
[----:B------:R-:W-:Y:S01]  /*e820*/  HADD2.F32 R34, -RZ, R53.H0_H0 ;  /* 0x20000035ff227230 */ /* 0x000fe20000004100 */
[----:B------:R-:W-:Y:S01]  /*e830*/  SHF.R.S32.HI R6, RZ, 0x3, R5 ;  /* 0x00000003ff067819 */ /* 0x000fe20000011405 */
[----:B------:R-:W-:Y:S01]  /*e840*/  HADD2.F32 R42, -RZ, R55.H0_H0 ;  /* 0x20000037ff2a7230 */ /* 0x000fe20000004100 */
[----:B------:R-:W-:Y:S01]  /*e850*/  LEA.HI R4, R11, R86, RZ, 0x3 ;  /* 0x000000560b047211 */ /* 0x000fe200078f18ff */
[----:B------:R-:W-:Y:S01]  /*e860*/  HADD2.F32 R53, -RZ, R53.H1_H1 ;  /* 0x30000035ff357230 */ /* 0x000fe20000004100 */
[----:B------:R-:W-:Y:S01]  /*e870*/  LEA.HI R7, R7, R6, RZ, 0x1d ;  /* 0x0000000607077211 */ /* 0x000fe200078fe8ff */
[----:B------:R-:W-:Y:S01]  /*e880*/  HADD2.F32 R55, -RZ, R55.H1_H1 ;  /* 0x30000037ff377230 */ /* 0x000fe20000004100 */
[----:B------:R-:W-:Y:S01]  /*e890*/  LOP3.LUT R8, R8, 0x1c0, RZ, 0xc0, !PT ;  /* 0x000001c008087812 */ /* 0x000fe200078ec0ff */
[----:B------:R-:W-:Y:S01]  /*e8a0*/  IMAD.SHL.U32 R4, R4, 0x40, RZ ;  /* 0x0000004004047824 */ /* 0x000fe200078e00ff */
[----:B------:R-:W-:Y:S01]  /*e8b0*/  SHF.R.S32.HI R6, RZ, 0x1f, R7 ;  /* 0x0000001fff067819 */ /* 0x000fe20000011407 */
[----:B------:R-:W-:Y:S01]  /*e8c0*/  IMAD.SHL.U32 R11, R7, 0x8, RZ ;  /* 0x00000008070b7824 */ /* 0x000fe200078e00ff */
[----:B------:R-:W-:-:S02]  /*e8d0*/  LOP3.LUT R10, R8, 0x38, R5, 0xf8, !PT ;  /* 0x00000038080a7812 */ /* 0x000fc400078ef805 */
[----:B------:R-:W-:Y:S02]  /*e8e0*/  SHF.L.U32 R9, R9, 0x7, RZ ;  /* 0x0000000709097819 */ /* 0x000fe400000006ff */
[----:B------:R-:W-:Y:S02]  /*e8f0*/  SHF.R.U32.HI R5, RZ, 0x3, R8 ;  /* 0x00000003ff057819 */ /* 0x000fe40000011608 */
[----:B------:R-:W-:Y:S02]  /*e900*/  LEA.HI R6, R6, R7, RZ, 0x3 ;  /* 0x0000000706067211 */ /* 0x000fe400078f18ff */
[----:B------:R-:W-:Y:S02]  /*e910*/  LOP3.LUT R9, R9, 0x7fffe000, RZ, 0xc0, !PT ;  /* 0x7fffe00009097812 */ /* 0x000fe400078ec0ff */
[----:B------:R-:W-:Y:S02]  /*e920*/  LOP3.LUT R4, R4, 0xfffffe00, RZ, 0xc0, !PT ;  /* 0xfffffe0004047812 */ /* 0x000fe400078ec0ff */
[----:B------:R-:W-:-:S02]  /*e930*/  LOP3.LUT R10, R10, R5, RZ, 0x3c, !PT ;  /* 0x000000050a0a7212 */ /* 0x000fc400078e3cff */
[----:B------:R-:W-:Y:S02]  /*e940*/  LOP3.LUT R8, R8, 0x38, R11, 0xf8, !PT ;  /* 0x0000003808087812 */ /* 0x000fe400078ef80b */
[----:B------:R-:W-:Y:S02]  /*e950*/  SHF.L.U32 R7, R6, 0xa, RZ ;  /* 0x0000000a06077819 */ /* 0x000fe400000006ff */
[----:B------:R-:W-:Y:S02]  /*e960*/  IADD3 R9, R10, R9, R4 ;  /* 0x000000090a097210 */ /* 0x000fe40007ffe004 */
[----:B------:R-:W-:Y:S02]  /*e970*/  LOP3.LUT R6, R8, R5, RZ, 0x3c, !PT ;  /* 0x0000000508067212 */ /* 0x000fe400078e3cff */
[----:B------:R-:W-:Y:S01]  /*e980*/  LOP3.LUT R5, R7, 0x7fffe000, RZ, 0xc0, !PT ;  /* 0x7fffe00007057812 */ /* 0x000fe200078ec0ff */
[----:B------:R-:W-:Y:S01]  /*e990*/  IMAD.SHL.U32 R13, R9, 0x2, RZ ;  /* 0x00000002090d7824 */ /* 0x000fe200078e00ff */
[----:B------:R-:W-:-:S02]  /*e9a0*/  SHF.R.U64 R15, R18, 0x10, R19 ;  /* 0x00000010120f7819 */ /* 0x000fc40000001213 */
[----:B------:R-:W-:Y:S02]  /*e9b0*/  IADD3 R5, R6, R5, R4 ;  /* 0x0000000506057210 */ /* 0x000fe40007ffe004 */
[----:B------:R-:W1:Y:S01]  /*e9c0*/  LDS.128 R8, [R13+0xc100] ;  /* 0x00c100000d087984 */ /* 0x000e620000000c00 */
[--C-:B------:R-:W-:Y:S02]  /*e9d0*/  SHF.R.U64 R18, R24, 0x10, R25.reuse ;  /* 0x0000001018127819 */ /* 0x100fe40000001219 */
[----:B------:R-:W-:Y:S02]  /*e9e0*/  SHF.L.U32 R12, R5, 0x1, RZ ;  /* 0x00000001050c7819 */ /* 0x000fe400000006ff */
[----:B------:R-:W-:Y:S01]  /*e9f0*/  SHF.R.U32.HI R24, RZ, 0x10, R25 ;  /* 0x00000010ff187819 */ /* 0x000fe20000011619 */
[----:B------:R-:W-:Y:S01]  /*ea00*/  HADD2.F32 R25, -RZ, R54.H0_H0 ;  /* 0x20000036ff197230 */ /* 0x000fe20000004100 */
[----:B------:R-:W-:Y:S01]  /*ea10*/  SHF.R.U32.HI R19, RZ, 0x10, R19 ;  /* 0x00000010ff137819 */ /* 0x000fe20000011613 */
[----:B------:R-:W2:Y:S01]  /*ea20*/  LDS.128 R4, [R12+0xc100] ;  /* 0x00c100000c047984 */ /* 0x000ea20000000c00 */
[--C-:B------:R-:W-:Y:S01]  /*ea30*/  SHF.R.U64 R14, R26, 0x10, R27.reuse ;  /* 0x000000101a0e7819 */ /* 0x100fe2000000121b */
[----:B------:R-:W-:Y:S01]  /*ea40*/  HADD2.F32 R46, -RZ, R24.H0_H0 ;  /* 0x20000018ff2e7230 */ /* 0x000fe20000004100 */
[----:B------:R-:W-:Y:S01]  /*ea50*/  SHF.R.U32.HI R26, RZ, 0x10, R27 ;  /* 0x00000010ff1a7819 */ /* 0x000fe2000001161b */
[----:B------:R-:W-:Y:S01]  /*ea60*/  HADD2.F32 R32, -RZ, R19.H0_H0 ;  /* 0x20000013ff207230 */ /* 0x000fe20000004100 */
[--C-:B------:R-:W-:Y:S01]  /*ea70*/  SHF.R.U64 R16, R16, 0x10, R17.reuse ;  /* 0x0000001010107819 */ /* 0x100fe20000001211 */
[----:B------:R-:W-:Y:S01]  /*ea80*/  HADD2.F32 R18, -RZ, R18.H0_H0 ;  /* 0x20000012ff127230 */ /* 0x000fe20000004100 */
[----:B------:R-:W-:-:S03]  /*ea90*/  SHF.R.U32.HI R17, RZ, 0x10, R17 ;  /* 0x00000010ff117819 */ /* 0x000fc60000011611 */
[----:B------:R-:W-:Y:S02]  /*eaa0*/  HADD2.F32 R16, -RZ, R16.H0_H0 ;  /* 0x20000010ff107230 */ /* 0x000fe40000004100 */
[----:B------:R-:W-:Y:S02]  /*eab0*/  HADD2.F32 R44, -RZ, R17.H0_H0 ;  /* 0x20000011ff2c7230 */ /* 0x000fe40000004100 */
[----:B------:R-:W-:Y:S02]  /*eac0*/  HADD2.F32 R17, -RZ, R56.H1_H1 ;  /* 0x30000038ff117230 */ /* 0x000fe40000004100 */
[--C-:B-1----:R-:W-:Y:S02]  /*ead0*/  HADD2.F32 R20, -RZ, R11.reuse.H0_H0 ;  /* 0x2000000bff147230 */ /* 0x102fe40000004100 */
[----:B------:R-:W-:Y:S02]  /*eae0*/  HADD2.F32 R11, -RZ, R11.H1_H1 ;  /* 0x3000000bff0b7230 */ /* 0x000fe40000004100 */
[----:B------:R-:W-:Y:S01]  /*eaf0*/  HADD2.F32 R21, -RZ, R9.H0_H0 ;  /* 0x20000009ff157230 */ /* 0x000fe20000004100 */
[----:B------:R-:W-:Y:S01]  /*eb00*/  FMUL.FTZ R31, R20, R25 ;  /* 0x00000019141f7220 */ /* 0x000fe20000410000 */
[----:B------:R-:W-:-:S02]  /*eb10*/  HADD2.F32 R22, -RZ, R8.H0_H0 ;  /* 0x20000008ff167230 */ /* 0x000fc40000004100 */
[--C-:B--2---:R-:W-:Y:S01]  /*eb20*/  HADD2.F32 R28, -RZ, R7.reuse.H0_H0 ;  /* 0x20000007ff1c7230 */ /* 0x104fe20000004100 */
[----:B------:R-:W-:Y:S01]  /*eb30*/  FMUL.FTZ R40, R21, R34 ;  /* 0x0000002215287220 */ /* 0x000fe20000410000 */
[----:B------:R-:W-:Y:S02]  /*eb40*/  HADD2.F32 R7, -RZ, R7.H1_H1 ;  /* 0x30000007ff077230 */ /* 0x000fe40000004100 */
[----:B------:R-:W-:Y:S01]  /*eb50*/  HADD2.F32 R23, -RZ, R8.H1_H1 ;  /* 0x30000008ff177230 */ /* 0x000fe20000004100 */
[C---:B------:R-:W-:Y:S01]  /*eb60*/  FMUL.FTZ R25, R28.reuse, R25 ;  /* 0x000000191c197220 */ /* 0x040fe20000410000 */
[----:B------:R-:W-:Y:S01]  /*eb70*/  HADD2.F32 R27, -RZ, R5.H0_H0 ;  /* 0x20000005ff1b7230 */ /* 0x000fe20000004100 */
[----:B------:R-:W-:Y:S01]  /*eb80*/  FFMA.FTZ R31, R28, R33, R31 ;  /* 0x000000211c1f7223 */ /* 0x000fe2000001001f */
[----:B------:R-:W-:Y:S01]  /*eb90*/  HADD2.F32 R28, -RZ, R26.H0_H0 ;  /* 0x2000001aff1c7230 */ /* 0x000fe20000004100 */
[-C--:B------:R-:W-:Y:S01]  /*eba0*/  FMUL.FTZ R26, R11, R32.reuse ;  /* 0x000000200b1a7220 */ /* 0x080fe20000410000 */
[----:B------:R-:W-:Y:S01]  /*ebb0*/  HADD2.F32 R8, -RZ, R10.H0_H0 ;  /* 0x2000000aff087230 */ /* 0x000fe20000004100 */
[C---:B------:R-:W-:Y:S01]  /*ebc0*/  FMUL.FTZ R32, R7.reuse, R32 ;  /* 0x0000002007207220 */ /* 0x040fe20000410000 */
[----:B------:R-:W-:Y:S01]  /*ebd0*/  HADD2.F32 R29, -RZ, R4.H0_H0 ;  /* 0x20000004ff1d7230 */ /* 0x000fe20000004100 */
[----:B------:R-:W-:Y:S01]  /*ebe0*/  FFMA.FTZ R26, R7, R28, R26 ;  /* 0x0000001c071a7223 */ /* 0x000fe2000001001a */
[----:B------:R-:W-:Y:S01]  /*ebf0*/  HADD2.F32 R7, -RZ, R54.H1_H1 ;  /* 0x30000036ff077230 */ /* 0x000fe20000004100 */
[C---:B------:R-:W-:Y:S01]  /*ec00*/  FMUL.FTZ R34, R27.reuse, R34 ;  /* 0x000000221b227220 */ /* 0x040fe20000410000 */
[----:B------:R-:W-:Y:S01]  /*ec10*/  HADD2.F32 R30, -RZ, R4.H1_H1 ;  /* 0x30000004ff1e7230 */ /* 0x000fe20000004100 */
        /* <DEDUP_REMOVED lines=14> */
[----:B------:R-:W-:-:S02]  /*ed00*/  FMUL.FTZ R24, R9, R44 ;  /* 0x0000002c09187220 */ /* 0x000fc40000410000 */
[----:B------:R-:W-:Y:S02]  /*ed10*/  FMUL.FTZ R19, R23, R16 ;  /* 0x0000001017137220 */ /* 0x000fe40000410000 */
[-C--:B------:R-:W-:Y:S02]  /*ed20*/  FMUL.FTZ R4, R10, R27.reuse ;  /* 0x0000001b0a047220 */ /* 0x080fe40000410000 */
[----:B------:R-:W-:Y:S02]  /*ed30*/  FMUL.FTZ R44, R5, R44 ;  /* 0x0000002c052c7220 */ /* 0x000fe40000410000 */
[----:B------:R-:W-:Y:S02]  /*ed40*/  FMUL.FTZ R16, R30, R16 ;  /* 0x000000101e107220 */ /* 0x000fe40000410000 */
[----:B------:R-:W-:Y:S02]  /*ed50*/  FMUL.FTZ R27, R6, R27 ;  /* 0x0000001b061b7220 */ /* 0x000fe40000410000 */
[----:B------:R-:W-:Y:S01]  /*ed60*/  FFMA.FTZ R17, R8, R17, -R7 ;  /* 0x0000001108117223 */ /* 0x000fe20000010807 */
[----:B------:R-:W-:Y:S01]  /*ed70*/  F2FP.PACK_AB R7, R26, R31 ;  /* 0x0000001f1a07723e */ /* 0x000fe200000000ff */
[----:B------:R-:W-:-:S02]  /*ed80*/  FFMA.FTZ R25, R20, R33, -R25 ;  /* 0x0000002114197223 */ /* 0x000fc40000010819 */
[----:B------:R-:W-:Y:S02]  /*ed90*/  FFMA.FTZ R32, R11, R28, -R32 ;  /* 0x0000001c0b207223 */ /* 0x000fe40000010820 */
[----:B------:R-:W-:Y:S02]  /*eda0*/  FFMA.FTZ R34, R21, R42, -R34 ;  /* 0x0000002a15227223 */ /* 0x000fe40000010822 */
[----:B------:R-:W-:Y:S01]  /*edb0*/  FFMA.FTZ R9, R9, R46, -R44 ;  /* 0x0000002e09097223 */ /* 0x000fe2000001082c */
[----:B------:R-:W-:Y:S01]  /*edc0*/  F2FP.PACK_AB R11, R32, R25 ;  /* 0x00000019200b723e */ /* 0x000fe200000000ff */
[----:B------:R-:W-:Y:S02]  /*edd0*/  FFMA.FTZ R53, R22, R55, -R53 ;  /* 0x0000003716357223 */ /* 0x000fe40000010835 */
[----:B------:R-:W-:Y:S01]  /*ede0*/  FFMA.FTZ R8, R23, R18, -R16 ;  /* 0x0000001217087223 */ /* 0x000fe20000010810 */
[----:B------:R-:W-:Y:S01]  /*edf0*/  F2FP.PACK_AB R9, R9, R34 ;  /* 0x000000220909723e */ /* 0x000fe200000000ff */
[----:B------:R-:W-:-:S02]  /*ee00*/  FFMA.FTZ R10, R10, R29, -R27 ;  /* 0x0000001d0a0a7223 */ /* 0x000fc4000001081b */
[----:B------:R-:W-:Y:S01]  /*ee10*/  FFMA.FTZ R5, R5, R46, R24 ;  /* 0x0000002e05057223 */ /* 0x000fe20000010018 */
[----:B------:R-:W-:Y:S01]  /*ee20*/  F2FP.PACK_AB R8, R8, R53 ;  /* 0x000000350808723e */ /* 0x000fe200000000ff */
[----:B------:R-:W-:Y:S01]  /*ee30*/  FFMA.FTZ R19, R30, R18, R19 ;  /* 0x000000121e137223 */ /* 0x000fe20000010013 */
[----:B------:R-:W-:Y:S01]  /*ee40*/  F2FP.PACK_AB R10, R10, R17 ;  /* 0x000000110a0a723e */ /* 0x000fe200000000ff */
[----:B------:R-:W-:Y:S01]  /*ee50*/  FFMA.FTZ R6, R6, R29, R4 ;  /* 0x0000001d06067223 */ /* 0x000fe20000010004 */
[----:B------:R-:W-:Y:S02]  /*ee60*/  F2FP.PACK_AB R5, R5, R40 ;  /* 0x000000280505723e */ /* 0x000fe400000000ff */
[----:B------:R-:W-:Y:S01]  /*ee70*/  F2FP.PACK_AB R4, R19, R54 ;  /* 0x000000361304723e */ /* 0x000fe200000000ff */
[----:B------:R1:W-:Y:S01]  /*ee80*/  STS.128 [R13+0xc100], R8 ;  /* 0x00c100080d007388 */ /* 0x0003e20000000c00 */
[----:B------:R-:W-:-:S05]  /*ee90*/  F2FP.PACK_AB R6, R6, R15 ;  /* 0x0000000f0606723e */ /* 0x000fca00000000ff */
[----:B------:R1:W-:Y:S02]  /*eea0*/  STS.128 [R12+0xc100], R4 ;  /* 0x00c100040c007388 */ /* 0x0003e40000000c00 */
.L_x_385:
[----:B------:R-:W-:Y:S05]  /*eeb0*/  BSYNC B2 ;  /* 0x0000000000027941 */ /* 0x000fea0003800000 */
.L_x_367:
[----:B-1----:R-:W-:Y:S01]  /*eec0*/  IMAD R4, R51, c[0x0][0x208], RZ ;  /* 0x0000820033047a24 */ /* 0x002fe200078e02ff */
[----:B------:R-:W-:-:S04]  /*eed0*/  DEPBAR.LE SB0, 0x0 ;  /* 0x000080000000791a */ /* 0x000fc80000000000 */
[----:B------:R-:W-:Y:S01]  /*eee0*/  IMAD.WIDE.U32 R6, R213, c[0x0][0x208], RZ ;  /* 0x00008200d5067a25 */ /* 0x000fe200078e00ff */
[----:B------:R-:W-:Y:S01]  /*eef0*/  ISETP.GE.AND P5, PT, R214, c[0x0][0x1d4], PT ;  /* 0x00007500d6007a0c */ /* 0x000fe20003fa6270 */
[----:B------:R-:W-:Y:S01]  /*ef00*/  BAR.SYNC.DEFER_BLOCKING 0x0 ;  /* 0x0000000000007b1d */ /* 0x000fe20000010000 */
[----:B------:R-:W-:Y:S01]  /*ef10*/  ISETP.GE.AND P2, PT, R37, c[0x0][0x1d4], PT ;  /* 0x0000750025007a0c */ /* 0x000fe20003f46270 */
[----:B------:R-:W-:Y:S02]  /*ef20*/  IMAD R4, R213, c[0x0][0x20c], R4 ;  /* 0x00008300d5047a24 */ /* 0x000fe400078e0204 */
[----:B------:R-:W-:Y:S02]  /*ef30*/  IMAD R5, R50, c[0x0][0x218], RZ ;  /* 0x0000860032057a24 */ /* 0x000fe400078e02ff */
[----:B------:R-:W-:Y:S02]  /*ef40*/  IMAD.IADD R7, R7, 0x1, R4 ;  /* 0x0000000107077824 */ /* 0x000fe400078e0204 */
[C---:B------:R-:W-:Y:S01]  /*ef50*/  IMAD R10, R212.reuse, c[0x0][0x21c], R5 ;  /* 0x00008700d40a7a24 */ /* 0x040fe200078e0205 */
[----:B------:R-:W-:Y:S01]  /*ef60*/  SHF.R.S32.HI R5, RZ, 0x4, R52 ;  /* 0x00000004ff057819 */ /* 0x000fe20000011434 */
[----:B------:R-:W-:-:S04]  /*ef70*/  IMAD.WIDE.U32 R6, R212, c[0x0][0x218], R6 ;  /* 0x00008600d4067a25 */ /* 0x000fc800078e0006 */
[----:B------:R-:W-:Y:S01]  /*ef80*/  IMAD.SHL.U32 R4, R38, 0x40, RZ ;  /* 0x0000004026047824 */ /* 0x000fe200078e00ff */
[----:B------:R-:W-:Y:S01]  /*ef90*/  IADD3 R9, P0, R6, UR18, RZ ;  /* 0x0000001206097c10 */ /* 0x000fe2000ff1e0ff */
[----:B------:R-:W-:Y:S01]  /*efa0*/  IMAD.WIDE R12, R222, 0x2, RZ ;  /* 0x00000002de0c7825 */ /* 0x000fe200078e02ff */
[----:B------:R-:W-:Y:S02]  /*efb0*/  LEA.HI R6, R52, R5, RZ, 0x1 ;  /* 0x0000000534067211 */ /* 0x000fe400078f08ff */
[----:B------:R-:W-:Y:S01]  /*efc0*/  IADD3.X R10, R7, UR12, R10, P0, !PT ;  /* 0x0000000c070a7c10 */ /* 0x000fe200087fe40a */
[----:B------:R-:W-:Y:S01]  /*efd0*/  IMAD.SHL.U32 R7, R49, 0x8, RZ ;  /* 0x0000000831077824 */ /* 0x000fe200078e00ff */
[----:B------:R-:W-:Y:S01]  /*efe0*/  LOP3.LUT R4, R4, 0x1c0, RZ, 0xc0, !PT ;  /* 0x000001c004047812 */ /* 0x000fe200078ec0ff */
[----:B------:R-:W-:Y:S01]  /*eff0*/  IMAD.SHL.U32 R89, R48, 0x40, RZ ;  /* 0x0000004030597824 */ /* 0x000fe200078e00ff */
[----:B------:R-:W-:Y:S01]  /*f000*/  LEA R8, P0, R9, c[0x0][0x1f8], 0x1 ;  /* 0x00007e0009087a11 */ /* 0x000fe200078008ff */
[----:B------:R-:W-:Y:S01]  /*f010*/  IMAD.SHL.U32 R90, R39, 0x40, RZ ;  /* 0x00000040275a7824 */ /* 0x000fe200078e00ff */
[----:B------:R-:W-:Y:S01]  /*f020*/  LOP3.LUT R7, R4, 0x8, R7, 0xf8, !PT ;  /* 0x0000000804077812 */ /* 0x000fe200078ef807 */
[----:B------:R-:W-:Y:S01]  /*f030*/  IMAD.SHL.U32 R216, R0, 0x2, RZ ;  /* 0x0000000200d87824 */ /* 0x000fe200078e00ff */
[----:B------:R-:W-:Y:S01]  /*f040*/  SHF.R.U32.HI R4, RZ, 0x3, R4 ;  /* 0x00000003ff047819 */ /* 0x000fe20000011604 */
[----:B------:R-:W1:Y:S01]  /*f050*/  SHFL.IDX PT, R20, R8, 0x1, 0x181f ;  /* 0x00381f0008147f89 */ /* 0x000e6200000e0000 */
[----:B------:R-:W-:-:S02]  /*f060*/  LOP3.LUT R6, R6, 0xfffffffe, RZ, 0xc0, !PT ;  /* 0xfffffffe06067812 */ /* 0x000fc400078ec0ff */
[----:B------:R-:W-:Y:S01]  /*f070*/  LEA.HI.X R10, R9, c[0x0][0x1fc], R10, 0x1, P0 ;  /* 0x00007f00090a7a11 */ /* 0x000fe200000f0c0a */
[----:B------:R2:W3:Y:S01]  /*f080*/  SHFL.IDX PT, R30, R8, RZ, 0x181f ;  /* 0x00181fff081e7589 */ /* 0x0004e200000e0000 */
[----:B------:R-:W-:Y:S01]  /*f090*/  LOP3.LUT R7, R7, R4, RZ, 0x3c, !PT ;  /* 0x0000000407077212 */ /* 0x000fe200078e3cff */
[----:B------:R-:W-:Y:S01]  /*f0a0*/  IMAD.IADD R6, R5, 0x1, -R6 ;  /* 0x0000000105067824 */ /* 0x000fe200078e0a06 */
[----:B------:R-:W-:Y:S01]  /*f0b0*/  LOP3.LUT P0, RZ, R38, 0x2, RZ, 0xc0, !PT ;  /* 0x0000000226ff7812 */ /* 0x000fe2000780c0ff */
[----:B------:R-:W4:Y:S01]  /*f0c0*/  SHFL.IDX PT, R4, R10, 0x1, 0x181f ;  /* 0x00381f000a047f89 */ /* 0x000f2200000e0000 */
[----:B------:R-:W-:Y:S01]  /*f0d0*/  SHF.R.S32.HI R9, RZ, 0x1f, R214 ;  /* 0x0000001fff097819 */ /* 0x000fe200000114d6 */
[----:B------:R-:W-:Y:S01]  /*f0e0*/  IMAD R205, R6, 0x200, R7 ;  /* 0x0000020006cd7824 */ /* 0x000fe200078e0207 */
[----:B------:R-:W-:Y:S01]  /*f0f0*/  LOP3.LUT R89, R89, 0x1c0, RZ, 0xc0, !PT ;  /* 0x000001c059597812 */ /* 0x000fe200078ec0ff */
[----:B------:R4:W4:Y:S01]  /*f100*/  SHFL.IDX PT, R5, R10, RZ, 0x181f ;  /* 0x00181fff0a057589 */ /* 0x00092200000e0000 */
[----:B------:R-:W-:Y:S01]  /*f110*/  LEA.HI R224, R9, R214, RZ, 0x3 ;  /* 0x000000d609e07211 */ /* 0x000fe200078f18ff */
[----:B------:R-:W-:Y:S01]  /*f120*/  IMAD.SHL.U32 R205, R205, 0x2, RZ ;  /* 0x00000002cdcd7824 */ /* 0x000fe200078e00ff */
[----:B------:R-:W-:Y:S01]  /*f130*/  LOP3.LUT R90, R90, 0xfffffe00, RZ, 0xc0, !PT ;  /* 0xfffffe005a5a7812 */ /* 0x000fe200078ec0ff */
[----:B------:R-:W-:Y:S01]  /*f140*/  IMAD.SHL.U32 R6, R6, 0x8, RZ ;  /* 0x0000000806067824 */ /* 0x000fe200078e00ff */
[----:B------:R-:W-:-:S02]  /*f150*/  LOP3.LUT R224, R224, 0xfffffff8, RZ, 0xc0, !PT ;  /* 0xfffffff8e0e07812 */ /* 0x000fc400078ec0ff */
[C---:B------:R-:W-:Y:S01]  /*f160*/  IADD3 R7, R205.reuse, 0x6100, RZ ;  /* 0x00006100cd077810 */ /* 0x040fe20007ffe0ff */
[----:B------:R-:W-:Y:S01]  /*f170*/  LDSM.16.M88.4 R60, [R205+0x6100] ;  /* 0x00610000cd3c783b */ /* 0x000fe20000000200 */
[----:B------:R-:W-:Y:S02]  /*f180*/  IADD3 R204, R205, 0x6120, RZ ;  /* 0x00006120cdcc7810 */ /* 0x000fe40007ffe0ff */
[----:B------:R-:W-:Y:S01]  /*f190*/  @P0 IADD3 R204, R7, -0x20, RZ ;  /* 0xffffffe007cc0810 */ /* 0x000fe20007ffe0ff */
[----:B------:R-:W-:Y:S01]  /*f1a0*/  LDSM.16.M88.4 R52, [R205+0x6900] ;  /* 0x00690000cd34783b */ /* 0x000fe20000000200 */
[----:B-1----:R-:W-:Y:S02]  /*f1b0*/  IADD3 R28, P0, R12, R20, RZ ;  /* 0x000000140c1c7210 */ /* 0x002fe40007f1e0ff */
[----:B--2---:R-:W-:Y:S01]  /*f1c0*/  SHF.R.S32.HI R8, RZ, 0x1f, R37 ;  /* 0x0000001fff087819 */ /* 0x004fe20000011425 */
[----:B------:R-:W-:Y:S01]  /*f1d0*/  LDSM.16.M88.4 R44, [R205+0x7100] ;  /* 0x00710000cd2c783b */ /* 0x000fe20000000200 */
[----:B---3--:R-:W-:-:S02]  /*f1e0*/  IADD3 R14, P1, R30, R12, RZ ;  /* 0x0000000c1e0e7210 */ /* 0x008fc40007f3e0ff */
[----:B------:R-:W-:Y:S01]  /*f1f0*/  LEA.HI R223, R8, R37, RZ, 0x3 ;  /* 0x0000002508df7211 */ /* 0x000fe200078f18ff */
[----:B----4-:R-:W-:Y:S01]  /*f200*/  IMAD.X R29, R13, 0x1, R4, P0 ;  /* 0x000000010d1d7824 */ /* 0x010fe200000e0604 */
[----:B------:R-:W-:Y:S01]  /*f210*/  LOP3.LUT R6, R89, 0x8, R6, 0xf8, !PT ;  /* 0x0000000859067812 */ /* 0x000fe200078ef806 */
[----:B------:R-:W-:Y:S01]  /*f220*/  LDSM.16.M88.4 R80, [R204] ;  /* 0x00000000cc50783b */ /* 0x000fe20000000200 */
[----:B------:R-:W-:Y:S01]  /*f230*/  IMAD.WIDE R10, R224, 0x2, RZ ;  /* 0x00000002e00a7825 */ /* 0x000fe200078e02ff */
[----:B------:R-:W-:Y:S02]  /*f240*/  LOP3.LUT R223, R223, 0xfffffff8, RZ, 0xc0, !PT ;  /* 0xfffffff8dfdf7812 */ /* 0x000fe400078ec0ff */
[----:B------:R-:W-:Y:S01]  /*f250*/  SHF.R.U32.HI R89, RZ, 0x3, R89 ;  /* 0x00000003ff597819 */ /* 0x000fe20000011659 */
[----:B------:R-:W-:Y:S01]  /*f260*/  IMAD.X R15, R5, 0x1, R13, P1 ;  /* 0x00000001050f7824 */ /* 0x000fe200008e060d */
[----:B------:R-:W-:Y:S01]  /*f270*/  IADD3 R22, P0, R10, R20, RZ ;  /* 0x000000140a167210 */ /* 0x000fe20007f1e0ff */
[----:B------:R-:W-:Y:S01]  /*f280*/  IMAD.WIDE R8, R223, 0x2, RZ ;  /* 0x00000002df087825 */ /* 0x000fe200078e02ff */
[----:B------:R-:W-:Y:S01]  /*f290*/  IADD3 R12, P1, R30, R10, RZ ;  /* 0x0000000a1e0c7210 */ /* 0x000fe20007f3e0ff */
[----:B------:R-:W-:Y:S01]  /*f2a0*/  LDSM.16.M88.4 R64, [R204+0x800] ;  /* 0x00080000cc40783b */ /* 0x000fe20000000200 */
[----:B------:R-:W-:Y:S01]  /*f2b0*/  LOP3.LUT R89, R6, R89, RZ, 0x3c, !PT ;  /* 0x0000005906597212 */ /* 0x000fe200078e3cff */
[--C-:B------:R-:W-:Y:S01]  /*f2c0*/  IMAD.X R23, R11, 0x1, R4.reuse, P0 ;  /* 0x000000010b177824 */ /* 0x100fe200000e0604 */
[----:B------:R-:W-:Y:S01]  /*f2d0*/  IADD3 R20, P0, R8, R20, RZ ;  /* 0x0000001408147210 */ /* 0x000fe20007f1e0ff */
[----:B------:R-:W-:Y:S01]  /*f2e0*/  IMAD.X R13, R5, 0x1, R11, P1 ;  /* 0x00000001050d7824 */ /* 0x000fe200008e060b */
[----:B------:R-:W-:Y:S01]  /*f2f0*/  IADD3 R30, P1, R30, R8, RZ ;  /* 0x000000081e1e7210 */ /* 0x000fe20007f3e0ff */
[----:B------:R-:W-:Y:S01]  /*f300*/  LDSM.16.M88.4 R32, [R204+0x1000] ;  /* 0x00100000cc20783b */ /* 0x000fe20000000200 */
[----:B------:R-:W-:Y:S01]  /*f310*/  IADD3 R219, R216, 0x100, RZ ;  /* 0x00000100d8db7810 */ /* 0x000fe20007ffe0ff */
[----:B------:R-:W-:Y:S01]  /*f320*/  IMAD.X R21, R9, 0x1, R4, P0 ;  /* 0x0000000109157824 */ /* 0x000fe200000e0604 */
[----:B------:R-:W-:Y:S01]  /*f330*/  IADD3 R195, R204, 0x800, RZ ;  /* 0x00000800ccc37810 */ /* 0x000fe20007ffe0ff */
[----:B------:R-:W-:Y:S01]  /*f340*/  IMAD.X R31, R5, 0x1, R9, P1 ;  /* 0x00000001051f7824 */ /* 0x000fe200008e0609 */
[----:B------:R-:W-:Y:S01]  /*f350*/  ISETP.GE.AND P1, PT, R222, c[0x0][0x1d4], PT ;  /* 0x00007500de007a0c */ /* 0x000fe20003f26270 */
[----:B------:R-:W-:Y:S01]  /*f360*/  IMAD R4, R88, 0x400, R90 ;  /* 0x0000040058047824 */ /* 0x000fe200078e025a */
[----:B------:R-:W-:Y:S01]  /*f370*/  LDSM.16.M88.4 R8, [R205+0x7900] ;  /* 0x00790000cd08783b */ /* 0x000fe20000000200 */
[----:B------:R-:W-:-:S02]  /*f380*/  IADD3 R194, R204, 0x1000, RZ ;  /* 0x00001000ccc27810 */ /* 0x000fc40007ffe0ff */
[----:B------:R-:W-:Y:S01]  /*f390*/  IMAD.IADD R0, R89, 0x1, R4 ;  /* 0x0000000159007824 */ /* 0x000fe200078e0204 */
[----:B------:R-:W-:Y:S01]  /*f3a0*/  ISETP.LT.OR P0, PT, R36, 0x1, P1 ;  /* 0x000000012400780c */ /* 0x000fe20000f01670 */
[----:B------:R-:W-:Y:S01]  /*f3b0*/  LDSM.16.M88.4 R24, [R204+0x1800] ;  /* 0x00180000cc18783b */ /* 0x000fe20000000200 */
[----:B------:R-:W-:Y:S01]  /*f3c0*/  IADD3 R193, R204, 0x1800, RZ ;  /* 0x00001800ccc17810 */ /* 0x000fe20007ffe0ff */
[----:B------:R-:W-:Y:S01]  /*f3d0*/  IMAD.SHL.U32 R206, R0, 0x2, RZ ;  /* 0x0000000200ce7824 */ /* 0x000fe200078e00ff */
[C---:B------:R-:W-:Y:S01]  /*f3e0*/  IADD3 R191, R204.reuse, 0x2000, RZ ;  /* 0x00002000ccbf7810 */ /* 0x040fe20007ffe0ff */
[----:B------:R-:W-:Y:S01]  /*f3f0*/  IMAD.MOV.U32 R0, RZ, RZ, 0x40 ;  /* 0x00000040ff007424 */ /* 0x000fe200078e00ff */
[----:B------:R-:W-:Y:S01]  /*f400*/  IADD3 R190, R204, 0x2800, RZ ;  /* 0x00002800ccbe7810 */ /* 0x000fe20007ffe0ff */
[--C-:B------:R-:W-:Y:S01]  /*f410*/  IMAD R202, R2, 0x2, R206.reuse ;  /* 0x0000000202ca7824 */ /* 0x100fe200078e02ce */
[----:B------:R-:W1:Y:S01]  /*f420*/  LDSM.16.M88.4 R16, [R206+0xc100] ;  /* 0x00c10000ce10783b */ /* 0x000e620000000200 */
[C---:B------:R-:W-:Y:S01]  /*f430*/  IMAD R201, R3.reuse, 0x2, R206 ;  /* 0x0000000203c97824 */ /* 0x040fe200078e02ce */
[C---:B------:R-:W-:Y:S01]  /*f440*/  IADD3 R189, R204.reuse, 0x3000, RZ ;  /* 0x00003000ccbd7810 */ /* 0x040fe20007ffe0ff */
[----:B------:R-:W-:Y:S01]  /*f450*/  IMAD R199, R3, 0x2, R202 ;  /* 0x0000000203c77824 */ /* 0x000fe200078e02ca */
[----:B------:R-:W2:Y:S01]  /*f460*/  LDSM.16.M88.4 R4, [R202+0xc100] ;  /* 0x00c10000ca04783b */ /* 0x000ea20000000200 */
[----:B------:R-:W-:-:S02]  /*f470*/  IADD3 R188, R204, 0x3800, RZ ;  /* 0x00003800ccbc7810 */ /* 0x000fc40007ffe0ff */
[----:B------:R-:W-:Y:S01]  /*f480*/  IADD3 R187, R204, 0x4000, RZ ;  /* 0x00004000ccbb7810 */ /* 0x000fe20007ffe0ff */
[----:B------:R-:W-:Y:S01]  /*f490*/  @!PT LDS RZ, [RZ] ;  /* 0x00000000fffff984 */ /* 0x000fe20000000800 */
[----:B------:R-:W-:Y:S01]  /*f4a0*/  @!PT LDS RZ, [RZ] ;  /* 0x00000000fffff984 */ /* 0x000fe20000000800 */
[----:B------:R-:W-:Y:S01]  /*f4b0*/  @!PT LDS RZ, [RZ] ;  /* 0x00000000fffff984 */ /* 0x000fe20000000800 */
[----:B------:R3:W-:Y:S01]  /*f4c0*/  LDGSTS.E.BYPASS.LTC128B.128 [R216+0x100], [R14.64], !P0 ;  /* 0x001000000ed87fae */ /* 0x0007e2000c101d56 */
[----:B------:R-:W-:Y:S02]  /*f4d0*/  ISETP.LT.OR P0, PT, R36, 0x1, P5 ;  /* 0x000000012400780c */ /* 0x000fe40002f01670 */
[C---:B------:R-:W-:Y:S02]  /*f4e0*/  IADD3 R186, R204.reuse, 0x4800, RZ ;  /* 0x00004800ccba7810 */ /* 0x040fe40007ffe0ff */
[C---:B------:R-:W-:Y:S02]  /*f4f0*/  IADD3 R185, R204.reuse, 0x5000, RZ ;  /* 0x00005000ccb97810 */ /* 0x040fe40007ffe0ff */
[----:B------:R-:W-:-:S07]  /*f500*/  IADD3 R184, R204, 0x5800, RZ ;  /* 0x00005800ccb87810 */ /* 0x000fce0007ffe0ff */
[----:B------:R3:W-:Y:S01]  /*f510*/  LDGSTS.E.BYPASS.LTC128B.128 [R216+0x2100], [R12.64], !P0 ;  /* 0x021000000cd87fae */ /* 0x0007e2000c101d56 */
[----:B------:R-:W-:-:S13]  /*f520*/  ISETP.LT.OR P0, PT, R36, 0x1, P2 ;  /* 0x000000012400780c */ /* 0x000fda0001701670 */
[----:B------:R4:W-:Y:S01]  /*f530*/  LDGSTS.E.BYPASS.LTC128B.128 [R216+0x4100], [R30.64], !P0 ;  /* 0x041000001ed87fae */ /* 0x0009e2000c101d56 */
[C---:B------:R-:W-:Y:S02]  /*f540*/  ISETP.LT.OR P0, PT, R36.reuse, 0x21, P1 ;  /* 0x000000212400780c */ /* 0x040fe40000f01670 */
[----:B------:R-:W-:Y:S01]  /*f550*/  ISETP.LT.OR P1, PT, R36, 0x21, P5 ;  /* 0x000000212400780c */ /* 0x000fe20002f21670 */
[C---:B-1----:R-:W-:Y:S08]  /*f560*/  HMMA.16816.F32 R56, R16.reuse, R52, RZ ;  /* 0x000000341038723c */ /* 0x042ff000000018ff */
[----:B------:R-:W-:Y:S02]  /*f570*/  HMMA.16816.F32 R48, R16, R44, RZ ;  /* 0x0000002c1030723c */ /* 0x000fe400000018ff */
[----:B------:R4:W-:Y:S01]  /*f580*/  LDGSTS.E.BYPASS.LTC128B.128 [R216+0x1100], [R28.64], !P0 ;  /* 0x011000001cd87fae */ /* 0x0009e2000c101d56 */
[----:B------:R-:W-:-:S03]  /*f590*/  LOP3.LUT P0, RZ, R38, 0x4, RZ, 0xc0, !PT ;  /* 0x0000000426ff7812 */ /* 0x000fc6000780c0ff */
[----:B------:R1:W-:Y:S01]  /*f5a0*/  LDGSTS.E.BYPASS.LTC128B.128 [R216+0x3100], [R22.64], !P1 ;  /* 0x0310000016d87fae */ /* 0x0003e2000c901d56 */
[----:B------:R-:W-:Y:S01]  /*f5b0*/  SEL R0, R0, 0xffffffc0, !P0 ;  /* 0xffffffc000007807 */ /* 0x000fe20004000000 */
[----:B---3--:R-:W-:Y:S01]  /*f5c0*/  HMMA.16816.F32 R12, R16, R60, RZ ;  /* 0x0000003c100c723c */ /* 0x008fe200000018ff */
[----:B------:R-:W-:-:S03]  /*f5d0*/  ISETP.LT.OR P0, PT, R36, 0x21, P2 ;  /* 0x000000212400780c */ /* 0x000fc60001701670 */
[----:B------:R-:W-:Y:S02]  /*f5e0*/  IMAD.IADD R200, R205, 0x1, R0 ;  /* 0x00000001cdc87824 */ /* 0x000fe400078e0200 */
[----:B------:R-:W-:Y:S02]  /*f5f0*/  IMAD.IADD R192, R0, 0x1, R204 ;  /* 0x0000000100c07824 */ /* 0x000fe400078e02cc */
[C---:B------:R-:W-:Y:S06]  /*f600*/  HMMA.16816.F32 R60, R16.reuse, R62, RZ ;  /* 0x0000003e103c723c */ /* 0x040fec00000018ff */
[----:B------:R1:W-:Y:S01]  /*f610*/  LDGSTS.E.BYPASS.LTC128B.128 [R216+0x5100], [R20.64], !P0 ;  /* 0x0510000014d87fae */ /* 0x0003e2000c101d56 */
[----:B------:R-:W-:Y:S01]  /*f620*/  ISETP.GT.AND P0, PT, R92, R211, PT ;  /* 0x000000d35c00720c */ /* 0x000fe20003f04270 */
[----:B------:R-:W-:Y:S02]  /*f630*/  HMMA.16816.F32 R52, R16, R54, RZ ;  /* 0x000000361034723c */ /* 0x000fe400000018ff */
[----:B------:R-:W-:Y:S04]  /*f640*/  LDSM.16.M88.4 R36, [R201+0xc100] ;  /* 0x00c10000c924783b */ /* 0x000fe80000000200 */
[----:B-----5:R-:W3:Y:S02]  /*f650*/  LDSM.16.M88.4 R76, [R200+0x6100] ;  /* 0x00610000c84c783b */ /* 0x020ee40000000200 */
[----:B--2---:R-:W-:Y:S02]  /*f660*/  HMMA.16816.F32 R12, R4, R80, R12 ;  /* 0x00000050040c723c */ /* 0x004fe4000000180c */
[----:B------:R-:W-:Y:S04]  /*f670*/  LDSM.16.M88.4 R84, [R192] ;  /* 0x00000000c054783b */ /* 0x000fe80000000200 */
[----:B------:R-:W-:Y:S02]  /*f680*/  LDSM.16.M88.4 R72, [R200+0x6900] ;  /* 0x00690000c848783b */ /* 0x000fe40000000200 */
[C---:B------:R-:W-:Y:S02]  /*f690*/  HMMA.16816.F32 R44, R16.reuse, R46, RZ ;  /* 0x0000002e102c723c */ /* 0x040fe400000018ff */
[----:B----4-:R-:W-:Y:S04]  /*f6a0*/  LDSM.16.M88.4 R28, [R200+0x7100] ;  /* 0x00710000c81c783b */ /* 0x010fe80000000200 */
[----:B------:R-:W0:Y:S02]  /*f6b0*/  LDGDEPBAR ;  /* 0x00000000000079af */ /* 0x000e240000000000 */
[C---:B------:R-:W-:Y:S02]  /*f6c0*/  HMMA.16816.F32 R40, R16.reuse, R8, RZ ;  /* 0x000000081028723c */ /* 0x040fe400000018ff */
[----:B-1----:R-:W-:Y:S06]  /*f6d0*/  LDSM.16.M88.4 R20, [R200+0x7900] ;  /* 0x00790000c814783b */ /* 0x002fec0000000200 */
[----:B------:R-:W-:Y:S01]  /*f6e0*/  HMMA.16816.F32 R16, R16, R10, RZ ;  /* 0x0000000a1010723c */ /* 0x000fe200000018ff */
[----:B------:R-:W1:Y:S07]  /*f6f0*/  LDSM.16.M88.4 R8, [R199+0xc100] ;  /* 0x00c10000c708783b */ /* 0x000e6e0000000200 */
[----:B------:R-:W-:Y:S01]  /*f700*/  HMMA.16816.F32 R60, R4, R82, R60 ;  /* 0x00000052043c723c */ /* 0x000fe2000000183c */
[----:B------:R-:W-:Y:S07]  /*f710*/  LDSM.16.M88.4 R80, [R205+0x8100] ;  /* 0x00810000cd50783b */ /* 0x000fee0000000200 */
[----:B---3--:R-:W-:Y:S08]  /*f720*/  HMMA.16816.F32 R12, R36, R76, R12 ;  /* 0x0000004c240c723c */ /* 0x008ff0000000180c */
        /* <DEDUP_REMOVED lines=8> */
[----:B------:R-:W2:Y:S04]  /*f7b0*/  LDSM.16.M88.4 R16, [R206+0x10100] ;  /* 0x01010000ce10783b */ /* 0x000ea80000000200 */
[----:B------:R-:W3:Y:S03]  /*f7c0*/  LDSM.16.M88.4 R24, [R192+0x1800] ;  /* 0x00180000c018783b */ /* 0x000ee60000000200 */
[----:B-1----:R-:W-:Y:S08]  /*f7d0*/  HMMA.16816.F32 R12, R8, R84, R12 ;  /* 0x00000054080c723c */ /* 0x002ff0000000180c */
        /* <DEDUP_REMOVED lines=11> */
[----:B------:R-:W4:Y:S03]  /*f890*/  LDSM.16.M88.4 R20, [R205+0x9900] ;  /* 0x00990000cd14783b */ /* 0x000f260000000200 */
[----:B--2---:R-:W-:Y:S08]  /*f8a0*/  HMMA.16816.F32 R12, R16, R80, R12 ;  /* 0x00000050100c723c */ /* 0x004ff0000000180c */
        /* <DEDUP_REMOVED lines=8> */
[C---:B---3--:R-:W-:Y:S08]  /*f930*/  HMMA.16816.F32 R40, R8.reuse, R24, R40 ;  /* 0x000000180828723c */ /* 0x048ff00000001828 */
        /* <DEDUP_REMOVED lines=11> */
[----:B------:R-:W1:Y:S07]  /*f9f0*/  LDSM.16.M88.4 R28, [R199+0x10100] ;  /* 0x01010000c71c783b */ /* 0x000e6e0000000200 */
[C---:B----4-:R-:W-:Y:S08]  /*fa00*/  HMMA.16816.F32 R40, R16.reuse, R20, R40 ;  /* 0x000000141028723c */ /* 0x050ff00000001828 */
[----:B------:R-:W-:Y:S01]  /*fa10*/  HMMA.16816.F32 R36, R16, R22, R36 ;  /* 0x000000161024723c */ /* 0x000fe20000001824 */
[----:B------:R-:W4:Y:S04]  /*fa20*/  LDSM.16.M88.4 R20, [R200+0x9100] ;  /* 0x00910000c814783b */ /* 0x000f280000000200 */
[----:B------:R-:W1:Y:S03]  /*fa30*/  LDSM.16.M88.4 R16, [R200+0x9900] ;  /* 0x00990000c810783b */ /* 0x000e660000000200 */
        /* <DEDUP_REMOVED lines=11> */
[----:B------:R-:W-:Y:S04]  /*faf0*/  LDSM.16.M88.4 R4, [R206+0x14100] ;  /* 0x01410000ce04783b */ /* 0x000fe80000000200 */
[----:B------:R-:W2:Y:S03]  /*fb00*/  LDSM.16.M88.4 R24, [R205+0xa100] ;  /* 0x00a10000cd18783b */ /* 0x000ea60000000200 */
[----:B-1----:R-:W-:Y:S08]  /*fb10*/  HMMA.16816.F32 R12, R28, R76, R12 ;  /* 0x0000004c1c0c723c */ /* 0x002ff0000000180c */
[C---:B------:R-:W-:Y:S01]  /*fb20*/  HMMA.16816.F32 R60, R8.reuse, R86, R60 ;  /* 0x00000056083c723c */ /* 0x040fe2000000183c */
[----:B------:R-:W-:Y:S07]  /*fb30*/  LDSM.16.M88.4 R84, [R204+0x4000] ;  /* 0x00400000cc54783b */ /* 0x000fee0000000200 */
[C---:B------:R-:W-:Y:S08]  /*fb40*/  HMMA.16816.F32 R56, R8.reuse, R80, R56 ;  /* 0x000000500838723c */ /* 0x040ff00000001838 */
[C---:B------:R-:W-:Y:S01]  /*fb50*/  HMMA.16816.F32 R52, R8.reuse, R82, R52 ;  /* 0x000000520834723c */ /* 0x040fe20000001834 */
[----:B------:R-:W1:Y:S07]  /*fb60*/  LDSM.16.M88.4 R80, [R202+0x14100] ;  /* 0x01410000ca50783b */ /* 0x000e6e0000000200 */
[C---:B----4-:R-:W-:Y:S08]  /*fb70*/  HMMA.16816.F32 R48, R8.reuse, R20, R48 ;  /* 0x000000140830723c */ /* 0x050ff00000001830 */
[C---:B------:R-:W-:Y:S01]  /*fb80*/  HMMA.16816.F32 R44, R8.reuse, R22, R44 ;  /* 0x00000016082c723c */ /* 0x040fe2000000182c */
[----:B------:R-:W3:Y:S07]  /*fb90*/  LDSM.16.M88.4 R20, [R205+0xa900] ;  /* 0x00a90000cd14783b */ /* 0x000eee0000000200 */
[C---:B------:R-:W-:Y:S08]  /*fba0*/  HMMA.16816.F32 R40, R8.reuse, R16, R40 ;  /* 0x000000100828723c */ /* 0x040ff00000001828 */
        /* <DEDUP_REMOVED lines=15> */
[----:B------:R-:W2:Y:S03]  /*fca0*/  LDSM.16.M88.4 R28, [R200+0xa100] ;  /* 0x00a10000c81c783b */ /* 0x000ea60000000200 */
[----:B-1----:R-:W-:Y:S08]  /*fcb0*/  HMMA.16816.F32 R12, R80, R84, R12 ;  /* 0x00000054500c723c */ /* 0x002ff0000000180c */
[C---:B------:R-:W-:Y:S01]  /*fcc0*/  HMMA.16816.F32 R60, R4.reuse, R26, R60 ;  /* 0x0000001a043c723c */ /* 0x040fe2000000183c */
[----:B------:R-:W-:Y:S07]  /*fcd0*/  LDSM.16.M88.4 R24, [R200+0xa900] ;  /* 0x00a90000c818783b */ /* 0x000fee0000000200 */
[C---:B---3--:R-:W-:Y:S08]  /*fce0*/  HMMA.16816.F32 R56, R4.reuse, R20, R56 ;  /* 0x000000140438723c */ /* 0x048ff00000001838 */
[C---:B------:R-:W-:Y:S01]  /*fcf0*/  HMMA.16816.F32 R52, R4.reuse, R22, R52 ;  /* 0x000000160434723c */ /* 0x040fe20000001834 */
[----:B------:R-:W-:Y:S07]  /*fd00*/  LDSM.16.M88.4 R20, [R200+0xb100] ;  /* 0x00b10000c814783b */ /* 0x000fee0000000200 */
[C---:B----4-:R-:W-:Y:S08]  /*fd10*/  HMMA.16816.F32 R48, R4.reuse, R16, R48 ;  /* 0x000000100430723c */ /* 0x050ff00000001830 */
[C---:B------:R-:W-:Y:S01]  /*fd20*/  HMMA.16816.F32 R44, R4.reuse, R18, R44 ;  /* 0x00000012042c723c */ /* 0x040fe2000000182c */
[----:B------:R-:W-:Y:S07]  /*fd30*/  LDSM.16.M88.4 R16, [R200+0xb900] ;  /* 0x00b90000c810783b */ /* 0x000fee0000000200 */
[C---:B------:R-:W-:Y:S08]  /*fd40*/  HMMA.16816.F32 R40, R4.reuse, R8, R40 ;  /* 0x000000080428723c */ /* 0x040ff00000001828 */
[----:B------:R-:W-:Y:S01]  /*fd50*/  HMMA.16816.F32 R36, R4, R10, R36 ;  /* 0x0000000a0424723c */ /* 0x000fe20000001824 */
[----:B------:R-:W-:Y:S04]  /*fd60*/  LDSM.16.M88.4 R8, [R199+0x14100] ;  /* 0x01410000c708783b */ /* 0x000fe80000000200 */
[----:B------:R-:W1:Y:S03]  /*fd70*/  LDSM.16.M88.4 R4, [R192+0x4000] ;  /* 0x00400000c004783b */ /* 0x000e660000000200 */
[----:B--2---:R-:W-:Y:S08]  /*fd80*/  HMMA.16816.F32 R12, R32, R28, R12 ;  /* 0x0000001c200c723c */ /* 0x004ff0000000180c */
[C---:B------:R-:W-:Y:S08]  /*fd90*/  HMMA.16816.F32 R60, R80.reuse, R86, R60 ;  /* 0x00000056503c723c */ /* 0x040ff0000000183c */
[C---:B------:R-:W-:Y:S08]  /*fda0*/  HMMA.16816.F32 R56, R80.reuse, R76, R56 ;  /* 0x0000004c5038723c */ /* 0x040ff00000001838 */
[C---:B------:R-:W-:Y:S08]  /*fdb0*/  HMMA.16816.F32 R52, R80.reuse, R78, R52 ;  /* 0x0000004e5034723c */ /* 0x040ff00000001834 */
[C---:B------:R-:W-:Y:S08]  /*fdc0*/  HMMA.16816.F32 R48, R80.reuse, R72, R48 ;  /* 0x000000485030723c */ /* 0x040ff00000001830 */
[C---:B------:R-:W-:Y:S01]  /*fdd0*/  HMMA.16816.F32 R44, R80.reuse, R74, R44 ;  /* 0x0000004a502c723c */ /* 0x040fe2000000182c */
[----:B------:R-:W2:Y:S07]  /*fde0*/  LDSM.16.M88.4 R72, [R192+0x4800] ;  /* 0x00480000c048783b */ /* 0x000eae0000000200 */
[C---:B------:R-:W-:Y:S08]  /*fdf0*/  HMMA.16816.F32 R40, R80.reuse, R64, R40 ;  /* 0x000000405028723c */ /* 0x040ff00000001828 */
[----:B------:R-:W-:Y:S01]  /*fe00*/  HMMA.16816.F32 R80, R80, R66, R36 ;  /* 0x000000425050723c */ /* 0x000fe20000001824 */
[----:B------:R-:W3:Y:S04]  /*fe10*/  LDSM.16.M88.4 R64, [R192+0x5000] ;  /* 0x00500000c040783b */ /* 0x000ee80000000200 */
[----:B------:R-:W4:Y:S01]  /*fe20*/  LDSM.16.M88.4 R36, [R192+0x5800] ;  /* 0x00580000c024783b */ /* 0x000f220000000200 */
[----:B------:R-:W-:-:S04]  /*fe30*/  DEPBAR.LE SB0, 0x0 ;  /* 0x000080000000791a */ /* 0x000fc80000000000 */
[----:B-1----:R-:W-:Y:S07]  /*fe40*/  HMMA.16816.F32 R12, R8, R4, R12 ;  /* 0x00000004080c723c */ /* 0x002fee000000180c */
[----:B------:R-:W-:Y:S01]  /*fe50*/  SHF.R.S32.HI R5, RZ, 0x1f, R224 ;  /* 0x0000001fff057819 */ /* 0x000fe200000114e0 */
[C---:B------:R-:W-:Y:S08]  /*fe60*/  HMMA.16816.F32 R60, R32.reuse, R30, R60 ;  /* 0x0000001e203c723c */ /* 0x040ff0000000183c */
[C---:B------:R-:W-:Y:S08]  /*fe70*/  HMMA.16816.F32 R56, R32.reuse, R24, R56 ;  /* 0x000000182038723c */ /* 0x040ff00000001838 */
[----:B------:R-:W-:Y:S01]  /*fe80*/  HMMA.16816.F32 R52, R32, R26, R52 ;  /* 0x0000001a2034723c */ /* 0x000fe20000001834 */
[----:B------:R-:W-:Y:S01]  /*fe90*/  FMUL.FTZ R4, R12, c[0x0][0x320] ;  /* 0x0000c8000c047a20 */ /* 0x000fe20000410000 */
[----:B------:R-:W-:Y:S01]  /*fea0*/  SHF.R.S32.HI R12, RZ, 0x1f, R223 ;  /* 0x0000001fff0c7819 */ /* 0x000fe200000114df */
[----:B------:R-:W-:-:S02]  /*feb0*/  FMUL.FTZ R0, R14, c[0x0][0x320] ;  /* 0x0000c8000e007a20 */ /* 0x000fc40000410000 */
[----:B------:R-:W-:Y:S02]  /*fec0*/  FMUL.FTZ R13, R13, c[0x0][0x320] ;  /* 0x0000c8000d0d7a20 */ /* 0x000fe40000410000 */
[----:B------:R-:W1:Y:S01]  /*fed0*/  MUFU.TANH R4, R4 ;  /* 0x0000000400047308 */ /* 0x000e620000002400 */
[C---:B------:R-:W-:Y:S07]  /*fee0*/  HMMA.16816.F32 R48, R32.reuse, R20, R48 ;  /* 0x000000142030723c */ /* 0x040fee0000001830 */
[----:B------:R-:W1:Y:S01]  /*fef0*/  MUFU.TANH R0, R0 ;  /* 0x0000000000007308 */ /* 0x000e620000002400 */
[C---:B------:R-:W-:Y:S08]  /*ff00*/  HMMA.16816.F32 R44, R32.reuse, R22, R44 ;  /* 0x00000016202c723c */ /* 0x040ff0000000182c */
[C---:B------:R-:W-:Y:S01]  /*ff10*/  HMMA.16816.F32 R40, R32.reuse, R16, R40 ;  /* 0x000000102028723c */ /* 0x040fe20000001828 */
[----:B------:R1:W1:Y:S07]  /*ff20*/  MUFU.TANH R16, R13 ;  /* 0x0000000d00107308 */ /* 0x00026e0000002400 */
[----:B------:R-:W-:Y:S08]  /*ff30*/  HMMA.16816.F32 R80, R32, R18, R80 ;  /* 0x000000122050723c */ /* 0x000ff00000001850 */
[C---:B------:R-:W-:Y:S08]  /*ff40*/  HMMA.16816.F32 R60, R8.reuse, R6, R60 ;  /* 0x00000006083c723c */ /* 0x040ff0000000183c */
[C---:B--2---:R-:W-:Y:S08]  /*ff50*/  HMMA.16816.F32 R56, R8.reuse, R72, R56 ;  /* 0x000000480838723c */ /* 0x044ff00000001838 */
[C---:B------:R-:W-:Y:S08]  /*ff60*/  HMMA.16816.F32 R52, R8.reuse, R74, R52 ;  /* 0x0000004a0834723c */ /* 0x040ff00000001834 */
[C---:B---3--:R-:W-:Y:S08]  /*ff70*/  HMMA.16816.F32 R48, R8.reuse, R64, R48 ;  /* 0x000000400830723c */ /* 0x048ff00000001830 */
[C---:B------:R-:W-:Y:S08]  /*ff80*/  HMMA.16816.F32 R44, R8.reuse, R66, R44 ;  /* 0x00000042082c723c */ /* 0x040ff0000000182c */
[C---:B----4-:R-:W-:Y:S08]  /*ff90*/  HMMA.16816.F32 R40, R8.reuse, R36, R40 ;  /* 0x000000240828723c */ /* 0x050ff00000001828 */
[----:B------:R-:W-:Y:S07]  /*ffa0*/  HMMA.16816.F32 R80, R8, R38, R80 ;  /* 0x000000260850723c */ /* 0x000fee0000001850 */
[----:B------:R-:W-:Y:S01]  /*ffb0*/  SHF.R.S32.HI R11, RZ, 0x1f, R222 ;  /* 0x0000001fff0b7819 */ /* 0x000fe200000114de */
[----:B------:R-:W-:Y:S06]  /*ffc0*/  BAR.SYNC.DEFER_BLOCKING 0x0 ;  /* 0x0000000000007b1d */ /* 0x000fec0000010000 */
[----:B------:R-:W-:Y:S05]  /*ffd0*/  @!P0 BRA `(.L_x_410) ;  /* 0x0000043000008947 */ /* 0x000fea0003800000 */
[----:B-1----:R-:W-:Y:S01]  /*ffe0*/  ISETP.NE.AND P5, PT, R209, 0x1, PT ;  /* 0x00000001d100780c */ /* 0x002fe20003fa5270 */
[----:B------:R-:W-:Y:S01]  /*fff0*/  IMAD.MOV.U32 R212, RZ, RZ, RZ ;  /* 0x000000ffffd47224 */ /* 0x000fe200078e00ff */
[----:B------:R-:W-:-:S04]  /*10000*/  IADD3 R213, R215, R68, R208 ;  /* 0x00000044d7d57210 */ /* 0x000fc80007ffe0d0 */
[----:B------:R-:W-:-:S05]  /*10010*/  IADD3 R213, R213, -0x40, RZ ;  /* 0xffffffc0d5d57810 */ /* 0x000fca0007ffe0ff */
        /* <DEDUP_REMOVED lines=9> */
[----:B------:R-:W-:Y:S01]  /*100b0*/  ISETP.GE.AND P5, PT, R214, c[0x0][0x1d4], PT ;  /* 0x00007500d6007a0c */ /* 0x000fe20003fa6270 */
[C---:B------:R-:W-:Y:S01]  /*100c0*/  IMAD.SHL.U32 R10, R222.reuse, 0x2, RZ ;  /* 0x00000002de0a7824 */ /* 0x040fe200078e00ff */
        /* <DEDUP_REMOVED lines=11> */
[----:B------:R-:W-:-:S04]  /*10180*/  IMAD.WIDE.U32 R8, R212, c[0x0][0x1f0], R18 ;  /* 0x00007c00d4087a25 */ /* 0x000fc800078e0012 */
[----:B------:R-:W-:Y:S01]  /*10190*/  IMAD R7, R7, c[0x0][0x1f0], RZ ;  /* 0x00007c0007077a24 */ /* 0x000fe200078e02ff */
[----:B------:R-:W-:Y:S02]  /*101a0*/  IADD3 R24, P0, R8, UR10, RZ ;  /* 0x0000000a08187c10 */ /* 0x000fe4000ff1e0ff */
[----:B------:R-:W-:Y:S01]  /*101b0*/  SHF.L.U64.HI R8, R224, 0x1, R5 ;  /* 0x00000001e0087819 */ /* 0x000fe20000010205 */
[----:B------:R-:W-:Y:S02]  /*101c0*/  IMAD R6, R212, c[0x0][0x1f4], R7 ;  /* 0x00007d00d4067a24 */ /* 0x000fe400078e0207 */
[----:B------:R-:W-:Y:S02]  /*101d0*/  IMAD.SHL.U32 R7, R224, 0x2, RZ ;  /* 0x00000002e0077824 */ /* 0x000fe400078e00ff */
[----:B------:R-:W-:Y:S01]  /*101e0*/  IMAD.SHL.U32 R5, R223, 0x2, RZ ;  /* 0x00000002df057824 */ /* 0x000fe200078e00ff */
[----:B------:R-:W-:Y:S02]  /*101f0*/  IADD3.X R9, R9, UR7, R6, P0, !PT ;  /* 0x0000000709097c10 */ /* 0x000fe400087fe406 */
[----:B------:R-:W-:-:S02]  /*10200*/  LEA R21, P0, R24, c[0x0][0x1c8], 0x1 ;  /* 0x0000720018157a11 */ /* 0x000fc400078008ff */
[----:B------:R-:W-:Y:S02]  /*10210*/  SEL R6, RZ, 0x10, P5 ;  /* 0x00000010ff067807 */ /* 0x000fe40002800000 */
[----:B------:R-:W-:Y:S01]  /*10220*/  LEA.HI.X R24, R24, c[0x0][0x1cc], R9, 0x1, P0 ;  /* 0x0000730018187a11 */ /* 0x000fe200000f0c09 */
[----:B------:R-:W1:Y:S01]  /*10230*/  SHFL.IDX PT, R13, R21, 0x1, 0x181f ;  /* 0x00381f00150d7f89 */ /* 0x000e6200000e0000 */
[----:B------:R-:W-:Y:S02]  /*10240*/  SEL R9, RZ, 0x10, P4 ;  /* 0x00000010ff097807 */ /* 0x000fe40002000000 */
[----:B------:R-:W-:Y:S01]  /*10250*/  IADD3 R20, -R6, 0x10, RZ ;  /* 0x0000001006147810 */ /* 0x000fe20007ffe1ff */
[----:B------:R-:W2:Y:S01]  /*10260*/  SHFL.IDX PT, R17, R24, 0x1, 0x181f ;  /* 0x00381f0018117f89 */ /* 0x000ea200000e0000 */
[----:B------:R-:W-:Y:S02]  /*10270*/  IADD3 R22, -R9, 0x10, RZ ;  /* 0x0000001009167810 */ /* 0x000fe40007ffe1ff */
[----:B------:R-:W-:Y:S01]  /*10280*/  LOP3.LUT R20, R20, 0xf, RZ, 0xc0, !PT ;  /* 0x0000000f14147812 */ /* 0x000fe200078ec0ff */
[----:B------:R3:W4:Y:S01]  /*10290*/  SHFL.IDX PT, R18, R21, RZ, 0x181f ;  /* 0x00181fff15127589 */ /* 0x00072200000e0000 */
[----:B------:R-:W-:-:S02]  /*102a0*/  LOP3.LUT R22, R22, 0xf, RZ, 0xc0, !PT ;  /* 0x0000000f16167812 */ /* 0x000fc400078ec0ff */
[----:B------:R-:W-:Y:S01]  /*102b0*/  ISETP.NE.U32.AND P2, PT, R9, RZ, PT ;  /* 0x000000ff0900720c */ /* 0x000fe20003f45070 */
[----:B------:R5:W4:Y:S01]  /*102c0*/  SHFL.IDX PT, R19, R24, RZ, 0x181f ;  /* 0x00181fff18137589 */ /* 0x000b2200000e0000 */
[----:B-1----:R-:W-:-:S04]  /*102d0*/  IADD3 R22, P1, P0, R22, R13, R10 ;  /* 0x0000000d16167210 */ /* 0x002fc8000783e00a */
[----:B--2---:R-:W-:Y:S02]  /*102e0*/  IADD3.X R23, RZ, R17, R11, P1, P0 ;  /* 0x00000011ff177210 */ /* 0x004fe40000fe040b */
[----:B------:R-:W-:-:S04]  /*102f0*/  IADD3 R20, P1, P0, R20, R13, R7 ;  /* 0x0000000d14147210 */ /* 0x000fc8000783e007 */
[----:B---3--:R-:W-:Y:S02]  /*10300*/  IADD3.X R21, RZ, R17, R8, P1, P0 ;  /* 0x00000011ff157210 */ /* 0x008fe40000fe0408 */
[----:B-----5:R-:W-:-:S04]  /*10310*/  IADD3 R24, P1, P0, R14, R13, R5 ;  /* 0x0000000d0e187210 */ /* 0x020fc8000783e005 */
[----:B------:R-:W-:Y:S02]  /*10320*/  IADD3.X R25, RZ, R17, R12, P1, P0 ;  /* 0x00000011ff197210 */ /* 0x000fe40000fe040c */
[C---:B----4-:R-:W-:Y:S02]  /*10330*/  IADD3 R26, P0, R18.reuse, R7, RZ ;  /* 0x00000007121a7210 */ /* 0x050fe40007f1e0ff */
[----:B------:R-:W-:-:S03]  /*10340*/  IADD3 R10, P1, R18, R10, RZ ;  /* 0x0000000a120a7210 */ /* 0x000fc60007f3e0ff */
[C---:B------:R-:W-:Y:S01]  /*10350*/  IMAD.X R27, R19.reuse, 0x1, R8, P0 ;  /* 0x00000001131b7824 */ /* 0x040fe200000e0608 */
        /* <DEDUP_REMOVED lines=11> */
.L_x_410:
[----:B-1----:R-:W-:Y:S01]  /*10410*/  SHF.R.S32.HI R7, RZ, 0x1f, R88 ;  /* 0x0000001fff077819 */ /* 0x002fe20000011458 */
[----:B------:R-:W-:Y:S01]  /*10420*/  FMUL.FTZ R10, R56, c[0x0][0x320] ;  /* 0x0000c800380a7a20 */ /* 0x000fe20000410000 */
[----:B------:R-:W-:Y:S01]  /*10430*/  LOP3.LUT R12, R69, 0xffffffe0, RZ, 0xc0, !PT ;  /* 0xffffffe0450c7812 */ /* 0x000fe200078ec0ff */
[----:B------:R-:W-:Y:S01]  /*10440*/  FMUL.FTZ R8, R57, c[0x0][0x320] ;  /* 0x0000c80039087a20 */ /* 0x000fe20000410000 */
[----:B------:R-:W-:Y:S01]  /*10450*/  LEA.HI R70, R70, R71, RZ, 0x2 ;  /* 0x0000004746467211 */ /* 0x000fe200078f10ff */
[----:B------:R-:W-:Y:S01]  /*10460*/  FMUL.FTZ R6, R52, c[0x0][0x320] ;  /* 0x0000c80034067a20 */ /* 0x000fe20000410000 */
        /* <DEDUP_REMOVED lines=23> */
[----:B------:R-:W-:Y:S01]  /*105e0*/  FMUL.FTZ R80, R80, c[0x0][0x320] ;  /* 0x0000c80050507a20 */ /* 0x000fe20000410000 */
[----:B------:R-:W-:Y:S01]  /*105f0*/  IADD3 R13, R207, 0x1, -R68 ;  /* 0x00000001cf0d7810 */ /* 0x000fe20007ffe844 */
[----:B------:R-:W-:Y:S01]  /*10600*/  IMAD R217, R70, 0x8, R9 ;  /* 0x0000000846d97824 */ /* 0x000fe200078e0209 */
[----:B------:R-:W1:Y:S01]  /*10610*/  MUFU.TANH R10, R10 ;  /* 0x0000000a000a7308 */ /* 0x000e620000002400 */
[----:B------:R-:W-:Y:S01]  /*10620*/  IMAD.IADD R218, R7, 0x1, -R218 ;  /* 0x0000000107da7824 */ /* 0x000fe200078e0ada */
[----:B------:R-:W-:Y:S01]  /*10630*/  ULDC UR13, c[0x0][0x324] ;  /* 0x0000c900000d7ab9 */ /* 0x000fe20000000800 */
[----:B------:R-:W-:Y:S01]  /*10640*/  @P1 IMAD.HI.U32 R12, R217, c[0x0][0x2c8], RZ ;  /* 0x0000b200d90c1a27 */ /* 0x000fe200078e00ff */
[----:B------:R-:W-:Y:S01]  /*10650*/  MOV R9, R217 ;  /* 0x000000d900097202 */ /* 0x000fe20000000f00 */
[----:B------:R-:W-:Y:S01]  /*10660*/  ULOP3.LUT UR13, URZ, UR13, URZ, 0x33, !UPT ;  /* 0x0000000d3f0d7292 */ /* 0x000fe2000f8e333f */
[----:B------:R-:W0:Y:S01]  /*10670*/  LDGDEPBAR ;  /* 0x00000000000079af */ /* 0x000e220000000000 */
[----:B------:R-:W-:Y:S01]  /*10680*/  IMAD.SHL.U32 R218, R218, 0x2, RZ ;  /* 0x00000002dada7824 */ /* 0x000fe200078e00ff */
[----:B------:R-:W-:Y:S01]  /*10690*/  @P0 SHF.R.U32.HI R9, RZ, c[0x0][0x2cc], R12 ;  /* 0x0000b300ff090a19 */ /* 0x000fe2000001160c */
[----:B------:R-:W-:Y:S01]  /*106a0*/  FMUL.FTZ R12, R61, c[0x0][0x320] ;  /* 0x0000c8003d0c7a20 */ /* 0x000fe20000410000 */
[----:B------:R-:W-:Y:S01]  /*106b0*/  PLOP3.LUT P0, PT, PT, PT, UP2, 0x40, 0x0 ;  /* 0x000000000000781c */ /* 0x000fe20003f0e828 */
[----:B------:R-:W-:Y:S01]  /*106c0*/  FMUL.FTZ R81, R81, c[0x0][0x320] ;  /* 0x0000c80051517a20 */ /* 0x000fe20000410000 */
[----:B------:R-:W2:Y:S01]  /*106d0*/  MUFU.TANH R8, R8 ;  /* 0x0000000800087308 */ /* 0x000ea20000002400 */
[----:B------:R-:W3:Y:S01]  /*106e0*/  SHFL.IDX PT, R20, R9, RZ, 0x1c1f ;  /* 0x001c1fff09147589 */ /* 0x000ee200000e0000 */
[----:B------:R-:W-:Y:S01]  /*106f0*/  FMUL.FTZ R45, R45, c[0x0][0x320] ;  /* 0x0000c8002d2d7a20 */ /* 0x000fe20000410000 */
[----:B------:R-:W-:Y:S01]  /*10700*/  IADD3 R13, -R210, R13, -R218 ;  /* 0x0000000dd20d7210 */ /* 0x000fe20007ffe9da */
[----:B------:R-:W-:Y:S01]  /*10710*/  IMAD.IADD R203, R90, 0x1, R89 ;  /* 0x000000015acb7824 */ /* 0x000fe200078e0259 */
[----:B------:R-:W-:-:S02]  /*10720*/  IADD3 R11, -R218, R207, -R68 ;  /* 0x000000cfda0b7210 */ /* 0x000fc40007ffe944 */
[C---:B------:R-:W-:Y:S01]  /*10730*/  IADD3 R17, R13.reuse, c[0x0][0x328], RZ ;  /* 0x0000ca000d117a10 */ /* 0x040fe20007ffe0ff */
[----:B------:R-:W4:Y:S01]  /*10740*/  MUFU.TANH R6, R6 ;  /* 0x0000000600067308 */ /* 0x000f220000002400 */
[----:B------:R-:W-:-:S07]  /*10750*/  IADD3 R13, R13, UR13, RZ ;  /* 0x0000000d0d0d7c10 */ /* 0x000fce000fffe0ff */
[----:B------:R-:W1:Y:S08]  /*10760*/  MUFU.TANH R5, R5 ;  /* 0x0000000500057308 */ /* 0x000e700000002400 */
[----:B------:R1:W1:Y:S01]  /*10770*/  MUFU.TANH R166, R48 ;  /* 0x0000003000a67308 */ /* 0x0002620000002400 */
[-C--:B---3--:R-:W-:Y:S02]  /*10780*/  IADD3 R22, R17, R20.reuse, RZ ;  /* 0x0000001411167210 */ /* 0x088fe40007ffe0ff */
        /* <DEDUP_REMOVED lines=8> */
[----:B------:R-:W1:Y:S08]  /*10810*/  MUFU.TANH R12, R12 ;  /* 0x0000000c000c7308 */ /* 0x000e700000002400 */
[----:B------:R-:W1:Y:S08]  /*10820*/  MUFU.TANH R14, R14 ;  /* 0x0000000e000e7308 */ /* 0x000e700000002400 */
[----:B------:R3:W1:Y:S01]  /*10830*/  MUFU.TANH R160, R45 ;  /* 0x0000002d00a07308 */ /* 0x0006620000002400 */
[----:B------:R-:W-:Y:S05]  /*10840*/  @P0 BRA `(.L_x_411) ;  /* 0x0000015000000947 */ /* 0x000fea0003800000 */
[----:B--2-4-:R-:W-:Y:S01]  /*10850*/  IADD3 R21, -R210, R207, R20 ;  /* 0x000000cfd2157210 */ /* 0x014fe20007ffe114 */
[----:B------:R-:W-:Y:S03]  /*10860*/  BSSY B0, `(.L_x_412) ;  /* 0x000000e000007945 */ /* 0x000fe60003800000 */
        /* <DEDUP_REMOVED lines=9> */
.L_x_413:
[----:B------:R-:W-:-:S04]  /*10900*/  MOV R7, 0x1 ;  /* 0x0000000100077802 */ /* 0x000fc80000000f00 */
[----:B------:R-:W-:-:S13]  /*10910*/  ISETP.NE.AND P0, PT, R7, c[0x0][0x32c], PT ;  /* 0x0000cb0007007a0c */ /* 0x000fda0003f05270 */
[----:B------:R-:W-:-:S05]  /*10920*/  @P0 IMAD.HI.U32 R7, R21, c[0x0][0x330], RZ ;  /* 0x0000cc0015070a27 */ /* 0x000fca00078e00ff */
[----:B------:R-:W-:Y:S02]  /*10930*/  @P0 SHF.R.U32.HI R21, RZ, c[0x0][0x334], R7 ;  /* 0x0000cd00ff150a19 */ /* 0x000fe40000011607 */
.L_x_414:
[----:B------:R-:W-:Y:S05]  /*10940*/  BSYNC B0 ;  /* 0x0000000000007941 */ /* 0x000fea0003800000 */
.L_x_412:
[----:B------:R-:W-:-:S04]  /*10950*/  IMAD R7, R21, c[0x0][0x32c], -R68 ;  /* 0x0000cb0015077a24 */ /* 0x000fc800078e0a44 */
[----:B------:R-:W-:-:S05]  /*10960*/  IMAD.IADD R7, R7, 0x1, -R218 ;  /* 0x0000000107077824 */ /* 0x000fca00078e0ada */
[----:B------:R-:W-:Y:S02]  /*10970*/  IADD3 R20, R7, c[0x0][0x32c], RZ ;  /* 0x0000cb0007147a10 */ /* 0x000fe40007ffe0ff */
[----:B------:R-:W-:Y:S02]  /*10980*/  IMNMX R18, R18, R7, !PT ;  /* 0x0000000712127217 */ /* 0x000fe40007800200 */
[----:B------:R-:W-:Y:S02]  /*10990*/  IMNMX R19, R19, R20, PT ;  /* 0x0000001413137217 */ /* 0x000fe40003800200 */
.L_x_411:
[----:B--2-4-:R-:W-:Y:S01]  /*109a0*/  ISETP.GT.AND P2, PT, R134, RZ, PT ;  /* 0x000000ff8600720c */ /* 0x014fe20003f44270 */
[----:B------:R-:W2:Y:S01]  /*109b0*/  SHFL.IDX PT, R26, R9, 0x1, 0x1c1f ;  /* 0x003c1f00091a7f89 */ /* 0x000ea200000e0000 */
[----:B------:R-:W-:Y:S02]  /*109c0*/  FMUL.FTZ R20, R62, c[0x0][0x320] ;  /* 0x0000c8003e147a20 */ /* 0x000fe40000410000 */
[----:B------:R-:W-:Y:S01]  /*109d0*/  ISETP.GT.AND P0, PT, R18, RZ, P2 ;  /* 0x000000ff1200720c */ /* 0x000fe20001704270 */
[----:B------:R-:W-:Y:S02]  /*109e0*/  FMUL.FTZ R15, R15, c[0x0][0x320] ;  /* 0x0000c8000f0f7a20 */ /* 0x000fe40000410000 */
[----:B------:R-:W-:Y:S01]  /*109f0*/  FMUL.FTZ R21, R54, c[0x0][0x320] ;  /* 0x0000c80036157a20 */ /* 0x000fe20000410000 */
[----:B------:R-:W-:Y:S01]  /*10a00*/  ISETP.LT.OR P0, PT, R19, 0x1, P0 ;  /* 0x000000011300780c */ /* 0x000fe20000701670 */
[----:B------:R-:W-:Y:S01]  /*10a10*/  FMUL.FTZ R22, R55, c[0x0][0x320] ;  /* 0x0000c80037167a20 */ /* 0x000fe20000410000 */
[----:B------:R-:W4:Y:S01]  /*10a20*/  MUFU.TANH R20, R20 ;  /* 0x0000001400147308 */ /* 0x000f220000002400 */
        /* <DEDUP_REMOVED lines=23> */
[----:B------:R1:W2:Y:S03]  /*10ba0*/  MUFU.TANH R169, R47 ;  /* 0x0000002f00a97308 */ /* 0x0002a60000002400 */
        /* <DEDUP_REMOVED lines=19> */
[----:B------:R-:W1:Y:S01]  /*10ce0*/  MUFU.TANH R23, R23 ;  /* 0x0000001700177308 */ /* 0x000e620000002400 */
        /* <DEDUP_REMOVED lines=27> */
[----:B------:R-:W-:Y:S02]  /*10ea0*/  ISETP.LT.OR P0, PT, R19, 0x3a, P0 ;  /* 0x0000003a1300780c */ /* 0x000fe40000701670 */
[----:B------:R-:W-:Y:S02]  /*10eb0*/  IMNMX R19, R18, R11, PT ;  /* 0x0000000b12137217 */ /* 0x000fe40003800200 */
[----:B------:R-:W-:Y:S02]  /*10ec0*/  FSEL R140, R140, -INF , !P0 ;  /* 0xff8000008c8c7808 */ /* 0x000fe40004000000 */
[----:B------:R-:W-:-:S13]  /*10ed0*/  PLOP3.LUT P0, PT, PT, PT, UP2, 0x40, 0x0 ;  /* 0x000000000000781c */ /* 0x000fda0003f0e828 */
[----:B------:R-:W-:Y:S05]  /*10ee0*/  @P0 BRA `(.L_x_415) ;  /* 0x0000015000000947 */ /* 0x000fea0003800000 */
[----:B-1234-:R-:W-:Y:S01]  /*10ef0*/  IADD3 R9, -R210, R207, R26 ;  /* 0x000000cfd2097210 */ /* 0x01efe20007ffe11a */
        /* <DEDUP_REMOVED lines=10> */
.L_x_417:
[----:B------:R-:W-:-:S04]  /*10fa0*/  MOV R5, 0x1 ;  /* 0x0000000100057802 */ /* 0x000fc80000000f00 */
[----:B------:R-:W-:-:S13]  /*10fb0*/  ISETP.NE.AND P0, PT, R5, c[0x0][0x32c], PT ;  /* 0x0000cb0005007a0c */ /* 0x000fda0003f05270 */
[----:B------:R-:W-:-:S05]  /*10fc0*/  @P0 IMAD.HI.U32 R5, R9, c[0x0][0x330], RZ ;  /* 0x0000cc0009050a27 */ /* 0x000fca00078e00ff */
[----:B------:R-:W-:Y:S02]  /*10fd0*/  @P0 SHF.R.U32.HI R9, RZ, c[0x0][0x334], R5 ;  /* 0x0000cd00ff090a19 */ /* 0x000fe40000011605 */
.L_x_418:
[----:B------:R-:W-:Y:S05]  /*10fe0*/  BSYNC B0 ;  /* 0x0000000000007941 */ /* 0x000fea0003800000 */
.L_x_416:
[----:B------:R-:W-:-:S04]  /*10ff0*/  IMAD R9, R9, c[0x0][0x32c], -R68 ;  /* 0x0000cb0009097a24 */ /* 0x000fc800078e0a44 */
[----:B------:R-:W-:-:S05]  /*11000*/  IMAD.IADD R26, R9, 0x1, -R218 ;  /* 0x00000001091a7824 */ /* 0x000fca00078e0ada */
[----:B------:R-:W-:Y:S02]  /*11010*/  IADD3 R18, R26, c[0x0][0x32c], RZ ;  /* 0x0000cb001a127a10 */ /* 0x000fe40007ffe0ff */
[----:B------:R-:W-:Y:S02]  /*11020*/  IMNMX R25, R25, R26, !PT ;  /* 0x0000001a19197217 */ /* 0x000fe40007800200 */
[----:B------:R-:W-:Y:S02]  /*11030*/  IMNMX R19, R19, R18, PT ;  /* 0x0000001213137217 */ /* 0x000fe40003800200 */
.L_x_415:
[----:B-1234-:R-:W-:Y:S01]  /*11040*/  ISETP.GT.AND P0, PT, R25, 0x1, P2 ;  /* 0x000000011900780c */ /* 0x01efe20001704270 */
[----:B------:R-:W-:Y:S01]  /*11050*/  IMAD.SHL.U32 R203, R203, 0x2, RZ ;  /* 0x00000002cbcb7824 */ /* 0x000fe200078e00ff */
[----:B------:R-:W-:Y:S01]  /*11060*/  ISETP.GT.AND P1, PT, R25, 0x38, P2 ;  /* 0x000000381900780c */ /* 0x000fe20001724270 */
[----:B------:R-:W-:Y:S01]  /*11070*/  @UP3 USHF.L.U32 UR15, UR15, 0x7, URZ ;  /* 0x000000070f0f3899 */ /* 0x000fe2000800063f */
[----:B------:R-:W-:Y:S01]  /*11080*/  ISETP.LT.OR P0, PT, R19, 0x2, P0 ;  /* 0x000000021300780c */ /* 0x000fe20000701670 */
[--C-:B------:R-:W-:Y:S01]  /*11090*/  IMAD R197, R3, 0x2, R203.reuse ;  /* 0x0000000203c57824 */ /* 0x100fe200078e02cb */
[----:B------:R-:W-:Y:S01]  /*110a0*/  ISETP.LT.OR P1, PT, R19, 0x39, P1 ;  /* 0x000000391300780c */ /* 0x000fe20000f21670 */
[----:B------:R-:W-:Y:S01]  /*110b0*/  LDSM.16.MT88.4 R40, [R203+0x2100] ;  /* 0x00210000cb28783b */ /* 0x000fe20000004200 */
[----:B------:R-:W-:Y:S01]  /*110c0*/  FSEL R17, R15, -INF , !P0 ;  /* 0xff8000000f117808 */ /* 0x000fe20004000000 */
[----:B------:R-:W-:Y:S01]  /*110d0*/  IMAD R198, R2, 0x2, R203 ;  /* 0x0000000202c67824 */ /* 0x000fe200078e02cb */
[----:B------:R-:W-:Y:S01]  /*110e0*/  ISETP.GT.AND P0, PT, R25, 0x8, P2 ;  /* 0x000000081900780c */ /* 0x000fe20001704270 */
[----:B------:R-:W-:Y:S01]  /*110f0*/  LDSM.16.MT88.4 R56, [R197+0x2100] ;  /* 0x00210000c538783b */ /* 0x000fe20000004200 */
[----:B------:R-:W-:Y:S01]  /*11100*/  FSEL R141, R141, -INF , !P1 ;  /* 0xff8000008d8d7808 */ /* 0x000fe20004800000 */
[----:B------:R-:W-:Y:S01]  /*11110*/  IMAD R196, R3, 0x2, R198 ;  /* 0x0000000203c47824 */ /* 0x000fe200078e02c6 */
[----:B------:R-:W-:Y:S01]  /*11120*/  ISETP.LT.OR P0, PT, R19, 0x9, P0 ;  /* 0x000000091300780c */ /* 0x000fe20000701670 */
[----:B------:R-:W-:Y:S01]  /*11130*/  LDSM.16.MT88.4 R124, [R203+0x100] ;  /* 0x00010000cb7c783b */ /* 0x000fe20000004200 */
[----:B------:R-:W-:Y:S01]  /*11140*/  ULDC.64 UR4, c[0x0][0x2c8] ;  /* 0x0000b20000047ab9 */ /* 0x000fe20000000a00 */
[----:B------:R-:W-:Y:S01]  /*11150*/  IADD3 R180, R134, -0x2, RZ ;  /* 0xfffffffe86b47810 */ /* 0x000fe20007ffe0ff */
[----:B------:R-:W-:Y:S01]  /*11160*/  UIMAD.WIDE.U32 UR24, UR15, UR4, URZ ;  /* 0x000000040f1872a5 */ /* 0x000fe2000f8e003f */
[----:B------:R-:W-:Y:S01]  /*11170*/  FSEL R5, R20, -INF , !P0 ;  /* 0xff80000014057808 */ /* 0x000fe20004000000 */
[----:B------:R-:W-:Y:S01]  /*11180*/  LDSM.16.MT88.4 R116, [R198+0x100] ;  /* 0x00010000c674783b */ /* 0x000fe20000004200 */
[----:B------:R-:W-:-:S03]  /*11190*/  ISETP.GT.AND P0, PT, R25, 0x9, P2 ;  /* 0x000000091900780c */ /* 0x000fc60001704270 */
[----:B------:R-:W-:Y:S01]  /*111a0*/  LDSM.16.MT88.4 R108, [R197+0x100] ;  /* 0x00010000c56c783b */ /* 0x000fe20000004200 */
[----:B------:R-:W-:Y:S01]  /*111b0*/  ISETP.LT.OR P0, PT, R19, 0xa, P0 ;  /* 0x0000000a1300780c */ /* 0x000fe20000701670 */
[----:B------:R-:W-:Y:S02]  /*111c0*/  @UP3 UMOV UR15, UR25 ;  /* 0x00000019000f3c82 */ /* 0x000fe40008000000 */
[----:B------:R-:W-:Y:S01]  /*111d0*/  LDSM.16.MT88.4 R100, [R196+0x100] ;  /* 0x00010000c464783b */ /* 0x000fe20000004200 */
[----:B------:R-:W-:Y:S01]  /*111e0*/  FSEL R147, R147, -INF , !P0 ;  /* 0xff80000093937808 */ /* 0x000fe20004000000 */
[----:B------:R-:W-:Y:S01]  /*111f0*/  @UP3 USHF.R.U32.HI UR17, URZ, UR5, UR15 ;  /* 0x000000053f113299 */ /* 0x000fe2000801160f */
[----:B------:R-:W-:Y:S01]  /*11200*/  ISETP.GT.AND P0, PT, R25, 0x10, P2 ;  /* 0x000000101900780c */ /* 0x000fe20001704270 */
[----:B------:R-:W-:Y:S03]  /*11210*/  LDSM.16.MT88.4 R48, [R198+0x2100] ;  /* 0x00210000c630783b */ /* 0x000fe60000004200 */
[----:B------:R-:W-:Y:S01]  /*11220*/  ISETP.LT.OR P0, PT, R19, 0x11, P0 ;  /* 0x000000111300780c */ /* 0x000fe20000701670 */
[----:B------:R-:W-:Y:S03]  /*11230*/  LDSM.16.MT88.4 R64, [R196+0x2100] ;  /* 0x00210000c440783b */ /* 0x000fe60000004200 */
[----:B------:R-:W-:Y:S01]  /*11240*/  FSEL R15, R23, -INF , !P0 ;  /* 0xff800000170f7808 */ /* 0x000fe20004000000 */
[----:B------:R-:W-:Y:S01]  /*11250*/  LDSM.16.MT88.4 R72, [R203+0x4100] ;  /* 0x00410000cb48783b */ /* 0x000fe20000004200 */
[----:B------:R-:W-:-:S03]  /*11260*/  ISETP.GT.AND P0, PT, R25, 0x11, P2 ;  /* 0x000000111900780c */ /* 0x000fc60001704270 */
[----:B------:R-:W-:Y:S01]  /*11270*/  LDSM.16.MT88.4 R80, [R198+0x4100] ;  /* 0x00410000c650783b */ /* 0x000fe20000004200 */
[----:B------:R-:W-:-:S03]  /*11280*/  ISETP.LT.OR P0, PT, R19, 0x12, P0 ;  /* 0x000000121300780c */ /* 0x000fc60000701670 */
[----:B------:R-:W-:Y:S01]  /*11290*/  LDSM.16.MT88.4 R88, [R197+0x4100] ;  /* 0x00410000c558783b */ /* 0x000fe20000004200 */
[----:B------:R-:W-:Y:S02]  /*112a0*/  FSEL R13, R24, -INF , !P0 ;  /* 0xff800000180d7808 */ /* 0x000fe40004000000 */
[----:B------:R-:W-:Y:S01]  /*112b0*/  ISETP.GT.AND P0, PT, R25, 0x18, P2 ;  /* 0x000000181900780c */ /* 0x000fe20001704270 */
[----:B------:R-:W-:Y:S03]  /*112c0*/  LDSM.16.MT88.4 R136, [R198+0x900] ;  /* 0x00090000c688783b */ /* 0x000fe60000004200 */
[----:B------:R-:W-:Y:S01]  /*112d0*/  ISETP.LT.OR P0, PT, R19, 0x19, P0 ;  /* 0x000000191300780c */ /* 0x000fe20000701670 */
[----:B------:R-:W-:Y:S03]  /*112e0*/  LDSM.16.MT88.4 R32, [R197+0x900] ;  /* 0x00090000c520783b */ /* 0x000fe60000004200 */
[----:B------:R-:W-:Y:S01]  /*112f0*/  FSEL R11, R21, -INF , !P0 ;  /* 0xff800000150b7808 */ /* 0x000fe20004000000 */
[----:B------:R-:W-:Y:S01]  /*11300*/  LDSM.16.MT88.4 R28, [R196+0x900] ;  /* 0x00090000c41c783b */ /* 0x000fe20000004200 */
[----:B------:R-:W-:-:S02]  /*11310*/  ISETP.GT.AND P0, PT, R25, 0x19, P2 ;  /* 0x000000191900780c */ /* 0x000fc40001704270 */
[----:B------:R-:W-:Y:S02]  /*11320*/  FMNMX.FTZ R21, R7, R16, !PT ;  /* 0x0000001007157209 */ /* 0x000fe40007810000 */
[----:B------:R-:W-:Y:S02]  /*11330*/  ISETP.LT.OR P0, PT, R19, 0x1a, P0 ;  /* 0x0000001a1300780c */ /* 0x000fe40000701670 */
[----:B------:R-:W-:Y:S02]  /*11340*/  FMNMX.FTZ R21, R14, R21, !PT ;  /* 0x000000150e157209 */ /* 0x000fe40007810000 */
[----:B------:R-:W-:Y:S02]  /*11350*/  FSEL R9, R22, -INF , !P0 ;  /* 0xff80000016097808 */ /* 0x000fe40004000000 */
[----:B------:R-:W-:Y:S02]  /*11360*/  ISETP.GT.AND P0, PT, R25, 0x20, P2 ;  /* 0x000000201900780c */ /* 0x000fe40001704270 */
[----:B------:R-:W-:-:S02]  /*11370*/  FMNMX.FTZ R21, R12, R21, !PT ;  /* 0x000000150c157209 */ /* 0x000fc40007810000 */
[----:B------:R-:W-:Y:S02]  /*11380*/  ISETP.LT.OR P0, PT, R19, 0x21, P0 ;  /* 0x000000211300780c */ /* 0x000fe40000701670 */
[----:B------:R-:W-:Y:S02]  /*11390*/  FMNMX.FTZ R21, R10, R21, !PT ;  /* 0x000000150a157209 */ /* 0x000fe40007810000 */
[----:B------:R-:W-:Y:S02]  /*113a0*/  FSEL R161, R161, -INF , !P0 ;  /* 0xff800000a1a17808 */ /* 0x000fe40004000000 */
[----:B------:R-:W-:Y:S02]  /*113b0*/  ISETP.GT.AND P0, PT, R25, 0x21, P2 ;  /* 0x000000211900780c */ /* 0x000fe40001704270 */
[----:B------:R-:W-:Y:S02]  /*113c0*/  FMNMX.FTZ R21, R8, R21, !PT ;  /* 0x0000001508157209 */ /* 0x000fe40007810000 */
[----:B------:R-:W-:-:S02]  /*113d0*/  ISETP.LT.OR P0, PT, R19, 0x22, P0 ;  /* 0x000000221300780c */ /* 0x000fc40000701670 */
[----:B------:R-:W-:Y:S02]  /*113e0*/  FMNMX.FTZ R21, R6, R21, !PT ;  /* 0x0000001506157209 */ /* 0x000fe40007810000 */
[----:B------:R-:W-:Y:S02]  /*113f0*/  FSEL R171, R171, -INF , !P0 ;  /* 0xff800000abab7808 */ /* 0x000fe40004000000 */
[----:B------:R-:W-:Y:S02]  /*11400*/  ISETP.GT.AND P0, PT, R25, RZ, P2 ;  /* 0x000000ff1900720c */ /* 0x000fe40001704270 */
[----:B------:R-:W-:Y:S02]  /*11410*/  FMNMX.FTZ R21, R4, R21, !PT ;  /* 0x0000001504157209 */ /* 0x000fe40007810000 */
[----:B------:R-:W-:Y:S02]  /*11420*/  ISETP.LT.OR P0, PT, R19, 0x1, P0 ;  /* 0x000000011300780c */ /* 0x000fe40000701670 */
[----:B------:R-:W-:-:S02]  /*11430*/  FMNMX.FTZ R21, R166, R21, !PT ;  /* 0x00000015a6157209 */ /* 0x000fc40007810000 */
[----:B------:R-:W-:Y:S02]  /*11440*/  FSEL R18, R0, -INF , !P0 ;  /* 0xff80000000127808 */ /* 0x000fe40004000000 */
        /* <DEDUP_REMOVED lines=14> */
[----:B------:R-:W-:Y:S02]  /*11530*/  FMNMX.FTZ R21, R158, R21, !PT ;  /* 0x000000159e157209 */ /* 0x000fe40007810000 */
[----:B------:R-:W-:Y:S02]  /*11540*/  FMNMX.FTZ R20, R161, R20, !PT ;  /* 0x00000014a1147209 */ /* 0x000fe40007810000 */
[----:B------:R-:W-:-:S02]  /*11550*/  ISETP.LT.OR P0, PT, R19, 0x31, P0 ;  /* 0x000000311300780c */ /* 0x000fc40000701670 */
[----:B------:R-:W-:Y:S02]  /*11560*/  FMNMX.FTZ R21, R164, R21, !PT ;  /* 0x00000015a4157209 */ /* 0x000fe40007810000 */
[----:B------:R-:W-:Y:S02]  /*11570*/  FMNMX.FTZ R20, R171, R20, !PT ;  /* 0x00000014ab147209 */ /* 0x000fe40007810000 */
[----:B------:R-:W-:Y:S02]  /*11580*/  FSEL R165, R165, -INF , !P0 ;  /* 0xff800000a5a57808 */ /* 0x000fe40004000000 */
[----:B------:R-:W-:Y:S02]  /*11590*/  FMNMX.FTZ R21, R160, R21, !PT ;  /* 0x00000015a0157209 */ /* 0x000fe40007810000 */
[----:B------:R-:W-:Y:S02]  /*115a0*/  ISETP.GT.AND P0, PT, R25, 0x31, P2 ;  /* 0x000000311900780c */ /* 0x000fe40001704270 */
[----:B------:R-:W-:-:S02]  /*115b0*/  FMNMX.FTZ R20, R163, R20, !PT ;  /* 0x00000014a3147209 */ /* 0x000fc40007810000 */
[----:B------:R-:W-:Y:S02]  /*115c0*/  FMNMX.FTZ R21, R170, R21, !PT ;  /* 0x00000015aa157209 */ /* 0x000fe40007810000 */
[----:B------:R-:W-:Y:S02]  /*115d0*/  ISETP.LT.OR P0, PT, R19, 0x32, P0 ;  /* 0x000000321300780c */ /* 0x000fe40000701670 */
[----:B------:R-:W-:Y:S02]  /*115e0*/  FMNMX.FTZ R20, R169, R20, !PT ;  /* 0x00000014a9147209 */ /* 0x000fe40007810000 */
[----:B------:R-:W-:Y:S02]  /*115f0*/  FMNMX.FTZ R21, R168, R21, !PT ;  /* 0x00000015a8157209 */ /* 0x000fe40007810000 */
[----:B------:R-:W-:Y:S02]  /*11600*/  FSEL R143, R143, -INF , !P0 ;  /* 0xff8000008f8f7808 */ /* 0x000fe40004000000 */
[----:B------:R-:W-:-:S02]  /*11610*/  ISETP.GT.AND P0, PT, R25, 0x39, P2 ;  /* 0x000000391900780c */ /* 0x000fc40001704270 */
[----:B------:R-:W-:Y:S01]  /*11620*/  FMNMX.FTZ R20, R165, R20, !PT ;  /* 0x00000014a5147209 */ /* 0x000fe20007810000 */
[----:B------:R-:W-:Y:S01]  /*11630*/  LDSM.16.MT88.4 R24, [R198+0x2900] ;  /* 0x00290000c618783b */ /* 0x000fe20000004200 */
[----:B------:R-:W-:Y:S02]  /*11640*/  FMNMX.FTZ R21, R142, R21, !PT ;  /* 0x000000158e157209 */ /* 0x000fe40007810000 */
[----:B------:R-:W-:Y:S02]  /*11650*/  ISETP.LT.OR P0, PT, R19, 0x3a, P0 ;  /* 0x0000003a1300780c */ /* 0x000fe40000701670 */
[----:B------:R-:W-:Y:S02]  /*11660*/  FMNMX.FTZ R20, R143, R20, !PT ;  /* 0x000000148f147209 */ /* 0x000fe40007810000 */
[----:B------:R-:W-:Y:S02]  /*11670*/  FMNMX.FTZ R0, R140, R21, !PT ;  /* 0x000000158c007209 */ /* 0x000fe40007810000 */
[----:B------:R-:W-:-:S02]  /*11680*/  FSEL R159, R159, -INF , !P0 ;  /* 0xff8000009f9f7808 */ /* 0x000fc40004000000 */
        /* <DEDUP_REMOVED lines=8> */
[----:B-1----:R-:W-:-:S03]  /*11710*/  FMNMX.FTZ R0, R21, R0, !PT ;  /* 0x0000000015007209 */ /* 0x002fc60007810000 */
[----:B------:R-:W-:Y:S01]  /*11720*/  LDSM.16.MT88.4 R20, [R203+0x900] ;  /* 0x00090000cb14783b */ /* 0x000fe20000004200 */
[C---:B------:R-:W-:Y:S01]  /*11730*/  FSETP.NEU.FTZ.AND P0, PT, R0.reuse, -INF , PT ;  /* 0xff8000000000780b */ /* 0x040fe20003f1d000 */
[----:B------:R-:W-:Y:S01]  /*11740*/  FMUL.FTZ R167, R0, c[0x0][0x2d0] ;  /* 0x0000b40000a77a20 */ /* 0x000fe20000410000 */
[----:B--2---:R-:W-:-:S04]  /*11750*/  FMNMX.FTZ R132, R132, R19, !PT ;  /* 0x0000001384847209 */ /* 0x004fc80007810000 */
[----:B------:R-:W-:Y:S02]  /*11760*/  FSEL R167, R167, RZ, P0 ;  /* 0x000000ffa7a77208 */ /* 0x000fe40000000000 */
        /* <DEDUP_REMOVED lines=14> */
[----:B------:R-:W1:Y:S01]  /*11850*/  MUFU.EX2 R151, R151 ;  /* 0x0000009700977308 */ /* 0x000e620000000800 */
[--C-:B------:R-:W-:Y:S02]  /*11860*/  FFMA.FTZ R144, R6, c[0x0][0x2d0], -R167.reuse ;  /* 0x0000b40006907a23 */ /* 0x100fe400000108a7 */
[--C-:B------:R-:W-:Y:S02]  /*11870*/  FFMA.FTZ R3, R4, c[0x0][0x2d0], -R167.reuse ;  /* 0x0000b40004037a23 */ /* 0x100fe400000108a7 */
[----:B------:R-:W2:Y:S01]  /*11880*/  LDSM.16.MT88.4 R4, [R196+0x4100] ;  /* 0x00410000c404783b */ /* 0x000ea20000004200 */
[----:B------:R-:W-:-:S02]  /*11890*/  FFMA.FTZ R150, R10, c[0x0][0x2d0], -R167 ;  /* 0x0000b4000a967a23 */ /* 0x000fc400000108a7 */
[----:B------:R-:W-:Y:S01]  /*118a0*/  MUFU.EX2 R149, R149 ;  /* 0x0000009500957308 */ /* 0x000fe20000000800 */
[----:B------:R-:W-:Y:S02]  /*118b0*/  FFMA.FTZ R145, R8, c[0x0][0x2d0], -R167 ;  /* 0x0000b40008917a23 */ /* 0x000fe400000108a7 */
[--C-:B------:R-:W-:Y:S02]  /*118c0*/  FFMA.FTZ R133, R11, c[0x0][0x2d0], -R162.reuse ;  /* 0x0000b4000b857a23 */ /* 0x100fe400000108a2 */
[--C-:B------:R-:W-:Y:S02]  /*118d0*/  FFMA.FTZ R2, R9, c[0x0][0x2d0], -R162.reuse ;  /* 0x0000b40009027a23 */ /* 0x100fe400000108a2 */
[----:B------:R-:W3:Y:S01]  /*118e0*/  LDSM.16.MT88.4 R8, [R203+0x2900] ;  /* 0x00290000cb08783b */ /* 0x000ee20000004200 */
[----:B------:R-:W4:Y:S01]  /*118f0*/  MUFU.EX2 R146, R146 ;  /* 0x0000009200927308 */ /* 0x000f220000000800 */
[----:B-1----:R-:W-:Y:S01]  /*11900*/  F2FP.PACK_AB R96, R151, R152 ;  /* 0x000000989760723e */ /* 0x002fe200000000ff */
[----:B------:R-:W-:-:S02]  /*11910*/  FFMA.FTZ R148, R15, c[0x0][0x2d0], -R162 ;  /* 0x0000b4000f947a23 */ /* 0x000fc400000108a2 */
[--C-:B------:R-:W-:Y:S02]  /*11920*/  FFMA.FTZ R135, R13, c[0x0][0x2d0], -R162.reuse ;  /* 0x0000b4000d877a23 */ /* 0x100fe400000108a2 */
[----:B------:R-:W1:Y:S01]  /*11930*/  LDSM.16.MT88.4 R12, [R196+0x2900] ;  /* 0x00290000c40c783b */ /* 0x000e620000004200 */
[--C-:B------:R-:W-:Y:S01]  /*11940*/  FFMA.FTZ R155, R166, c[0x0][0x2d0], -R167.reuse ;  /* 0x0000b400a69b7a23 */ /* 0x100fe200000108a7 */
[----:B------:R-:W-:Y:S01]  /*11950*/  MUFU.EX2 R153, R153 ;  /* 0x0000009900997308 */ /* 0x000fe20000000800 */
[--C-:B------:R-:W-:Y:S02]  /*11960*/  FFMA.FTZ R157, R164, c[0x0][0x2d0], -R167.reuse ;  /* 0x0000b400a49d7a23 */ /* 0x100fe400000108a7 */
[--C-:B------:R-:W-:Y:S02]  /*11970*/  FFMA.FTZ R158, R158, c[0x0][0x2d0], -R167.reuse ;  /* 0x0000b4009e9e7a23 */ /* 0x100fe400000108a7 */
[----:B------:R-:W-:Y:S02]  /*11980*/  FFMA.FTZ R160, R160, c[0x0][0x2d0], -R167 ;  /* 0x0000b400a0a07a23 */ /* 0x000fe400000108a7 */
[--C-:B------:R-:W-:Y:S01]  /*11990*/  FFMA.FTZ R161, R161, c[0x0][0x2d0], -R162.reuse ;  /* 0x0000b400a1a17a23 */ /* 0x100fe200000108a2 */
[----:B------:R-:W5:Y:S01]  /*119a0*/  MUFU.EX2 R154, R154 ;  /* 0x0000009a009a7308 */ /* 0x000f620000000800 */
[----:B----4-:R-:W-:Y:S01]  /*119b0*/  F2FP.PACK_AB R98, R146, R149 ;  /* 0x000000959262723e */ /* 0x010fe200000000ff */
        /* <DEDUP_REMOVED lines=8> */
[----:B------:R-:W4:Y:S01]  /*11a40*/  MUFU.EX2 R147, R147 ;  /* 0x0000009300937308 */ /* 0x000f220000000800 */
[----:B-----5:R-:W-:Y:S01]  /*11a50*/  F2FP.PACK_AB R97, R154, R153 ;  /* 0x000000999a61723e */ /* 0x020fe200000000ff */
[----:B------:R-:W-:-:S02]  /*11a60*/  FFMA.FTZ R172, R143, c[0x0][0x2d0], -R162 ;  /* 0x0000b4008fac7a23 */ /* 0x000fc400000108a2 */
[--C-:B------:R-:W-:Y:S02]  /*11a70*/  FFMA.FTZ R171, R141, c[0x0][0x2d0], -R162.reuse ;  /* 0x0000b4008dab7a23 */ /* 0x100fe400000108a2 */
[----:B------:R-:W-:Y:S02]  /*11a80*/  FFMA.FTZ R167, R140, c[0x0][0x2d0], -R167 ;  /* 0x0000b4008ca77a23 */ /* 0x000fe400000108a7 */
[----:B------:R-:W-:Y:S01]  /*11a90*/  MUFU.EX2 R150, R150 ;  /* 0x0000009600967308 */ /* 0x000fe20000000800 */
[----:B------:R-:W-:Y:S01]  /*11aa0*/  FFMA.FTZ R162, R159, c[0x0][0x2d0], -R162 ;  /* 0x0000b4009fa27a23 */ /* 0x000fe200000108a2 */
[----:B------:R-:W-:Y:S01]  /*11ab0*/  LDSM.16.MT88.4 R140, [R198+0x1900] ;  /* 0x00190000c68c783b */ /* 0x000fe20000004200 */
[----:B------:R-:W-:Y:S02]  /*11ac0*/  FADD.FTZ R152, R152, R151 ;  /* 0x0000009798987221 */ /* 0x000fe40000010000 */
[----:B------:R-:W-:Y:S02]  /*11ad0*/  FADD.FTZ R153, R153, R154 ;  /* 0x0000009a99997221 */ /* 0x000fe40000010000 */
[----:B------:R-:W-:Y:S01]  /*11ae0*/  FADD.FTZ R149, R149, R152 ;  /* 0x0000009895957221 */ /* 0x000fe20000010000 */
[----:B----4-:R-:W-:Y:S01]  /*11af0*/  F2FP.PACK_AB R99, R147, R156 ;  /* 0x0000009c9363723e */ /* 0x010fe200000000ff */
        /* <DEDUP_REMOVED lines=110> */
[----:B------:R-:W-:Y:S02]  /*121e0*/  FADD.FTZ R166, R166, R163 ;  /* 0x000000a3a6a67221 */ /* 0x000fe40000010000 */
[----:B------:R-:W-:Y:S01]  /*121f0*/  IMAD.IADD R2, R207, 0x1, -R210 ;  /* 0x00000001cf027824 */ /* 0x000fe200078e0ad2 */
[----:B------:R-:W-:Y:S01]  /*12200*/  HMMA.16816.F32 R124, R4, R10, R124 ;  /* 0x0000000a047c723c */ /* 0x000fe2000000187c */
[----:B------:R-:W1:Y:S03]  /*12210*/  LDSM.16.MT88.4 R8, [R197+0x3100] ;  /* 0x00310000c508783b */ /* 0x000e660000004200 */
[----:B------:R-:W-:-:S04]  /*12220*/  IADD3 R2, R2, UR17, RZ ;  /* 0x0000001102027c10 */ /* 0x000fc8000fffe0ff */
        /* <DEDUP_REMOVED lines=71> */
[----:B------:R-:W-:Y:S07]  /*126a0*/  HMMA.16816.F32 R96, R4, R18, R96 ;  /* 0x000000120460723c */ /* 0x000fee0000001860 */
[----:B------:R-:W-:Y:S01]  /*126b0*/  IADD3 R4, R2, c[0x0][0x328], RZ ;  /* 0x0000ca0002047a10 */ /* 0x000fe20007ffe0ff */
[----:B------:R-:W-:Y:S05]  /*126c0*/  @P0 BRA `(.L_x_419) ;  /* 0x0000011000000947 */ /* 0x000fea0003800000 */
[C---:B------:R-:W-:Y:S02]  /*126d0*/  ISETP.GT.AND P0, PT, R2.reuse, RZ, PT ;  /* 0x000000ff0200720c */ /* 0x040fe40003f04270 */
[----:B------:R-:W-:-:S11]  /*126e0*/  IADD3 R3, R2, -0x1, RZ ;  /* 0xffffffff02037810 */ /* 0x000fd60007ffe0ff */
[----:B------:R-:W-:Y:S05]  /*126f0*/  @P0 BRA `(.L_x_420) ;  /* 0x0000007000000947 */ /* 0x000fea0003800000 */
[----:B------:R-:W-:-:S05]  /*12700*/  IMAD.MOV.U32 R3, RZ, RZ, 0x1 ;  /* 0x00000001ff037424 */ /* 0x000fca00078e00ff */
[----:B------:R-:W-:Y:S01]  /*12710*/  ISETP.NE.AND P0, PT, R3, c[0x0][0x32c], PT ;  /* 0x0000cb0003007a0c */ /* 0x000fe20003f05270 */
[----:B------:R-:W-:-:S12]  /*12720*/  IMAD.MOV R3, RZ, RZ, -R2 ;  /* 0x000000ffff037224 */ /* 0x000fd800078e0a02 */
[----:B------:R-:W-:-:S05]  /*12730*/  @P0 IMAD.HI.U32 R2, R3, c[0x0][0x330], RZ ;  /* 0x0000cc0003020a27 */ /* 0x000fca00078e00ff */
[----:B------:R-:W-:-:S04]  /*12740*/  @P0 SHF.R.U32.HI R3, RZ, c[0x0][0x334], R2 ;  /* 0x0000cd00ff030a19 */ /* 0x000fc80000011602 */
[----:B------:R-:W-:Y:S01]  /*12750*/  LOP3.LUT R3, RZ, R3, RZ, 0x33, !PT ;  /* 0x00000003ff037212 */ /* 0x000fe200078e33ff */
[----:B------:R-:W-:Y:S05]  /*12760*/  BRA `(.L_x_421) ;  /* 0x0000004000007947 */ /* 0x000fea0003800000 */
.L_x_420:
[----:B------:R-:W-:-:S04]  /*12770*/  MOV R2, 0x1 ;  /* 0x0000000100027802 */ /* 0x000fc80000000f00 */
[----:B------:R-:W-:-:S13]  /*12780*/  ISETP.NE.AND P0, PT, R2, c[0x0][0x32c], PT ;  /* 0x0000cb0002007a0c */ /* 0x000fda0003f05270 */
[----:B------:R-:W-:-:S05]  /*12790*/  @P0 IMAD.HI.U32 R2, R3, c[0x0][0x330], RZ ;  /* 0x0000cc0003020a27 */ /* 0x000fca00078e00ff */
[----:B------:R-:W-:Y:S02]  /*127a0*/  @P0 SHF.R.U32.HI R3, RZ, c[0x0][0x334], R2 ;  /* 0x0000cd00ff030a19 */ /* 0x000fe40000011602 */
.L_x_421:
[----:B------:R-:W-:-:S05]  /*127b0*/  MOV R2, c[0x0][0x32c] ;  /* 0x0000cb0000027a02 */ /* 0x000fca0000000f00 */
[----:B------:R-:W-:-:S05]  /*127c0*/  IMAD R3, R3, R2, c[0x0][0x32c] ;  /* 0x0000cb0003037624 */ /* 0x000fca00078e0202 */
[----:B------:R-:W-:-:S04]  /*127d0*/  IMNMX R4, R4, R3, PT ;  /* 0x0000000304047217 */ /* 0x000fc80003800200 */
.L_x_419:
[----:B------:R-:W-:-:S04]  /*127e0*/  SHF.R.S32.HI R3, RZ, 0x1f, R4 ;  /* 0x0000001fff037819 */ /* 0x000fc80000011404 */
[----:B------:R-:W-:-:S04]  /*127f0*/  LEA.HI R2, R3, R4, RZ, 0x6 ;  /* 0x0000000403027211 */ /* 0x000fc800078f30ff */
[----:B------:R-:W-:-:S04]  /*12800*/  SHF.R.S32.HI R2, RZ, 0x6, R2 ;  /* 0x00000006ff027819 */ /* 0x000fc80000011402 */
[----:B------:R-:W-:-:S04]  /*12810*/  IMNMX R231, R211, R2, !PT ;  /* 0x00000002d3e77217 */ /* 0x000fc80007800200 */
[----:B------:R-:W-:-:S13]  /*12820*/  ISETP.GE.AND P0, PT, R180, R231, PT ;  /* 0x000000e7b400720c */ /* 0x000fda0003f06270 */
[----:B------:R-:W-:Y:S05]  /*12830*/  @!P0 BRA `(.L_x_422) ;  /* 0x0000398000008947 */ /* 0x000fea0003800000 */
[----:B------:R-:W-:Y:S01]  /*12840*/  SHF.R.S32.HI R229, RZ, 0x1f, R224 ;  /* 0x0000001fffe57819 */ /* 0x000fe200000114e0 */
[----:B------:R-:W-:Y:S01]  /*12850*/  IMAD.MOV.U32 R2, RZ, RZ, R132 ;  /* 0x000000ffff027224 */ /* 0x000fe200078e0084 */
[----:B------:R-:W-:Y:S01]  /*12860*/  ISETP.GE.AND P1, PT, R214, c[0x0][0x1d4], PT ;  /* 0x00007500d6007a0c */ /* 0x000fe20003f26270 */
[----:B------:R-:W-:Y:S01]  /*12870*/  IMAD.MOV.U32 R3, RZ, RZ, R0 ;  /* 0x000000ffff037224 */ /* 0x000fe200078e0000 */
[----:B------:R-:W-:Y:S01]  /*12880*/  SHF.R.S32.HI R226, RZ, 0x1f, R223 ;  /* 0x0000001fffe27819 */ /* 0x000fe200000114df */
[----:B------:R-:W-:Y:S01]  /*12890*/  IMAD.MOV.U32 R230, RZ, RZ, R180 ;  /* 0x000000ffffe67224 */ /* 0x000fe200078e00b4 */
[----:B------:R-:W-:Y:S01]  /*128a0*/  SHF.R.S32.HI R183, RZ, 0x1f, R222 ;  /* 0x0000001fffb77819 */ /* 0x000fe200000114de */
[----:B------:R-:W-:Y:S01]  /*128b0*/  IMAD.SHL.U32 R228, R224, 0x2, RZ ;  /* 0x00000002e0e47824 */ /* 0x000fe200078e00ff */
[----:B------:R-:W-:Y:S01]  /*128c0*/  SEL R227, RZ, 0x10, P1 ;  /* 0x00000010ffe37807 */ /* 0x000fe20000800000 */
[----:B------:R-:W-:Y:S01]  /*128d0*/  IMAD.SHL.U32 R225, R223, 0x2, RZ ;  /* 0x00000002dfe17824 */ /* 0x000fe200078e00ff */
[----:B------:R-:W-:Y:S01]  /*128e0*/  SEL R181, RZ, 0x10, P6 ;  /* 0x00000010ffb57807 */ /* 0x000fe20003000000 */
[----:B------:R-:W-:Y:S01]  /*128f0*/  IMAD.SHL.U32 R182, R222, 0x2, RZ ;  /* 0x00000002deb67824 */ /* 0x000fe200078e00ff */
[----:B------:R-:W-:-:S02]  /*12900*/  SHF.L.U64.HI R229, R224, 0x1, R229 ;  /* 0x00000001e0e57819 */ /* 0x000fc400000102e5 */
[----:B------:R-:W-:Y:S02]  /*12910*/  SHF.L.U64.HI R226, R223, 0x1, R226 ;  /* 0x00000001dfe27819 */ /* 0x000fe400000102e2 */
[----:B------:R-:W-:Y:S02]  /*12920*/  SHF.L.U64.HI R183, R222, 0x1, R183 ;  /* 0x00000001deb77819 */ /* 0x000fe400000102b7 */
.L_x_433:
[----:B------:R-:W-:Y:S04]  /*12930*/  DEPBAR.LE SB0, 0x0 ;  /* 0x000080000000791a */ /* 0x000fe80000000000 */
[----:B------:R-:W-:Y:S01]  /*12940*/  BAR.SYNC.DEFER_BLOCKING 0x0 ;  /* 0x0000000000007b1d */ /* 0x000fe20000010000 */
[----:B------:R-:W-:Y:S02]  /*12950*/  ISETP.GT.AND P0, PT, R211, R230, PT ;  /* 0x000000e6d300720c */ /* 0x000fe40003f04270 */
[----:B------:R-:W-:Y:S03]  /*12960*/  ISETP.GE.AND P5, PT, R214, c[0x0][0x1d4], PT ;  /* 0x00007500d6007a0c */ /* 0x000fe60003fa6270 */
        /* <DEDUP_REMOVED lines=22> */
[----:B------:R-:W-:Y:S02]  /*12ad0*/  IADD3 R0, P0, R8, UR18, RZ ;  /* 0x0000001208007c10 */ /* 0x000fe4000ff1e0ff */
[----:B------:R-:W-:Y:S02]  /*12ae0*/  IADD3 R8, -R181, 0x10, RZ ;  /* 0x00000010b5087810 */ /* 0x000fe40007ffe1ff */
[----:B------:R-:W-:Y:S02]  /*12af0*/  IADD3.X R9, R9, UR12, R4, P0, !PT ;  /* 0x0000000c09097c10 */ /* 0x000fe400087fe404 */
[----:B------:R-:W-:Y:S02]  /*12b00*/  LEA R6, P0, R0, c[0x0][0x1f8], 0x1 ;  /* 0x00007e0000067a11 */ /* 0x000fe400078008ff */
[----:B------:R-:W-:Y:S02]  /*12b10*/  LOP3.LUT R8, R8, 0xf, RZ, 0xc0, !PT ;  /* 0x0000000f08087812 */ /* 0x000fe400078ec0ff */
[----:B------:R-:W-:Y:S01]  /*12b20*/  LEA.HI.X R14, R0, c[0x0][0x1fc], R9, 0x1, P0 ;  /* 0x00007f00000e7a11 */ /* 0x000fe200000f0c09 */
[----:B------:R-:W5:Y:S04]  /*12b30*/  SHFL.IDX PT, R5, R6, 0x1, 0x181f ;  /* 0x00381f0006057f89 */ /* 0x000f6800000e0000 */
[----:B------:R-:W4:Y:S04]  /*12b40*/  SHFL.IDX PT, R0, R14, 0x1, 0x181f ;  /* 0x00381f000e007f89 */ /* 0x000f2800000e0000 */
[----:B------:R-:W3:Y:S04]  /*12b50*/  SHFL.IDX PT, R7, R6, RZ, 0x181f ;  /* 0x00181fff06077589 */ /* 0x000ee800000e0000 */
[----:B------:R2:W1:Y:S01]  /*12b60*/  SHFL.IDX PT, R4, R14, RZ, 0x181f ;  /* 0x00181fff0e047589 */ /* 0x00046200000e0000 */
[-C--:B-----5:R-:W-:Y:S04]  /*12b70*/  IADD3 R10, P1, P0, R10, R5.reuse, R228 ;  /* 0x000000050a0a7210 */ /* 0x0a0fe8000783e0e4 */
[----:B----4-:R-:W-:Y:S02]  /*12b80*/  IADD3.X R11, RZ, R0, R229, P1, P0 ;  /* 0x00000000ff0b7210 */ /* 0x010fe40000fe04e5 */
[----:B------:R-:W-:Y:S02]  /*12b90*/  IADD3 R8, P1, P0, R8, R5, R225 ;  /* 0x0000000508087210 */ /* 0x000fe4000783e0e1 */
[C---:B---3--:R-:W-:Y:S02]  /*12ba0*/  IADD3 R6, P2, R7.reuse, R228, RZ ;  /* 0x000000e407067210 */ /* 0x048fe40007f5e0ff */
[--C-:B------:R-:W-:Y:S02]  /*12bb0*/  IADD3.X R9, RZ, R0, R226.reuse, P1, P0 ;  /* 0x00000000ff097210 */ /* 0x100fe40000fe04e2 */
[CC--:B------:R-:W-:Y:S02]  /*12bc0*/  IADD3 R12, P0, R7.reuse, R182.reuse, RZ ;  /* 0x000000b6070c7210 */ /* 0x0c0fe40007f1e0ff */
[----:B--2---:R-:W-:Y:S01]  /*12bd0*/  IADD3 R14, P1, R7, R225, RZ ;  /* 0x000000e1070e7210 */ /* 0x004fe20007f3e0ff */
[C---:B-1----:R-:W-:Y:S02]  /*12be0*/  IMAD.X R7, R4.reuse, 0x1, R229, P2 ;  /* 0x0000000104077824 */ /* 0x042fe400010e06e5 */
[C-C-:B------:R-:W-:Y:S01]  /*12bf0*/  IMAD.X R13, R4.reuse, 0x1, R183.reuse, P0 ;  /* 0x00000001040d7824 */ /* 0x140fe200000e06b7 */
[----:B------:R-:W-:Y:S01]  /*12c00*/  IADD3 R16, P0, R5, R182, RZ ;  /* 0x000000b605107210 */ /* 0x000fe20007f1e0ff */
[----:B------:R-:W-:Y:S01]  /*12c10*/  IMAD.X R15, R4, 0x1, R226, P1 ;  /* 0x00000001040f7824 */ /* 0x000fe200008e06e2 */
[----:B------:R-:W-:Y:S02]  /*12c20*/  ISETP.NE.U32.AND P1, PT, R227, RZ, PT ;  /* 0x000000ffe300720c */ /* 0x000fe40003f25070 */
[----:B------:R1:W-:Y:S01]  /*12c30*/  LDGSTS.E.BYPASS.LTC128B.128 [R219], [R12.64], !P4 ;  /* 0x000000000cdb7fae */ /* 0x0003e2000e101d56 */
[----:B------:R-:W-:Y:S01]  /*12c40*/  IMAD.X R17, R0, 0x1, R183, P0 ;  /* 0x0000000100117824 */ /* 0x000fe200000e06b7 */
[----:B------:R-:W-:Y:S02]  /*12c50*/  ISETP.NE.U32.AND P0, PT, R181, RZ, PT ;  /* 0x000000ffb500720c */ /* 0x000fe40003f05070 */
[----:B------:R1:W-:Y:S04]  /*12c60*/  LDGSTS.E.BYPASS.LTC128B.128 [R219+0x2000], [R6.64], !P5 ;  /* 0x0200000006db7fae */ /* 0x0003e8000e901d56 */
[----:B------:R1:W-:Y:S04]  /*12c70*/  LDGSTS.E.BYPASS.LTC128B.128 [R219+0x4000], [R14.64], !P6 ;  /* 0x040000000edb7fae */ /* 0x0003e8000f101d56 */
[----:B------:R1:W-:Y:S04]  /*12c80*/  LDGSTS.E.BYPASS.LTC128B.128 [R219+0x1000], [R16.64], !P4 ;  /* 0x0100000010db7fae */ /* 0x0003e8000e101d56 */
[----:B------:R1:W-:Y:S04]  /*12c90*/  LDGSTS.E.BYPASS.LTC128B.128.ZFILL [R219+0x3000], [R10.64], P1 ;  /* 0x030000000adb7fae */ /* 0x0003e80008941d56 */
[----:B------:R1:W-:Y:S02]  /*12ca0*/  LDGSTS.E.BYPASS.LTC128B.128.ZFILL [R219+0x5000], [R8.64], P0 ;  /* 0x0500000008db7fae */ /* 0x0003e40008141d56 */
.L_x_423:
[C---:B-123--:R-:W-:Y:S01]  /*12cb0*/  HMMA.16816.F32 R4, R132.reuse, R136, RZ ;  /* 0x000000888404723c */ /* 0x04efe200000018ff */
[----:B------:R-:W-:Y:S02]  /*12cc0*/  LDSM.16.M88.4 R172, [R201+0xc100] ;  /* 0x00c10000c9ac783b */ /* 0x000fe40000000200 */
[----:B------:R-:W-:Y:S05]  /*12cd0*/  ISETP.GT.AND P0, PT, R230, R211, PT ;  /* 0x000000d3e600720c */ /* 0x000fea0003f04270 */
[C---:B------:R-:W-:Y:S01]  /*12ce0*/  HMMA.16816.F32 R8, R132.reuse, R138, RZ ;  /* 0x0000008a8408723c */ /* 0x040fe200000018ff */
[----:B------:R-:W0:Y:S07]  /*12cf0*/  LDGDEPBAR ;  /* 0x00000000000079af */ /* 0x000e2e0000000000 */
[C---:B----4-:R-:W-:Y:S01]  /*12d00*/  HMMA.16816.F32 R12, R132.reuse, R140, RZ ;  /* 0x0000008c840c723c */ /* 0x050fe200000018ff */
[----:B------:R-:W1:Y:S07]  /*12d10*/  LDSM.16.M88.4 R176, [R200+0x6100] ;  /* 0x00610000c8b0783b */ /* 0x000e6e0000000200 */
[C---:B------:R-:W-:Y:S01]  /*12d20*/  HMMA.16816.F32 R16, R132.reuse, R142, RZ ;  /* 0x0000008e8410723c */ /* 0x040fe200000018ff */
[----:B------:R-:W-:Y:S07]  /*12d30*/  LDSM.16.M88.4 R136, [R200+0x7100] ;  /* 0x00710000c888783b */ /* 0x000fee0000000200 */
[C---:B------:R-:W-:Y:S01]  /*12d40*/  HMMA.16816.F32 R20, R132.reuse, R144, RZ ;  /* 0x000000908414723c */ /* 0x040fe200000018ff */
[----:B------:R-:W-:Y:S07]  /*12d50*/  LDSM.16.M88.4 R140, [R200+0x7900] ;  /* 0x00790000c88c783b */ /* 0x000fee0000000200 */
[C---:B------:R-:W-:Y:S01]  /*12d60*/  HMMA.16816.F32 R24, R132.reuse, R146, RZ ;  /* 0x000000928418723c */ /* 0x040fe200000018ff */
[----:B------:R-:W-:Y:S07]  /*12d70*/  LDSM.16.M88.4 R144, [R199+0xc100] ;  /* 0x00c10000c790783b */ /* 0x000fee0000000200 */
[C---:B------:R-:W-:Y:S08]  /*12d80*/  HMMA.16816.F32 R28, R132.reuse, R148, RZ ;  /* 0x00000094841c723c */ /* 0x040ff000000018ff */
[----:B------:R-:W-:Y:S01]  /*12d90*/  HMMA.16816.F32 R32, R132, R150, RZ ;  /* 0x000000968420723c */ /* 0x000fe200000018ff */
[----:B------:R-:W2:Y:S07]  /*12da0*/  LDSM.16.M88.4 R132, [R200+0x6900] ;  /* 0x00690000c884783b */ /* 0x000eae0000000200 */
        /* <DEDUP_REMOVED lines=13> */
[C---:B-1----:R-:W-:Y:S01]  /*12e80*/  HMMA.16816.F32 R4, R172.reuse, R176, R4 ;  /* 0x000000b0ac04723c */ /* 0x042fe20000001804 */
        /* <DEDUP_REMOVED lines=25> */
[C---:B-1----:R-:W-:Y:S01]  /*13020*/  HMMA.16816.F32 R4, R164.reuse, R168, R4 ;  /* 0x000000a8a404723c */ /* 0x042fe20000001804 */
[----:B------:R-:W1:Y:S07]  /*13030*/  LDSM.16.M88.4 R160, [R200+0x8100] ;  /* 0x00810000c8a0783b */ /* 0x000e6e0000000200 */
[C---:B------:R-:W-:Y:S01]  /*13040*/  HMMA.16816.F32 R8, R164.reuse, R170, R8 ;  /* 0x000000aaa408723c */ /* 0x040fe20000001808 */
[----:B------:R-:W-:Y:S07]  /*13050*/  LDSM.16.M88.4 R168, [R192+0x2000] ;  /* 0x00200000c0a8783b */ /* 0x000fee0000000200 */
[C---:B--2---:R-:W-:Y:S08]  /*13060*/  HMMA.16816.F32 R12, R164.reuse, R132, R12 ;  /* 0x00000084a40c723c */ /* 0x044ff0000000180c */
[C---:B------:R-:W-:Y:S01]  /*13070*/  HMMA.16816.F32 R16, R164.reuse, R134, R16 ;  /* 0x00000086a410723c */ /* 0x040fe20000001810 */
[----:B------:R-:W2:Y:S07]  /*13080*/  LDSM.16.M88.4 R132, [R200+0x8900] ;  /* 0x00890000c884783b */ /* 0x000eae0000000200 */
        /* <DEDUP_REMOVED lines=19> */
[C---:B-1----:R-:W-:Y:S01]  /*131c0*/  HMMA.16816.F32 R4, R156.reuse, R160, R4 ;  /* 0x000000a09c04723c */ /* 0x042fe20000001804 */
[----:B------:R-:W1:Y:S07]  /*131d0*/  LDSM.16.M88.4 R172, [R206+0x14100] ;  /* 0x01410000ceac783b */ /* 0x000e6e0000000200 */
[C---:B------:R-:W-:Y:S01]  /*131e0*/  HMMA.16816.F32 R8, R156.reuse, R162, R8 ;  /* 0x000000a29c08723c */ /* 0x040fe20000001808 */
[----:B------:R-:W-:Y:S07]  /*131f0*/  LDSM.16.M88.4 R160, [R187] ;  /* 0x00000000bba0783b */ /* 0x000fee0000000200 */
        /* <DEDUP_REMOVED lines=44> */
[C---:B-1----:R-:W-:Y:S08]  /*134c0*/  HMMA.16816.F32 R4, R164.reuse, R168, R4 ;  /* 0x000000a8a404723c */ /* 0x042ff00000001804 */
[C---:B------:R-:W-:Y:S08]  /*134d0*/  HMMA.16816.F32 R8, R164.reuse, R170, R8 ;  /* 0x000000aaa408723c */ /* 0x040ff00000001808 */
[C---:B--2---:R-:W-:Y:S08]  /*134e0*/  HMMA.16816.F32 R12, R164.reuse, R132, R12 ;  /* 0x00000084a40c723c */ /* 0x044ff0000000180c */
        /* <DEDUP_REMOVED lines=82> */
[----:B------:R-:W-:-:S05]  /*13a10*/  @!P0 BRA `(.L_x_424) ;  /* 0x0000037000008947 */ /* 0x000fca0003800000 */
[----:B--234-:R-:W-:Y:S01]  /*13a20*/  ISETP.NE.AND P1, PT, R209, 0x1, PT ;  /* 0x00000001d100780c */ /* 0x01cfe20003f25270 */
[----:B------:R-:W-:Y:S01]  /*13a30*/  IMAD R4, R230, 0x40, R208 ;  /* 0x00000040e6047824 */ /* 0x000fe200078e02d0 */
[----:B------:R-:W-:Y:S01]  /*13a40*/  IADD3 R10, -R227, 0x10, RZ ;  /* 0x00000010e30a7810 */ /* 0x000fe20007ffe1ff */
[----:B------:R-:W-:Y:S03]  /*13a50*/  IMAD.MOV.U32 R212, RZ, RZ, RZ ;  /* 0x000000ffffd47224 */ /* 0x000fe600078e00ff */
[----:B------:R-:W-:Y:S02]  /*13a60*/  IADD3 R213, R4, -0x40, R215 ;  /* 0xffffffc004d57810 */ /* 0x000fe40007ffe0d7 */
[----:B------:R-:W-:Y:S03]  /*13a70*/  LOP3.LUT R10, R10, 0xf, RZ, 0xc0, !PT ;  /* 0x0000000f0a0a7812 */ /* 0x000fe600078ec0ff */
[----:B------:R-:W-:Y:S02]  /*13a80*/  IMAD.MOV.U32 R4, RZ, RZ, R213 ;  /* 0x000000ffff047224 */ /* 0x000fe400078e00d5 */
[----:B------:R-:W-:Y:S05]  /*13a90*/  @P1 IMAD.HI.U32 R5, R213, c[0x0][0x2bc], RZ ;  /* 0x0000af00d5051a27 */ /* 0x000fea00078e00ff */
[----:B------:R-:W-:Y:S04]  /*13aa0*/  @P1 SHF.R.U32.HI R4, RZ, c[0x0][0x2c0], R5 ;  /* 0x0000b000ff041a19 */ /* 0x000fe80000011605 */
[C---:B------:R-:W-:Y:S04]  /*13ab0*/  @!P3 IADD3 R8, P0, R4.reuse, UR8, RZ ;  /* 0x000000080408bc10 */ /* 0x040fe8000ff1e0ff */
[----:B------:R-:W-:Y:S01]  /*13ac0*/  @!P3 LEA.HI.X.SX32 R5, R4, UR6, 0x1, P0 ;  /* 0x000000060405bc11 */ /* 0x000fe200080f0eff */
[----:B------:R-:W-:Y:S01]  /*13ad0*/  IMAD.MOV R4, RZ, RZ, -R4 ;  /* 0x000000ffff047224 */ /* 0x000fe200078e0a04 */
[----:B------:R-:W-:Y:S03]  /*13ae0*/  @!P3 LEA R6, P0, R8, c[0x0][0x2a0], 0x2 ;  /* 0x0000a8000806ba11 */ /* 0x000fe600078010ff */
[----:B------:R-:W-:Y:S01]  /*13af0*/  IMAD R213, R4, c[0x0][0x2b8], R213 ;  /* 0x0000ae0004d57a24 */ /* 0x000fe200078e02d5 */
[----:B------:R-:W-:Y:S02]  /*13b00*/  @!P3 LEA.HI.X R7, R8, c[0x0][0x2a4], R5, 0x2, P0 ;  /* 0x0000a9000807ba11 */ /* 0x000fe400000f1405 */
[----:B------:R-:W-:Y:S02]  /*13b10*/  IADD3 R8, -R181, 0x10, RZ ;  /* 0x00000010b5087810 */ /* 0x000fe40007ffe1ff */
[----:B------:R-:W-:Y:S01]  /*13b20*/  SHF.R.S32.HI R5, RZ, 0x1f, R213 ;  /* 0x0000001fff057819 */ /* 0x000fe200000114d5 */
[----:B------:R2:W3:Y:S01]  /*13b30*/  @!P3 LDG.E R212, [R6.64] ;  /* 0x0000001606d4b981 */ /* 0x0004e2000c1e1900 */
[----:B------:R-:W-:Y:S03]  /*13b40*/  LOP3.LUT R8, R8, 0xf, RZ, 0xc0, !PT ;  /* 0x0000000f08087812 */ /* 0x000fe600078ec0ff */
        /* <DEDUP_REMOVED lines=13> */
[----:B------:R2:W3:Y:S04]  /*13c20*/  SHFL.IDX PT, R5, R12, 0x1, 0x181f ;  /* 0x00381f000c057f89 */ /* 0x0004e800000e0000 */
[----:B------:R-:W4:Y:S04]  /*13c30*/  SHFL.IDX PT, R4, R16, 0x1, 0x181f ;  /* 0x00381f0010047f89 */ /* 0x000f2800000e0000 */
[----:B------:R-:W5:Y:S01]  /*13c40*/  SHFL.IDX PT, R6, R16, RZ, 0x181f ;  /* 0x00181fff10067589 */ /* 0x000f6200000e0000 */
[C---:B--2---:R-:W-:Y:S02]  /*13c50*/  IADD3 R12, P2, R7.reuse, R228, RZ ;  /* 0x000000e4070c7210 */ /* 0x044fe40007f5e0ff */
[-C--:B---3--:R-:W-:Y:S04]  /*13c60*/  IADD3 R10, P1, P0, R10, R5.reuse, R228 ;  /* 0x000000050a0a7210 */ /* 0x088fe8000783e0e4 */
[-C--:B----4-:R-:W-:Y:S02]  /*13c70*/  IADD3.X R11, RZ, R4.reuse, R229, P1, P0 ;  /* 0x00000004ff0b7210 */ /* 0x090fe40000fe04e5 */
[----:B------:R-:W-:Y:S01]  /*13c80*/  IADD3 R8, P1, P0, R8, R5, R225 ;  /* 0x0000000508087210 */ /* 0x000fe2000783e0e1 */
[C---:B-----5:R-:W-:Y:S03]  /*13c90*/  IMAD.X R13, R6.reuse, 0x1, R229, P2 ;  /* 0x00000001060d7824 */ /* 0x060fe600010e06e5 */
[--C-:B------:R-:W-:Y:S02]  /*13ca0*/  IADD3.X R9, RZ, R4, R226.reuse, P1, P0 ;  /* 0x00000004ff097210 */ /* 0x100fe40000fe04e2 */
[CC--:B------:R-:W-:Y:S02]  /*13cb0*/  IADD3 R14, P0, R7.reuse, R182.reuse, RZ ;  /* 0x000000b6070e7210 */ /* 0x0c0fe40007f1e0ff */
[----:B------:R-:W-:Y:S03]  /*13cc0*/  IADD3 R16, P1, R7, R225, RZ ;  /* 0x000000e107107210 */ /* 0x000fe60007f3e0ff */
[C-C-:B------:R-:W-:Y:S01]  /*13cd0*/  IMAD.X R15, R6.reuse, 0x1, R183.reuse, P0 ;  /* 0x00000001060f7824 */ /* 0x140fe200000e06b7 */
[----:B------:R-:W-:Y:S01]  /*13ce0*/  IADD3 R18, P0, R5, R182, RZ ;  /* 0x000000b605127210 */ /* 0x000fe20007f1e0ff */
[----:B------:R-:W-:Y:S01]  /*13cf0*/  IMAD.X R17, R6, 0x1, R226, P1 ;  /* 0x0000000106117824 */ /* 0x000fe200008e06e2 */
[----:B------:R-:W-:Y:S02]  /*13d00*/  ISETP.NE.U32.AND P1, PT, R227, RZ, PT ;  /* 0x000000ffe300720c */ /* 0x000fe40003f25070 */
[----:B------:R2:W-:Y:S01]  /*13d10*/  LDGSTS.E.BYPASS.LTC128B.128 [R216+0x6100], [R14.64], !P4 ;  /* 0x061000000ed87fae */ /* 0x0005e2000e101d56 */
[----:B------:R-:W-:Y:S01]  /*13d20*/  IMAD.X R19, R4, 0x1, R183, P0 ;  /* 0x0000000104137824 */ /* 0x000fe200000e06b7 */
[----:B------:R-:W-:Y:S02]  /*13d30*/  ISETP.NE.U32.AND P0, PT, R181, RZ, PT ;  /* 0x000000ffb500720c */ /* 0x000fe40003f05070 */
[----:B------:R2:W-:Y:S04]  /*13d40*/  LDGSTS.E.BYPASS.LTC128B.128 [R216+0x8100], [R12.64], !P5 ;  /* 0x081000000cd87fae */ /* 0x0005e8000e901d56 */
[----:B------:R2:W-:Y:S04]  /*13d50*/  LDGSTS.E.BYPASS.LTC128B.128 [R216+0xa100], [R16.64], !P6 ;  /* 0x0a10000010d87fae */ /* 0x0005e8000f101d56 */
[----:B------:R2:W-:Y:S04]  /*13d60*/  LDGSTS.E.BYPASS.LTC128B.128 [R216+0x7100], [R18.64], !P4 ;  /* 0x0710000012d87fae */ /* 0x0005e8000e101d56 */
[----:B------:R2:W-:Y:S04]  /*13d70*/  LDGSTS.E.BYPASS.LTC128B.128.ZFILL [R216+0x9100], [R10.64], P1 ;  /* 0x091000000ad87fae */ /* 0x0005e80008941d56 */
[----:B------:R2:W-:Y:S02]  /*13d80*/  LDGSTS.E.BYPASS.LTC128B.128.ZFILL [R216+0xb100], [R8.64], P0 ;  /* 0x0b10000008d87fae */ /* 0x0005e40008141d56 */
.L_x_424:
[----:B--234-:R-:W-:Y:S01]  /*13d90*/  PLOP3.LUT P1, PT, PT, PT, UP3, 0x80, 0x0 ;  /* 0x000000000000781c */ /* 0x01cfe20003f2f038 */
[----:B------:R-:W0:Y:S01]  /*13da0*/  LDGDEPBAR ;  /* 0x00000000000079af */ /* 0x000e220000000000 */
[----:B------:R-:W-:Y:S01]  /*13db0*/  PLOP3.LUT P0, PT, PT, PT, UP3, 0x80, 0x0 ;  /* 0x000000000000781c */ /* 0x000fe20003f0f038 */
[----:B------:R-:W-:Y:S02]  /*13dc0*/  IMAD.MOV.U32 R13, RZ, RZ, R217 ;  /* 0x000000ffff0d7224 */ /* 0x000fe400078e00d9 */
[----:B------:R-:W-:Y:S08]  /*13dd0*/  IMAD.SHL.U32 R7, R230, 0x40, RZ ;  /* 0x00000040e6077824 */ /* 0x000ff000078e00ff */
[----:B------:R-:W-:Y:S05]  /*13de0*/  @P1 IMAD.HI.U32 R4, R217, c[0x0][0x2c8], RZ ;  /* 0x0000b200d9041a27 */ /* 0x000fea00078e00ff */
[----:B------:R-:W-:Y:S02]  /*13df0*/  @P0 SHF.R.U32.HI R13, RZ, c[0x0][0x2cc], R4 ;  /* 0x0000b300ff0d0a19 */ /* 0x000fe40000011604 */
[----:B------:R-:W-:Y:S02]  /*13e00*/  PLOP3.LUT P0, PT, PT, PT, UP2, 0x40, 0x0 ;  /* 0x000000000000781c */ /* 0x000fe40003f0e828 */
[----:B------:R-:W-:Y:S01]  /*13e10*/  IADD3 R4, -R218, 0x1, -R7 ;  /* 0x00000001da047810 */ /* 0x000fe20007ffe907 */
[----:B------:R-:W2:Y:S03]  /*13e20*/  SHFL.IDX PT, R8, R13, RZ, 0x1c1f ;  /* 0x001c1fff0d087589 */ /* 0x000ea600000e0000 */
[----:B------:R-:W-:Y:S04]  /*13e30*/  IADD3 R4, -R210, R4, R207 ;  /* 0x00000004d2047210 */ /* 0x000fe80007ffe1cf */
[C---:B------:R-:W-:Y:S02]  /*13e40*/  IADD3 R5, R4.reuse, c[0x0][0x328], RZ ;  /* 0x0000ca0004057a10 */ /* 0x040fe40007ffe0ff */
[----:B------:R-:W-:Y:S03]  /*13e50*/  IADD3 R4, R4, UR13, RZ ;  /* 0x0000000d04047c10 */ /* 0x000fe6000fffe0ff */
[--C-:B--2---:R-:W-:Y:S02]  /*13e60*/  IMAD.IADD R11, R5, 0x1, R8.reuse ;  /* 0x00000001050b7824 */ /* 0x104fe400078e0208 */
[----:B------:R-:W-:Y:S01]  /*13e70*/  IMAD.IADD R9, R4, 0x1, R8 ;  /* 0x0000000104097824 */ /* 0x000fe200078e0208 */
[----:B------:R-:W-:-:S05]  /*13e80*/  @P0 BRA `(.L_x_425) ;  /* 0x0000018000000947 */ /* 0x000fca0003800000 */
[----:B------:R-:W-:Y:S01]  /*13e90*/  IADD3 R8, -R210, R207, R8 ;  /* 0x000000cfd2087210 */ /* 0x000fe20007ffe108 */
[----:B------:R-:W-:Y:S03]  /*13ea0*/  BSSY B0, `(.L_x_426) ;  /* 0x0000011000007945 */ /* 0x000fe60003800000 */
        /* <DEDUP_REMOVED lines=11> */
.L_x_427:
[----:B------:R-:W-:Y:S04]  /*13f60*/  MOV R6, 0x1 ;  /* 0x0000000100067802 */ /* 0x000fe80000000f00 */
[----:B------:R-:W-:Y:S11]  /*13f70*/  ISETP.NE.AND P0, PT, R6, c[0x0][0x32c], PT ;  /* 0x0000cb0006007a0c */ /* 0x000ff60003f05270 */
[----:B------:R-:W-:Y:S02]  /*13f80*/  @!UPT UIADD3 URZ, URZ, URZ, URZ ;  /* 0x0000003f3f3ff290 */ /* 0x000fe4000fffe03f */
[----:B------:R-:W-:Y:S05]  /*13f90*/  @P0 IMAD.HI.U32 R6, R8, c[0x0][0x330], RZ ;  /* 0x0000cc0008060a27 */ /* 0x000fea00078e00ff */
[----:B------:R-:W-:Y:S02]  /*13fa0*/  @P0 SHF.R.U32.HI R8, RZ, c[0x0][0x334], R6 ;  /* 0x0000cd00ff080a19 */ /* 0x000fe40000011606 */
.L_x_428:
[----:B------:R-:W-:Y:S05]  /*13fb0*/  BSYNC B0 ;  /* 0x0000000000007941 */ /* 0x000fea0003800000 */
.L_x_426:
[----:B------:R-:W-:Y:S04]  /*13fc0*/  IMAD R15, R8, c[0x0][0x32c], -R7 ;  /* 0x0000cb00080f7a24 */ /* 0x000fe800078e0a07 */
[----:B------:R-:W-:Y:S05]  /*13fd0*/  IMAD.IADD R8, R15, 0x1, -R218 ;  /* 0x000000010f087824 */ /* 0x000fea00078e0ada */
[----:B------:R-:W-:Y:S02]  /*13fe0*/  IADD3 R6, R8, c[0x0][0x32c], RZ ;  /* 0x0000cb0008067a10 */ /* 0x000fe40007ffe0ff */
[----:B------:R-:W-:Y:S02]  /*13ff0*/  IMNMX R9, R9, R8, !PT ;  /* 0x0000000809097217 */ /* 0x000fe40007800200 */
[----:B------:R-:W-:Y:S02]  /*14000*/  IMNMX R11, R11, R6, PT ;  /* 0x000000060b0b7217 */ /* 0x000fe40003800200 */
.L_x_425:
[----:B------:R-:W-:Y:S01]  /*14010*/  ISETP.GT.AND P2, PT, R230, -0x1, PT ;  /* 0xffffffffe600780c */ /* 0x000fe20003f44270 */
[----:B------:R-:W2:Y:S03]  /*14020*/  SHFL.IDX PT, R13, R13, 0x1, 0x1c1f ;  /* 0x003c1f000d0d7f89 */ /* 0x000ea600000e0000 */
[----:B------:R-:W-:Y:S04]  /*14030*/  ISETP.GT.AND P0, PT, R9, RZ, P2 ;  /* 0x000000ff0900720c */ /* 0x000fe80001704270 */
[----:B------:R-:W-:Y:S04]  /*14040*/  ISETP.LT.OR P0, PT, R11, 0x1, P0 ;  /* 0x000000010b00780c */ /* 0x000fe80000701670 */
[----:B------:R-:W-:Y:S02]  /*14050*/  FSEL R12, R152, -INF , !P0 ;  /* 0xff800000980c7808 */ /* 0x000fe40004000000 */
[----:B------:R-:W-:Y:S04]  /*14060*/  ISETP.GT.AND P0, PT, R9, 0x1, P2 ;  /* 0x000000010900780c */ /* 0x000fe80001704270 */
[----:B------:R-:W-:Y:S04]  /*14070*/  ISETP.LT.OR P0, PT, R11, 0x2, P0 ;  /* 0x000000020b00780c */ /* 0x000fe80000701670 */
[----:B------:R-:W-:Y:S02]  /*14080*/  FSEL R10, R154, -INF , !P0 ;  /* 0xff8000009a0a7808 */ /* 0x000fe40004000000 */
[----:B------:R-:W-:Y:S01]  /*14090*/  ISETP.GT.AND P0, PT, R9, 0x8, P2 ;  /* 0x000000080900780c */ /* 0x000fe20001704270 */
[--C-:B--2---:R-:W-:Y:S02]  /*140a0*/  IMAD.IADD R5, R5, 0x1, R13.reuse ;  /* 0x0000000105057824 */ /* 0x104fe400078e020d */
[----:B------:R-:W-:Y:S01]  /*140b0*/  IMAD.IADD R4, R4, 0x1, R13 ;  /* 0x0000000104047824 */ /* 0x000fe200078e020d */
[----:B------:R-:W-:Y:S04]  /*140c0*/  ISETP.LT.OR P0, PT, R11, 0x9, P0 ;  /* 0x000000090b00780c */ /* 0x000fe80000701670 */
[----:B-1----:R-:W-:Y:S02]  /*140d0*/  FSEL R8, R156, -INF , !P0 ;  /* 0xff8000009c087808 */ /* 0x002fe40004000000 */
[----:B------:R-:W-:Y:S04]  /*140e0*/  ISETP.GT.AND P0, PT, R9, 0x9, P2 ;  /* 0x000000090900780c */ /* 0x000fe80001704270 */
[----:B------:R-:W-:Y:S04]  /*140f0*/  ISETP.LT.OR P0, PT, R11, 0xa, P0 ;  /* 0x0000000a0b00780c */ /* 0x000fe80000701670 */
[----:B------:R-:W-:Y:S02]  /*14100*/  FSEL R6, R158, -INF , !P0 ;  /* 0xff8000009e067808 */ /* 0x000fe40004000000 */
        /* <DEDUP_REMOVED lines=36> */
[----:B------:R-:W-:Y:S11]  /*14350*/  PLOP3.LUT P0, PT, PT, PT, UP2, 0x40, 0x0 ;  /* 0x000000000000781c */ /* 0x000ff60003f0e828 */
[----:B------:R-:W-:Y:S02]  /*14360*/  @!UPT UIADD3 URZ, URZ, URZ, URZ ;  /* 0x0000003f3f3ff290 */ /* 0x000fe4000fffe03f */
        /* <DEDUP_REMOVED lines=14> */
.L_x_431:
[----:B------:R-:W-:Y:S04]  /*14450*/  MOV R9, 0x1 ;  /* 0x0000000100097802 */ /* 0x000fe80000000f00 */
[----:B------:R-:W-:Y:S11]  /*14460*/  ISETP.NE.AND P0, PT, R9, c[0x0][0x32c], PT ;  /* 0x0000cb0009007a0c */ /* 0x000ff60003f05270 */
[----:B------:R-:W-:Y:S02]  /*14470*/  @!UPT UIADD3 URZ, URZ, URZ, URZ ;  /* 0x0000003f3f3ff290 */ /* 0x000fe4000fffe03f */
[----:B------:R-:W-:Y:S05]  /*14480*/  @P0 IMAD.HI.U32 R9, R14, c[0x0][0x330], RZ ;  /* 0x0000cc000e090a27 */ /* 0x000fea00078e00ff */
[----:B------:R-:W-:Y:S02]  /*14490*/  @P0 SHF.R.U32.HI R14, RZ, c[0x0][0x334], R9 ;  /* 0x0000cd00ff0e0a19 */ /* 0x000fe40000011609 */
.L_x_432:
[----:B------:R-:W-:Y:S05]  /*144a0*/  BSYNC B0 ;  /* 0x0000000000007941 */ /* 0x000fea0003800000 */
.L_x_430:
[----:B------:R-:W-:Y:S04]  /*144b0*/  IMAD R7, R14, c[0x0][0x32c], -R7 ;  /* 0x0000cb000e077a24 */ /* 0x000fe800078e0a07 */
[----:B------:R-:W-:Y:S05]  /*144c0*/  IMAD.IADD R7, R7, 0x1, -R218 ;  /* 0x0000000107077824 */ /* 0x000fea00078e0ada */
[----:B------:R-:W-:Y:S02]  /*144d0*/  IADD3 R14, R7, c[0x0][0x32c], RZ ;  /* 0x0000cb00070e7a10 */ /* 0x000fe40007ffe0ff */
[----:B------:R-:W-:Y:S02]  /*144e0*/  IMNMX R4, R4, R7, !PT ;  /* 0x0000000704047217 */ /* 0x000fe40007800200 */
[----:B------:R-:W-:Y:S02]  /*144f0*/  IMNMX R5, R5, R14, PT ;  /* 0x0000000e05057217 */ /* 0x000fe40003800200 */
.L_x_429:
[----:B------:R-:W-:Y:S01]  /*14500*/  ISETP.GT.AND P0, PT, R4, RZ, P2 ;  /* 0x000000ff0400720c */ /* 0x000fe20001704270 */
[----:B------:R-:W-:Y:S01]  /*14510*/  LDSM.16.MT88.4 R20, [R198+0x100] ;  /* 0x00010000c614783b */ /* 0x000fe20000004200 */
[----:B------:R-:W-:Y:S02]  /*14520*/  FMNMX.FTZ R7, R12, R3, !PT ;  /* 0x000000030c077209 */ /* 0x000fe40007810000 */
[C---:B------:R-:W-:Y:S02]  /*14530*/  ISETP.LT.OR P0, PT, R5.reuse, 0x1, P0 ;  /* 0x000000010500780c */ /* 0x040fe40000701670 */
[----:B------:R-:W-:Y:S02]  /*14540*/  FMNMX.FTZ R7, R10, R7, !PT ;  /* 0x000000070a077209 */ /* 0x000fe40007810000 */
[----:B------:R-:W-:Y:S01]  /*14550*/  FSEL R15, R0, -INF , !P0 ;  /* 0xff800000000f7808 */ /* 0x000fe20004000000 */
[----:B------:R-:W-:Y:S01]  /*14560*/  LDSM.16.MT88.4 R28, [R197+0x100] ;  /* 0x00010000c51c783b */ /* 0x000fe20000004200 */
[----:B------:R-:W-:Y:S02]  /*14570*/  ISETP.GT.AND P0, PT, R4, 0x1, P2 ;  /* 0x000000010400780c */ /* 0x000fe40001704270 */
[----:B------:R-:W-:Y:S02]  /*14580*/  FMNMX.FTZ R7, R8, R7, !PT ;  /* 0x0000000708077209 */ /* 0x000fe40007810000 */
[----:B------:R-:W-:Y:S02]  /*14590*/  ISETP.LT.OR P0, PT, R5, 0x2, P0 ;  /* 0x000000020500780c */ /* 0x000fe40000701670 */
[----:B------:R-:W-:Y:S02]  /*145a0*/  FMNMX.FTZ R7, R6, R7, !PT ;  /* 0x0000000706077209 */ /* 0x000fe40007810000 */
[----:B------:R-:W-:Y:S02]  /*145b0*/  FSEL R13, R153, -INF , !P0 ;  /* 0xff800000990d7808 */ /* 0x000fe40004000000 */
        /* <DEDUP_REMOVED lines=52> */
[----:B------:R-:W-:Y:S02]  /*14900*/  FMNMX.FTZ R0, R157, R0, !PT ;  /* 0x000000009d007209 */ /* 0x000fe40007810000 */
[----:B------:R-:W-:Y:S01]  /*14910*/  ISETP.LT.OR P0, PT, R5, 0x31, P0 ;  /* 0x000000310500780c */ /* 0x000fe20000701670 */
[----:B------:R-:W1:Y:S01]  /*14920*/  SHFL.BFLY PT, R7, R14, 0x2, 0x1f ;  /* 0x0c401f000e077f89 */ /* 0x000e6200000e0000 */
[----:B------:R-:W-:Y:S02]  /*14930*/  FMNMX.FTZ R0, R155, R0, !PT ;  /* 0x000000009b007209 */ /* 0x000fe40007810000 */
[----:B------:R-:W-:Y:S02]  /*14940*/  FSEL R149, R233, -INF , !P0 ;  /* 0xff800000e9957808 */ /* 0x000fe40004000000 */
[C---:B------:R-:W-:Y:S02]  /*14950*/  ISETP.GT.AND P0, PT, R4.reuse, 0x31, P2 ;  /* 0x000000310400780c */ /* 0x040fe40001704270 */
[----:B------:R-:W-:Y:S02]  /*14960*/  FMNMX.FTZ R0, R153, R0, !PT ;  /* 0x0000000099007209 */ /* 0x000fe40007810000 */
[----:B------:R-:W-:Y:S02]  /*14970*/  ISETP.LT.OR P0, PT, R5, 0x32, P0 ;  /* 0x000000320500780c */ /* 0x000fe40000701670 */
[----:B------:R-:W-:Y:S02]  /*14980*/  ISETP.GT.AND P1, PT, R4, 0x38, P2 ;  /* 0x000000380400780c */ /* 0x000fe40001724270 */
[----:B------:R-:W-:Y:S02]  /*14990*/  FSEL R147, R232, -INF , !P0 ;  /* 0xff800000e8937808 */ /* 0x000fe40004000000 */
[----:B------:R-:W-:Y:S02]  /*149a0*/  FMNMX.FTZ R0, R149, R0, !PT ;  /* 0x0000000095007209 */ /* 0x000fe40007810000 */
[----:B------:R-:W-:Y:S02]  /*149b0*/  ISETP.LT.OR P1, PT, R5, 0x39, P1 ;  /* 0x000000390500780c */ /* 0x000fe40000f21670 */
[----:B------:R-:W-:Y:S02]  /*149c0*/  ISETP.GT.AND P0, PT, R4, 0x39, P2 ;  /* 0x000000390400780c */ /* 0x000fe40001704270 */
[----:B------:R-:W-:Y:S02]  /*149d0*/  FSEL R145, R235, -INF , !P1 ;  /* 0xff800000eb917808 */ /* 0x000fe40004800000 */
[----:B------:R-:W-:Y:S02]  /*149e0*/  FMNMX.FTZ R0, R147, R0, !PT ;  /* 0x0000000093007209 */ /* 0x000fe40007810000 */
[----:B------:R-:W-:Y:S02]  /*149f0*/  ISETP.LT.OR P0, PT, R5, 0x3a, P0 ;  /* 0x0000003a0500780c */ /* 0x000fe40000701670 */
[----:B------:R-:W-:Y:S02]  /*14a00*/  FMNMX.FTZ R0, R145, R0, !PT ;  /* 0x0000000091007209 */ /* 0x000fe40007810000 */
[----:B------:R-:W-:Y:S02]  /*14a10*/  FSEL R133, R234, -INF , !P0 ;  /* 0xff800000ea857808 */ /* 0x000fe40004000000 */
[----:B-1----:R-:W-:Y:S02]  /*14a20*/  FMNMX.FTZ R14, R14, R7, !PT ;  /* 0x000000070e0e7209 */ /* 0x002fe40007810000 */
[----:B------:R-:W-:Y:S03]  /*14a30*/  FMNMX.FTZ R4, R133, R0, !PT ;  /* 0x0000000085047209 */ /* 0x000fe60007810000 */
[----:B------:R-:W1:Y:S08]  /*14a40*/  SHFL.BFLY PT, R17, R14, 0x1, 0x1f ;  /* 0x0c201f000e117f89 */ /* 0x000e7000000e0000 */
[----:B------:R-:W2:Y:S01]  /*14a50*/  SHFL.BFLY PT, R7, R4, 0x2, 0x1f ;  /* 0x0c401f0004077f89 */ /* 0x000ea200000e0000 */
[----:B-1----:R-:W-:Y:S04]  /*14a60*/  FMNMX.FTZ R0, R14, R17, !PT ;  /* 0x000000110e007209 */ /* 0x002fe80007810000 */
[C---:B------:R-:W-:Y:S01]  /*14a70*/  FSETP.NEU.FTZ.AND P0, PT, R0.reuse, -INF , PT ;  /* 0xff8000000000780b */ /* 0x040fe20003f1d000 */
[----:B------:R-:W-:Y:S01]  /*14a80*/  FMUL.FTZ R151, R0, c[0x0][0x2d0] ;  /* 0x0000b40000977a20 */ /* 0x000fe20000410000 */
[----:B--2---:R-:W-:Y:S04]  /*14a90*/  FMNMX.FTZ R5, R4, R7, !PT ;  /* 0x0000000704057209 */ /* 0x004fe80007810000 */
[----:B------:R-:W-:Y:S02]  /*14aa0*/  FSEL R151, R151, RZ, P0 ;  /* 0x000000ff97977208 */ /* 0x000fe40000000000 */
[----:B------:R-:W-:Y:S01]  /*14ab0*/  FSEL R4, R0, RZ, P0 ;  /* 0x000000ff00047208 */ /* 0x000fe20000000000 */
[----:B------:R-:W1:Y:S02]  /*14ac0*/  SHFL.BFLY PT, R132, R5, 0x1, 0x1f ;  /* 0x0c201f0005847f89 */ /* 0x000e6400000e0000 */
[----:B------:R-:W-:Y:S02]  /*14ad0*/  FFMA.FTZ R168, R12, c[0x0][0x2d0], -R151 ;  /* 0x0000b4000ca87a23 */ /* 0x000fe40000010897 */
[----:B------:R-:W-:Y:S02]  /*14ae0*/  FADD.FTZ R3, -R4, R3 ;  /* 0x0000000304037221 */ /* 0x000fe40000010100 */
[--C-:B------:R-:W-:Y:S02]  /*14af0*/  FFMA.FTZ R135, R10, c[0x0][0x2d0], -R151.reuse ;  /* 0x0000b4000a877a23 */ /* 0x100fe40000010897 */
[--C-:B------:R-:W-:Y:S01]  /*14b00*/  FFMA.FTZ R134, R8, c[0x0][0x2d0], -R151.reuse ;  /* 0x0000b40008867a23 */ /* 0x100fe20000010897 */
[----:B------:R-:W-:Y:S01]  /*14b10*/  MUFU.EX2 R168, R168 ;  /* 0x000000a800a87308 */ /* 0x000fe20000000800 */
[--C-:B------:R-:W-:Y:S02]  /*14b20*/  FFMA.FTZ R169, R6, c[0x0][0x2d0], -R151.reuse ;  /* 0x0000b40006a97a23 */ /* 0x100fe40000010897 */
[----:B------:R-:W-:Y:S02]  /*14b30*/  FMUL.FTZ R6, R3, c[0x0][0x2d0] ;  /* 0x0000b40003067a20 */ /* 0x000fe40000410000 */
[--C-:B------:R-:W-:Y:S02]  /*14b40*/  FFMA.FTZ R174, R164, c[0x0][0x2d0], -R151.reuse ;  /* 0x0000b400a4ae7a23 */ /* 0x100fe40000010897 */
[----:B------:R-:W-:Y:S01]  /*14b50*/  LDSM.16.MT88.4 R164, [R203+0x5900] ;  /* 0x00590000cba4783b */ /* 0x000fe20000004200 */
[--C-:B------:R-:W-:Y:S02]  /*14b60*/  FFMA.FTZ R175, R162, c[0x0][0x2d0], -R151.reuse ;  /* 0x0000b400a2af7a23 */ /* 0x100fe40000010897 */
[----:B------:R-:W2:Y:S01]  /*14b70*/  MUFU.EX2 R135, R135 ;  /* 0x0000008700877308 */ /* 0x000ea20000000800 */
[--C-:B------:R-:W-:Y:S02]  /*14b80*/  FFMA.FTZ R176, R142, c[0x0][0x2d0], -R151.reuse ;  /* 0x0000b4008eb07a23 */ /* 0x100fe40000010897 */
[--C-:B------:R-:W-:Y:S01]  /*14b90*/  FFMA.FTZ R177, R140, c[0x0][0x2d0], -R151.reuse ;  /* 0x0000b4008cb17a23 */ /* 0x100fe20000010897 */
[----:B-1----:R-:W-:Y:S01]  /*14ba0*/  FMNMX.FTZ R132, R132, R5, !PT ;  /* 0x0000000584847209 */ /* 0x002fe20007810000 */
[--C-:B------:R-:W-:Y:S02]  /*14bb0*/  FFMA.FTZ R232, R160, c[0x0][0x2d0], -R151.reuse ;  /* 0x0000b400a0e87a23 */ /* 0x100fe40000010897 */
[--C-:B------:R-:W-:Y:S01]  /*14bc0*/  FFMA.FTZ R235, R158, c[0x0][0x2d0], -R151.reuse ;  /* 0x0000b4009eeb7a23 */ /* 0x100fe20000010897 */
[C---:B------:R-:W-:Y:S01]  /*14bd0*/  FSETP.NEU.FTZ.AND P0, PT, R132.reuse, -INF , PT ;  /* 0xff8000008400780b */ /* 0x040fe20003f1d000 */
[----:B------:R-:W-:Y:S01]  /*14be0*/  FMUL.FTZ R144, R132, c[0x0][0x2d0] ;  /* 0x0000b40084907a20 */ /* 0x000fe20000410000 */
[----:B------:R-:W-:Y:S01]  /*14bf0*/  MUFU.EX2 R134, R134 ;  /* 0x0000008600867308 */ /* 0x000fe20000000800 */
[--C-:B------:R-:W-:Y:S01]  /*14c00*/  FFMA.FTZ R234, R156, c[0x0][0x2d0], -R151.reuse ;  /* 0x0000b4009cea7a23 */ /* 0x100fe20000010897 */
[----:B------:R-:W-:Y:S01]  /*14c10*/  FSEL R5, R132, RZ, P0 ;  /* 0x000000ff84057208 */ /* 0x000fe20000000000 */
[--C-:B------:R-:W-:Y:S01]  /*14c20*/  FFMA.FTZ R237, R154, c[0x0][0x2d0], -R151.reuse ;  /* 0x0000b4009aed7a23 */ /* 0x100fe20000010897 */
[----:B------:R-:W-:Y:S01]  /*14c30*/  FSEL R144, R144, RZ, P0 ;  /* 0x000000ff90907208 */ /* 0x000fe20000000000 */
[--C-:B------:R-:W-:Y:S01]  /*14c40*/  FFMA.FTZ R240, R152, c[0x0][0x2d0], -R151.reuse ;  /* 0x0000b40098f07a23 */ /* 0x100fe20000010897 */
[----:B------:R-:W-:Y:S01]  /*14c50*/  ISETP.GT.AND P0, PT, R230, R231, PT ;  /* 0x000000e7e600720c */ /* 0x000fe20003f04270 */
[----:B------:R-:W-:Y:S02]  /*14c60*/  FADD.FTZ R5, -R5, R2 ;  /* 0x0000000205057221 */ /* 0x000fe40000010100 */
[--C-:B------:R-:W-:Y:S01]  /*14c70*/  FFMA.FTZ R173, R15, c[0x0][0x2d0], -R144.reuse ;  /* 0x0000b4000fad7a23 */ /* 0x100fe20000010890 */
[----:B------:R-:W1:Y:S01]  /*14c80*/  MUFU.EX2 R169, R169 ;  /* 0x000000a900a97308 */ /* 0x000e620000000800 */
[--C-:B------:R-:W-:Y:S02]  /*14c90*/  FFMA.FTZ R172, R13, c[0x0][0x2d0], -R144.reuse ;  /* 0x0000b4000dac7a23 */ /* 0x100fe40000010890 */
[----:B------:R-:W3:Y:S01]  /*14ca0*/  LDSM.16.MT88.4 R12, [R203+0x100] ;  /* 0x00010000cb0c783b */ /* 0x000ee20000004200 */
[--C-:B------:R-:W-:Y:S01]  /*14cb0*/  FFMA.FTZ R171, R11, c[0x0][0x2d0], -R144.reuse ;  /* 0x0000b4000bab7a23 */ /* 0x100fe20000010890 */
[----:B--2---:R-:W-:Y:S01]  /*14cc0*/  F2FP.PACK_AB R136, R135, R168 ;  /* 0x000000a88788723e */ /* 0x004fe200000000ff */
[--C-:B------:R-:W-:Y:S02]  /*14cd0*/  FFMA.FTZ R170, R9, c[0x0][0x2d0], -R144.reuse ;  /* 0x0000b40009aa7a23 */ /* 0x100fe40000010890 */
[----:B------:R-:W-:Y:S02]  /*14ce0*/  FMUL.FTZ R2, R5, c[0x0][0x2d0] ;  /* 0x0000b40005027a20 */ /* 0x000fe40000410000 */
[----:B------:R-:W2:Y:S01]  /*14cf0*/  MUFU.EX2 R3, R6 ;  /* 0x0000000600037308 */ /* 0x000ea20000000800 */
[--C-:B------:R-:W-:Y:S02]  /*14d00*/  FFMA.FTZ R178, R163, c[0x0][0x2d0], -R144.reuse ;  /* 0x0000b400a3b27a23 */ /* 0x100fe40000010890 */
[--C-:B------:R-:W-:Y:S02]  /*14d10*/  FFMA.FTZ R179, R161, c[0x0][0x2d0], -R144.reuse ;  /* 0x0000b400a1b37a23 */ /* 0x100fe40000010890 */
[----:B------:R-:W-:Y:S01]  /*14d20*/  LDSM.16.MT88.4 R160, [R196+0x3900] ;  /* 0x00390000c4a0783b */ /* 0x000fe20000004200 */
[--C-:B------:R-:W-:Y:S02]  /*14d30*/  FFMA.FTZ R180, R143, c[0x0][0x2d0], -R144.reuse ;  /* 0x0000b4008fb47a23 */ /* 0x100fe40000010890 */
[--C-:B------:R-:W-:Y:S02]  /*14d40*/  FFMA.FTZ R233, R141, c[0x0][0x2d0], -R144.reuse ;  /* 0x0000b4008de97a23 */ /* 0x100fe40000010890 */
[----:B------:R-:W-:Y:S01]  /*14d50*/  MUFU.EX2 R173, R173 ;  /* 0x000000ad00ad7308 */ /* 0x000fe20000000800 */
[--C-:B------:R-:W-:Y:S02]  /*14d60*/  FFMA.FTZ R236, R159, c[0x0][0x2d0], -R144.reuse ;  /* 0x0000b4009fec7a23 */ /* 0x100fe40000010890 */
[----:B------:R-:W-:Y:S01]  /*14d70*/  LDSM.16.MT88.4 R140, [R197+0x2900] ;  /* 0x00290000c58c783b */ /* 0x000fe20000004200 */
[----:B-1----:R-:W-:Y:S01]  /*14d80*/  F2FP.PACK_AB R138, R169, R134 ;  /* 0x00000086a98a723e */ /* 0x002fe200000000ff */
[--C-:B------:R-:W-:Y:S02]  /*14d90*/  FFMA.FTZ R239, R157, c[0x0][0x2d0], -R144.reuse ;  /* 0x0000b4009def7a23 */ /* 0x100fe40000010890 */
[--C-:B------:R-:W-:Y:S02]  /*14da0*/  FFMA.FTZ R238, R155, c[0x0][0x2d0], -R144.reuse ;  /* 0x0000b4009bee7a23 */ /* 0x100fe40000010890 */
[--C-:B------:R-:W-:Y:S01]  /*14db0*/  FFMA.FTZ R241, R153, c[0x0][0x2d0], -R144.reuse ;  /* 0x0000b40099f17a23 */ /* 0x100fe20000010890 */
[----:B------:R-:W1:Y:S01]  /*14dc0*/  MUFU.EX2 R172, R172 ;  /* 0x000000ac00ac7308 */ /* 0x000e620000000800 */
[----:B------:R-:W-:Y:S01]  /*14dd0*/  LDSM.16.MT88.4 R152, [R198+0x3900] ;  /* 0x00390000c698783b */ /* 0x000fe20000004200 */
[--C-:B------:R-:W-:Y:S02]  /*14de0*/  FFMA.FTZ R243, R150, c[0x0][0x2d0], -R151.reuse ;  /* 0x0000b40096f37a23 */ /* 0x100fe40000010897 */
[C---:B--2---:R-:W-:Y:S02]  /*14df0*/  FMUL.FTZ R4, R3.reuse, R128 ;  /* 0x0000008003047220 */ /* 0x044fe40000410000 */
[C---:B------:R-:W-:Y:S02]  /*14e00*/  FMUL.FTZ R5, R3.reuse, R129 ;  /* 0x0000008103057220 */ /* 0x040fe40000410000 */
[C---:B------:R-:W-:Y:S01]  /*14e10*/  FMUL.FTZ R8, R3.reuse, R124 ;  /* 0x0000007c03087220 */ /* 0x040fe20000410000 */
[----:B------:R-:W-:Y:S01]  /*14e20*/  LDSM.16.MT88.4 R156, [R197+0x3900] ;  /* 0x00390000c59c783b */ /* 0x000fe20000004200 */
[----:B------:R-:W-:Y:S01]  /*14e30*/  MUFU.EX2 R171, R171 ;  /* 0x000000ab00ab7308 */ /* 0x000fe20000000800 */
[C---:B------:R-:W-:Y:S02]  /*14e40*/  FMUL.FTZ R9, R3.reuse, R125 ;  /* 0x0000007d03097220 */ /* 0x040fe40000410000 */
[C---:B------:R-:W-:Y:S02]  /*14e50*/  FMUL.FTZ R16, R3.reuse, R116 ;  /* 0x0000007403107220 */ /* 0x040fe40000410000 */
[C---:B------:R-:W-:Y:S02]  /*14e60*/  FMUL.FTZ R17, R3.reuse, R117 ;  /* 0x0000007503117220 */ /* 0x040fe40000410000 */
[C---:B------:R-:W-:Y:S02]  /*14e70*/  FMUL.FTZ R24, R3.reuse, R108 ;  /* 0x0000006c03187220 */ /* 0x040fe40000410000 */
[C---:B------:R-:W-:Y:S01]  /*14e80*/  FMUL.FTZ R25, R3.reuse, R109 ;  /* 0x0000006d03197220 */ /* 0x040fe20000410000 */
[----:B------:R-:W2:Y:S01]  /*14e90*/  MUFU.EX2 R170, R170 ;  /* 0x000000aa00aa7308 */ /* 0x000ea20000000800 */
        /* <DEDUP_REMOVED lines=15> */
[----:B--2---:R-:W-:Y:S01]  /*14f90*/  F2FP.PACK_AB R139, R170, R171 ;  /* 0x000000abaa8b723e */ /* 0x004fe200000000ff */
        /* <DEDUP_REMOVED lines=12> */
[C---:B---3--:R-:W-:Y:S03]  /*15060*/  HMMA.16816.F32 R4, R136.reuse, R12, R4 ;  /* 0x0000000c8804723c */ /* 0x048fe60000001804 */
[----:B------:R-:W-:Y:S02]  /*15070*/  LDSM.16.MT88.4 R124, [R203+0x2900] ;  /* 0x00290000cb7c783b */ /* 0x000fe40000004200 */
[C---:B------:R-:W-:Y:S02]  /*15080*/  FMUL.FTZ R18, R2.reuse, R118 ;  /* 0x0000007602127220 */ /* 0x040fe40000410000 */
[C---:B------:R-:W-:Y:S01]  /*15090*/  FMUL.FTZ R12, R3.reuse, R120 ;  /* 0x00000078030c7220 */ /* 0x040fe20000410000 */
[C---:B------:R-:W-:Y:S01]  /*150a0*/  HMMA.16816.F32 R8, R136.reuse, R14, R8 ;  /* 0x0000000e8808723c */ /* 0x040fe20000001808 */
[----:B------:R-:W1:Y:S02]  /*150b0*/  MUFU.EX2 R175, R175 ;  /* 0x000000af00af7308 */ /* 0x000e640000000800 */
[----:B--2---:R-:W-:Y:S01]  /*150c0*/  LDSM.16.MT88.4 R144, [R196+0x1900] ;  /* 0x00190000c490783b */ /* 0x004fe20000004200 */
        /* <DEDUP_REMOVED lines=108> */
[C---:B------:R-:W-:Y:S01]  /*15790*/  FMUL.FTZ R87, R2.reuse, R87 ;  /* 0x0000005702577220 */ /* 0x040fe20000410000 */
[----:B------:R-:W-:Y:S01]  /*157a0*/  F2FP.PACK_AB R102, R177, R176 ;  /* 0x000000b0b166723e */ /* 0x000fe200000000ff */
[----:B------:R-:W-:Y:S01]  /*157b0*/  FMUL.FTZ R88, R3, R88 ;  /* 0x0000005803587220 */ /* 0x000fe20000410000 */
        /* <DEDUP_REMOVED lines=23> */
[----:B------:R-:W-:Y:S01]  /*15930*/  MOV R2, R132 ;  /* 0x0000008400027202 */ /* 0x000fe20000000f00 */
[----:B------:R-:W-:Y:S02]  /*15940*/  FADD.FTZ R135, R135, R168 ;  /* 0x000000a887877221 */ /* 0x000fe40000010000 */
[----:B------:R-:W-:Y:S02]  /*15950*/  FADD.FTZ R172, R172, R173 ;  /* 0x000000adacac7221 */ /* 0x000fe40000010000 */
        /* <DEDUP_REMOVED lines=9> */
[----:B------:R-:W-:Y:S02]  /*159f0*/  FADD.FTZ R174, R174, R169 ;  /* 0x000000a9aeae7221 */ /* 0x000fe40000010000 */
[----:B------:R-:W-:Y:S01]  /*15a00*/  FADD.FTZ R178, R178, R3 ;  /* 0x00000003b2b27221 */ /* 0x000fe20000010000 */
[----:B------:R-:W-:Y:S01]  /*15a10*/  MOV R3, R0 ;  /* 0x0000000000037202 */ /* 0x000fe20000000f00 */
[C---:B------:R-:W-:Y:S01]  /*15a20*/  HMMA.16816.F32 R16, R100.reuse, R118, R16 ;  /* 0x000000766410723c */ /* 0x040fe20000001810 */
[----:B------:R-:W-:Y:S03]  /*15a30*/  LDSM.16.MT88.4 R116, [R197+0x4900] ;  /* 0x00490000c574783b */ /* 0x000fe60000004200 */
[----:B------:R-:W-:Y:S02]  /*15a40*/  FADD.FTZ R175, R175, R174 ;  /* 0x000000aeafaf7221 */ /* 0x000fe40000010000 */
[----:B------:R-:W-:Y:S02]  /*15a50*/  FADD.FTZ R179, R179, R178 ;  /* 0x000000b2b3b37221 */ /* 0x000fe40000010000 */
[C---:B--2---:R-:W-:Y:S04]  /*15a60*/  HMMA.16816.F32 R20, R100.reuse, R108, R20 ;  /* 0x0000006c6414723c */ /* 0x044fe80000001814 */
[----:B------:R-:W-:Y:S02]  /*15a70*/  FADD.FTZ R176, R176, R175 ;  /* 0x000000afb0b07221 */ /* 0x000fe40000010000 */
[----:B------:R-:W-:Y:S02]  /*15a80*/  FADD.FTZ R180, R180, R179 ;  /* 0x000000b3b4b47221 */ /* 0x000fe40000010000 */
[C---:B------:R-:W-:Y:S01]  /*15a90*/  HMMA.16816.F32 R24, R100.reuse, R110, R24 ;  /* 0x0000006e6418723c */ /* 0x040fe20000001818 */
[----:B------:R-:W2:Y:S03]  /*15aa0*/  LDSM.16.MT88.4 R108, [R203+0x4900] ;  /* 0x00490000cb6c783b */ /* 0x000ea60000004200 */
[----:B------:R-:W-:Y:S02]  /*15ab0*/  FADD.FTZ R177, R177, R176 ;  /* 0x000000b0b1b17221 */ /* 0x000fe40000010000 */
[----:B------:R-:W-:Y:S01]  /*15ac0*/  FADD.FTZ R233, R233, R180 ;  /* 0x000000b4e9e97221 */ /* 0x000fe20000010000 */
[----:B------:R-:W-:Y:S01]  /*15ad0*/  IADD3 R180, R230, -0x1, RZ ;  /* 0xffffffffe6b47810 */ /* 0x000fe20007ffe0ff */
[C---:B------:R-:W-:Y:S04]  /*15ae0*/  HMMA.16816.F32 R28, R100.reuse, R120, R28 ;  /* 0x00000078641c723c */ /* 0x040fe8000000181c */
[----:B------:R-:W-:Y:S04]  /*15af0*/  MOV R230, R180 ;  /* 0x000000b400e67202 */ /* 0x000fe80000000f00 */
        /* <DEDUP_REMOVED lines=108> */
.L_x_422:
[----:B------:R-:W1:Y:S01]  /*161c0*/  S2UR UR15, SR_CTAID.X ;  /* 0x00000000000f79c3 */ /* 0x000e620000002500 */
[----:B------:R-:W-:Y:S01]  /*161d0*/  ULDC.64 UR4, c[0x0][0x2c8] ;  /* 0x0000b20000047ab9 */ /* 0x000fe20000000a00 */
[----:B------:R-:W-:-:S02]  /*161e0*/  PLOP3.LUT P0, PT, PT, PT, UP2, 0x40, 0x0 ;  /* 0x000000000000781c */ /* 0x000fc40003f0e828 */
[----:B------:R-:W-:Y:S01]  /*161f0*/  IADD3 R4, R207, 0x1, -R210 ;  /* 0x00000001cf047810 */ /* 0x000fe20007ffe8d2 */
[----:B-1----:R-:W-:-:S04]  /*16200*/  ULEA UR15, UR15, 0x7f, 0x7 ;  /* 0x0000007f0f0f7891 */ /* 0x002fc8000f8e383f */
[----:B------:R-:W-:-:S03]  /*16210*/  UIMAD.WIDE.U32 UR16, UR15, UR4, URZ ;  /* 0x000000040f1072a5 */ /* 0x000fc6000f8e003f */
[----:B------:R-:W-:-:S04]  /*16220*/  UMOV UR4, UR15 ;  /* 0x0000000f00047c82 */ /* 0x000fc80008000000 */
[----:B------:R-:W-:Y:S02]  /*16230*/  @UP3 UMOV UR15, UR17 ;  /* 0x00000011000f3c82 */ /* 0x000fe40008000000 */
[----:B------:R-:W-:-:S06]  /*16240*/  @UP3 USHF.R.U32.HI UR4, URZ, UR5, UR15 ;  /* 0x000000053f043299 */ /* 0x000fcc000801160f */
[----:B------:R-:W-:-:S04]  /*16250*/  IADD3 R4, R4, UR4, RZ ;  /* 0x0000000404047c10 */ /* 0x000fc8000fffe0ff */
[----:B------:R-:W-:Y:S01]  /*16260*/  IADD3 R3, R4, -c[0x0][0x324], RZ ;  /* 0x8000c90004037a10 */ /* 0x000fe20007ffe0ff */
[----:B------:R-:W-:Y:S05]  /*16270*/  @P0 BRA `(.L_x_434) ;  /* 0x000000f000000947 */ /* 0x000fea0003800000 */
        /* <DEDUP_REMOVED lines=9> */
.L_x_435:
[----:B------:R-:W-:-:S04]  /*16310*/  MOV R2, 0x1 ;  /* 0x0000000100027802 */ /* 0x000fc80000000f00 */
[----:B------:R-:W-:-:S13]  /*16320*/  ISETP.NE.AND P0, PT, R2, c[0x0][0x32c], PT ;  /* 0x0000cb0002007a0c */ /* 0x000fda0003f05270 */
[----:B------:R-:W-:-:S05]  /*16330*/  @P0 IMAD.HI.U32 R2, R4, c[0x0][0x330], RZ ;  /* 0x0000cc0004020a27 */ /* 0x000fca00078e00ff */
[----:B------:R-:W-:-:S05]  /*16340*/  @P0 SHF.R.U32.HI R4, RZ, c[0x0][0x334], R2 ;  /* 0x0000cd00ff040a19 */ /* 0x000fca0000011602 */
.L_x_436:
[----:B------:R-:W-:-:S05]  /*16350*/  IMAD R4, R4, c[0x0][0x32c], RZ ;  /* 0x0000cb0004047a24 */ /* 0x000fca00078e02ff */
[----:B------:R-:W-:-:S04]  /*16360*/  IMNMX R3, R3, R4, !PT ;  /* 0x0000000403037217 */ /* 0x000fc80007800200 */
.L_x_434:
[----:B------:R-:W-:-:S04]  /*16370*/  IADD3 R3, R3, 0x3f, RZ ;  /* 0x0000003f03037810 */ /* 0x000fc80007ffe0ff */
        /* <DEDUP_REMOVED lines=8> */
[----:B------:R-:W-:Y:S01]  /*16400*/  SHF.R.S32.HI R7, RZ, 0x1f, R222 ;  /* 0x0000001fff077819 */ /* 0x000fe200000114de */
[----:B------:R-:W-:Y:S01]  /*16410*/  IMAD.MOV.U32 R3, RZ, RZ, R0 ;  /* 0x000000ffff037224 */ /* 0x000fe200078e0000 */
[----:B------:R-:W-:Y:S01]  /*16420*/  SHF.R.S32.HI R5, RZ, 0x1f, R224 ;  /* 0x0000001fff057819 */ /* 0x000fe200000114e0 */
[----:B------:R-:W-:Y:S01]  /*16430*/  IMAD.MOV.U32 R234, RZ, RZ, R180 ;  /* 0x000000ffffea7224 */ /* 0x000fe200078e00b4 */
[----:B------:R-:W-:Y:S01]  /*16440*/  ISETP.GE.AND P1, PT, R214, c[0x0][0x1d4], PT ;  /* 0x00007500d6007a0c */ /* 0x000fe20003f26270 */
[C---:B------:R-:W-:Y:S01]  /*16450*/  IMAD.SHL.U32 R231, R223.reuse, 0x2, RZ ;  /* 0x00000002dfe77824 */ /* 0x040fe200078e00ff */
[----:B------:R-:W-:Y:S01]  /*16460*/  SEL R229, RZ, 0x10, P6 ;  /* 0x00000010ffe57807 */ /* 0x000fe20003000000 */
[----:B------:R-:W-:Y:S01]  /*16470*/  IMAD.SHL.U32 R227, R224, 0x2, RZ ;  /* 0x00000002e0e37824 */ /* 0x000fe200078e00ff */
[----:B------:R-:W-:Y:S01]  /*16480*/  SEL R226, RZ, 0x10, P1 ;  /* 0x00000010ffe27807 */ /* 0x000fe20000800000 */
[----:B------:R-:W-:Y:S01]  /*16490*/  IMAD.SHL.U32 R225, R222, 0x2, RZ ;  /* 0x00000002dee17824 */ /* 0x000fe200078e00ff */
[----:B------:R-:W-:-:S02]  /*164a0*/  SHF.L.U64.HI R232, R223, 0x1, R232 ;  /* 0x00000001dfe87819 */ /* 0x000fc400000102e8 */
[----:B------:R-:W-:Y:S02]  /*164b0*/  SHF.L.U64.HI R230, R222, 0x1, R7 ;  /* 0x00000001dee67819 */ /* 0x000fe40000010207 */
[----:B------:R-:W-:Y:S02]  /*164c0*/  SHF.L.U64.HI R228, R224, 0x1, R5 ;  /* 0x00000001e0e47819 */ /* 0x000fe40000010205 */
.L_x_440:
        /* <DEDUP_REMOVED lines=32> */
[----:B------:R-:W5:Y:S04]  /*166d0*/  SHFL.IDX PT, R2, R6, RZ, 0x181f ;  /* 0x00181fff06027589 */ /* 0x000f6800000e0000 */
[----:B------:R-:W4:Y:S04]  /*166e0*/  SHFL.IDX PT, R0, R6, 0x1, 0x181f ;  /* 0x00381f0006007f89 */ /* 0x000f2800000e0000 */
[----:B------:R-:W3:Y:S04]  /*166f0*/  SHFL.IDX PT, R5, R4, 0x1, 0x181f ;  /* 0x00381f0004057f89 */ /* 0x000ee800000e0000 */
[----:B------:R-:W2:Y:S01]  /*16700*/  SHFL.IDX PT, R7, R4, RZ, 0x181f ;  /* 0x00181fff04077589 */ /* 0x000ea200000e0000 */
[----:B-----5:R-:W-:Y:S02]  /*16710*/  IADD3 R12, P2, R2, R227, RZ ;  /* 0x000000e3020c7210 */ /* 0x020fe40007f5e0ff */
[-C--:B----4-:R-:W-:Y:S04]  /*16720*/  IADD3 R10, P1, P0, R10, R0.reuse, R227 ;  /* 0x000000000a0a7210 */ /* 0x090fe8000783e0e3 */
[-CC-:B---3--:R-:W-:Y:S02]  /*16730*/  IADD3.X R11, RZ, R5.reuse, R228.reuse, P1, P0 ;  /* 0x00000005ff0b7210 */ /* 0x188fe40000fe04e4 */
[----:B------:R-:W-:Y:S01]  /*16740*/  IADD3 R8, P1, P0, R8, R0, R231 ;  /* 0x0000000008087210 */ /* 0x000fe2000783e0e7 */
[C---:B--2---:R-:W-:Y:S03]  /*16750*/  IMAD.X R13, R7.reuse, 0x1, R228, P2 ;  /* 0x00000001070d7824 */ /* 0x044fe600010e06e4 */
[----:B------:R-:W-:Y:S02]  /*16760*/  IADD3.X R9, RZ, R5, R232, P1, P0 ;  /* 0x00000005ff097210 */ /* 0x000fe40000fe04e8 */
[C---:B------:R-:W-:Y:S02]  /*16770*/  IADD3 R14, P0, R2.reuse, R225, RZ ;  /* 0x000000e1020e7210 */ /* 0x040fe40007f1e0ff */
[----:B------:R-:W-:Y:S03]  /*16780*/  IADD3 R6, P1, R2, R231, RZ ;  /* 0x000000e702067210 */ /* 0x000fe60007f3e0ff */
[C---:B------:R-:W-:Y:S01]  /*16790*/  IMAD.X R15, R7.reuse, 0x1, R230, P0 ;  /* 0x00000001070f7824 */ /* 0x040fe200000e06e6 */
        /* <DEDUP_REMOVED lines=11> */
.L_x_438:
[C---:B--23--:R-:W-:Y:S01]  /*16850*/  HMMA.16816.F32 R4, R136.reuse, R140, RZ ;  /* 0x0000008c8804723c */ /* 0x04cfe200000018ff */
[----:B------:R-:W-:Y:S02]  /*16860*/  LDSM.16.M88.4 R164, [R201+0xc100] ;  /* 0x00c10000c9a4783b */ /* 0x000fe40000000200 */
[----:B------:R-:W-:Y:S05]  /*16870*/  ISETP.GT.AND P0, PT, R234, R211, PT ;  /* 0x000000d3ea00720c */ /* 0x000fea0003f04270 */
[C---:B------:R-:W-:Y:S01]  /*16880*/  HMMA.16816.F32 R8, R136.reuse, R142, RZ ;  /* 0x0000008e8808723c */ /* 0x040fe200000018ff */
[----:B------:R-:W0:Y:S07]  /*16890*/  LDGDEPBAR ;  /* 0x00000000000079af */ /* 0x000e2e0000000000 */
        /* <DEDUP_REMOVED lines=209> */
[----:B------:R-:W-:-:S05]  /*175b0*/  @!P0 BRA `(.L_x_439) ;  /* 0x0000037000008947 */ /* 0x000fca0003800000 */
[----:B--23--:R-:W-:Y:S01]  /*175c0*/  ISETP.NE.AND P1, PT, R209, 0x1, PT ;  /* 0x00000001d100780c */ /* 0x00cfe20003f25270 */
[----:B------:R-:W-:Y:S01]  /*175d0*/  IMAD R0, R234, 0x40, R208 ;  /* 0x00000040ea007824 */ /* 0x000fe200078e02d0 */
[----:B------:R-:W-:Y:S01]  /*175e0*/  IADD3 R10, -R226, 0x10, RZ ;  /* 0x00000010e20a7810 */ /* 0x000fe20007ffe1ff */
[----:B------:R-:W-:Y:S03]  /*175f0*/  IMAD.MOV.U32 R212, RZ, RZ, RZ ;  /* 0x000000ffffd47224 */ /* 0x000fe600078e00ff */
[----:B------:R-:W-:Y:S02]  /*17600*/  IADD3 R213, R0, -0x40, R215 ;  /* 0xffffffc000d57810 */ /* 0x000fe40007ffe0d7 */
[----:B------:R-:W-:Y:S03]  /*17610*/  LOP3.LUT R10, R10, 0xf, RZ, 0xc0, !PT ;  /* 0x0000000f0a0a7812 */ /* 0x000fe600078ec0ff */
[--C-:B------:R-:W-:Y:S02]  /*17620*/  IMAD.MOV.U32 R0, RZ, RZ, R213.reuse ;  /* 0x000000ffff007224 */ /* 0x100fe400078e00d5 */
[----:B------:R-:W-:Y:S05]  /*17630*/  @P1 IMAD.HI.U32 R2, R213, c[0x0][0x2bc], RZ ;  /* 0x0000af00d5021a27 */ /* 0x000fea00078e00ff */
        /* <DEDUP_REMOVED lines=16> */
[----:B------:R-:W-:Y:S02]  /*17740*/  IADD3 R5, P0, R8, UR10, RZ ;  /* 0x0000000a08057c10 */ /* 0x000fe4000ff1e0ff */
[----:B------:R-:W-:Y:S01]  /*17750*/  IADD3 R8, -R229, 0x10, RZ ;  /* 0x00000010e5087810 */ /* 0x000fe20007ffe1ff */
[----:B------:R-:W-:Y:S03]  /*17760*/  IMAD R0, R212, c[0x0][0x1f4], R0 ;  /* 0x00007d00d4007a24 */ /* 0x000fe600078e0200 */
[----:B------:R-:W-:Y:S02]  /*17770*/  LOP3.LUT R8, R8, 0xf, RZ, 0xc0, !PT ;  /* 0x0000000f08087812 */ /* 0x000fe400078ec0ff */
[----:B------:R-:W-:Y:S02]  /*17780*/  IADD3.X R0, R9, UR7, R0, P0, !PT ;  /* 0x0000000709007c10 */ /* 0x000fe400087fe400 */
[C---:B------:R-:W-:Y:S04]  /*17790*/  LEA R6, P0, R5.reuse, c[0x0][0x1c8], 0x1 ;  /* 0x0000720005067a11 */ /* 0x040fe800078008ff */
[----:B------:R-:W-:Y:S01]  /*177a0*/  LEA.HI.X R4, R5, c[0x0][0x1cc], R0, 0x1, P0 ;  /* 0x0000730005047a11 */ /* 0x000fe200000f0c00 */
[----:B------:R-:W2:Y:S04]  /*177b0*/  SHFL.IDX PT, R2, R6, RZ, 0x181f ;  /* 0x00181fff06027589 */ /* 0x000ea800000e0000 */
[----:B------:R-:W3:Y:S04]  /*177c0*/  SHFL.IDX PT, R0, R6, 0x1, 0x181f ;  /* 0x00381f0006007f89 */ /* 0x000ee800000e0000 */
[----:B------:R-:W5:Y:S04]  /*177d0*/  SHFL.IDX PT, R5, R4, 0x1, 0x181f ;  /* 0x00381f0004057f89 */ /* 0x000f6800000e0000 */
[----:B------:R-:W4:Y:S01]  /*177e0*/  SHFL.IDX PT, R7, R4, RZ, 0x181f ;  /* 0x00181fff04077589 */ /* 0x000f2200000e0000 */
[----:B--2---:R-:W-:Y:S02]  /*177f0*/  IADD3 R12, P2, R2, R227, RZ ;  /* 0x000000e3020c7210 */ /* 0x004fe40007f5e0ff */
[-C--:B---3--:R-:W-:Y:S04]  /*17800*/  IADD3 R10, P1, P0, R10, R0.reuse, R227 ;  /* 0x000000000a0a7210 */ /* 0x088fe8000783e0e3 */
[-CC-:B-----5:R-:W-:Y:S02]  /*17810*/  IADD3.X R11, RZ, R5.reuse, R228.reuse, P1, P0 ;  /* 0x00000005ff0b7210 */ /* 0x1a0fe40000fe04e4 */
[----:B------:R-:W-:Y:S01]  /*17820*/  IADD3 R8, P1, P0, R8, R0, R231 ;  /* 0x0000000008087210 */ /* 0x000fe2000783e0e7 */
[C---:B-1--4-:R-:W-:Y:S03]  /*17830*/  IMAD.X R13, R7.reuse, 0x1, R228, P2 ;  /* 0x00000001070d7824 */ /* 0x052fe600010e06e4 */
[----:B------:R-:W-:Y:S02]  /*17840*/  IADD3.X R9, RZ, R5, R232, P1, P0 ;  /* 0x00000005ff097210 */ /* 0x000fe40000fe04e8 */
[C---:B------:R-:W-:Y:S02]  /*17850*/  IADD3 R14, P0, R2.reuse, R225, RZ ;  /* 0x000000e1020e7210 */ /* 0x040fe40007f1e0ff */
[----:B------:R-:W-:Y:S03]  /*17860*/  IADD3 R6, P1, R2, R231, RZ ;  /* 0x000000e702067210 */ /* 0x000fe60007f3e0ff */
[C---:B------:R-:W-:Y:S01]  /*17870*/  IMAD.X R15, R7.reuse, 0x1, R230, P0 ;  /* 0x00000001070f7824 */ /* 0x040fe200000e06e6 */
        /* <DEDUP_REMOVED lines=11> */
.L_x_439:
[----:B-123--:R-:W-:Y:S01]  /*17930*/  FMNMX.FTZ R5, R172, R3, !PT ;  /* 0x00000003ac057209 */ /* 0x00efe20007810000 */
[----:B----4-:R-:W-:Y:S01]  /*17940*/  LDSM.16.MT88.4 R12, [R203+0x100] ;  /* 0x00010000cb0c783b */ /* 0x010fe20000004200 */
        /* <DEDUP_REMOVED lines=33> */
[----:B------:R-:W-:Y:S02]  /*17b60*/  ISETP.GT.AND P0, PT, R234, R233, PT ;  /* 0x000000e9ea00720c */ /* 0x000fe40003f04270 */
        /* <DEDUP_REMOVED lines=293> */
[----:B------:R-:W-:Y:S01]  /*18dc0*/  FADD.FTZ R236, R236, R183 ;  /* 0x000000b7ecec7221 */ /* 0x000fe20000010000 */
[----:B------:R-:W-:Y:S01]  /*18dd0*/  IADD3 R180, R234, -0x1, RZ ;  /* 0xffffffffeab47810 */ /* 0x000fe20007ffe0ff */
[----:B------:R-:W-:Y:S02]  /*18de0*/  FADD.FTZ R238, R238, R235 ;  /* 0x000000ebeeee7221 */ /* 0x000fe40000010000 */
[----:B------:R-:W-:Y:S01]  /*18df0*/  FADD.FTZ R237, R237, R236 ;  /* 0x000000eceded7221 */ /* 0x000fe20000010000 */
[----:B------:R-:W-:Y:S01]  /*18e00*/  MOV R234, R180 ;  /* 0x000000b400ea7202 */ /* 0x000fe20000000f00 */
        /* <DEDUP_REMOVED lines=73> */
.L_x_437:
[----:B------:R-:W-:-:S13]  /*192a0*/  ISETP.GE.AND P0, PT, R180, R211, PT ;  /* 0x000000d3b400720c */ /* 0x000fda0003f06270 */
[----:B------:R-:W-:Y:S05]  /*192b0*/  @!P0 BRA `(.L_x_441) ;  /* 0x0000387000008947 */ /* 0x000fea0003800000 */
[----:B------:R-:W-:Y:S01]  /*192c0*/  IMAD.MOV.U32 R3, RZ, RZ, R0 ;  /* 0x000000ffff037224 */ /* 0x000fe200078e0000 */
[----:B------:R-:W-:Y:S01]  /*192d0*/  SHF.R.S32.HI R181, RZ, 0x1f, R222 ;  /* 0x0000001fffb57819 */ /* 0x000fe200000114de */
[----:B------:R-:W-:Y:S01]  /*192e0*/  IMAD.SHL.U32 R182, R224, 0x2, RZ ;  /* 0x00000002e0b67824 */ /* 0x000fe200078e00ff */
[----:B------:R-:W-:Y:S01]  /*192f0*/  SHF.R.S32.HI R0, RZ, 0x1f, R223 ;  /* 0x0000001fff007819 */ /* 0x000fe200000114df */
[----:B------:R-:W-:Y:S01]  /*19300*/  IMAD.MOV.U32 R2, RZ, RZ, R132 ;  /* 0x000000ffff027224 */ /* 0x000fe200078e0084 */
[----:B------:R-:W-:Y:S02]  /*19310*/  SHF.R.S32.HI R5, RZ, 0x1f, R224 ;  /* 0x0000001fff057819 */ /* 0x000fe400000114e0 */
[C---:B------:R-:W-:Y:S01]  /*19320*/  SHF.L.U64.HI R181, R222.reuse, 0x1, R181 ;  /* 0x00000001deb57819 */ /* 0x040fe200000102b5 */
[----:B------:R-:W-:Y:S01]  /*19330*/  IMAD.SHL.U32 R222, R222, 0x2, RZ ;  /* 0x00000002dede7824 */ /* 0x000fe200078e00ff */
[C---:B------:R-:W-:Y:S01]  /*19340*/  SHF.L.U64.HI R183, R223.reuse, 0x1, R0 ;  /* 0x00000001dfb77819 */ /* 0x040fe20000010200 */
[----:B------:R-:W-:Y:S01]  /*19350*/  IMAD.SHL.U32 R223, R223, 0x2, RZ ;  /* 0x00000002dfdf7824 */ /* 0x000fe200078e00ff */
[----:B------:R-:W-:-:S02]  /*19360*/  SHF.L.U64.HI R224, R224, 0x1, R5 ;  /* 0x00000001e0e07819 */ /* 0x000fc40000010205 */
.L_x_451:
[----:B------:R-:W-:Y:S01]  /*19370*/  SHF.R.S32.HI R5, RZ, 0x1f, R213 ;  /* 0x0000001fff057819 */ /* 0x000fe200000114d5 */
[----:B------:R-:W-:Y:S01]  /*19380*/  IMAD.WIDE.U32 R8, R213, c[0x0][0x208], RZ ;  /* 0x00008200d5087a25 */ /* 0x000fe200078e00ff */
[----:B------:R-:W-:Y:S01]  /*19390*/  SHF.R.S32.HI R4, RZ, 0x1f, R212 ;  /* 0x0000001fff047819 */ /* 0x000fe200000114d4 */
[----:B------:R-:W-:Y:S04]  /*193a0*/  DEPBAR.LE SB0, 0x0 ;  /* 0x000080000000791a */ /* 0x000fe80000000000 */
[----:B------:R-:W-:Y:S01]  /*193b0*/  IMAD R5, R5, c[0x0][0x208], RZ ;  /* 0x0000820005057a24 */ /* 0x000fe200078e02ff */
[----:B------:R-:W-:Y:S01]  /*193c0*/  BAR.SYNC.DEFER_BLOCKING 0x0 ;  /* 0x0000000000007b1d */ /* 0x000fe20000010000 */
[----:B------:R-:W-:Y:S01]  /*193d0*/  IMAD R4, R4, c[0x0][0x218], RZ ;  /* 0x0000860004047a24 */ /* 0x000fe200078e02ff */
[----:B------:R-:W-:Y:S01]  /*193e0*/  ISETP.GE.AND P5, PT, R214, c[0x0][0x1d4], PT ;  /* 0x00007500d6007a0c */ /* 0x000fe20003fa6270 */
        /* <DEDUP_REMOVED lines=12> */
[----:B------:R-:W-:Y:S07]  /*194b0*/  LDSM.16.M88.4 R16, [R205+0x6900] ;  /* 0x00690000cd10783b */ /* 0x000fee0000000200 */
[----:B------:R-:W-:Y:S07]  /*194c0*/  LDSM.16.M88.4 R24, [R205+0x7100] ;  /* 0x00710000cd18783b */ /* 0x000fee0000000200 */
[----:B------:R-:W-:Y:S07]  /*194d0*/  LDSM.16.M88.4 R132, [R205+0x7900] ;  /* 0x00790000cd84783b */ /* 0x000fee0000000200 */
[----:B------:R-:W-:Y:S07]  /*194e0*/  LDSM.16.M88.4 R136, [R202+0xc100] ;  /* 0x00c10000ca88783b */ /* 0x000fee0000000200 */
[----:B------:R-:W-:Y:S07]  /*194f0*/  LDSM.16.M88.4 R140, [R204] ;  /* 0x00000000cc8c783b */ /* 0x000fee0000000200 */
[----:B------:R-:W-:Y:S07]  /*19500*/  LDSM.16.M88.4 R144, [R195] ;  /* 0x00000000c390783b */ /* 0x000fee0000000200 */
[----:B------:R-:W-:Y:S07]  /*19510*/  LDSM.16.M88.4 R148, [R194] ;  /* 0x00000000c294783b */ /* 0x000fee0000000200 */
[----:B------:R-:W-:Y:S07]  /*19520*/  LDSM.16.M88.4 R152, [R193] ;  /* 0x00000000c198783b */ /* 0x000fee0000000200 */
[----:B------:R-:W3:Y:S07]  /*19530*/  SHFL.IDX PT, R165, R6, 0x1, 0x181f ;  /* 0x00381f0006a57f89 */ /* 0x000eee00000e0000 */
[----:B------:R4:W5:Y:S01]  /*19540*/  SHFL.IDX PT, R0, R5, 0x1, 0x181f ;  /* 0x00381f0005007f89 */ /* 0x00096200000e0000 */
[C---:B-1----:R-:W-:Y:S02]  /*19550*/  IADD3 R14, P0, R21.reuse, R222, RZ ;  /* 0x000000de150e7210 */ /* 0x042fe40007f1e0ff */
[C---:B------:R-:W-:Y:S02]  /*19560*/  IADD3 R12, P1, R21.reuse, R182, RZ ;  /* 0x000000b6150c7210 */ /* 0x040fe40007f3e0ff */
[C---:B--2---:R-:W-:Y:S02]  /*19570*/  IADD3.X R15, R4.reuse, R181, RZ, P0, !PT ;  /* 0x000000b5040f7210 */ /* 0x044fe400007fe4ff */
[C---:B------:R-:W-:Y:S02]  /*19580*/  IADD3.X R13, R4.reuse, R224, RZ, P1, !PT ;  /* 0x000000e0040d7210 */ /* 0x040fe40000ffe4ff */
[----:B------:R-:W-:Y:S01]  /*19590*/  IADD3 R20, P0, R21, R223, RZ ;  /* 0x000000df15147210 */ /* 0x000fe20007f1e0ff */
[----:B------:R-:W-:Y:S01]  /*195a0*/  @!PT LDS RZ, [RZ] ;  /* 0x00000000fffff984 */ /* 0x000fe20000000800 */
[----:B------:R1:W-:Y:S03]  /*195b0*/  LDGSTS.E.BYPASS.LTC128B.128 [R219], [R14.64], !P4 ;  /* 0x000000000edb7fae */ /* 0x0003e6000e101d56 */
[----:B------:R-:W-:Y:S04]  /*195c0*/  IADD3.X R21, R4, R183, RZ, P0, !PT ;  /* 0x000000b704157210 */ /* 0x000fe800007fe4ff */
[----:B------:R1:W-:Y:S01]  /*195d0*/  LDGSTS.E.BYPASS.LTC128B.128 [R219+0x2000], [R12.64], !P5 ;  /* 0x020000000cdb7fae */ /* 0x0003e2000e901d56 */
[C---:B---3--:R-:W-:Y:S02]  /*195e0*/  IADD3 R168, P2, R165.reuse, R222, RZ ;  /* 0x000000dea5a87210 */ /* 0x048fe40007f5e0ff */
[C---:B------:R-:W-:Y:S02]  /*195f0*/  IADD3 R166, P1, R165.reuse, R182, RZ ;  /* 0x000000b6a5a67210 */ /* 0x040fe40007f3e0ff */
[----:B------:R-:W-:Y:S01]  /*19600*/  IADD3 R164, P0, R165, R223, RZ ;  /* 0x000000dfa5a47210 */ /* 0x000fe20007f1e0ff */
[C---:B----4-:R-:W-:Y:S01]  /*19610*/  HMMA.16816.F32 R4, R32.reuse, R8, RZ ;  /* 0x000000082004723c */ /* 0x050fe200000018ff */
[----:B------:R2:W-:Y:S02]  /*19620*/  LDGSTS.E.BYPASS.LTC128B.128 [R219+0x4000], [R20.64], !P6 ;  /* 0x0400000014db7fae */ /* 0x0005e4000f101d56 */
[C---:B-----5:R-:W-:Y:S02]  /*19630*/  IADD3.X R169, R0.reuse, R181, RZ, P2, !PT ;  /* 0x000000b500a97210 */ /* 0x060fe400017fe4ff */
[C---:B------:R-:W-:Y:S02]  /*19640*/  IADD3.X R167, R0.reuse, R224, RZ, P1, !PT ;  /* 0x000000e000a77210 */ /* 0x040fe40000ffe4ff */
[----:B------:R-:W-:Y:S01]  /*19650*/  IADD3.X R165, R0, R183, RZ, P0, !PT ;  /* 0x000000b700a57210 */ /* 0x000fe200007fe4ff */
[C---:B------:R-:W-:Y:S01]  /*19660*/  HMMA.16816.F32 R8, R32.reuse, R10, RZ ;  /* 0x0000000a2008723c */ /* 0x040fe200000018ff */
[----:B------:R3:W-:Y:S01]  /*19670*/  LDGSTS.E.BYPASS.LTC128B.128 [R219+0x1000], [R168.64], !P4 ;  /* 0x01000000a8db7fae */ /* 0x0007e2000e101d56 */
[----:B------:R-:W-:Y:S06]  /*19680*/  ISETP.GT.AND P0, PT, R180, R211, PT ;  /* 0x000000d3b400720c */ /* 0x000fec0003f04270 */
[----:B------:R4:W-:Y:S01]  /*19690*/  LDGSTS.E.BYPASS.LTC128B.128 [R219+0x3000], [R166.64], !P5 ;  /* 0x03000000a6db7fae */ /* 0x0009e2000e901d56 */
[C---:B-1----:R-:W-:Y:S06]  /*196a0*/  HMMA.16816.F32 R12, R32.reuse, R16, RZ ;  /* 0x00000010200c723c */ /* 0x042fec00000018ff */
[----:B------:R4:W-:Y:S02]  /*196b0*/  LDGSTS.E.BYPASS.LTC128B.128 [R219+0x5000], [R164.64], !P6 ;  /* 0x05000000a4db7fae */ /* 0x0009e4000f101d56 */
[C---:B------:R-:W-:Y:S05]  /*196c0*/  HMMA.16816.F32 R16, R32.reuse, R18, RZ ;  /* 0x000000122010723c */ /* 0x040fea00000018ff */
[----:B------:R-:W-:Y:S03]  /*196d0*/  LDSM.16.M88.4 R156, [R201+0xc100] ;  /* 0x00c10000c99c783b */ /* 0x000fe60000000200 */
[C---:B--2---:R-:W-:Y:S04]  /*196e0*/  HMMA.16816.F32 R20, R32.reuse, R24, RZ ;  /* 0x000000182014723c */ /* 0x044fe800000018ff */
[----:B------:R-:W0:Y:S04]  /*196f0*/  LDGDEPBAR ;  /* 0x00000000000079af */ /* 0x000e280000000000 */
[C---:B------:R-:W-:Y:S03]  /*19700*/  HMMA.16816.F32 R24, R32.reuse, R26, RZ ;  /* 0x0000001a2018723c */ /* 0x040fe600000018ff */
[----:B------:R-:W1:Y:S05]  /*19710*/  LDSM.16.M88.4 R160, [R200+0x6100] ;  /* 0x00610000c8a0783b */ /* 0x000e6a0000000200 */
[C---:B------:R-:W-:Y:S02]  /*19720*/  HMMA.16816.F32 R28, R32.reuse, R132, RZ ;  /* 0x00000084201c723c */ /* 0x040fe400000018ff */
[----:B----4-:R-:W-:Y:S06]  /*19730*/  LDSM.16.M88.4 R164, [R200+0x7100] ;  /* 0x00710000c8a4783b */ /* 0x010fec0000000200 */
[----:B------:R-:W-:Y:S01]  /*19740*/  HMMA.16816.F32 R32, R32, R134, RZ ;  /* 0x000000862020723c */ /* 0x000fe200000018ff */
[----:B------:R-:W2:Y:S07]  /*19750*/  LDSM.16.M88.4 R132, [R200+0x6900] ;  /* 0x00690000c884783b */ /* 0x000eae0000000200 */
[C---:B------:R-:W-:Y:S01]  /*19760*/  HMMA.16816.F32 R4, R136.reuse, R140, R4 ;  /* 0x0000008c8804723c */ /* 0x040fe20000001804 */
[----:B---3--:R-:W3:Y:S07]  /*19770*/  LDSM.16.M88.4 R168, [R200+0x7900] ;  /* 0x00790000c8a8783b */ /* 0x008eee0000000200 */
        /* <DEDUP_REMOVED lines=22> */
[----:B------:R-:W-:Y:S07]  /*198e0*/  LDSM.16.M88.4 R164, [R202+0x10100] ;  /* 0x01010000caa4783b */ /* 0x000fee0000000200 */
[C---:B---3--:R-:W-:Y:S08]  /*198f0*/  HMMA.16816.F32 R28, R156.reuse, R168, R28 ;  /* 0x000000a89c1c723c */ /* 0x048ff0000000181c */
[----:B------:R-:W-:Y:S01]  /*19900*/  HMMA.16816.F32 R32, R156, R170, R32 ;  /* 0x000000aa9c20723c */ /* 0x000fe20000001820 */
[----:B------:R-:W3:Y:S07]  /*19910*/  LDSM.16.M88.4 R156, [R205+0x9100] ;  /* 0x00910000cd9c783b */ /* 0x000eee0000000200 */
        /* <DEDUP_REMOVED lines=9> */
[----:B------:R-:W3:Y:S07]  /*199b0*/  LDSM.16.M88.4 R140, [R189] ;  /* 0x00000000bd8c783b */ /* 0x000eee0000000200 */
        /* <DEDUP_REMOVED lines=10> */
[C---:B---3--:R-:W-:Y:S08]  /*19a60*/  HMMA.16816.F32 R20, R148.reuse, R156, R20 ;  /* 0x0000009c9414723c */ /* 0x048ff00000001814 */
[C---:B------:R-:W-:Y:S01]  /*19a70*/  HMMA.16816.F32 R24, R148.reuse, R158, R24 ;  /* 0x0000009e9418723c */ /* 0x040fe20000001818 */
[----:B------:R-:W-:Y:S07]  /*19a80*/  LDSM.16.M88.4 R156, [R199+0x10100] ;  /* 0x01010000c79c783b */ /* 0x000fee0000000200 */
[C---:B------:R-:W-:Y:S08]  /*19a90*/  HMMA.16816.F32 R28, R148.reuse, R160, R28 ;  /* 0x000000a0941c723c */ /* 0x040ff0000000181c */
[----:B------:R-:W-:Y:S01]  /*19aa0*/  HMMA.16816.F32 R32, R148, R162, R32 ;  /* 0x000000a29420723c */ /* 0x000fe20000001820 */
[----:B------:R-:W3:Y:S07]  /*19ab0*/  LDSM.16.M88.4 R148, [R200+0x9100] ;  /* 0x00910000c894783b */ /* 0x000eee0000000200 */
        /* <DEDUP_REMOVED lines=9> */
[----:B------:R-:W3:Y:S07]  /*19b50*/  LDSM.16.M88.4 R140, [R192+0x3000] ;  /* 0x00300000c08c783b */ /* 0x000eee0000000200 */
        /* <DEDUP_REMOVED lines=10> */
[C---:B---3--:R-:W-:Y:S08]  /*19c00*/  HMMA.16816.F32 R20, R172.reuse, R148, R20 ;  /* 0x00000094ac14723c */ /* 0x048ff00000001814 */
[C---:B------:R-:W-:Y:S01]  /*19c10*/  HMMA.16816.F32 R24, R172.reuse, R150, R24 ;  /* 0x00000096ac18723c */ /* 0x040fe20000001818 */
[----:B------:R-:W3:Y:S07]  /*19c20*/  LDSM.16.M88.4 R148, [R205+0xb100] ;  /* 0x00b10000cd94783b */ /* 0x000eee0000000200 */
        /* <DEDUP_REMOVED lines=43> */
[C---:B---3--:R-:W-:Y:S08]  /*19ee0*/  HMMA.16816.F32 R20, R156.reuse, R148, R20 ;  /* 0x000000949c14723c */ /* 0x048ff00000001814 */
        /* <DEDUP_REMOVED lines=79> */
[----:B------:R-:W-:-:S05]  /*1a3e0*/  @!P0 BRA `(.L_x_442) ;  /* 0x0000031000008947 */ /* 0x000fca0003800000 */
[----:B--234-:R-:W-:Y:S01]  /*1a3f0*/  ISETP.NE.AND P2, PT, R209, 0x1, PT ;  /* 0x00000001d100780c */ /* 0x01cfe20003f45270 */
[----:B------:R-:W-:Y:S02]  /*1a400*/  IMAD R6, R180, 0x40, R208 ;  /* 0x00000040b4067824 */ /* 0x000fe400078e02d0 */
[----:B------:R-:W-:Y:S03]  /*1a410*/  IMAD.MOV.U32 R212, RZ, RZ, RZ ;  /* 0x000000ffffd47224 */ /* 0x000fe600078e00ff */
[----:B------:R-:W-:Y:S05]  /*1a420*/  IADD3 R213, R6, -0x40, R215 ;  /* 0xffffffc006d57810 */ /* 0x000fea0007ffe0d7 */
        /* <DEDUP_REMOVED lines=22> */
[----:B-1----:R-:W-:Y:S01]  /*1a590*/  LEA.HI.X R13, R7, c[0x0][0x1cc], R6, 0x1, P0 ;  /* 0x00007300070d7a11 */ /* 0x002fe200000f0c06 */
[----:B------:R-:W1:Y:S04]  /*1a5a0*/  SHFL.IDX PT, R9, R20, RZ, 0x181f ;  /* 0x00181fff14097589 */ /* 0x000e6800000e0000 */
[----:B------:R-:W2:Y:S04]  /*1a5b0*/  SHFL.IDX PT, R8, R13, RZ, 0x181f ;  /* 0x00181fff0d087589 */ /* 0x000ea800000e0000 */
[----:B------:R-:W3:Y:S04]  /*1a5c0*/  SHFL.IDX PT, R7, R20, 0x1, 0x181f ;  /* 0x00381f0014077f89 */ /* 0x000ee800000e0000 */
[----:B------:R-:W4:Y:S01]  /*1a5d0*/  SHFL.IDX PT, R6, R13, 0x1, 0x181f ;  /* 0x00381f000d067f89 */ /* 0x000f2200000e0000 */
[C---:B-1----:R-:W-:Y:S02]  /*1a5e0*/  IADD3 R14, P0, R9.reuse, R222, RZ ;  /* 0x000000de090e7210 */ /* 0x042fe40007f1e0ff */
[C---:B------:R-:W-:Y:S03]  /*1a5f0*/  IADD3 R10, P1, R9.reuse, R182, RZ ;  /* 0x000000b6090a7210 */ /* 0x040fe60007f3e0ff */
[C---:B--2---:R-:W-:Y:S01]  /*1a600*/  IMAD.X R15, R8.reuse, 0x1, R181, P0 ;  /* 0x00000001080f7824 */ /* 0x044fe200000e06b5 */
[-C--:B------:R-:W-:Y:S01]  /*1a610*/  IADD3 R18, P0, R9, R223.reuse, RZ ;  /* 0x000000df09127210 */ /* 0x080fe20007f1e0ff */
[C-C-:B------:R-:W-:Y:S01]  /*1a620*/  IMAD.X R11, R8.reuse, 0x1, R224.reuse, P1 ;  /* 0x00000001080b7824 */ /* 0x140fe200008e06e0 */
        /* <DEDUP_REMOVED lines=12> */
[----:B------:R1:W-:Y:S02]  /*1a6f0*/  LDGSTS.E.BYPASS.LTC128B.128 [R216+0xb100], [R20.64], !P6 ;  /* 0x0b10000014d87fae */ /* 0x0003e4000f101d56 */
.L_x_442:
[----:B--234-:R-:W-:Y:S01]  /*1a700*/  PLOP3.LUT P1, PT, PT, PT, UP3, 0x80, 0x0 ;  /* 0x000000000000781c */ /* 0x01cfe20003f2f038 */
[----:B------:R-:W0:Y:S01]  /*1a710*/  LDGDEPBAR ;  /* 0x00000000000079af */ /* 0x000e220000000000 */
[----:B------:R-:W-:Y:S01]  /*1a720*/  PLOP3.LUT P0, PT, PT, PT, UP3, 0x80, 0x0 ;  /* 0x000000000000781c */ /* 0x000fe20003f0f038 */
[----:B-1----:R-:W-:Y:S02]  /*1a730*/  IMAD.MOV.U32 R15, RZ, RZ, R217 ;  /* 0x000000ffff0f7224 */ /* 0x002fe400078e00d9 */
[----:B------:R-:W-:Y:S05]  /*1a740*/  IMAD.SHL.U32 R11, R180, 0x40, RZ ;  /* 0x00000040b40b7824 */ /* 0x000fea00078e00ff */
[----:B------:R-:W-:Y:S03]  /*1a750*/  IADD3 R7, -R218, 0x1, -R11 ;  /* 0x00000001da077810 */ /* 0x000fe60007ffe90b */
[----:B------:R-:W-:Y:S01]  /*1a760*/  @P1 IMAD.HI.U32 R6, R217, c[0x0][0x2c8], RZ ;  /* 0x0000b200d9061a27 */ /* 0x000fe200078e00ff */
[----:B------:R-:W-:Y:S04]  /*1a770*/  IADD3 R7, -R210, R7, R207 ;  /* 0x00000007d2077210 */ /* 0x000fe80007ffe1cf */
[----:B------:R-:W-:Y:S02]  /*1a780*/  @P0 SHF.R.U32.HI R15, RZ, c[0x0][0x2cc], R6 ;  /* 0x0000b300ff0f0a19 */ /* 0x000fe40000011606 */
[----:B------:R-:W-:Y:S02]  /*1a790*/  PLOP3.LUT P0, PT, PT, PT, UP2, 0x40, 0x0 ;  /* 0x000000000000781c */ /* 0x000fe40003f0e828 */
[C---:B------:R-:W-:Y:S01]  /*1a7a0*/  IADD3 R9, R7.reuse, c[0x0][0x328], RZ ;  /* 0x0000ca0007097a10 */ /* 0x040fe20007ffe0ff */
[----:B------:R-:W1:Y:S01]  /*1a7b0*/  SHFL.IDX PT, R8, R15, RZ, 0x1c1f ;  /* 0x001c1fff0f087589 */ /* 0x000e6200000e0000 */
[----:B------:R-:W-:Y:S03]  /*1a7c0*/  IADD3 R7, R7, UR13, RZ ;  /* 0x0000000d07077c10 */ /* 0x000fe6000fffe0ff */
[--C-:B-1----:R-:W-:Y:S02]  /*1a7d0*/  IMAD.IADD R14, R9, 0x1, R8.reuse ;  /* 0x00000001090e7824 */ /* 0x102fe400078e0208 */
[----:B------:R-:W-:Y:S04]  /*1a7e0*/  IMAD.IADD R13, R7, 0x1, R8 ;  /* 0x00000001070d7824 */ /* 0x000fe800078e0208 */
        /* <DEDUP_REMOVED lines=14> */
.L_x_445:
[----:B------:R-:W-:Y:S04]  /*1a8d0*/  MOV R6, 0x1 ;  /* 0x0000000100067802 */ /* 0x000fe80000000f00 */
[----:B------:R-:W-:Y:S11]  /*1a8e0*/  ISETP.NE.AND P0, PT, R6, c[0x0][0x32c], PT ;  /* 0x0000cb0006007a0c */ /* 0x000ff60003f05270 */
[----:B------:R-:W-:Y:S02]  /*1a8f0*/  @!UPT UIADD3 URZ, URZ, URZ, URZ ;  /* 0x0000003f3f3ff290 */ /* 0x000fe4000fffe03f */
[----:B------:R-:W-:Y:S05]  /*1a900*/  @P0 IMAD.HI.U32 R6, R8, c[0x0][0x330], RZ ;  /* 0x0000cc0008060a27 */ /* 0x000fea00078e00ff */
[----:B------:R-:W-:Y:S02]  /*1a910*/  @P0 SHF.R.U32.HI R8, RZ, c[0x0][0x334], R6 ;  /* 0x0000cd00ff080a19 */ /* 0x000fe40000011606 */
.L_x_446:
[----:B------:R-:W-:Y:S05]  /*1a920*/  BSYNC B0 ;  /* 0x0000000000007941 */ /* 0x000fea0003800000 */
.L_x_444:
[----:B------:R-:W-:Y:S04]  /*1a930*/  IMAD R17, R8, c[0x0][0x32c], -R11 ;  /* 0x0000cb0008117a24 */ /* 0x000fe800078e0a0b */
[----:B------:R-:W-:Y:S05]  /*1a940*/  IMAD.IADD R6, R17, 0x1, -R218 ;  /* 0x0000000111067824 */ /* 0x000fea00078e0ada */
[----:B------:R-:W-:Y:S02]  /*1a950*/  IADD3 R17, R6, c[0x0][0x32c], RZ ;  /* 0x0000cb0006117a10 */ /* 0x000fe40007ffe0ff */
[----:B------:R-:W-:Y:S02]  /*1a960*/  IMNMX R13, R13, R6, !PT ;  /* 0x000000060d0d7217 */ /* 0x000fe40007800200 */
[----:B------:R-:W-:Y:S02]  /*1a970*/  IMNMX R14, R14, R17, PT ;  /* 0x000000110e0e7217 */ /* 0x000fe40003800200 */
.L_x_443:
[----:B------:R-:W-:Y:S04]  /*1a980*/  ISETP.GT.AND P2, PT, R180, -0x1, PT ;  /* 0xffffffffb400780c */ /* 0x000fe80003f44270 */
[----:B------:R-:W-:Y:S04]  /*1a990*/  ISETP.GT.AND P0, PT, R13, RZ, P2 ;  /* 0x000000ff0d00720c */ /* 0x000fe80001704270 */
[C---:B------:R-:W-:Y:S04]  /*1a9a0*/  ISETP.LT.OR P0, PT, R14.reuse, 0x1, P0 ;  /* 0x000000010e00780c */ /* 0x040fe80000701670 */
[----:B------:R-:W-:Y:S02]  /*1a9b0*/  FSEL R10, R137, -INF , !P0 ;  /* 0xff800000890a7808 */ /* 0x000fe40004000000 */
[C---:B------:R-:W-:Y:S04]  /*1a9c0*/  ISETP.GT.AND P0, PT, R13.reuse, 0x1, P2 ;  /* 0x000000010d00780c */ /* 0x040fe80001704270 */
[----:B------:R-:W-:Y:S04]  /*1a9d0*/  ISETP.LT.OR P0, PT, R14, 0x2, P0 ;  /* 0x000000020e00780c */ /* 0x000fe80000701670 */
[----:B------:R-:W-:Y:S02]  /*1a9e0*/  FSEL R138, R138, -INF , !P0 ;  /* 0xff8000008a8a7808 */ /* 0x000fe40004000000 */
[----:B------:R-:W-:Y:S04]  /*1a9f0*/  ISETP.GT.AND P0, PT, R13, 0x8, P2 ;  /* 0x000000080d00780c */ /* 0x000fe80001704270 */
[C---:B------:R-:W-:Y:S04]  /*1aa00*/  ISETP.LT.OR P0, PT, R14.reuse, 0x9, P0 ;  /* 0x000000090e00780c */ /* 0x040fe80000701670 */
[----:B------:R-:W-:Y:S02]  /*1aa10*/  FSEL R8, R139, -INF , !P0 ;  /* 0xff8000008b087808 */ /* 0x000fe40004000000 */
[C---:B------:R-:W-:Y:S04]  /*1aa20*/  ISETP.GT.AND P0, PT, R13.reuse, 0x9, P2 ;  /* 0x000000090d00780c */ /* 0x040fe80001704270 */
[----:B------:R-:W-:Y:S04]  /*1aa30*/  ISETP.LT.OR P0, PT, R14, 0xa, P0 ;  /* 0x0000000a0e00780c */ /* 0x000fe80000701670 */
[----:B------:R-:W-:Y:S02]  /*1aa40*/  FSEL R6, R140, -INF , !P0 ;  /* 0xff8000008c067808 */ /* 0x000fe40004000000 */
[C---:B------:R-:W-:Y:S04]  /*1aa50*/  ISETP.GT.AND P0, PT, R13.reuse, 0x10, P2 ;  /* 0x000000100d00780c */ /* 0x040fe80001704270 */
[----:B------:R-:W-:Y:S04]  /*1aa60*/  ISETP.LT.OR P0, PT, R14, 0x11, P0 ;  /* 0x000000110e00780c */ /* 0x000fe80000701670 */
[----:B------:R-:W-:Y:S02]  /*1aa70*/  FSEL R164, R12, -INF , !P0 ;  /* 0xff8000000ca47808 */ /* 0x000fe40004000000 */
[C---:B------:R-:W-:Y:S01]  /*1aa80*/  ISETP.GT.AND P0, PT, R13.reuse, 0x11, P2 ;  /* 0x000000110d00780c */ /* 0x040fe20001704270 */
[----:B------:R-:W1:Y:S03]  /*1aa90*/  SHFL.IDX PT, R12, R15, 0x1, 0x1c1f ;  /* 0x003c1f000f0c7f89 */ /* 0x000e6600000e0000 */
[----:B------:R-:W-:Y:S04]  /*1aaa0*/  ISETP.LT.OR P0, PT, R14, 0x12, P0 ;  /* 0x000000120e00780c */ /* 0x000fe80000701670 */
[----:B------:R-:W-:Y:S02]  /*1aab0*/  FSEL R162, R162, -INF , !P0 ;  /* 0xff800000a2a27808 */ /* 0x000fe40004000000 */
[C---:B------:R-:W-:Y:S04]  /*1aac0*/  ISETP.GT.AND P0, PT, R13.reuse, 0x18, P2 ;  /* 0x000000180d00780c */ /* 0x040fe80001704270 */
[----:B------:R-:W-:Y:S04]  /*1aad0*/  ISETP.LT.OR P0, PT, R14, 0x19, P0 ;  /* 0x000000190e00780c */ /* 0x000fe80000701670 */
[----:B------:R-:W-:Y:S02]  /*1aae0*/  FSEL R142, R142, -INF , !P0 ;  /* 0xff8000008e8e7808 */ /* 0x000fe40004000000 */
[----:B------:R-:W-:Y:S04]  /*1aaf0*/  ISETP.GT.AND P0, PT, R13, 0x19, P2 ;  /* 0x000000190d00780c */ /* 0x000fe80001704270 */
[----:B------:R-:W-:Y:S01]  /*1ab00*/  ISETP.LT.OR P0, PT, R14, 0x1a, P0 ;  /* 0x0000001a0e00780c */ /* 0x000fe20000701670 */
[--C-:B-1----:R-:W-:Y:S03]  /*1ab10*/  IMAD.IADD R7, R7, 0x1, R12.reuse ;  /* 0x0000000107077824 */ /* 0x102fe600078e020c */
[----:B------:R-:W-:Y:S01]  /*1ab20*/  FSEL R140, R4, -INF , !P0 ;  /* 0xff800000048c7808 */ /* 0x000fe20004000000 */
[----:B------:R-:W-:Y:S01]  /*1ab30*/  IMAD.IADD R4, R9, 0x1, R12 ;  /* 0x0000000109047824 */ /* 0x000fe200078e020c */
[C---:B------:R-:W-:Y:S04]  /*1ab40*/  ISETP.GT.AND P0, PT, R13.reuse, 0x20, P2 ;  /* 0x000000200d00780c */ /* 0x040fe80001704270 */
[----:B------:R-:W-:Y:S04]  /*1ab50*/  ISETP.LT.OR P0, PT, R14, 0x21, P0 ;  /* 0x000000210e00780c */ /* 0x000fe80000701670 */
[----:B------:R-:W-:Y:S02]  /*1ab60*/  FSEL R160, R160, -INF , !P0 ;  /* 0xff800000a0a07808 */ /* 0x000fe40004000000 */
        /* <DEDUP_REMOVED lines=37> */
.L_x_449:
[----:B------:R-:W-:Y:S04]  /*1adc0*/  MOV R9, 0x1 ;  /* 0x0000000100097802 */ /* 0x000fe80000000f00 */
[----:B------:R-:W-:Y:S11]  /*1add0*/  ISETP.NE.AND P0, PT, R9, c[0x0][0x32c], PT ;  /* 0x0000cb0009007a0c */ /* 0x000ff60003f05270 */
[----:B------:R-:W-:Y:S02]  /*1ade0*/  @!UPT UIADD3 URZ, URZ, URZ, URZ ;  /* 0x0000003f3f3ff290 */ /* 0x000fe4000fffe03f */
[----:B------:R-:W-:Y:S05]  /*1adf0*/  @P0 IMAD.HI.U32 R9, R12, c[0x0][0x330], RZ ;  /* 0x0000cc000c090a27 */ /* 0x000fea00078e00ff */
[----:B------:R-:W-:Y:S02]  /*1ae00*/  @P0 SHF.R.U32.HI R12, RZ, c[0x0][0x334], R9 ;  /* 0x0000cd00ff0c0a19 */ /* 0x000fe40000011609 */
.L_x_450:
[----:B------:R-:W-:Y:S05]  /*1ae10*/  BSYNC B0 ;  /* 0x0000000000007941 */ /* 0x000fea0003800000 */
.L_x_448:
[----:B------:R-:W-:Y:S04]  /*1ae20*/  IMAD R11, R12, c[0x0][0x32c], -R11 ;  /* 0x0000cb000c0b7a24 */ /* 0x000fe800078e0a0b */
[----:B------:R-:W-:Y:S05]  /*1ae30*/  IMAD.IADD R12, R11, 0x1, -R218 ;  /* 0x000000010b0c7824 */ /* 0x000fea00078e0ada */
[----:B------:R-:W-:Y:S02]  /*1ae40*/  IADD3 R9, R12, c[0x0][0x32c], RZ ;  /* 0x0000cb000c097a10 */ /* 0x000fe40007ffe0ff */
[----:B------:R-:W-:Y:S02]  /*1ae50*/  IMNMX R7, R7, R12, !PT ;  /* 0x0000000c07077217 */ /* 0x000fe40007800200 */
[----:B------:R-:W-:Y:S02]  /*1ae60*/  IMNMX R4, R4, R9, PT ;  /* 0x0000000904047217 */ /* 0x000fe40003800200 */
.L_x_447:
[C---:B------:R-:W-:Y:S01]  /*1ae70*/  ISETP.GT.AND P0, PT, R7.reuse, RZ, P2 ;  /* 0x000000ff0700720c */ /* 0x040fe20001704270 */
[----:B------:R-:W-:Y:S01]  /*1ae80*/  LDSM.16.MT88.4 R20, [R198+0x100] ;  /* 0x00010000c614783b */ /* 0x000fe20000004200 */
[----:B------:R-:W-:Y:S02]  /*1ae90*/  FMNMX.FTZ R17, R10, R3, !PT ;  /* 0x000000030a117209 */ /* 0x000fe40007810000 */
[----:B------:R-:W-:Y:S02]  /*1aea0*/  ISETP.LT.OR P0, PT, R4, 0x1, P0 ;  /* 0x000000010400780c */ /* 0x000fe40000701670 */
        /* <DEDUP_REMOVED lines=61> */
[----:B------:R-:W-:Y:S02]  /*1b280*/  ISETP.GT.AND P1, PT, R7, 0x38, P2 ;  /* 0x000000380700780c */ /* 0x000fe40001724270 */
[----:B------:R-:W-:Y:S02]  /*1b290*/  FSEL R149, R149, -INF , !P0 ;  /* 0xff80000095957808 */ /* 0x000fe40004000000 */
[----:B------:R-:W-:Y:S02]  /*1b2a0*/  ISETP.GT.AND P0, PT, R7, 0x31, P2 ;  /* 0x000000310700780c */ /* 0x000fe40001704270 */
[----:B------:R-:W-:Y:S02]  /*1b2b0*/  FMNMX.FTZ R17, R150, R17, !PT ;  /* 0x0000001196117209 */ /* 0x000fe40007810000 */
[C---:B------:R-:W-:Y:S02]  /*1b2c0*/  ISETP.LT.OR P0, PT, R4.reuse, 0x32, P0 ;  /* 0x000000320400780c */ /* 0x040fe40000701670 */
[----:B------:R-:W-:Y:S02]  /*1b2d0*/  FMNMX.FTZ R0, R149, R0, !PT ;  /* 0x0000000095007209 */ /* 0x000fe40007810000 */
[----:B------:R-:W-:Y:S02]  /*1b2e0*/  FSEL R147, R147, -INF , !P0 ;  /* 0xff80000093937808 */ /* 0x000fe40004000000 */
[----:B------:R-:W-:Y:S02]  /*1b2f0*/  ISETP.LT.OR P1, PT, R4, 0x39, P1 ;  /* 0x000000390400780c */ /* 0x000fe40000f21670 */
[----:B------:R-:W-:Y:S02]  /*1b300*/  ISETP.GT.AND P0, PT, R7, 0x39, P2 ;  /* 0x000000390700780c */ /* 0x000fe40001704270 */
[----:B------:R-:W-:Y:S02]  /*1b310*/  FMNMX.FTZ R17, R148, R17, !PT ;  /* 0x0000001194117209 */ /* 0x000fe40007810000 */
[----:B------:R-:W-:Y:S02]  /*1b320*/  FSEL R145, R145, -INF , !P1 ;  /* 0xff80000091917808 */ /* 0x000fe40004800000 */
[----:B------:R-:W-:Y:S02]  /*1b330*/  FMNMX.FTZ R0, R147, R0, !PT ;  /* 0x0000000093007209 */ /* 0x000fe40007810000 */
[----:B------:R-:W-:Y:S02]  /*1b340*/  ISETP.LT.OR P0, PT, R4, 0x3a, P0 ;  /* 0x0000003a0400780c */ /* 0x000fe40000701670 */
[----:B------:R-:W-:Y:S02]  /*1b350*/  FMNMX.FTZ R12, R146, R17, !PT ;  /* 0x00000011920c7209 */ /* 0x000fe40007810000 */
[----:B------:R-:W-:Y:S02]  /*1b360*/  FMNMX.FTZ R0, R145, R0, !PT ;  /* 0x0000000091007209 */ /* 0x000fe40007810000 */
[----:B------:R-:W-:Y:S01]  /*1b370*/  FSEL R133, R5, -INF , !P0 ;  /* 0xff80000005857808 */ /* 0x000fe20004000000 */
[----:B------:R-:W-:Y:S03]  /*1b380*/  SHFL.BFLY PT, R17, R12, 0x2, 0x1f ;  /* 0x0c401f000c117f89 */ /* 0x000fe600000e0000 */
[----:B------:R-:W-:Y:S05]  /*1b390*/  FMNMX.FTZ R4, R133, R0, !PT ;  /* 0x0000000085047209 */ /* 0x000fea0007810000 */
[----:B------:R-:W1:Y:S02]  /*1b3a0*/  SHFL.BFLY PT, R7, R4, 0x2, 0x1f ;  /* 0x0c401f0004077f89 */ /* 0x000e6400000e0000 */
[----:B-1----:R-:W-:Y:S02]  /*1b3b0*/  FMNMX.FTZ R5, R4, R7, !PT ;  /* 0x0000000704057209 */ /* 0x002fe40007810000 */
[----:B------:R-:W-:Y:S04]  /*1b3c0*/  FMNMX.FTZ R12, R12, R17, !PT ;  /* 0x000000110c0c7209 */ /* 0x000fe80007810000 */
[----:B------:R-:W1:Y:S08]  /*1b3d0*/  SHFL.BFLY PT, R132, R5, 0x1, 0x1f ;  /* 0x0c201f0005847f89 */ /* 0x000e7000000e0000 */
[----:B------:R-:W2:Y:S01]  /*1b3e0*/  SHFL.BFLY PT, R17, R12, 0x1, 0x1f ;  /* 0x0c201f000c117f89 */ /* 0x000ea200000e0000 */
[----:B-1----:R-:W-:Y:S05]  /*1b3f0*/  FMNMX.FTZ R132, R132, R5, !PT ;  /* 0x0000000584847209 */ /* 0x002fea0007810000 */
[----:B------:R-:W-:Y:S01]  /*1b400*/  FMUL.FTZ R144, R132, c[0x0][0x2d0] ;  /* 0x0000b40084907a20 */ /* 0x000fe20000410000 */
[----:B--2---:R-:W-:Y:S04]  /*1b410*/  FMNMX.FTZ R0, R12, R17, !PT ;  /* 0x000000110c007209 */ /* 0x004fe80007810000 */
[C---:B------:R-:W-:Y:S01]  /*1b420*/  FSETP.NEU.FTZ.AND P0, PT, R0.reuse, -INF , PT ;  /* 0xff8000000000780b */ /* 0x040fe20003f1d000 */
[C---:B------:R-:W-:Y:S03]  /*1b430*/  FMUL.FTZ R151, R0.reuse, c[0x0][0x2d0] ;  /* 0x0000b40000977a20 */ /* 0x040fe60000410000 */
[----:B------:R-:W-:Y:S02]  /*1b440*/  FSEL R4, R0, RZ, P0 ;  /* 0x000000ff00047208 */ /* 0x000fe40000000000 */
[----:B------:R-:W-:Y:S02]  /*1b450*/  FSEL R151, R151, RZ, P0 ;  /* 0x000000ff97977208 */ /* 0x000fe40000000000 */
[----:B------:R-:W-:Y:S01]  /*1b460*/  FSETP.NEU.FTZ.AND P0, PT, R132, -INF , PT ;  /* 0xff8000008400780b */ /* 0x000fe20003f1d000 */
[----:B------:R-:W-:Y:S02]  /*1b470*/  FADD.FTZ R4, -R4, R3 ;  /* 0x0000000304047221 */ /* 0x000fe40000010100 */
[--C-:B------:R-:W-:Y:S01]  /*1b480*/  FFMA.FTZ R168, R10, c[0x0][0x2d0], -R151.reuse ;  /* 0x0000b4000aa87a23 */ /* 0x100fe20000010897 */
[----:B------:R-:W-:Y:S01]  /*1b490*/  FSEL R144, R144, RZ, P0 ;  /* 0x000000ff90907208 */ /* 0x000fe20000000000 */
[--C-:B------:R-:W-:Y:S01]  /*1b4a0*/  FFMA.FTZ R135, R138, c[0x0][0x2d0], -R151.reuse ;  /* 0x0000b4008a877a23 */ /* 0x100fe20000010897 */
[----:B------:R-:W-:Y:S01]  /*1b4b0*/  FSEL R5, R132, RZ, P0 ;  /* 0x000000ff84057208 */ /* 0x000fe20000000000 */
[--C-:B------:R-:W-:Y:S01]  /*1b4c0*/  FFMA.FTZ R134, R8, c[0x0][0x2d0], -R151.reuse ;  /* 0x0000b40008867a23 */ /* 0x100fe20000010897 */
[----:B------:R-:W-:Y:S01]  /*1b4d0*/  ISETP.GT.AND P0, PT, R180, R211, PT ;  /* 0x000000d3b400720c */ /* 0x000fe20003f04270 */
[--C-:B------:R-:W-:Y:S01]  /*1b4e0*/  FFMA.FTZ R173, R15, c[0x0][0x2d0], -R144.reuse ;  /* 0x0000b4000fad7a23 */ /* 0x100fe20000010890 */
[----:B------:R-:W-:Y:S01]  /*1b4f0*/  MUFU.EX2 R168, R168 ;  /* 0x000000a800a87308 */ /* 0x000fe20000000800 */
[----:B------:R-:W-:Y:S02]  /*1b500*/  FFMA.FTZ R172, R13, c[0x0][0x2d0], -R144 ;  /* 0x0000b4000dac7a23 */ /* 0x000fe40000010890 */
[----:B------:R-:W-:Y:S01]  /*1b510*/  FADD.FTZ R5, -R5, R2 ;  /* 0x0000000205057221 */ /* 0x000fe20000010100 */
[----:B------:R-:W1:Y:S01]  /*1b520*/  LDSM.16.MT88.4 R12, [R203+0x100] ;  /* 0x00010000cb0c783b */ /* 0x000e620000004200 */
[--C-:B------:R-:W-:Y:S02]  /*1b530*/  FFMA.FTZ R169, R6, c[0x0][0x2d0], -R151.reuse ;  /* 0x0000b40006a97a23 */ /* 0x100fe40000010897 */
[----:B------:R-:W-:Y:S02]  /*1b540*/  FMUL.FTZ R3, R4, c[0x0][0x2d0] ;  /* 0x0000b40004037a20 */ /* 0x000fe40000410000 */
[--C-:B------:R-:W-:Y:S01]  /*1b550*/  FFMA.FTZ R171, R11, c[0x0][0x2d0], -R144.reuse ;  /* 0x0000b4000bab7a23 */ /* 0x100fe20000010890 */
[----:B------:R-:W2:Y:S01]  /*1b560*/  MUFU.EX2 R135, R135 ;  /* 0x0000008700877308 */ /* 0x000ea20000000800 */
[--C-:B------:R-:W-:Y:S02]  /*1b570*/  FFMA.FTZ R170, R9, c[0x0][0x2d0], -R144.reuse ;  /* 0x0000b40009aa7a23 */ /* 0x100fe40000010890 */
[----:B------:R-:W-:Y:S02]  /*1b580*/  FMUL.FTZ R2, R5, c[0x0][0x2d0] ;  /* 0x0000b40005027a20 */ /* 0x000fe40000410000 */
[--C-:B------:R-:W-:Y:S02]  /*1b590*/  FFMA.FTZ R174, R164, c[0x0][0x2d0], -R151.reuse ;  /* 0x0000b400a4ae7a23 */ /* 0x100fe40000010897 */
[----:B------:R-:W-:Y:S01]  /*1b5a0*/  LDSM.16.MT88.4 R164, [R203+0x5900] ;  /* 0x00590000cba4783b */ /* 0x000fe20000004200 */
[--C-:B------:R-:W-:Y:S02]  /*1b5b0*/  FFMA.FTZ R175, R162, c[0x0][0x2d0], -R151.reuse ;  /* 0x0000b400a2af7a23 */ /* 0x100fe40000010897 */
[----:B------:R-:W-:Y:S01]  /*1b5c0*/  MUFU.EX2 R134, R134 ;  /* 0x0000008600867308 */ /* 0x000fe20000000800 */
[--C-:B------:R-:W-:Y:S02]  /*1b5d0*/  FFMA.FTZ R176, R142, c[0x0][0x2d0], -R151.reuse ;  /* 0x0000b4008eb07a23 */ /* 0x100fe40000010897 */
[--C-:B------:R-:W-:Y:S02]  /*1b5e0*/  FFMA.FTZ R177, R140, c[0x0][0x2d0], -R151.reuse ;  /* 0x0000b4008cb17a23 */ /* 0x100fe40000010897 */
[--C-:B------:R-:W-:Y:S02]  /*1b5f0*/  FFMA.FTZ R178, R163, c[0x0][0x2d0], -R144.reuse ;  /* 0x0000b400a3b27a23 */ /* 0x100fe40000010890 */
[--C-:B------:R-:W-:Y:S02]  /*1b600*/  FFMA.FTZ R179, R161, c[0x0][0x2d0], -R144.reuse ;  /* 0x0000b400a1b37a23 */ /* 0x100fe40000010890 */
[--C-:B------:R-:W-:Y:S01]  /*1b610*/  FFMA.FTZ R225, R143, c[0x0][0x2d0], -R144.reuse ;  /* 0x0000b4008fe17a23 */ /* 0x100fe20000010890 */
[----:B------:R-:W3:Y:S01]  /*1b620*/  MUFU.EX2 R169, R169 ;  /* 0x000000a900a97308 */ /* 0x000ee20000000800 */
[--C-:B------:R-:W-:Y:S02]  /*1b630*/  FFMA.FTZ R226, R141, c[0x0][0x2d0], -R144.reuse ;  /* 0x0000b4008de27a23 */ /* 0x100fe40000010890 */
[----:B------:R-:W-:Y:S01]  /*1b640*/  LDSM.16.MT88.4 R140, [R197+0x2900] ;  /* 0x00290000c58c783b */ /* 0x000fe20000004200 */
[----:B--2---:R-:W-:Y:S01]  /*1b650*/  F2FP.PACK_AB R136, R135, R168 ;  /* 0x000000a88788723e */ /* 0x004fe200000000ff */
[--C-:B------:R-:W-:Y:S02]  /*1b660*/  FFMA.FTZ R227, R160, c[0x0][0x2d0], -R151.reuse ;  /* 0x0000b400a0e37a23 */ /* 0x100fe40000010897 */
[--C-:B------:R-:W-:Y:S02]  /*1b670*/  FFMA.FTZ R228, R158, c[0x0][0x2d0], -R151.reuse ;  /* 0x0000b4009ee47a23 */ /* 0x100fe40000010897 */
[--C-:B------:R-:W-:Y:S01]  /*1b680*/  FFMA.FTZ R229, R156, c[0x0][0x2d0], -R151.reuse ;  /* 0x0000b4009ce57a23 */ /* 0x100fe20000010897 */
[----:B------:R-:W2:Y:S01]  /*1b690*/  MUFU.EX2 R3, R3 ;  /* 0x0000000300037308 */ /* 0x000ea20000000800 */
[----:B------:R-:W-:Y:S01]  /*1b6a0*/  LDSM.16.MT88.4 R160, [R196+0x3900] ;  /* 0x00390000c4a0783b */ /* 0x000fe20000004200 */
[--C-:B------:R-:W-:Y:S02]  /*1b6b0*/  FFMA.FTZ R230, R154, c[0x0][0x2d0], -R151.reuse ;  /* 0x0000b4009ae67a23 */ /* 0x100fe40000010897 */
[--C-:B------:R-:W-:Y:S02]  /*1b6c0*/  FFMA.FTZ R231, R159, c[0x0][0x2d0], -R144.reuse ;  /* 0x0000b4009fe77a23 */ /* 0x100fe40000010890 */
[--C-:B------:R-:W-:Y:S02]  /*1b6d0*/  FFMA.FTZ R232, R157, c[0x0][0x2d0], -R144.reuse ;  /* 0x0000b4009de87a23 */ /* 0x100fe40000010890 */
[--C-:B------:R-:W-:Y:S01]  /*1b6e0*/  FFMA.FTZ R233, R155, c[0x0][0x2d0], -R144.reuse ;  /* 0x0000b4009be97a23 */ /* 0x100fe20000010890 */
[----:B------:R-:W-:Y:S01]  /*1b6f0*/  LDSM.16.MT88.4 R156, [R197+0x3900] ;  /* 0x00390000c59c783b */ /* 0x000fe20000004200 */
[----:B------:R-:W-:Y:S01]  /*1b700*/  MUFU.EX2 R173, R173 ;  /* 0x000000ad00ad7308 */ /* 0x000fe20000000800 */
[--C-:B------:R-:W-:Y:S02]  /*1b710*/  FFMA.FTZ R234, R153, c[0x0][0x2d0], -R144.reuse ;  /* 0x0000b40099ea7a23 */ /* 0x100fe40000010890 */
[--C-:B------:R-:W-:Y:S01]  /*1b720*/  FFMA.FTZ R235, R152, c[0x0][0x2d0], -R151.reuse ;  /* 0x0000b40098eb7a23 */ /* 0x100fe20000010897 */
[----:B---3--:R-:W-:Y:S01]  /*1b730*/  F2FP.PACK_AB R138, R169, R134 ;  /* 0x00000086a98a723e */ /* 0x008fe200000000ff */
[--C-:B------:R-:W-:Y:S02]  /*1b740*/  FFMA.FTZ R236, R150, c[0x0][0x2d0], -R151.reuse ;  /* 0x0000b40096ec7a23 */ /* 0x100fe40000010897 */
[----:B------:R-:W-:Y:S01]  /*1b750*/  LDSM.16.MT88.4 R152, [R198+0x3900] ;  /* 0x00390000c698783b */ /* 0x000fe20000004200 */
[--C-:B------:R-:W-:Y:S02]  /*1b760*/  FFMA.FTZ R237, R148, c[0x0][0x2d0], -R151.reuse ;  /* 0x0000b40094ed7a23 */ /* 0x100fe40000010897 */
[----:B------:R-:W3:Y:S01]  /*1b770*/  MUFU.EX2 R172, R172 ;  /* 0x000000ac00ac7308 */ /* 0x000ee20000000800 */
[--C-:B------:R-:W-:Y:S02]  /*1b780*/  FFMA.FTZ R239, R149, c[0x0][0x2d0], -R144.reuse ;  /* 0x0000b40095ef7a23 */ /* 0x100fe40000010890 */
[--C-:B------:R-:W-:Y:S02]  /*1b790*/  FFMA.FTZ R240, R147, c[0x0][0x2d0], -R144.reuse ;  /* 0x0000b40093f07a23 */ /* 0x100fe40000010890 */
[C---:B--2---:R-:W-:Y:S02]  /*1b7a0*/  FMUL.FTZ R4, R3.reuse, R128 ;  /* 0x0000008003047220 */ /* 0x044fe40000410000 */
[C---:B------:R-:W-:Y:S02]  /*1b7b0*/  FMUL.FTZ R5, R3.reuse, R129 ;  /* 0x0000008103057220 */ /* 0x040fe40000410000 */
[C---:B------:R-:W-:Y:S01]  /*1b7c0*/  FMUL.FTZ R8, R3.reuse, R124 ;  /* 0x0000007c03087220 */ /* 0x040fe20000410000 */
        /* <DEDUP_REMOVED lines=9> */
[----:B---3--:R-:W-:Y:S01]  /*1b860*/  F2FP.PACK_AB R137, R172, R173 ;  /* 0x000000adac89723e */ /* 0x008fe200000000ff */
[--C-:B------:R-:W-:Y:S02]  /*1b870*/  FFMA.FTZ R241, R145, c[0x0][0x2d0], -R144.reuse ;  /* 0x0000b40091f17a23 */ /* 0x100fe40000010890 */
[----:B------:R-:W-:Y:S02]  /*1b880*/  FFMA.FTZ R151, R146, c[0x0][0x2d0], -R151 ;  /* 0x0000b40092977a23 */ /* 0x000fe40000010897 */
[----:B------:R-:W-:Y:S01]  /*1b890*/  FFMA.FTZ R144, R133, c[0x0][0x2d0], -R144 ;  /* 0x0000b40085907a23 */ /* 0x000fe20000010890 */
[----:B------:R-:W3:Y:S01]  /*1b8a0*/  MUFU.EX2 R2, R2 ;  /* 0x0000000200027308 */ /* 0x000ee20000000800 */
[C---:B------:R-:W-:Y:S02]  /*1b8b0*/  FMUL.FTZ R36, R3.reuse, R36 ;  /* 0x0000002403247220 */ /* 0x040fe40000410000 */
[C---:B------:R-:W-:Y:S02]  /*1b8c0*/  FMUL.FTZ R37, R3.reuse, R37 ;  /* 0x0000002503257220 */ /* 0x040fe40000410000 */
[C---:B------:R-:W-:Y:S02]  /*1b8d0*/  FMUL.FTZ R40, R3.reuse, R40 ;  /* 0x0000002803287220 */ /* 0x040fe40000410000 */
        /* <DEDUP_REMOVED lines=12> */
[C---:B---3--:R-:W-:Y:S02]  /*1b9a0*/  FMUL.FTZ R6, R2.reuse, R130 ;  /* 0x0000008202067220 */ /* 0x048fe40000410000 */
[C---:B------:R-:W-:Y:S02]  /*1b9b0*/  FMUL.FTZ R7, R2.reuse, R131 ;  /* 0x0000008302077220 */ /* 0x040fe40000410000 */
[----:B------:R-:W-:Y:S01]  /*1b9c0*/  LDSM.16.MT88.4 R128, [R198+0x2900] ;  /* 0x00290000c680783b */ /* 0x000fe20000004200 */
[C---:B------:R-:W-:Y:S01]  /*1b9d0*/  FMUL.FTZ R10, R2.reuse, R126 ;  /* 0x0000007e020a7220 */ /* 0x040fe20000410000 */
[----:B------:R-:W-:Y:S01]  /*1b9e0*/  MUFU.EX2 R174, R174 ;  /* 0x000000ae00ae7308 */ /* 0x000fe20000000800 */
[C---:B------:R-:W-:Y:S02]  /*1b9f0*/  FMUL.FTZ R11, R2.reuse, R127 ;  /* 0x0000007f020b7220 */ /* 0x040fe40000410000 */
[C---:B-1----:R-:W-:Y:S03]  /*1ba00*/  HMMA.16816.F32 R4, R136.reuse, R12, R4 ;  /* 0x0000000c8804723c */ /* 0x042fe60000001804 */
        /* <DEDUP_REMOVED lines=112> */
[----:B------:R-:W-:Y:S01]  /*1c110*/  FMUL.FTZ R89, R3, R89 ;  /* 0x0000005903597220 */ /* 0x000fe20000410000 */
[----:B----4-:R-:W-:Y:S01]  /*1c120*/  F2FP.PACK_AB R101, R179, R178 ;  /* 0x000000b2b365723e */ /* 0x010fe200000000ff */
[C---:B------:R-:W-:Y:S01]  /*1c130*/  FMUL.FTZ R90, R2.reuse, R90 ;  /* 0x0000005a025a7220 */ /* 0x040fe20000410000 */
[----:B------:R-:W-:Y:S01]  /*1c140*/  F2FP.PACK_AB R102, R177, R176 ;  /* 0x000000b0b166723e */ /* 0x000fe200000000ff */
[C---:B--2---:R-:W-:Y:S03]  /*1c150*/  HMMA.16816.F32 R84, R136.reuse, R108, R84 ;  /* 0x0000006c8854723c */ /* 0x044fe60000001854 */
[----:B------:R-:W-:Y:S01]  /*1c160*/  MUFU.EX2 R239, R239 ;  /* 0x000000ef00ef7308 */ /* 0x000fe20000000800 */
[----:B------:R-:W-:Y:S01]  /*1c170*/  FMUL.FTZ R91, R2, R91 ;  /* 0x0000005b025b7220 */ /* 0x000fe20000410000 */
[----:B-----5:R-:W-:Y:S01]  /*1c180*/  F2FP.PACK_AB R103, R226, R225 ;  /* 0x000000e1e267723e */ /* 0x020fe200000000ff */
[C---:B------:R-:W-:Y:S02]  /*1c190*/  FMUL.FTZ R92, R3.reuse, R92 ;  /* 0x0000005c035c7220 */ /* 0x040fe40000410000 */
[C---:B------:R-:W-:Y:S03]  /*1c1a0*/  FMUL.FTZ R93, R3.reuse, R93 ;  /* 0x0000005d035d7220 */ /* 0x040fe60000410000 */
[C---:B------:R-:W-:Y:S01]  /*1c1b0*/  HMMA.16816.F32 R88, R136.reuse, R110, R88 ;  /* 0x0000006e8858723c */ /* 0x040fe20000001858 */
[----:B------:R-:W1:Y:S01]  /*1c1c0*/  LDSM.16.MT88.4 R108, [R197+0x900] ;  /* 0x00090000c56c783b */ /* 0x000e620000004200 */
[----:B------:R-:W2:Y:S01]  /*1c1d0*/  MUFU.EX2 R240, R240 ;  /* 0x000000f000f07308 */ /* 0x000ea20000000800 */
[C---:B------:R-:W-:Y:S02]  /*1c1e0*/  FMUL.FTZ R94, R2.reuse, R94 ;  /* 0x0000005e025e7220 */ /* 0x040fe40000410000 */
[C---:B------:R-:W-:Y:S02]  /*1c1f0*/  FMUL.FTZ R95, R2.reuse, R95 ;  /* 0x0000005f025f7220 */ /* 0x040fe40000410000 */
[C---:B------:R-:W-:Y:S02]  /*1c200*/  FMUL.FTZ R96, R3.reuse, R96 ;  /* 0x0000006003607220 */ /* 0x040fe40000410000 */
[C---:B------:R-:W-:Y:S03]  /*1c210*/  FMUL.FTZ R97, R3.reuse, R97 ;  /* 0x0000006103617220 */ /* 0x040fe60000410000 */
[C---:B---3--:R-:W-:Y:S01]  /*1c220*/  HMMA.16816.F32 R92, R136.reuse, R104, R92 ;  /* 0x00000068885c723c */ /* 0x048fe2000000185c */
[----:B------:R-:W3:Y:S02]  /*1c230*/  MUFU.EX2 R241, R241 ;  /* 0x000000f100f17308 */ /* 0x000ee40000000800 */
[C---:B------:R-:W-:Y:S02]  /*1c240*/  FMUL.FTZ R98, R2.reuse, R98 ;  /* 0x0000006202627220 */ /* 0x040fe40000410000 */
[C---:B------:R-:W-:Y:S02]  /*1c250*/  FMUL.FTZ R99, R2.reuse, R99 ;  /* 0x0000006302637220 */ /* 0x040fe40000410000 */
[----:B------:R-:W-:Y:S02]  /*1c260*/  FFMA.FTZ R168, R3, R220, R168 ;  /* 0x000000dc03a87223 */ /* 0x000fe400000100a8 */
[----:B------:R-:W-:Y:S03]  /*1c270*/  FFMA.FTZ R173, R2, R221, R173 ;  /* 0x000000dd02ad7223 */ /* 0x000fe600000100ad */
[----:B------:R-:W-:Y:S01]  /*1c280*/  HMMA.16816.F32 R96, R136, R106, R96 ;  /* 0x0000006a8860723c */ /* 0x000fe20000001860 */
[----:B------:R-:W4:Y:S02]  /*1c290*/  LDSM.16.MT88.4 R104, [R196+0x2900] ;  /* 0x00290000c468783b */ /* 0x000f240000004200 */
        /* <DEDUP_REMOVED lines=19> */
[C---:B-1----:R-:W-:Y:S04]  /*1c3d0*/  HMMA.16816.F32 R20, R100.reuse, R108, R20 ;  /* 0x0000006c6414723c */ /* 0x042fe80000001814 */
[----:B------:R-:W-:Y:S01]  /*1c3e0*/  FADD.FTZ R225, R225, R2 ;  /* 0x00000002e1e17221 */ /* 0x000fe20000010000 */
[----:B------:R-:W-:Y:S01]  /*1c3f0*/  IADD3 R2, R180, -0x1, RZ ;  /* 0xffffffffb4027810 */ /* 0x000fe20007ffe0ff */
[----:B------:R-:W-:Y:S02]  /*1c400*/  FADD.FTZ R176, R177, R176 ;  /* 0x000000b0b1b07221 */ /* 0x000fe40000010000 */
[C---:B------:R-:W-:Y:S01]  /*1c410*/  HMMA.16816.F32 R24, R100.reuse, R110, R24 ;  /* 0x0000006e6418723c */ /* 0x040fe20000001818 */
[----:B------:R-:W1:Y:S03]  /*1c420*/  LDSM.16.MT88.4 R108, [R203+0x4900] ;  /* 0x00490000cb6c783b */ /* 0x000e660000004200 */
[----:B------:R-:W-:Y:S01]  /*1c430*/  FADD.FTZ R226, R226, R225 ;  /* 0x000000e1e2e27221 */ /* 0x000fe20000010000 */
[----:B------:R-:W-:Y:S02]  /*1c440*/  MOV R180, R2 ;  /* 0x0000000200b47202 */ /* 0x000fe40000000f00 */
[----:B------:R-:W-:Y:S01]  /*1c450*/  MOV R2, R132 ;  /* 0x0000008400027202 */ /* 0x000fe20000000f00 */
        /* <DEDUP_REMOVED lines=14> */
[----:B------:R-:W4:Y:S07]  /*1c540*/  LDSM.16.MT88.4 R104, [R196+0x4900] ;  /* 0x00490000c468783b */ /* 0x000f2e0000004200 */
[C---:B-1----:R-:W-:Y:S08]  /*1c550*/  HMMA.16816.F32 R68, R100.reuse, R108, R68 ;  /* 0x0000006c6444723c */ /* 0x042ff00000001844 */
[C---:B------:R-:W-:Y:S01]  /*1c560*/  HMMA.16816.F32 R72, R100.reuse, R110, R72 ;  /* 0x0000006e6448723c */ /* 0x040fe20000001848 */
[----:B------:R-:W1:Y:S07]  /*1c570*/  LDSM.16.MT88.4 R108, [R203+0x1100] ;  /* 0x00110000cb6c783b */ /* 0x000e6e0000004200 */
[C---:B------:R-:W-:Y:S08]  /*1c580*/  HMMA.16816.F32 R76, R100.reuse, R112, R76 ;  /* 0x00000070644c723c */ /* 0x040ff0000000184c */
[C---:B------:R-:W-:Y:S01]  /*1c590*/  HMMA.16816.F32 R80, R100.reuse, R114, R80 ;  /* 0x000000726450723c */ /* 0x040fe20000001850 */
[----:B------:R-:W5:Y:S07]  /*1c5a0*/  LDSM.16.MT88.4 R112, [R197+0x1100] ;  /* 0x00110000c570783b */ /* 0x000f6e0000004200 */
[C---:B------:R-:W-:Y:S08]  /*1c5b0*/  HMMA.16816.F32 R84, R100.reuse, R116, R84 ;  /* 0x000000746454723c */ /* 0x040ff00000001854 */
[C---:B------:R-:W-:Y:S01]  /*1c5c0*/  HMMA.16816.F32 R88, R100.reuse, R118, R88 ;  /* 0x000000766458723c */ /* 0x040fe20000001858 */
[----:B------:R-:W2:Y:S07]  /*1c5d0*/  LDSM.16.MT88.4 R116, [R203+0x3100] ;  /* 0x00310000cb74783b */ /* 0x000eae0000004200 */
[C---:B----4-:R-:W-:Y:S08]  /*1c5e0*/  HMMA.16816.F32 R92, R100.reuse, R104, R92 ;  /* 0x00000068645c723c */ /* 0x050ff0000000185c */
[----:B------:R-:W-:Y:S01]  /*1c5f0*/  HMMA.16816.F32 R96, R100, R106, R96 ;  /* 0x0000006a6460723c */ /* 0x000fe20000001860 */
[----:B------:R-:W4:Y:S06]  /*1c600*/  LDSM.16.MT88.4 R104, [R196+0x3100] ;  /* 0x00310000c468783b */ /* 0x000f2c0000004200 */
        /* <DEDUP_REMOVED lines=9> */
[C---:B-1----:R-:W-:Y:S03]  /*1c6a0*/  HMMA.16816.F32 R4, R100.reuse, R108, R4 ;  /* 0x0000006c6404723c */ /* 0x042fe60000001804 */
[----:B------:R-:W-:Y:S02]  /*1c6b0*/  FADD.FTZ R233, R233, R232 ;  /* 0x000000e8e9e97221 */ /* 0x000fe40000010000 */
[----:B------:R-:W-:Y:S02]  /*1c6c0*/  FADD.FTZ R230, R230, R229 ;  /* 0x000000e5e6e67221 */ /* 0x000fe40000010000 */
[----:B------:R-:W-:Y:S01]  /*1c6d0*/  FADD.FTZ R234, R234, R233 ;  /* 0x000000e9eaea7221 */ /* 0x000fe20000010000 */
[C---:B------:R-:W-:Y:S01]  /*1c6e0*/  HMMA.16816.F32 R8, R100.reuse, R110, R8 ;  /* 0x0000006e6408723c */ /* 0x040fe20000001808 */
[----:B------:R-:W1:Y:S07]  /*1c6f0*/  LDSM.16.MT88.4 R108, [R203+0x5100] ;  /* 0x00510000cb6c783b */ /* 0x000e6e0000004200 */
        /* <DEDUP_REMOVED lines=8> */
[C---:B--2---:R-:W-:Y:S08]  /*1c780*/  HMMA.16816.F32 R36, R100.reuse, R116, R36 ;  /* 0x000000746424723c */ /* 0x044ff00000001824 */
[C---:B------:R-:W-:Y:S01]  /*1c790*/  HMMA.16816.F32 R40, R100.reuse, R118, R40 ;  /* 0x000000766428723c */ /* 0x040fe20000001828 */
[----:B------:R-:W2:Y:S07]  /*1c7a0*/  LDSM.16.MT88.4 R116, [R197+0x5100] ;  /* 0x00510000c574783b */ /* 0x000eae0000004200 */
        /* <DEDUP_REMOVED lines=8> */
[C---:B----4-:R-:W-:Y:S04]  /*1c830*/  HMMA.16816.F32 R60, R100.reuse, R104, R60 ;  /* 0x00000068643c723c */ /* 0x050fe8000000183c */
[----:B---3--:R-:W-:Y:S01]  /*1c840*/  F2FP.PACK_AB R139, R242, R241 ;  /* 0x000000f1f28b723e */ /* 0x008fe200000000ff */
[----:B------:R-:W-:Y:S02]  /*1c850*/  FADD.FTZ R239, R239, R234 ;  /* 0x000000eaefef7221 */ /* 0x000fe40000010000 */
[----:B------:R-:W-:Y:S01]  /*1c860*/  FADD.FTZ R236, R236, R235 ;  /* 0x000000ebecec7221 */ /* 0x000fe20000010000 */
[C---:B------:R-:W-:Y:S01]  /*1c870*/  HMMA.16816.F32 R64, R100.reuse, R106, R64 ;  /* 0x0000006a6440723c */ /* 0x040fe20000001840 */
[----:B------:R-:W3:Y:S03]  /*1c880*/  LDSM.16.MT88.4 R104, [R196+0x5100] ;  /* 0x00510000c468783b */ /* 0x000ee60000004200 */
[----:B------:R-:W-:Y:S02]  /*1c890*/  FADD.FTZ R240, R240, R239 ;  /* 0x000000eff0f07221 */ /* 0x000fe40000010000 */
[----:B------:R-:W-:Y:S02]  /*1c8a0*/  FADD.FTZ R237, R237, R236 ;  /* 0x000000eceded7221 */ /* 0x000fe40000010000 */
[C---:B-1----:R-:W-:Y:S04]  /*1c8b0*/  HMMA.16816.F32 R68, R100.reuse, R108, R68 ;  /* 0x0000006c6444723c */ /* 0x042fe80000001844 */
[----:B------:R-:W-:Y:S02]  /*1c8c0*/  FADD.FTZ R221, R241, R240 ;  /* 0x000000f0f1dd7221 */ /* 0x000fe40000010000 */
[----:B------:R-:W-:Y:S02]  /*1c8d0*/  FADD.FTZ R220, R238, R237 ;  /* 0x000000edeedc7221 */ /* 0x000fe40000010000 */
[C---:B------:R-:W-:Y:S01]  /*1c8e0*/  HMMA.16816.F32 R72, R100.reuse, R110, R72 ;  /* 0x0000006e6448723c */ /* 0x040fe20000001848 */
[----:B------:R-:W1:Y:S03]  /*1c8f0*/  LDSM.16.MT88.4 R108, [R198+0x1900] ;  /* 0x00190000c66c783b */ /* 0x000e660000004200 */
[----:B------:R-:W-:Y:S04]  /*1c900*/  FADD.FTZ R221, R242, R221 ;  /* 0x000000ddf2dd7221 */ /* 0x000fe80000010000 */
[C---:B-----5:R-:W-:Y:S08]  /*1c910*/  HMMA.16816.F32 R76, R100.reuse, R112, R76 ;  /* 0x00000070644c723c */ /* 0x060ff0000000184c */
[C---:B------:R-:W-:Y:S08]  /*1c920*/  HMMA.16816.F32 R80, R100.reuse, R114, R80 ;  /* 0x000000726450723c */ /* 0x040ff00000001850 */
[C---:B--2---:R-:W-:Y:S08]  /*1c930*/  HMMA.16816.F32 R84, R100.reuse, R116, R84 ;  /* 0x000000746454723c */ /* 0x044ff00000001854 */
        /* <DEDUP_REMOVED lines=24> */
[C---:B--2---:R-:W-:Y:S08]  /*1cac0*/  HMMA.16816.F32 R76, R136.reuse, R4, R76 ;  /* 0x00000004884c723c */ /* 0x044ff0000000184c */
[C---:B------:R-:W-:Y:S08]  /*1cad0*/  HMMA.16816.F32 R80, R136.reuse, R6, R80 ;  /* 0x000000068850723c */ /* 0x040ff00000001850 */
[C---:B---3--:R-:W-:Y:S08]  /*1cae0*/  HMMA.16816.F32 R84, R136.reuse, R8, R84 ;  /* 0x000000088854723c */ /* 0x048ff00000001854 */
[C---:B------:R-:W-:Y:S08]  /*1caf0*/  HMMA.16816.F32 R88, R136.reuse, R10, R88 ;  /* 0x0000000a8858723c */ /* 0x040ff00000001858 */
[C---:B-1----:R-:W-:Y:S08]  /*1cb00*/  HMMA.16816.F32 R92, R136.reuse, R12, R92 ;  /* 0x0000000c885c723c */ /* 0x042ff0000000185c */
[----:B------:R-:W-:Y:S01]  /*1cb10*/  HMMA.16816.F32 R96, R136, R14, R96 ;  /* 0x0000000e8860723c */ /* 0x000fe20000001860 */
[----:B------:R-:W-:-:S07]  /*1cb20*/  @P0 BRA `(.L_x_451) ;  /* 0xffffc84000000947 */ /* 0x000fce000383ffff */
.L_x_441:
[----:B------:R-:W1:Y:S01]  /*1cb30*/  SHFL.BFLY PT, R3, R220, 0x2, 0x1f ;  /* 0x0c401f00dc037f89 */ /* 0x000e6200000e0000 */
[----:B------:R-:W-:-:S02]  /*1cb40*/  MOV R4, RZ ;  /* 0x000000ff00047202 */ /* 0x000fc40000000f00 */
[----:B------:R-:W-:Y:S01]  /*1cb50*/  MOV R8, 0xff800000 ;  /* 0xff80000000087802 */ /* 0x000fe20000000f00 */
[----:B------:R-:W2:Y:S01]  /*1cb60*/  SHFL.BFLY PT, R2, R221, 0x2, 0x1f ;  /* 0x0c401f00dd027f89 */ /* 0x000ea200000e0000 */
[----:B------:R-:W-:Y:S01]  /*1cb70*/  PLOP3.LUT P2, PT, PT, PT, PT, 0x8, 0x0 ;  /* 0x000000000000781c */ /* 0x000fe20003f4e170 */
[----:B-1----:R-:W-:Y:S01]  /*1cb80*/  FADD.FTZ R6, R3, R220 ;  /* 0x000000dc03067221 */ /* 0x002fe20000010000 */
[----:B------:R-:W-:Y:S01]  /*1cb90*/  MOV R3, RZ ;  /* 0x000000ff00037202 */ /* 0x000fe20000000f00 */
        /* <DEDUP_REMOVED lines=64> */
[----:B------:R-:W-:Y:S01]  /*1cfa0*/  FMUL.FTZ R97, R4, R97 ;  /* 0x0000006104617220 */ /* 0x000fe20000410000 */
[----:B------:R-:W-:Y:S01]  /*1cfb0*/  MOV R4, 0xff800000 ;  /* 0xff80000000047802 */ /* 0x000fe20000000f00 */
        /* <DEDUP_REMOVED lines=50> */
.L_x_359:
        /* <DEDUP_REMOVED lines=49> */
[----:B------:R-:W-:Y:S01]  /*1d5f0*/  SEL R10, R10, 0xffffffe0, !P1 ;  /* 0xffffffe00a0a7807 */ /* 0x000fe20004800000 */
[----:B------:R-:W-:Y:S01]  /*1d600*/  IMAD.SHL.U32 R13, R12, 0x2, RZ ;  /* 0x000000020c0d7824 */ /* 0x000fe200078e00ff */
[----:B------:R-:W-:Y:S01]  /*1d610*/  BAR.SYNC.DEFER_BLOCKING 0x1, 0x100 ;  /* 0x0044000000007b1d */ /* 0x000fe20000010000 */
[----:B------:R-:W-:Y:S01]  /*1d620*/  F2FP.PACK_AB R42, R43, R42 ;  /* 0x0000002a2b2a723e */ /* 0x000fe200000000ff */
[----:B------:R-:W-:Y:S01]  /*1d630*/  IMAD.U32 R12, RZ, RZ, UR4 ;  /* 0x00000004ff0c7e24 */ /* 0x000fe2000f8e00ff */
[----:B------:R-:W-:Y:S01]  /*1d640*/  F2FP.PACK_AB R44, R45, R44 ;  /* 0x0000002c2d2c723e */ /* 0x000fe200000000ff */
[C---:B------:R-:W-:Y:S01]  /*1d650*/  IMAD.IADD R17, R13.reuse, 0x1, R10 ;  /* 0x000000010d117824 */ /* 0x040fe200078e020a */
[----:B------:R-:W-:-:S02]  /*1d660*/  IADD3 R6, R13, 0x80, RZ ;  /* 0x000000800d067810 */ /* 0x000fc40007ffe0ff */
[----:B------:R-:W-:Y:S02]  /*1d670*/  IADD3 R15, R13, 0x70, RZ ;  /* 0x000000700d0f7810 */ /* 0x000fe40007ffe0ff */
[----:B------:R-:W-:Y:S01]  /*1d680*/  @P0 IADD3 R15, R6, 0x10, RZ ;  /* 0x00000010060f0810 */ /* 0x000fe20007ffe0ff */
[----:B------:R-:W-:Y:S01]  /*1d690*/  IMAD.MOV.U32 R6, RZ, RZ, 0x40 ;  /* 0x00000040ff067424 */ /* 0x000fe200078e00ff */
[----:B------:R-:W-:Y:S02]  /*1d6a0*/  F2FP.PACK_AB R46, R47, R46 ;  /* 0x0000002e2f2e723e */ /* 0x000fe400000000ff */
[----:B------:R-:W-:Y:S01]  /*1d6b0*/  F2FP.PACK_AB R48, R49, R48 ;  /* 0x000000303130723e */ /* 0x000fe200000000ff */
[----:B------:R-:W-:Y:S01]  /*1d6c0*/  IMAD.IADD R19, R10, 0x1, R15 ;  /* 0x000000010a137824 */ /* 0x000fe200078e020f */
[----:B------:R-:W-:Y:S02]  /*1d6d0*/  SEL R6, R6, 0xffffffc0, !P2 ;  /* 0xffffffc006067807 */ /* 0x000fe40005000000 */
[----:B------:R-:W-:-:S02]  /*1d6e0*/  F2FP.PACK_AB R50, R51, R50 ;  /* 0x000000323332723e */ /* 0x000fc400000000ff */
[----:B------:R-:W-:Y:S01]  /*1d6f0*/  F2FP.PACK_AB R52, R53, R52 ;  /* 0x000000343534723e */ /* 0x000fe200000000ff */
[--C-:B------:R-:W-:Y:S01]  /*1d700*/  IMAD.IADD R21, R13, 0x1, R6.reuse ;  /* 0x000000010d157824 */ /* 0x100fe200078e0206 */
[----:B------:R-:W-:Y:S01]  /*1d710*/  F2FP.PACK_AB R54, R55, R54 ;  /* 0x000000363736723e */ /* 0x000fe200000000ff */
[C---:B------:R-:W-:Y:S01]  /*1d720*/  IMAD.IADD R23, R6.reuse, 0x1, R15 ;  /* 0x0000000106177824 */ /* 0x040fe200078e020f */
[----:B------:R-:W-:Y:S01]  /*1d730*/  F2FP.PACK_AB R56, R57, R56 ;  /* 0x000000383938723e */ /* 0x000fe200000000ff */
[----:B------:R-:W-:Y:S01]  /*1d740*/  STS [R13+0x80], R128 ;  /* 0x000080800d007388 */ /* 0x000fe20000000800 */
[----:B------:R-:W-:Y:S01]  /*1d750*/  IMAD.IADD R25, R6, 0x1, R17 ;  /* 0x0000000106197824 */ /* 0x000fe200078e0211 */
[----:B------:R-:W-:Y:S01]  /*1d760*/  F2FP.PACK_AB R58, R59, R58 ;  /* 0x0000003a3b3a723e */ /* 0x000fe200000000ff */
[----:B------:R-:W-:Y:S01]  /*1d770*/  IMAD.IADD R27, R19, 0x1, R6 ;  /* 0x00000001131b7824 */ /* 0x000fe200078e0206 */
        /* <DEDUP_REMOVED lines=29> */
[----:B------:R-:W-:Y:S01]  /*1d950*/  PLOP3.LUT P0, PT, PT, PT, UP1, 0x80, 0x0 ;  /* 0x000000000000781c */ /* 0x000fe20003f0f018 */
[----:B------:R-:W-:Y:S04]  /*1d960*/  STS [R23+0x400], R110 ;  /* 0x0004006e17007388 */ /* 0x000fe80000000800 */
        /* <DEDUP_REMOVED lines=23> */
[----:B------:R3:W-:Y:S04]  /*1dae0*/  STS [R15+0x8400], R74 ;  /* 0x0084004a0f007388 */ /* 0x0007e80000000800 */
[----:B------:R4:W-:Y:S04]  /*1daf0*/  STS [R17+0x8080], R77 ;  /* 0x0080804d11007388 */ /* 0x0009e80000000800 */
[----:B------:R4:W-:Y:S04]  /*1db00*/  STS [R17+0x8480], R78 ;  /* 0x0084804e11007388 */ /* 0x0009e80000000800 */
[----:B------:R4:W-:Y:S04]  /*1db10*/  STS [R19+0x8000], R80 ;  /* 0x0080005013007388 */ /* 0x0009e80000000800 */
[----:B------:R4:W-:Y:S01]  /*1db20*/  STS [R19+0x8400], R82 ;  /* 0x0084005213007388 */ /* 0x0009e20000000800 */
[----:B--2---:R-:W-:Y:S01]  /*1db30*/  IMAD.U32 R13, RZ, RZ, UR5 ;  /* 0x00000005ff0d7e24 */ /* 0x004fe2000f8e00ff */
        /* <DEDUP_REMOVED lines=12> */
[----:B------:R-:W2:Y:S02]  /*1dc00*/  @P0 LDG.E R6, [R12.64] ;  /* 0x000000160c060981 */ /* 0x000ea4000c1e1900 */
[----:B------:R-:W-:-:S03]  /*1dc10*/  ULDC.64 UR4, c[0x0][0x508] ;  /* 0x0001420000047ab9 */ /* 0x000fc60000000a00 */
[----:B------:R-:W-:-:S05]  /*1dc20*/  PLOP3.LUT P1, PT, PT, PT, UP0, 0x80, 0x0 ;  /* 0x000000000000781c */ /* 0x000fca0003f2f008 */
[----:B------:R-:W-:Y:S01]  /*1dc30*/  @UP0 UIMAD.WIDE UR4, UR20, UR6, UR4 ;  /* 0x00000006140402a5 */ /* 0x000fe2000f8e0204 */
[----:B------:R-:W-:-:S05]  /*1dc40*/  IMAD.MOV.U32 R7, RZ, RZ, c[0x0][0x388] ;  /* 0x0000e200ff077624 */ /* 0x000fca00078e00ff */
[----:B------:R-:W-:Y:S02]  /*1dc50*/  IMAD.U32 R14, RZ, RZ, UR4 ;  /* 0x00000004ff0e7e24 */ /* 0x000fe4000f8e00ff */
[----:B---3--:R-:W-:-:S05]  /*1dc60*/  IMAD.U32 R15, RZ, RZ, UR5 ;  /* 0x00000005ff0f7e24 */ /* 0x008fca000f8e00ff */
        /* <DEDUP_REMOVED lines=8> */
[----:B----4-:R-:W-:Y:S05]  /*1dcf0*/  @!P0 BRA `(.L_x_453) ;  /* 0x0000003000008947 */ /* 0x010fea0003800000 */
[----:B-----5:R-:W2:Y:S04]  /*1dd00*/  LDG.E R7, [R12.64] ;  /* 0x000000160c077981 */ /* 0x020ea8000c1e1900 */
[----:B------:R-:W2:Y:S02]  /*1dd10*/  LDG.E R6, [R12.64+0x4] ;  /* 0x000004160c067981 */ /* 0x000ea4000c1e1900 */
[----:B--2---:R-:W-:Y:S02]  /*1dd20*/  IADD3 R7, -R7, R6, RZ ;  /* 0x0000000607077210 */ /* 0x004fe40007ffe1ff */
.L_x_453:
[----:B----4-:R-:W-:Y:S01]  /*1dd30*/  SHF.R.S32.HI R3, RZ, 0x1f, R2 ;  /* 0x0000001fff037819 */ /* 0x010fe20000011402 */
[----:B------:R-:W2:Y:S01]  /*1dd40*/  S2R R57, SR_CTAID.X ;  /* 0x0000000000397919 */ /* 0x000ea20000002500 */
[----:B------:R-:W-:Y:S01]  /*1dd50*/  LOP3.LUT R13, R9, 0xffffffe0, RZ, 0xc0, !PT ;  /* 0xffffffe0090d7812 */ /* 0x000fe200078ec0ff */
[----:B------:R-:W-:Y:S01]  /*1dd60*/  IMAD.MOV.U32 R6, RZ, RZ, c[0x0][0x4e8] ;  /* 0x00013a00ff067624 */ /* 0x000fe200078e00ff */
[----:B------:R-:W-:Y:S01]  /*1dd70*/  LEA.HI R3, R3, R2, RZ, 0x3 ;  /* 0x0000000203037211 */ /* 0x000fe200078f18ff */
[----:B------:R-:W-:Y:S01]  /*1dd80*/  ULDC.64 UR4, c[0x0][0x3a0] ;  /* 0x0000e80000047ab9 */ /* 0x000fe20000000a00 */
[----:B------:R-:W-:Y:S01]  /*1dd90*/  BSSY B0, `(.L_x_454) ;  /* 0x000008c000007945 */ /* 0x000fe20003800000 */
[----:B------:R-:W-:Y:S01]  /*1dda0*/  UMOV UR11, UR13 ;  /* 0x0000000d000b7c82 */ /* 0x000fe20008000000 */
[----:B------:R-:W-:Y:S01]  /*1ddb0*/  LOP3.LUT R9, R3, 0xffffff8, RZ, 0xc0, !PT ;  /* 0x0ffffff803097812 */ /* 0x000fe200078ec0ff */
[----:B------:R-:W-:Y:S01]  /*1ddc0*/  IMAD.IADD R3, R0, 0x1, -R13 ;  /* 0x0000000100037824 */ /* 0x000fe200078e0a0d */
[----:B------:R-:W-:Y:S01]  /*1ddd0*/  ISETP.NE.AND P1, PT, R6, 0x1, PT ;  /* 0x000000010600780c */ /* 0x000fe20003f25270 */
[----:B------:R-:W-:Y:S01]  /*1dde0*/  UIMAD UR13, UR13, UR4, URZ ;  /* 0x000000040d0d72a4 */ /* 0x000fe2000f8e023f */
[----:B------:R-:W-:Y:S01]  /*1ddf0*/  LEA.HI R6, R11, R11, RZ, 0x1 ;  /* 0x0000000b0b067211 */ /* 0x000fe200078f08ff */
[----:B------:R-:W-:Y:S01]  /*1de00*/  IMAD.IADD R2, R2, 0x1, -R9 ;  /* 0x0000000102027824 */ /* 0x000fe200078e0a09 */
[----:B------:R-:W-:Y:S01]  /*1de10*/  SHF.R.S32.HI R10, RZ, 0x1f, R3 ;  /* 0x0000001fff0a7819 */ /* 0x000fe20000011403 */
[----:B------:R-:W-:Y:S01]  /*1de20*/  UMOV UR10, UR12 ;  /* 0x0000000c000a7c82 */ /* 0x000fe20008000000 */
[----:B------:R-:W-:Y:S01]  /*1de30*/  LOP3.LUT R6, R6, 0x1ffffffe, RZ, 0xc0, !PT ;  /* 0x1ffffffe06067812 */ /* 0x000fe200078ec0ff */
[----:B------:R-:W-:Y:S01]  /*1de40*/  ULDC.64 UR6, c[0x0][0x490] ;  /* 0x0001240000067ab9 */ /* 0x000fe20000000a00 */
[----:B------:R-:W-:Y:S01]  /*1de50*/  LEA.HI R9, R10, R3, RZ, 0x2 ;  /* 0x000000030a097211 */ /* 0x000fe200078f10ff */
[----:B------:R-:W-:Y:S01]  /*1de60*/  UIMAD.WIDE.U32 UR16, UR12, UR4, URZ ;  /* 0x000000040c1072a5 */ /* 0x000fe2000f8e003f */
[----:B------:R-:W-:Y:S01]  /*1de70*/  LOP3.LUT P2, RZ, R3, 0x3, RZ, 0xc0, !PT ;  /* 0x0000000303ff7812 */ /* 0x000fe2000784c0ff */
[----:B------:R-:W-:Y:S01]  /*1de80*/  IMAD.IADD R11, R11, 0x1, -R6 ;  /* 0x000000010b0b7824 */ /* 0x000fe200078e0a06 */
[----:B------:R-:W-:Y:S01]  /*1de90*/  SHF.R.S32.HI R9, RZ, 0x2, R9 ;  /* 0x00000002ff097819 */ /* 0x000fe20000011409 */
[----:B------:R-:W-:-:S02]  /*1dea0*/  UIMAD UR13, UR12, UR5, UR13 ;  /* 0x000000050c0d72a4 */ /* 0x000fc4000f8e020d */
[----:B------:R-:W-:Y:S02]  /*1deb0*/  USHF.R.S32.HI UR12, URZ, 0x1f, UR20 ;  /* 0x0000001f3f0c7899 */ /* 0x000fe40008011414 */
[----:B------:R-:W-:Y:S01]  /*1dec0*/  IMAD R2, R2, 0x10, R9 ;  /* 0x0000001002027824 */ /* 0x000fe200078e0209 */
[----:B------:R-:W-:Y:S02]  /*1ded0*/  UIMAD UR9, UR8, UR6, URZ ;  /* 0x00000006080972a4 */ /* 0x000fe4000f8e023f */
[----:B------:R-:W-:Y:S01]  /*1dee0*/  USEL UR12, UR12, URZ, !UP1 ;  /* 0x0000003f0c0c7287 */ /* 0x000fe2000c800000 */
[----:B------:R-:W-:Y:S01]  /*1def0*/  IMAD R6, R11, 0x8, R2 ;  /* 0x000000080b067824 */ /* 0x000fe200078e0202 */
[----:B------:R-:W-:Y:S02]  /*1df00*/  UIMAD.WIDE.U32 UR10, UR14, UR6, UR10 ;  /* 0x000000060e0a72a5 */ /* 0x000fe4000f8e000a */
[----:B------:R-:W-:Y:S02]  /*1df10*/  UIMAD UR9, UR14, UR7, UR9 ;  /* 0x000000070e0972a4 */ /* 0x000fe4000f8e0209 */
[----:B--2---:R-:W-:Y:S01]  /*1df20*/  LEA R9, R57, R6, 0x7 ;  /* 0x0000000639097211 */ /* 0x004fe200078e38ff */
[----:B------:R-:W-:Y:S01]  /*1df30*/  ULDC.64 UR6, c[0x0][0x498] ;  /* 0x0001260000067ab9 */ /* 0x000fe20000000a00 */
[CC--:B------:R-:W-:Y:S01]  /*1df40*/  LEA.HI R6, R5.reuse, R0.reuse, RZ, 0x3 ;  /* 0x0000000005067211 */ /* 0x0c0fe200078f18ff */
[----:B------:R-:W-:Y:S01]  /*1df50*/  USEL UR20, UR20, URZ, !UP1 ;  /* 0x0000003f14147287 */ /* 0x000fe2000c800000 */
[----:B------:R-:W-:Y:S01]  /*1df60*/  LEA.HI R5, R5, R0, RZ, 0x6 ;  /* 0x0000000005057211 */ /* 0x000fe200078f30ff */
[----:B------:R-:W-:Y:S01]  /*1df70*/  @P1 IMAD.HI.U32 R3, R9, c[0x0][0x4ec], RZ ;  /* 0x00013b0009031a27 */ /* 0x000fe200078e00ff */
[----:B------:R-:W-:-:S02]  /*1df80*/  UIMAD UR15, UR12, UR6, URZ ;  /* 0x000000060c0f72a4 */ /* 0x000fc4000f8e023f */
[----:B------:R-:W-:Y:S01]  /*1df90*/  UIADD3 UR11, UR11, UR9, URZ ;  /* 0x000000090b0b7290 */ /* 0x000fe2000fffe03f */
[----:B------:R-:W-:Y:S01]  /*1dfa0*/  IMAD.MOV.U32 R14, RZ, RZ, R9 ;  /* 0x000000ffff0e7224 */ /* 0x000fe200078e0009 */
[----:B------:R-:W-:Y:S01]  /*1dfb0*/  @P1 SHF.R.U32.HI R14, RZ, c[0x0][0x4f0], R3 ;  /* 0x00013c00ff0e1a19 */ /* 0x000fe20000011603 */
[----:B------:R-:W-:Y:S01]  /*1dfc0*/  UIMAD UR7, UR20, UR7, UR15 ;  /* 0x00000007140772a4 */ /* 0x000fe2000f8e020f */
[----:B------:R-:W-:Y:S01]  /*1dfd0*/  LOP3.LUT R3, R6, 0xfffffff8, RZ, 0xc0, !PT ;  /* 0xfffffff806037812 */ /* 0x000fe200078ec0ff */
[----:B------:R-:W-:Y:S01]  /*1dfe0*/  UIMAD.WIDE.U32 UR10, UR20, UR6, UR10 ;  /* 0x00000006140a72a5 */ /* 0x000fe2000f8e000a */
[----:B------:R-:W-:Y:S01]  /*1dff0*/  SHF.R.S32.HI R6, RZ, 0x3, R6 ;  /* 0x00000003ff067819 */ /* 0x000fe20000011406 */
[--C-:B------:R-:W-:Y:S01]  /*1e000*/  IMAD.MOV R10, RZ, RZ, -R14.reuse ;  /* 0x000000ffff0a7224 */ /* 0x100fe200078e0a0e */
[----:B------:R-:W-:Y:S01]  /*1e010*/  ULDC.64 UR4, c[0x0][0x3e8] ;  /* 0x0000fa0000047ab9 */ /* 0x000fe20000000a00 */
[----:B------:R-:W-:Y:S01]  /*1e020*/  IMAD.IADD R3, R0, 0x1, -R3 ;  /* 0x0000000100037824 */ /* 0x000fe200078e0a03 */
[----:B------:R-:W-:Y:S01]  /*1e030*/  UIMAD UR8, UR8, UR4, URZ ;  /* 0x00000004080872a4 */ /* 0x000fe2000f8e023f */
[----:B------:R-:W-:Y:S01]  /*1e040*/  IMAD R10, R10, c[0x0][0x4e8], R9 ;  /* 0x00013a000a0a7a24 */ /* 0x000fe200078e0209 */
[----:B------:R-:W-:Y:S01]  /*1e050*/  SHF.R.S32.HI R9, RZ, 0x1f, R14 ;  /* 0x0000001fff097819 */ /* 0x000fe2000001140e */
[----:B------:R-:W-:Y:S01]  /*1e060*/  IMAD.U32 R0, RZ, RZ, UR7 ;  /* 0x00000007ff007e24 */ /* 0x000fe2000f8e00ff */
[----:B------:R-:W-:Y:S01]  /*1e070*/  IADD3 R14, P0, R14, UR10, RZ ;  /* 0x0000000a0e0e7c10 */ /* 0x000fe2000ff1e0ff */
[----:B------:R-:W-:Y:S01]  /*1e080*/  IMAD.SHL.U32 R19, R6, 0x40, RZ ;  /* 0x0000004006137824 */ /* 0x000fe200078e00ff */
[----:B------:R-:W-:Y:S01]  /*1e090*/  SHF.R.S32.HI R17, RZ, 0x1f, R10 ;  /* 0x0000001fff117819 */ /* 0x000fe2000001140a */
[----:B------:R-:W-:Y:S01]  /*1e0a0*/  UIADD3 UR17, UR17, UR13, URZ ;  /* 0x0000000d11117290 */ /* 0x000fe2000fffe03f */
[----:B------:R-:W-:Y:S01]  /*1e0b0*/  IADD3.X R15, R9, UR11, R0, P0, !PT ;  /* 0x0000000b090f7c10 */ /* 0x000fe200087fe400 */
[----:B------:R-:W-:Y:S01]  /*1e0c0*/  UIMAD UR5, UR14, UR5, UR8 ;  /* 0x000000050e0572a4 */ /* 0x000fe2000f8e0208 */
[----:B------:R-:W-:Y:S01]  /*1e0d0*/  LEA R0, R3, R6, 0x5 ;  /* 0x0000000603007211 */ /* 0x000fe200078e28ff */
[----:B------:R-:W-:Y:S01]  /*1e0e0*/  IMAD R17, R17, c[0x0][0x488], RZ ;  /* 0x0001220011117a24 */ /* 0x000fe200078e02ff */
[----:B------:R-:W-:Y:S01]  /*1e0f0*/  LOP3.LUT R19, R19, 0x1c0, RZ, 0xc0, !PT ;  /* 0x000001c013137812 */ /* 0x000fe200078ec0ff */
[----:B------:R-:W-:Y:S01]  /*1e100*/  IMAD.WIDE.U32 R14, R10, c[0x0][0x488], R14 ;  /* 0x000122000a0e7a25 */ /* 0x000fe200078e000e */
[----:B------:R-:W-:-:S02]  /*1e110*/  UIMAD.WIDE.U32 UR14, UR14, UR4, UR16 ;  /* 0x000000040e0e72a5 */ /* 0x000fc4000f8e0010 */
[----:B------:R-:W-:Y:S01]  /*1e120*/  ULDC.64 UR6, c[0x0][0x3f0] ;  /* 0x0000fc0000067ab9 */ /* 0x000fe20000000a00 */
[----:B------:R-:W-:Y:S01]  /*1e130*/  IMAD R13, R57, 0x80, R0 ;  /* 0x00000080390d7824 */ /* 0x000fe200078e0200 */
[----:B------:R-:W-:Y:S01]  /*1e140*/  LEA R16, P0, R14, c[0x0][0x450], 0x2 ;  /* 0x000114000e107a11 */ /* 0x000fe200078010ff */
[----:B------:R-:W-:Y:S01]  /*1e150*/  IMAD R17, R10, c[0x0][0x48c], R17 ;  /* 0x000123000a117a24 */ /* 0x000fe200078e0211 */
[----:B------:R-:W-:Y:S01]  /*1e160*/  UIMAD UR12, UR12, UR6, URZ ;  /* 0x000000060c0c72a4 */ /* 0x000fe2000f8e023f */
[----:B------:R-:W-:Y:S01]  /*1e170*/  IMAD.SHL.U32 R0, R3, 0x8, RZ ;  /* 0x0000000803007824 */ /* 0x000fe200078e00ff */
[----:B------:R-:W-:Y:S01]  /*1e180*/  SHF.R.U32.HI R3, RZ, 0x3, R19 ;  /* 0x00000003ff037819 */ /* 0x000fe20000011613 */
[----:B------:R-:W-:Y:S01]  /*1e190*/  @P1 IMAD.HI.U32 R11, R13, c[0x0][0x4ec], RZ ;  /* 0x00013b000d0b1a27 */ /* 0x000fe200078e00ff */
[----:B------:R-:W-:Y:S01]  /*1e1a0*/  UIADD3 UR15, UR15, UR5, URZ ;  /* 0x000000050f0f7290 */ /* 0x000fe2000fffe03f */
[----:B------:R-:W-:Y:S01]  /*1e1b0*/  SHFL.IDX PT, R50, R16, RZ, 0x1c1f ;  /* 0x001c1fff10327589 */ /* 0x000fe200000e0000 */
[----:B------:R-:W-:Y:S01]  /*1e1c0*/  LOP3.LUT R10, R19, 0x38, R0, 0xf8, !PT ;  /* 0x00000038130a7812 */ /* 0x000fe200078ef800 */
[----:B------:R-:W-:Y:S01]  /*1e1d0*/  IMAD.IADD R12, R15, 0x1, R17 ;  /* 0x000000010f0c7824 */ /* 0x000fe200078e0211 */
[----:B------:R-:W-:Y:S01]  /*1e1e0*/  UIMAD UR7, UR20, UR7, UR12 ;  /* 0x00000007140772a4 */ /* 0x000fe2000f8e020c */
[----:B------:R-:W-:Y:S01]  /*1e1f0*/  IMAD.MOV.U32 R9, RZ, RZ, R13 ;  /* 0x000000ffff097224 */ /* 0x000fe200078e000d */
[----:B------:R-:W-:Y:S01]  /*1e200*/  @P1 SHF.R.U32.HI R9, RZ, c[0x0][0x4f0], R11 ;  /* 0x00013c00ff091a19 */ /* 0x000fe2000001160b */
[----:B------:R-:W-:Y:S01]  /*1e210*/  UIMAD.WIDE.U32 UR14, UR20, UR6, UR14 ;  /* 0x00000006140e72a5 */ /* 0x000fe2000f8e000e */
[----:B------:R-:W-:Y:S01]  /*1e220*/  LEA.HI.X R12, R14, c[0x0][0x454], R12, 0x2, P0 ;  /* 0x000115000e0c7a11 */ /* 0x000fe200000f140c */
[----:B------:R-:W-:Y:S01]  /*1e230*/  SHFL.IDX PT, R48, R16, 0x1, 0x1c1f ;  /* 0x003c1f0010307f89 */ /* 0x000fe200000e0000 */
[----:B------:R-:W-:Y:S01]  /*1e240*/  LOP3.LUT R3, R10, R3, RZ, 0x3c, !PT ;  /* 0x000000030a037212 */ /* 0x000fe200078e3cff */
[--C-:B------:R-:W-:Y:S01]  /*1e250*/  IMAD.MOV R10, RZ, RZ, -R9.reuse ;  /* 0x000000ffff0a7224 */ /* 0x100fe200078e0a09 */
[----:B------:R-:W-:Y:S01]  /*1e260*/  UIADD3 UR7, UR15, UR7, URZ ;  /* 0x000000070f077290 */ /* 0x000fe2000fffe03f */
[----:B------:R-:W2:Y:S01]  /*1e270*/  SHFL.IDX PT, R51, R12, RZ, 0x1c1f ;  /* 0x001c1fff0c337589 */ /* 0x000ea200000e0000 */
[----:B------:R-:W-:Y:S01]  /*1e280*/  SHF.R.S32.HI R11, RZ, 0x1f, R9 ;  /* 0x0000001fff0b7819 */ /* 0x000fe20000011409 */
[----:B------:R-:W-:Y:S01]  /*1e290*/  IMAD R10, R10, c[0x0][0x4e8], R13 ;  /* 0x00013a000a0a7a24 */ /* 0x000fe200078e020d */
[----:B------:R-:W-:Y:S01]  /*1e2a0*/  MOV R14, UR14 ;  /* 0x0000000e000e7c02 */ /* 0x000fe20008000f00 */
[----:B------:R3:W4:Y:S01]  /*1e2b0*/  SHFL.IDX PT, R49, R12, 0x1, 0x1c1f ;  /* 0x003c1f000c317f89 */ /* 0x00072200000e0000 */
[----:B------:R-:W-:-:S02]  /*1e2c0*/  IMAD R13, R57, 0x80, R2 ;  /* 0x00000080390d7824 */ /* 0x000fc400078e0202 */
[----:B-----5:R-:W-:Y:S02]  /*1e2d0*/  IMAD R2, R7, c[0x0][0x4e8], RZ ;  /* 0x00013a0007027a24 */ /* 0x020fe400078e02ff */
[----:B------:R-:W-:Y:S01]  /*1e2e0*/  IMAD.U32 R15, RZ, RZ, UR15 ;  /* 0x0000000fff0f7e24 */ /* 0x000fe2000f8e00ff */
[C---:B------:R-:W-:Y:S01]  /*1e2f0*/  IADD3 R7, R13.reuse, 0x8, RZ ;  /* 0x000000080d077810 */ /* 0x040fe20007ffe0ff */
[----:B------:R-:W-:Y:S01]  /*1e300*/  IMAD.U32 R15, RZ, RZ, UR7 ;  /* 0x00000007ff0f7e24 */ /* 0x000fe2000f8e00ff */
[-C--:B------:R-:W-:Y:S01]  /*1e310*/  ISETP.GE.OR P1, PT, R13, R2.reuse, P2 ;  /* 0x000000020d00720c */ /* 0x080fe20001726670 */
[----:B------:R-:W-:Y:S01]  /*1e320*/  IMAD R18, R11, c[0x0][0x3e0], RZ ;  /* 0x0000f8000b127a24 */ /* 0x000fe200078e02ff */
[----:B------:R-:W-:Y:S01]  /*1e330*/  ISETP.GE.OR P0, PT, R7, R2, P2 ;  /* 0x000000020700720c */ /* 0x000fe20001706670 */
[----:B------:R-:W-:-:S04]  /*1e340*/  IMAD.WIDE.U32 R14, R9, c[0x0][0x3e0], R14 ;  /* 0x0000f800090e7a25 */ /* 0x000fc800078e000e */
[----:B------:R-:W-:Y:S01]  /*1e350*/  IMAD R18, R9, c[0x0][0x3e4], R18 ;  /* 0x0000f90009127a24 */ /* 0x000fe200078e0212 */
[----:B------:R-:W-:Y:S01]  /*1e360*/  SHF.R.S32.HI R9, RZ, 0x1f, R10 ;  /* 0x0000001fff097819 */ /* 0x000fe2000001140a */
[----:B------:R-:W-:-:S03]  /*1e370*/  IMAD R57, R57, 0x80, R6 ;  /* 0x0000008039397824 */ /* 0x000fc600078e0206 */
[----:B------:R-:W-:Y:S01]  /*1e380*/  IADD3 R15, R15, R18, RZ ;  /* 0x000000120f0f7210 */ /* 0x000fe20007ffe0ff */
[----:B------:R-:W-:Y:S01]  /*1e390*/  IMAD R9, R9, c[0x0][0x3d8], RZ ;  /* 0x0000f60009097a24 */ /* 0x000fe200078e02ff */
[----:B--2---:R2:W-:Y:S01]  /*1e3a0*/  @!P1 ST.E [R50.64], R4 ;  /* 0x0000000432009985 */ /* 0x0045e2000c101916 */
[----:B---3--:R-:W-:-:S03]  /*1e3b0*/  IMAD.SHL.U32 R12, R5, 0x8, RZ ;  /* 0x00000008050c7824 */ /* 0x008fc600078e00ff */
[----:B----4-:R2:W-:Y:S02]  /*1e3c0*/  @!P0 ST.E [R48.64], R8 ;  /* 0x0000000830008985 */ /* 0x0105e4000c101916 */
[----:B------:R-:W-:Y:S01]  /*1e3d0*/  LOP3.LUT R12, R3, 0x7ffffe00, R12, 0xf8, !PT ;  /* 0x7ffffe00030c7812 */ /* 0x000fe200078ef80c */
[C---:B------:R-:W-:Y:S02]  /*1e3e0*/  IMAD R3, R10.reuse, c[0x0][0x3dc], R9 ;  /* 0x0000f7000a037a24 */ /* 0x040fe400078e0209 */
[----:B------:R-:W-:-:S04]  /*1e3f0*/  IMAD.WIDE.U32 R10, R10, c[0x0][0x3d8], R14 ;  /* 0x0000f6000a0a7a25 */ /* 0x000fc800078e000e */
[----:B------:R-:W-:Y:S01]  /*1e400*/  IMAD.SHL.U32 R58, R12, 0x2, RZ ;  /* 0x000000020c3a7824 */ /* 0x000fe200078e00ff */
[----:B------:R-:W-:Y:S01]  /*1e410*/  LEA R56, P0, R10, c[0x0][0x380], 0x1 ;  /* 0x0000e0000a387a11 */ /* 0x000fe200078008ff */
[----:B------:R-:W-:-:S03]  /*1e420*/  IMAD.IADD R3, R11, 0x1, R3 ;  /* 0x000000010b037824 */ /* 0x000fc600078e0203 */
        /* <DEDUP_REMOVED lines=14> */
[----:B--23--:R-:W2:Y:S01]  /*1e510*/  LDS.128 R48, [R58+0x80] ;  /* 0x000080003a307984 */ /* 0x00cea20000000c00 */
[----:B------:R-:W-:-:S02]  /*1e520*/  IADD3 R54, R0, 0x40, RZ ;  /* 0x0000004000367810 */ /* 0x000fc40007ffe0ff */
[----:B------:R-:W-:Y:S01]  /*1e530*/  IADD3 R52, R0, 0x80, RZ ;  /* 0x0000008000347810 */ /* 0x000fe20007ffe0ff */
[----:B------:R-:W3:Y:S01]  /*1e540*/  LDS.128 R8, [R58+0x4080] ;  /* 0x004080003a087984 */ /* 0x000ee20000000c00 */
        /* <DEDUP_REMOVED lines=10> */
[----:B-1---5:R-:W-:-:S04]  /*1e5f0*/  @!P2 IMAD.WIDE R58, R0, 0x2, R60 ;  /* 0x00000002003aa825 */ /* 0x022fc800078e023c */
[----:B------:R-:W-:-:S04]  /*1e600*/  @!P1 IMAD.WIDE R52, R53, 0x2, R60 ;  /* 0x0000000235349825 */ /* 0x000fc800078e023c */
[----:B------:R-:W-:Y:S01]  /*1e610*/  @!P0 IMAD.WIDE R60, R3, 0x2, R60 ;  /* 0x00000002033c8825 */ /* 0x000fe200078e023c */
[----:B--2---:R1:W-:Y:S04]  /*1e620*/  @!P2 ST.E.128 [R58.64], R48 ;  /* 0x000000303a00a985 */ /* 0x0043e8000c101d16 */
[----:B---3--:R1:W-:Y:S04]  /*1e630*/  @!P1 ST.E.128 [R52.64], R8 ;  /* 0x0000000834009985 */ /* 0x0083e8000c101d16 */
[----:B----4-:R1:W-:Y:S02]  /*1e640*/  @!P0 ST.E.128 [R60.64], R4 ;  /* 0x000000043c008985 */ /* 0x0103e4000c101d16 */
.L_x_455:
[----:B---3--:R-:W-:Y:S05]  /*1e650*/  BSYNC B0 ;  /* 0x0000000000007941 */ /* 0x008fea0003800000 */
.L_x_454:
[----:B------:R-:W-:Y:S01]  /*1e660*/  IADD3 R3, R57, 0x20, RZ ;  /* 0x0000002039037810 */ /* 0x000fe20007ffe0ff */
[----:B-1----:R1:W3:Y:S01]  /*1e670*/  SHFL.IDX PT, R9, R55, 0x1, 0x181f ;  /* 0x00381f0037097f89 */ /* 0x0022e200000e0000 */
        /* <DEDUP_REMOVED lines=21> */
.L_x_457:
[----:B------:R-:W-:Y:S05]  /*1e7d0*/  BSYNC B0 ;  /* 0x0000000000007941 */ /* 0x000fea0003800000 */
.L_x_456:
[----:B------:R-:W-:Y:S01]  /*1e7e0*/  IADD3 R3, R57, 0x40, RZ ;  /* 0x0000004039037810 */ /* 0x000fe20007ffe0ff */
[----:B--23--:R2:W3:Y:S01]  /*1e7f0*/  SHFL.IDX PT, R9, R55, 0x2, 0x181f ;  /* 0x00581f0037097f89 */ /* 0x00c4e200000e0000 */
[----:B------:R-:W-:Y:S02]  /*1e800*/  BSSY B0, `(.L_x_458) ;  /* 0x0000015000007945 */ /* 0x000fe40003800000 */
[----:B------:R-:W-:Y:S01]  /*1e810*/  ISETP.GE.AND P0, PT, R3, R2, PT ;  /* 0x000000020300720c */ /* 0x000fe20003f06270 */
[----:B------:R2:W1:-:S12]  /*1e820*/  SHFL.IDX PT, R8, R56, 0x2, 0x181f ;  /* 0x00581f0038087f89 */ /* 0x00045800000e0000 */
        /* <DEDUP_REMOVED lines=9> */
[--C-:B-1-3--:R-:W-:Y:S01]  /*1e8c0*/  @!P2 IMAD.WIDE R6, R0, 0x2, R8.reuse ;  /* 0x000000020006a825 */ /* 0x10afe200078e0208 */
[----:B------:R-:W-:Y:S02]  /*1e8d0*/  @!P0 LEA.HI R3, R3, R4, RZ, 0x3 ;  /* 0x0000000403038211 */ /* 0x000fe400078f18ff */
[----:B------:R-:W-:Y:S02]  /*1e8e0*/  @!P1 LOP3.LUT R5, R5, 0xfffffff8, RZ, 0xc0, !PT ;  /* 0xfffffff805059812 */ /* 0x000fe400078ec0ff */
[----:B------:R-:W-:Y:S01]  /*1e8f0*/  @!P0 LOP3.LUT R3, R3, 0xfffffff8, RZ, 0xc0, !PT ;  /* 0xfffffff803038812 */ /* 0x000fe200078ec0ff */
[----:B----4-:R1:W-:Y:S02]  /*1e900*/  @!P2 ST.E.128 [R6.64], R40 ;  /* 0x000000280600a985 */ /* 0x0103e4000c101d16 */
[----:B------:R-:W-:-:S04]  /*1e910*/  @!P1 IMAD.WIDE R4, R5, 0x2, R8 ;  /* 0x0000000205049825 */ /* 0x000fc800078e0208 */
[----:B------:R-:W-:Y:S01]  /*1e920*/  @!P0 IMAD.WIDE R8, R3, 0x2, R8 ;  /* 0x0000000203088825 */ /* 0x000fe200078e0208 */
[----:B------:R1:W-:Y:S04]  /*1e930*/  @!P1 ST.E.128 [R4.64], R28 ;  /* 0x0000001c04009985 */ /* 0x0003e8000c101d16 */
[----:B------:R1:W-:Y:S02]  /*1e940*/  @!P0 ST.E.128 [R8.64], R16 ;  /* 0x0000001008008985 */ /* 0x0003e4000c101d16 */
.L_x_459:
[----:B------:R-:W-:Y:S05]  /*1e950*/  BSYNC B0 ;  /* 0x0000000000007941 */ /* 0x000fea0003800000 */
.L_x_458:
        /* <DEDUP_REMOVED lines=8> */
[----:B---3--:R-:W-:-:S09]  /*1e9e0*/  IADD3 R9, R0, 0x80, RZ ;  /* 0x0000008000097810 */ /* 0x008fd20007ffe0ff */
        /* <DEDUP_REMOVED lines=15> */
.L_x_452:
        /* <DEDUP_REMOVED lines=27> */
[----:B---3--:R-:W-:Y:S05]  /*1ec90*/  @!P0 BRA `(.L_x_460) ;  /* 0x0000003000008947 */ /* 0x008fea0003800000 */
[----:B-----5:R-:W2:Y:S04]  /*1eca0*/  LDG.E R3, [R6.64] ;  /* 0x0000001606037981 */ /* 0x020ea8000c1e1900 */
[----:B------:R-:W2:Y:S02]  /*1ecb0*/  LDG.E R0, [R6.64+0x4] ;  /* 0x0000041606007981 */ /* 0x000ea4000c1e1900 */
[----:B--2---:R-:W-:Y:S02]  /*1ecc0*/  IADD3 R3, -R3, R0, RZ ;  /* 0x0000000003037210 */ /* 0x004fe40007ffe1ff */
.L_x_460:
[----:B---3--:R-:W2:Y:S01]  /*1ecd0*/  S2R R7, SR_TID.X ;  /* 0x0000000000077919 */ /* 0x008ea20000002100 */
[----:B------:R-:W-:Y:S01]  /*1ece0*/  USHF.R.S32.HI UR6, URZ, 0x1f, UR20 ;  /* 0x0000001f3f067899 */ /* 0x000fe20008011414 */
[----:B------:R-:W-:Y:S01]  /*1ecf0*/  BSSY B0, `(.L_x_461) ;  /* 0x0000029000007945 */ /* 0x000fe20003800000 */
[----:B------:R-:W-:-:S02]  /*1ed00*/  USEL UR20, UR20, URZ, !UP1 ;  /* 0x0000003f14147287 */ /* 0x000fc4000c800000 */
[----:B------:R-:W-:Y:S01]  /*1ed10*/  USEL UR6, UR6, URZ, !UP1 ;  /* 0x0000003f06067287 */ /* 0x000fe2000c800000 */
[----:B--2---:R-:W-:-:S13]  /*1ed20*/  ISETP.GT.AND P0, PT, R7, 0x7f, PT ;  /* 0x0000007f0700780c */ /* 0x004fda0003f04270 */
[----:B------:R-:W-:Y:S05]  /*1ed30*/  @P0 BRA `(.L_x_462) ;  /* 0x0000024000000947 */ /* 0x000fea0003800000 */
[----:B------:R-:W2:Y:S01]  /*1ed40*/  S2R R2, SR_CTAID.X ;  /* 0x0000000000027919 */ /* 0x000ea20000002500 */
[----:B-----5:R-:W-:Y:S01]  /*1ed50*/  IMAD R0, R3, c[0x0][0x4e8], RZ ;  /* 0x00013a0003007a24 */ /* 0x020fe200078e02ff */
[----:B--2---:R-:W-:-:S04]  /*1ed60*/  LEA R5, R2, R7, 0x7 ;  /* 0x0000000702057211 */ /* 0x004fc800078e38ff */
        /* <DEDUP_REMOVED lines=33> */
.L_x_462:
[----:B------:R-:W-:Y:S05]  /*1ef80*/  BSYNC B0 ;  /* 0x0000000000007941 */ /* 0x000fea0003800000 */
.L_x_461:
[----:B--2---:R-:W2:Y:S01]  /*1ef90*/  S2R R5, SR_CTAID.X ;  /* 0x0000000000057919 */ /* 0x004ea20000002500 */
[----:B------:R-:W-:Y:S01]  /*1efa0*/  SHF.R.S32.HI R4, RZ, 0x1f, R7 ;  /* 0x0000001fff047819 */ /* 0x000fe20000011407 */
[----:B------:R-:W-:Y:S01]  /*1efb0*/  IMAD.MOV.U32 R0, RZ, RZ, c[0x0][0x4e8] ;  /* 0x00013a00ff007624 */ /* 0x000fe200078e00ff */
[----:B------:R-:W-:Y:S01]  /*1efc0*/  ULDC.64 UR4, c[0x0][0x3a0] ;  /* 0x0000e80000047ab9 */ /* 0x000fe20000000a00 */
[----:B-----5:R-:W-:Y:S01]  /*1efd0*/  IMAD R3, R3, c[0x0][0x4e8], RZ ;  /* 0x00013a0003037a24 */ /* 0x020fe200078e02ff */
[----:B------:R-:W-:Y:S01]  /*1efe0*/  LEA.HI R4, R4, R7, RZ, 0x3 ;  /* 0x0000000704047211 */ /* 0x000fe200078f18ff */
[----:B------:R-:W-:Y:S01]  /*1eff0*/  UIMAD UR7, UR11, UR4, URZ ;  /* 0x000000040b0772a4 */ /* 0x000fe2000f8e023f */
[----:B------:R-:W-:Y:S01]  /*1f000*/  ISETP.NE.AND P0, PT, R0, 0x1, PT ;  /* 0x000000010000780c */ /* 0x000fe20003f05270 */
[----:B------:R-:W-:Y:S01]  /*1f010*/  UIMAD.WIDE.U32 UR12, UR10, UR4, URZ ;  /* 0x000000040a0c72a5 */ /* 0x000fe2000f8e003f */
[----:B------:R-:W-:Y:S01]  /*1f020*/  LOP3.LUT R2, R4, 0xfffffff8, RZ, 0xc0, !PT ;  /* 0xfffffff804027812 */ /* 0x000fe200078ec0ff */
[----:B------:R-:W-:Y:S01]  /*1f030*/  UIMAD UR7, UR10, UR5, UR7 ;  /* 0x000000050a0772a4 */ /* 0x000fe2000f8e0207 */
[----:B------:R-:W-:Y:S01]  /*1f040*/  SHF.R.S32.HI R4, RZ, 0x3, R4 ;  /* 0x00000003ff047819 */ /* 0x000fe20000011404 */
[----:B------:R-:W-:Y:S01]  /*1f050*/  BSSY B0, `(.L_x_463) ;  /* 0x000003a000007945 */ /* 0x000fe20003800000 */
[----:B------:R-:W-:Y:S01]  /*1f060*/  ULDC.64 UR4, c[0x0][0x3e8] ;  /* 0x0000fa0000047ab9 */ /* 0x000fe20000000a00 */
[----:B------:R-:W-:Y:S01]  /*1f070*/  IMAD.IADD R7, R7, 0x1, -R2 ;  /* 0x0000000107077824 */ /* 0x000fe200078e0a02 */
[----:B------:R-:W-:-:S02]  /*1f080*/  UIADD3 UR13, UR13, UR7, URZ ;  /* 0x000000070d0d7290 */ /* 0x000fc4000fffe03f */
[----:B------:R-:W-:Y:S02]  /*1f090*/  UIMAD UR7, UR8, UR4, URZ ;  /* 0x00000004080772a4 */ /* 0x000fe4000f8e023f */
[C---:B------:R-:W-:Y:S01]  /*1f0a0*/  LEA R0, R7.reuse, R4, 0x5 ;  /* 0x0000000407007211 */ /* 0x040fe200078e28ff */
[----:B------:R-:W-:Y:S01]  /*1f0b0*/  UIMAD.WIDE.U32 UR12, UR14, UR4, UR12 ;  /* 0x000000040e0c72a5 */ /* 0x000fe2000f8e000c */
[----:B------:R-:W-:Y:S01]  /*1f0c0*/  SHF.L.U32 R7, R7, 0x3, RZ ;  /* 0x0000000307077819 */ /* 0x000fe200000006ff */
[----:B------:R-:W-:Y:S02]  /*1f0d0*/  UIMAD UR7, UR14, UR5, UR7 ;  /* 0x000000050e0772a4 */ /* 0x000fe4000f8e0207 */
[C---:B--2---:R-:W-:Y:S01]  /*1f0e0*/  IMAD R0, R5.reuse, 0x80, R0 ;  /* 0x0000008005007824 */ /* 0x044fe200078e0200 */
        /* <DEDUP_REMOVED lines=30> */
[----:B------:R2:W3:Y:S04]  /*1f2d0*/  SHFL.IDX PT, R10, R9, RZ, 0x181f ;  /* 0x00181fff090a7589 */ /* 0x0004e800000e0000 */
[----:B------:R2:W4:Y:S08]  /*1f2e0*/  SHFL.IDX PT, R11, R8, RZ, 0x181f ;  /* 0x00181fff080b7589 */ /* 0x00053000000e0000 */
        /* <DEDUP_REMOVED lines=16> */
.L_x_464:
[----:B------:R-:W-:Y:S05]  /*1f3f0*/  BSYNC B0 ;  /* 0x0000000000007941 */ /* 0x000fea0003800000 */
.L_x_463:
[----:B------:R-:W-:Y:S01]  /*1f400*/  IADD3 R0, R4, 0x20, RZ ;  /* 0x0000002004007810 */ /* 0x000fe20007ffe0ff */
[----:B---34-:R3:W4:Y:S01]  /*1f410*/  SHFL.IDX PT, R11, R8, 0x1, 0x181f ;  /* 0x00381f00080b7f89 */ /* 0x01872200000e0000 */
[----:B------:R-:W-:Y:S02]  /*1f420*/  BSSY B0, `(.L_x_465) ;  /* 0x0000013000007945 */ /* 0x000fe40003800000 */
[----:B------:R-:W-:Y:S01]  /*1f430*/  ISETP.GE.AND P0, PT, R0, R3, PT ;  /* 0x000000030000720c */ /* 0x000fe20003f06270 */
[----:B------:R3:W2:-:S12]  /*1f440*/  SHFL.IDX PT, R10, R9, 0x1, 0x181f ;  /* 0x00381f00090a7f89 */ /* 0x00069800000e0000 */
[----:B------:R-:W-:Y:S05]  /*1f450*/  @P0 BRA `(.L_x_466) ;  /* 0x000000f000000947 */ /* 0x000fea0003800000 */
        /* <DEDUP_REMOVED lines=15> */
.L_x_466:
[----:B------:R-:W-:Y:S05]  /*1f550*/  BSYNC B0 ;  /* 0x0000000000007941 */ /* 0x000fea0003800000 */
.L_x_465:
[----:B------:R-:W-:Y:S01]  /*1f560*/  IADD3 R0, R4, 0x40, RZ ;  /* 0x0000004004007810 */ /* 0x000fe20007ffe0ff */
[----:B--2-4-:R2:W4:Y:S01]  /*1f570*/  SHFL.IDX PT, R11, R8, 0x2, 0x181f ;  /* 0x00581f00080b7f89 */ /* 0x01452200000e0000 */
        /* <DEDUP_REMOVED lines=19> */
.L_x_468:
[----:B------:R-:W-:Y:S05]  /*1f6b0*/  BSYNC B0 ;  /* 0x0000000000007941 */ /* 0x000fea0003800000 */
.L_x_467:
[----:B------:R-:W-:Y:S01]  /*1f6c0*/  IADD3 R4, R4, 0x60, RZ ;  /* 0x0000006004047810 */ /* 0x000fe20007ffe0ff */
[----:B---34-:R3:W4:Y:S03]  /*1f6d0*/  SHFL.IDX PT, R11, R8, 0x3, 0x181f ;  /* 0x00781f00080b7f89 */ /* 0x01872600000e0000 */
[----:B------:R-:W-:Y:S01]  /*1f6e0*/  ISETP.GE.AND P0, PT, R4, R3, PT ;  /* 0x000000030400720c */ /* 0x000fe20003f06270 */
[----:B------:R3:W2:-:S12]  /*1f6f0*/  SHFL.IDX PT, R10, R9, 0x3, 0x181f ;  /* 0x00781f00090a7f89 */ /* 0x00069800000e0000 */
        /* <DEDUP_REMOVED lines=18> */
.L_x_469:
        /* <DEDUP_REMOVED lines=14> */
.L_x_1499:


//--------------------- .text._ZN7cutlass13device_kernelIN5flash19enable_sm80_to_sm89INS1_16FlashAttnFwdSm80INS1_25CollectiveMainloopFwdSm80ILi8ELi1ELb0EN4cute5tupleIJNS5_1CILi128EEENS7_ILi64EEENS7_ILi192EEEEEELi192ENS_6half_tEfNS_4arch4Sm80ELb1ELb0ELb1ELb0ELb1ELb0ELb1ELb0EEENS1_21CollectiveEpilogueFwdINS6_IJS8_SA_S9_EEENS6_IJNS7_ILi1EEESI_SI_EEESC_SE_Li256ELb0ELb1ELb0ELb0EEENS1_30DynamicPersistentTileSchedulerILi256ELi256ELb0ELb1ELb0EEEEEEEEEvNT_6ParamsE --------------------------
	.section	.text._ZN7cutlass13device_kernelIN5flash19enable_sm80_to_sm89INS1_16FlashAttnFwdSm80INS1_25CollectiveMainloopFwdSm80ILi8ELi1ELb0EN4cute5tupleIJNS5_1CILi128EEENS7_ILi64EEENS7_ILi192EEEEEELi192ENS_6half_tEfNS_4arch4Sm80ELb1ELb0ELb1ELb0ELb1ELb0ELb1ELb0EEENS1_21CollectiveEpilogueFwdINS6_IJS8_SA_S9_EEENS6_IJNS7_ILi1EEESI_SI_EEESC_SE_Li256ELb0ELb1ELb0ELb0EEENS1_30DynamicPersistentTileSchedulerILi256ELi256ELb0ELb1ELb0EEEEEEEEEvNT_6ParamsE,"ax",@progbits
	.sectioninfo	@"SHI_REGISTERS=255"
	.align	128
.text._ZN7cutlass13device_kernelIN5flash19enable_sm80_to_sm89INS1_16FlashAttnFwdSm80INS1_25CollectiveMainloopFwdSm80ILi8ELi1ELb0EN4cute5tupleIJNS5_1CILi128EEENS7_ILi64EEENS7_ILi192EEEEEELi192ENS_6half_tEfNS_4arch4Sm80ELb1ELb0ELb1ELb0ELb1ELb0ELb1ELb0EEENS1_21CollectiveEpilogueFwdINS6_IJS8_SA_S9_EEENS6_IJNS7_ILi1EEESI_SI_EEESC_SE_Li256ELb0ELb1ELb0ELb0EEENS1_30DynamicPersistentTileSchedulerILi256ELi256ELb0ELb1ELb0EEEEEEEEEvNT_6ParamsE:
        .type           _ZN7cutlass13device_kernelIN5flash19enable_sm80_to_sm89INS1_16FlashAttnFwdSm80INS1_25CollectiveMainloopFwdSm80ILi8ELi1ELb0EN4cute5tupleIJNS5_1CILi128EEENS7_ILi64EEENS7_ILi192EEEEEELi192ENS_6half_tEfNS_4arch4Sm80ELb1ELb0ELb1ELb0ELb1ELb0ELb1ELb0EEENS1_21CollectiveEpilogueFwdINS6_IJS8_SA_S9_EEENS6_IJNS7_ILi1EEESI_SI_EEESC_SE_Li256ELb0ELb1ELb0ELb0EEENS1_30DynamicPersistentTileSchedulerILi256ELi256ELb0ELb1ELb0EEEEEEEEEvNT_6ParamsE,@function
        .size           _ZN7cutlass13device_kernelIN5flash19enable_sm80_to_sm89INS1_16FlashAttnFwdSm80INS1_25CollectiveMainloopFwdSm80ILi8ELi1ELb0EN4cute5tupleIJNS5_1CILi128EEENS7_ILi64EEENS7_ILi192EEEEEELi192ENS_6half_tEfNS_4arch4Sm80ELb1ELb0ELb1ELb0ELb1ELb0ELb1ELb0EEENS1_21CollectiveEpilogueFwdINS6_IJS8_SA_S9_EEENS6_IJNS7_ILi1EEESI_SI_EEESC_SE_Li256ELb0ELb1ELb0ELb0EEENS1_30DynamicPersistentTileSchedulerILi256ELi256ELb0ELb1ELb0EEEEEEEEEvNT_6ParamsE,(.L_x_1500 - _ZN7cutlass13device_kernelIN5flash19enable_sm80_to_sm89INS1_16FlashAttnFwdSm80INS1_25CollectiveMainloopFwdSm80ILi8ELi1ELb0EN4cute5tupleIJNS5_1CILi128EEENS7_ILi64EEENS7_ILi192EEEEEELi192ENS_6half_tEfNS_4arch4Sm80ELb1ELb0ELb1ELb0ELb1ELb0ELb1ELb0EEENS1_21CollectiveEpilogueFwdINS6_IJS8_SA_S9_EEENS6_IJNS7_ILi1EEESI_SI_EEESC_SE_Li256ELb0ELb1ELb0ELb0EEENS1_30DynamicPersistentTileSchedulerILi256ELi256ELb0ELb1ELb0EEEEEEEEEvNT_6ParamsE)
        .other          _ZN7cutlass13device_kernelIN5flash19enable_sm80_to_sm89INS1_16FlashAttnFwdSm80INS1_25CollectiveMainloopFwdSm80ILi8ELi1ELb0EN4cute5tupleIJNS5_1CILi128EEENS7_ILi64EEENS7_ILi192EEEEEELi192ENS_6half_tEfNS_4arch4Sm80ELb1ELb0ELb1ELb0ELb1ELb0ELb1ELb0EEENS1_21CollectiveEpilogueFwdINS6_IJS8_SA_S9_EEENS6_IJNS7_ILi1EEESI_SI_EEESC_SE_Li256ELb0ELb1ELb0ELb0EEENS1_30DynamicPersistentTileSchedulerILi256ELi256ELb0ELb1ELb0EEEEEEEEEvNT_6ParamsE,@"STO_CUDA_ENTRY STV_DEFAULT"
_ZN7cutlass13device_kernelIN5flash19enable_sm80_to_sm89INS1_16FlashAttnFwdSm80INS1_25CollectiveMainloopFwdSm80ILi8ELi1ELb0EN4cute5tupleIJNS5_1CILi128EEENS7_ILi64EEENS7_ILi192EEEEEELi192ENS_6half_tEfNS_4arch4Sm80ELb1ELb0ELb1ELb0ELb1ELb0ELb1ELb0EEENS1_21CollectiveEpilogueFwdINS6_IJS8_SA_S9_EEENS6_IJNS7_ILi1EEESI_SI_EEESC_SE_Li256ELb0ELb1ELb0ELb0EEENS1_30DynamicPersistentTileSchedulerILi256ELi256ELb0ELb1ELb0EEEEEEEEEvNT_6ParamsE:
[----:B------:R-:W-:-:S03]  /*0000*/  MOV R1, c[0x0][0x28] ;  /* 0x00000a0000017a02 */ /* 0x000fc60000000f00 */
[----:B------:R-:W1:Y:S01]  /*0010*/  S2R R17, SR_TID.X ;  /* 0x0000000000117919 */ /* 0x000e620000002100 */
[----:B------:R-:W-:-:S03]  /*0020*/  IADD3 R1, R1, -0x30, RZ ;  /* 0xffffffd001017810 */ /* 0x000fc60007ffe0ff */
[----:B------:R-:W2:Y:S01]  /*0030*/  S2R R14, SR_CTAID.X ;  /* 0x00000000000e7919 */ /* 0x000ea20000002500 */
[----:B-1----:R-:W-:-:S05]  /*0040*/  SHF.R.U32.HI R2, RZ, 0x5, R17 ;  /* 0x00000005ff027819 */ /* 0x002fca0000011611 */
[----:B------:R-:W1:Y:S02]  /*0050*/  SHFL.IDX PT, R0, R2, RZ, 0x1f ;  /* 0x00001fff02007589 */ /* 0x000e6400000e0000 */
[----:B-1----:R-:W-:Y:S02]  /*0060*/  ISETP.GE.AND P0, PT, R0, 0x1, PT ;  /* 0x000000010000780c */ /* 0x002fe40003f06270 */
[----:B------:R1:W-:Y:S11]  /*0070*/  STL [R1+0x24], R0 ;  /* 0x0000240001007387 */ /* 0x0003f60000100800 */
[----:B------:R-:W-:Y:S06]  /*0080*/  @P0 BAR.ARV 0x4, 0x100 ;  /* 0x0104000000000b1d */ /* 0x000fec0000002000 */
[----:B--2---:R-:W-:-:S13]  /*0090*/  ISETP.GE.AND P0, PT, R14, c[0x0][0x538], PT ;  /* 0x00014e000e007a0c */ /* 0x004fda0003f06270 */
[----:B------:R-:W-:Y:S05]  /*00a0*/  @P0 EXIT ;  /* 0x000000000000094d */ /* 0x000fea0003800000 */
[----:B-1----:R-:W-:Y:S01]  /*00b0*/  SHF.R.S32.HI R13, RZ, 0x1f, R17 ;  /* 0x0000001fff0d7819 */ /* 0x002fe20000011411 */
[----:B------:R-:W-:Y:S01]  /*00c0*/  IMAD.MOV.U32 R188, RZ, RZ, 0x20 ;  /* 0x00000020ffbc7424 */ /* 0x000fe200078e00ff */
[----:B------:R-:W-:Y:S01]  /*00d0*/  ULDC.64 UR6, c[0x0][0x118] ;  /* 0x0000460000067ab9 */ /* 0x000fe20000000a00 */
[----:B------:R-:W-:Y:S01]  /*00e0*/  IMAD.MOV.U32 R189, RZ, RZ, 0x40 ;  /* 0x00000040ffbd7424 */ /* 0x000fe200078e00ff */
[CC--:B------:R-:W-:Y:S02]  /*00f0*/  LEA.HI R2, R13.reuse, R17.reuse, RZ, 0x4 ;  /* 0x000000110d027211 */ /* 0x0c0fe400078f20ff */
[----:B------:R-:W-:Y:S02]  /*0100*/  LEA.HI R8, R13, R17, RZ, 0x3 ;  /* 0x000000110d087211 */ /* 0x000fe400078f18ff */
[----:B------:R-:W-:Y:S02]  /*0110*/  SHF.R.S32.HI R3, RZ, 0x4, R2 ;  /* 0x00000004ff037819 */ /* 0x000fe40000011402 */
[----:B------:R-:W-:-:S02]  /*0120*/  SHF.R.S32.HI R229, RZ, 0x3, R8 ;  /* 0x00000003ffe57819 */ /* 0x000fc40000011408 */
[----:B------:R-:W-:Y:S02]  /*0130*/  LEA.HI R0, R2, R3, RZ, 0x1 ;  /* 0x0000000302007211 */ /* 0x000fe400078f08ff */
[----:B------:R-:W-:Y:S01]  /*0140*/  LEA.HI R10, R13, R17, RZ, 0x2 ;  /* 0x000000110d0a7211 */ /* 0x000fe200078f10ff */
[----:B------:R-:W-:Y:S01]  /*0150*/  IMAD.SHL.U32 R5, R229, 0x40, RZ ;  /* 0x00000040e5057824 */ /* 0x000fe200078e00ff */
[----:B------:R-:W-:Y:S02]  /*0160*/  LOP3.LUT R0, R0, 0xfffffffe, RZ, 0xc0, !PT ;  /* 0xfffffffe00007812 */ /* 0x000fe400078ec0ff */
[--C-:B------:R-:W-:Y:S02]  /*0170*/  SHF.R.S32.HI R7, RZ, 0x2, R10.reuse ;  /* 0x00000002ff077819 */ /* 0x100fe4000001140a */
[----:B------:R-:W-:Y:S01]  /*0180*/  SHF.R.S32.HI R4, RZ, 0x1f, R10 ;  /* 0x0000001fff047819 */ /* 0x000fe2000001140a */
[----:B------:R-:W-:Y:S01]  /*0190*/  IMAD.IADD R184, R3, 0x1, -R0 ;  /* 0x0000000103b87824 */ /* 0x000fe200078e0a00 */
[----:B------:R-:W-:-:S02]  /*01a0*/  LOP3.LUT R3, R8, 0xfffffff8, RZ, 0xc0, !PT ;  /* 0xfffffff808037812 */ /* 0x000fc400078ec0ff */
[----:B------:R-:W-:Y:S02]  /*01b0*/  LOP3.LUT R0, R2, 0xfffffff0, RZ, 0xc0, !PT ;  /* 0xfffffff002007812 */ /* 0x000fe400078ec0ff */
[----:B------:R-:W-:Y:S01]  /*01c0*/  LEA.HI R9, R13, R17, RZ, 0x5 ;  /* 0x000000110d097211 */ /* 0x000fe200078f28ff */
[C---:B------:R-:W-:Y:S01]  /*01d0*/  IMAD.IADD R217, R17.reuse, 0x1, -R3 ;  /* 0x0000000111d97824 */ /* 0x040fe200078e0a03 */
[----:B------:R-:W-:Y:S01]  /*01e0*/  LEA.HI R3, R4, R7, RZ, 0x3 ;  /* 0x0000000704037211 */ /* 0x000fe200078f18ff */
[----:B------:R-:W-:Y:S01]  /*01f0*/  IMAD.IADD R2, R17, 0x1, -R0 ;  /* 0x0000000111027824 */ /* 0x000fe200078e0a00 */
[----:B------:R-:W-:Y:S01]  /*0200*/  LOP3.LUT R0, R5, 0x1c0, RZ, 0xc0, !PT ;  /* 0x000001c005007812 */ /* 0x000fe200078ec0ff */
[----:B------:R-:W-:Y:S01]  /*0210*/  IMAD.SHL.U32 R206, R217, 0x8, RZ ;  /* 0x00000008d9ce7824 */ /* 0x000fe200078e00ff */
[----:B------:R-:W-:Y:S01]  /*0220*/  LOP3.LUT R3, R3, 0xfffffff8, RZ, 0xc0, !PT ;  /* 0xfffffff803037812 */ /* 0x000fe200078ec0ff */
[C---:B------:R-:W-:Y:S01]  /*0230*/  IMAD.SHL.U32 R5, R217.reuse, 0x40, RZ ;  /* 0x00000040d9057824 */ /* 0x040fe200078e00ff */
[----:B------:R-:W-:Y:S01]  /*0240*/  SHF.R.U32.HI R4, RZ, 0x3, R0 ;  /* 0x00000003ff047819 */ /* 0x000fe20000011600 */
[----:B------:R-:W-:Y:S01]  /*0250*/  IMAD R216, R217, 0x20, R229 ;  /* 0x00000020d9d87824 */ /* 0x000fe200078e02e5 */
[----:B------:R-:W-:Y:S01]  /*0260*/  LOP3.LUT R0, R0, 0x38, R206, 0xf8, !PT ;  /* 0x0000003800007812 */ /* 0x000fe200078ef8ce */
[----:B------:R-:W-:Y:S01]  /*0270*/  IMAD.IADD R7, R7, 0x1, -R3 ;  /* 0x0000000107077824 */ /* 0x000fe200078e0a03 */
[----:B------:R-:W-:-:S02]  /*0280*/  SHF.R.S32.HI R6, RZ, 0x1f, R2 ;  /* 0x0000001fff067819 */ /* 0x000fc40000011402 */
[----:B------:R-:W-:Y:S02]  /*0290*/  LOP3.LUT R11, R0, R4, RZ, 0x3c, !PT ;  /* 0x00000004000b7212 */ /* 0x000fe400078e3cff */
[----:B------:R-:W-:Y:S02]  /*02a0*/  LOP3.LUT R0, R5, 0x1c0, RZ, 0xc0, !PT ;  /* 0x000001c005007812 */ /* 0x000fe400078ec0ff */
[----:B------:R-:W-:Y:S02]  /*02b0*/  LEA.HI R187, R6, R2, RZ, 0x3 ;  /* 0x0000000206bb7211 */ /* 0x000fe400078f18ff */
[----:B------:R-:W-:Y:S02]  /*02c0*/  LOP3.LUT R6, R0, 0x8, R8, 0xf8, !PT ;  /* 0x0000000800067812 */ /* 0x000fe400078ef808 */
[----:B------:R-:W-:Y:S02]  /*02d0*/  SHF.R.U32.HI R4, RZ, 0x3, R0 ;  /* 0x00000003ff047819 */ /* 0x000fe40000011600 */
[C---:B------:R-:W-:Y:S01]  /*02e0*/  LOP3.LUT R5, R187.reuse, 0xfffffff8, RZ, 0xc0, !PT ;  /* 0xfffffff8bb057812 */ /* 0x040fe200078ec0ff */
[----:B------:R-:W-:Y:S01]  /*02f0*/  IMAD.SHL.U32 R187, R187, 0x40, RZ ;  /* 0x00000040bbbb7824 */ /* 0x000fe200078e00ff */
[----:B------:R-:W-:-:S02]  /*0300*/  LOP3.LUT R0, R9, 0xffffffe0, RZ, 0xc0, !PT ;  /* 0xffffffe009007812 */ /* 0x000fc400078ec0ff */
[----:B------:R-:W-:Y:S01]  /*0310*/  LOP3.LUT R3, R7, 0x1, RZ, 0xc0, !PT ;  /* 0x0000000107037812 */ /* 0x000fe200078ec0ff */
[----:B------:R-:W-:Y:S01]  /*0320*/  IMAD.IADD R8, R2, 0x1, -R5 ;  /* 0x0000000102087824 */ /* 0x000fe200078e0a05 */
[--C-:B------:R-:W-:Y:S01]  /*0330*/  SHF.R.S32.HI R197, RZ, 0x5, R9.reuse ;  /* 0x00000005ffc57819 */ /* 0x100fe20000011409 */
[----:B------:R-:W-:Y:S01]  /*0340*/  IMAD.IADD R16, R17, 0x1, -R0 ;  /* 0x0000000111107824 */ /* 0x000fe200078e0a00 */
[----:B------:R-:W-:Y:S02]  /*0350*/  SHF.R.S32.HI R2, RZ, 0x1f, R9 ;  /* 0x0000001fff027819 */ /* 0x000fe40000011409 */
[----:B------:R-:W-:Y:S02]  /*0360*/  ISETP.NE.U32.AND P0, PT, R3, 0x1, PT ;  /* 0x000000010300780c */ /* 0x000fe40003f05070 */
[----:B------:R-:W-:Y:S02]  /*0370*/  LOP3.LUT R3, R10, 0xfffffffc, RZ, 0xc0, !PT ;  /* 0xfffffffc0a037812 */ /* 0x000fe400078ec0ff */
[----:B------:R-:W-:Y:S01]  /*0380*/  LEA.HI R0, R2, R197, RZ, 0x3 ;  /* 0x000000c502007211 */ /* 0x000fe200078f18ff */
[----:B------:R-:W-:Y:S01]  /*0390*/  IMAD.SHL.U32 R2, R8, 0x40, RZ ;  /* 0x0000004008027824 */ /* 0x000fe200078e00ff */
[----:B------:R-:W-:-:S02]  /*03a0*/  SHF.R.S32.HI R10, RZ, 0x1f, R16 ;  /* 0x0000001fff0a7819 */ /* 0x000fc40000011410 */
[----:B------:R-:W-:Y:S01]  /*03b0*/  LOP3.LUT R12, R6, R4, RZ, 0x3c, !PT ;  /* 0x00000004060c7212 */ /* 0x000fe200078e3cff */
[----:B------:R-:W-:Y:S01]  /*03c0*/  IMAD.SHL.U32 R6, R184, 0x8, RZ ;  /* 0x00000008b8067824 */ /* 0x000fe200078e00ff */
[----:B------:R-:W-:Y:S01]  /*03d0*/  LOP3.LUT R4, R0, 0xffffff8, RZ, 0xc0, !PT ;  /* 0x0ffffff800047812 */ /* 0x000fe200078ec0ff */
[----:B------:R-:W-:Y:S01]  /*03e0*/  IMAD.IADD R0, R17, 0x1, -R3 ;  /* 0x0000000111007824 */ /* 0x000fe200078e0a03 */
[----:B------:R-:W-:Y:S01]  /*03f0*/  LEA.HI R10, R10, R16, RZ, 0x2 ;  /* 0x000000100a0a7211 */ /* 0x000fe200078f10ff */
[----:B------:R-:W-:Y:S01]  /*0400*/  IMAD R184, R184, 0x200, R12 ;  /* 0x00000200b8b87824 */ /* 0x000fe200078e020c */
[----:B------:R-:W-:Y:S01]  /*0410*/  LOP3.LUT R2, R2, 0x1c0, RZ, 0xc0, !PT ;  /* 0x000001c002027812 */ /* 0x000fe200078ec0ff */
[C---:B------:R-:W-:Y:S01]  /*0420*/  IMAD.IADD R4, R197.reuse, 0x1, -R4 ;  /* 0x00000001c5047824 */ /* 0x040fe200078e0a04 */
[----:B------:R-:W-:Y:S01]  /*0430*/  SHF.R.S32.HI R3, RZ, 0x2, R10 ;  /* 0x00000002ff037819 */ /* 0x000fe2000001140a */
[----:B------:R-:W-:Y:S01]  /*0440*/  IMAD.SHL.U32 R197, R197, 0x400, RZ ;  /* 0x00000400c5c57824 */ /* 0x000fe200078e00ff */
[----:B------:R-:W-:-:S02]  /*0450*/  LOP3.LUT R6, R2, 0x8, R6, 0xf8, !PT ;  /* 0x0000000802067812 */ /* 0x000fc400078ef806 */
[----:B------:R-:W-:Y:S01]  /*0460*/  SHF.R.U32.HI R5, RZ, 0x3, R2 ;  /* 0x00000003ff057819 */ /* 0x000fe20000011602 */
[----:B------:R-:W-:Y:S01]  /*0470*/  IMAD R15, R4, 0x10, R3 ;  /* 0x00000010040f7824 */ /* 0x000fe200078e0203 */
[----:B------:R-:W-:Y:S01]  /*0480*/  LEA.HI R2, R0, R0, RZ, 0x1 ;  /* 0x0000000000027211 */ /* 0x000fe200078f08ff */
[----:B------:R-:W-:Y:S01]  /*0490*/  IMAD.SHL.U32 R3, R7, 0x40, RZ ;  /* 0x0000004007037824 */ /* 0x000fe200078e00ff */
[----:B------:R-:W-:Y:S02]  /*04a0*/  LOP3.LUT R5, R6, R5, RZ, 0x3c, !PT ;  /* 0x0000000506057212 */ /* 0x000fe400078e3cff */
[----:B------:R-:W-:Y:S01]  /*04b0*/  LOP3.LUT R2, R2, 0x1ffffffe, RZ, 0xc0, !PT ;  /* 0x1ffffffe02027812 */ /* 0x000fe200078ec0ff */
[----:B------:R-:W-:Y:S01]  /*04c0*/  STL [R1+0x28], R15 ;  /* 0x0000280f01007387 */ /* 0x000fe20000100800 */
[----:B------:R-:W-:Y:S02]  /*04d0*/  LOP3.LUT R3, R3, 0x1c0, RZ, 0xc0, !PT ;  /* 0x000001c003037812 */ /* 0x000fe400078ec0ff */
[----:B------:R-:W-:Y:S01]  /*04e0*/  LOP3.LUT R187, R187, 0xfffffe00, RZ, 0xc0, !PT ;  /* 0xfffffe00bbbb7812 */ /* 0x000fe200078ec0ff */
[C---:B------:R-:W-:Y:S01]  /*04f0*/  IMAD.IADD R6, R0.reuse, 0x1, -R2 ;  /* 0x0000000100067824 */ /* 0x040fe200078e0a02 */
[----:B------:R-:W-:Y:S01]  /*0500*/  R2P PR, R7, 0x6 ;  /* 0x0000000607007804 */ /* 0x000fe20000000000 */
[----:B------:R-:W-:Y:S01]  /*0510*/  IMAD R2, R0, 0x2, R197 ;  /* 0x0000000200027824 */ /* 0x000fe200078e02c5 */
[----:B------:R-:W-:Y:S01]  /*0520*/  LEA.HI R0, R3, R3, RZ, 0x1d ;  /* 0x0000000303007211 */ /* 0x000fe200078fe8ff */
[----:B------:R-:W-:Y:S01]  /*0530*/  STL [R1], R14 ;  /* 0x0000000e01007387 */ /* 0x000fe20000100800 */
[----:B------:R-:W-:Y:S01]  /*0540*/  IADD3 R207, R206, 0x40, RZ ;  /* 0x00000040cecf7810 */ /* 0x000fe20007ffe0ff */
[----:B------:R-:W-:Y:S01]  /*0550*/  IMAD R232, R6, 0x8, R15 ;  /* 0x0000000806e87824 */ /* 0x000fe200078e020f */
[----:B------:R-:W-:Y:S01]  /*0560*/  IADD3 R197, R5, R187, R197 ;  /* 0x000000bb05c57210 */ /* 0x000fe20007ffe0c5 */
[----:B------:R-:W-:Y:S01]  /*0570*/  IMAD.IADD R4, R2, 0x1, R0 ;  /* 0x0000000102047824 */ /* 0x000fe200078e0200 */
[----:B------:R-:W-:-:S02]  /*0580*/  LEA.HI R0, R13, R17, RZ, 0x7 ;  /* 0x000000110d007211 */ /* 0x000fc400078f38ff */
[----:B------:R-:W-:Y:S02]  /*0590*/  LOP3.LUT R187, R5, R187, RZ, 0xfc, !PT ;  /* 0x000000bb05bb7212 */ /* 0x000fe400078efcff */
[----:B------:R-:W-:Y:S02]  /*05a0*/  SHF.R.S32.HI R0, RZ, 0x7, R0 ;  /* 0x00000007ff007819 */ /* 0x000fe40000011400 */
[----:B------:R-:W-:Y:S02]  /*05b0*/  LOP3.LUT R0, R10, 0x7ffffffc, RZ, 0xc0, !PT ;  /* 0x7ffffffc0a007812 */ /* 0x000fe400078ec0ff */
[----:B------:R-:W-:Y:S02]  /*05c0*/  SHF.R.S32.HI R2, RZ, 0x1f, R206 ;  /* 0x0000001fff027819 */ /* 0x000fe400000114ce */
[----:B------:R-:W-:Y:S01]  /*05d0*/  SHF.R.S32.HI R5, RZ, 0x1f, R207 ;  /* 0x0000001fff057819 */ /* 0x000fe200000114cf */
[----:B------:R-:W-:Y:S01]  /*05e0*/  IMAD.IADD R2, R16, 0x1, -R0 ;  /* 0x0000000110027824 */ /* 0x000fe200078e0a00 */
[----:B------:R-:W-:-:S02]  /*05f0*/  IADD3 R208, R206, 0x80, RZ ;  /* 0x00000080ced07810 */ /* 0x000fc40007ffe0ff */
[----:B------:R-:W-:Y:S01]  /*0600*/  SEL R0, R188, 0xffffffe0, !P1 ;  /* 0xffffffe0bc007807 */ /* 0x000fe20004800000 */
[----:B------:R-:W-:Y:S01]  /*0610*/  IMAD.SHL.U32 R233, R2, 0x2, RZ ;  /* 0x0000000202e97824 */ /* 0x000fe200078e00ff */
[----:B------:R-:W-:Y:S02]  /*0620*/  LEA R5, R4, 0x80, 0x1 ;  /* 0x0000008004057811 */ /* 0x000fe400078e08ff */
[----:B------:R-:W-:Y:S02]  /*0630*/  SHF.R.S32.HI R3, RZ, 0x1f, R208 ;  /* 0x0000001fff037819 */ /* 0x000fe400000114d0 */
[----:B------:R-:W-:Y:S01]  /*0640*/  SEL R3, R189, 0xffffffc0, !P2 ;  /* 0xffffffc0bd037807 */ /* 0x000fe20005000000 */
[C---:B------:R-:W-:Y:S01]  /*0650*/  IMAD.IADD R4, R5.reuse, 0x1, R0 ;  /* 0x0000000105047824 */ /* 0x040fe200078e0200 */
[----:B------:R-:W-:Y:S01]  /*0660*/  STL [R1+0x4], R5 ;  /* 0x0000040501007387 */ /* 0x000fe20000100800 */
[C---:B------:R-:W-:Y:S02]  /*0670*/  IADD3 R2, R5.reuse, -0x10, RZ ;  /* 0xfffffff005027810 */ /* 0x040fe40007ffe0ff */
[C---:B------:R-:W-:Y:S01]  /*0680*/  IMAD.IADD R6, R5.reuse, 0x1, R3 ;  /* 0x0000000105067824 */ /* 0x040fe200078e0203 */
[----:B------:R1:W-:Y:S01]  /*0690*/  STL [R1+0x10], R4 ;  /* 0x0000100401007387 */ /* 0x0003e20000100800 */
[----:B------:R-:W-:-:S02]  /*06a0*/  @P0 IADD3 R2, R5, 0x10, RZ ;  /* 0x0000001005020810 */ /* 0x000fc40007ffe0ff */
[----:B------:R-:W-:Y:S01]  /*06b0*/  LEA.HI R9, R13, R17, RZ, 0x6 ;  /* 0x000000110d097211 */ /* 0x000fe200078f30ff */
[----:B------:R-:W-:Y:S01]  /*06c0*/  STL [R1+0x20], R6 ;  /* 0x0000200601007387 */ /* 0x000fe20000100800 */
[----:B------:R-:W-:Y:S01]  /*06d0*/  LOP3.LUT P4, RZ, R8, 0x2, RZ, 0xc0, !PT ;  /* 0x0000000208ff7812 */ /* 0x000fe2000788c0ff */
[----:B------:R-:W-:Y:S01]  /*06e0*/  IMAD.IADD R0, R0, 0x1, R2 ;  /* 0x0000000100007824 */ /* 0x000fe200078e0202 */
[----:B------:R-:W-:Y:S01]  /*06f0*/  LOP3.LUT P3, RZ, R8, 0x4, RZ, 0xc0, !PT ;  /* 0x0000000408ff7812 */ /* 0x000fe2000786c0ff */
[----:B------:R-:W-:Y:S01]  /*0700*/  IMAD.SHL.U32 R9, R9, 0x8, RZ ;  /* 0x0000000809097824 */ /* 0x000fe200078e00ff */
[----:B------:R-:W-:Y:S02]  /*0710*/  SEL R188, R188, 0xffffffe0, !P4 ;  /* 0xffffffe0bcbc7807 */ /* 0x000fe40006000000 */
[----:B------:R-:W-:Y:S02]  /*0720*/  LEA R197, R197, 0xc100, 0x1 ;  /* 0x0000c100c5c57811 */ /* 0x000fe400078e08ff */
[----:B------:R-:W-:-:S02]  /*0730*/  LEA R187, R187, 0x100, 0x1 ;  /* 0x00000100bbbb7811 */ /* 0x000fc400078e08ff */
[----:B------:R-:W-:Y:S01]  /*0740*/  SEL R189, R189, 0xffffffc0, !P3 ;  /* 0xffffffc0bdbd7807 */ /* 0x000fe20005800000 */
[----:B------:R-:W-:Y:S01]  /*0750*/  IMAD.IADD R198, R197, 0x1, R188 ;  /* 0x00000001c5c67824 */ /* 0x000fe200078e02bc */
[----:B------:R-:W-:Y:S01]  /*0760*/  LOP3.LUT R9, R11, 0x7ffffe00, R9, 0xf8, !PT ;  /* 0x7ffffe000b097812 */ /* 0x000fe200078ef809 */
[----:B------:R-:W-:Y:S01]  /*0770*/  IMAD.IADD R188, R188, 0x1, R187 ;  /* 0x00000001bcbc7824 */ /* 0x000fe200078e02bb */
[----:B------:R-:W-:Y:S01]  /*0780*/  LEA R184, R184, 0x6100, 0x1 ;  /* 0x00006100b8b87811 */ /* 0x000fe200078e08ff */
[----:B------:R-:W-:Y:S02]  /*0790*/  IMAD.IADD R200, R197, 0x1, R189 ;  /* 0x00000001c5c87824 */ /* 0x000fe400078e02bd */
[----:B------:R-:W-:Y:S02]  /*07a0*/  IMAD.IADD R190, R189, 0x1, R187 ;  /* 0x00000001bdbe7824 */ /* 0x000fe400078e02bb */
[----:B------:R-:W-:Y:S02]  /*07b0*/  IMAD.IADD R199, R198, 0x1, R189 ;  /* 0x00000001c6c77824 */ /* 0x000fe400078e02bd */
[----:B-1----:R-:W-:-:S02]  /*07c0*/  IMAD.IADD R4, R4, 0x1, R3 ;  /* 0x0000000104047824 */ /* 0x002fc400078e0203 */
[----:B------:R-:W-:Y:S02]  /*07d0*/  IMAD.SHL.U32 R203, R9, 0x2, RZ ;  /* 0x0000000209cb7824 */ /* 0x000fe400078e00ff */
[----:B------:R-:W-:Y:S01]  /*07e0*/  IMAD.IADD R189, R189, 0x1, R188 ;  /* 0x00000001bdbd7824 */ /* 0x000fe200078e02bc */
[----:B------:R-:W-:Y:S04]  /*07f0*/  STL [R1+0x1c], R4 ;  /* 0x00001c0401007387 */ /* 0x000fe80000100800 */
[----:B------:R1:W-:Y:S02]  /*0800*/  STL [R1+0x8], R2 ;  /* 0x0000080201007387 */ /* 0x0003e40000100800 */
[----:B-1----:R-:W-:-:S05]  /*0810*/  IMAD.IADD R2, R3, 0x1, R2 ;  /* 0x0000000103027824 */ /* 0x002fca00078e0202 */
[----:B------:R-:W-:Y:S04]  /*0820*/  STL [R1+0x18], R2 ;  /* 0x0000180201007387 */ /* 0x000fe80000100800 */
[----:B------:R1:W-:Y:S02]  /*0830*/  STL [R1+0xc], R0 ;  /* 0x00000c0001007387 */ /* 0x0003e40000100800 */
[----:B-1----:R-:W-:-:S05]  /*0840*/  IMAD.IADD R0, R0, 0x1, R3 ;  /* 0x0000000100007824 */ /* 0x002fca00078e0203 */
[----:B------:R1:W-:Y:S02]  /*0850*/  STL [R1+0x14], R0 ;  /* 0x0000140001007387 */ /* 0x0003e40000100800 */
.L_x_543:
[----:B------:R-:W2:Y:S01]  /*0860*/  LDL R4, [R1] ;  /* 0x0000000001047983 */ /* 0x000ea20000100800 */
[----:B-1----:R-:W-:Y:S01]  /*0870*/  IMAD.MOV.U32 R0, RZ, RZ, c[0x0][0x560] ;  /* 0x00015800ff007624 */ /* 0x002fe200078e00ff */
[----:B------:R-:W-:Y:S01]  /*0880*/  YIELD ;  /* 0x0000000000007946 */ /* 0x000fe20003800000 */
[----:B------:R-:W-:Y:S03]  /*0890*/  BSSY B0, `(.L_x_470) ;  /* 0x0000016000007945 */ /* 0x000fe60003800000 */
[----:B------:R-:W-:-:S13]  /*08a0*/  ISETP.NE.AND P0, PT, R0, 0x1, PT ;  /* 0x000000010000780c */ /* 0x000fda0003f05270 */
[----:B--2---:R-:W-:Y:S01]  /*08b0*/  @P0 IMAD.HI.U32 R0, R4, c[0x0][0x564], RZ ;  /* 0x0001590004000a27 */ /* 0x004fe200078e00ff */
[----:B------:R-:W-:-:S04]  /*08c0*/  MOV R3, R4 ;  /* 0x0000000400037202 */ /* 0x000fc80000000f00 */
[----:B------:R-:W-:-:S04]  /*08d0*/  @P0 SHF.R.U32.HI R3, RZ, c[0x0][0x568], R0 ;  /* 0x00015a00ff030a19 */ /* 0x000fc80000011600 */
[----:B------:R-:W-:Y:S01]  /*08e0*/  ISETP.GE.AND P0, PT, R3, c[0x0][0x578], PT ;  /* 0x00015e0003007a0c */ /* 0x000fe20003f06270 */
[----:B------:R-:W-:-:S04]  /*08f0*/  IMAD.MOV R2, RZ, RZ, -R3 ;  /* 0x000000ffff027224 */ /* 0x000fc800078e0a03 */
[----:B------:R-:W-:-:S08]  /*0900*/  IMAD R2, R2, c[0x0][0x560], R4 ;  /* 0x0001580002027a24 */ /* 0x000fd000078e0204 */
[----:B------:R-:W-:Y:S05]  /*0910*/  @!P0 BRA `(.L_x_471) ;  /* 0x0000007000008947 */ /* 0x000fea0003800000 */
[----:B------:R-:W-:-:S04]  /*0920*/  MOV R0, c[0x0][0x56c] ;  /* 0x00015b0000007a02 */ /* 0x000fc80000000f00 */
[----:B------:R-:W-:Y:S02]  /*0930*/  ISETP.NE.AND P0, PT, R0, 0x1, PT ;  /* 0x000000010000780c */ /* 0x000fe40003f05270 */
[----:B------:R-:W-:-:S11]  /*0940*/  MOV R0, R2 ;  /* 0x0000000200007202 */ /* 0x000fd60000000f00 */
[----:B------:R-:W-:-:S05]  /*0950*/  @P0 IMAD.HI.U32 R4, R2, c[0x0][0x570], RZ ;  /* 0x00015c0002040a27 */ /* 0x000fca00078e00ff */
[----:B------:R-:W-:-:S05]  /*0960*/  @P0 SHF.R.U32.HI R0, RZ, c[0x0][0x574], R4 ;  /* 0x00015d00ff000a19 */ /* 0x000fca0000011604 */
[----:B------:R-:W-:Y:S01]  /*0970*/  IMAD R4, R0, c[0x0][0x56c], RZ ;  /* 0x00015b0000047a24 */ /* 0x000fe200078e02ff */
[----:B------:R-:W-:Y:S05]  /*0980*/  BRA `(.L_x_472) ;  /* 0x0000006000007947 */ /* 0x000fea0003800000 */
.L_x_471:
[----:B------:R-:W-:-:S04]  /*0990*/  MOV R0, c[0x0][0x554] ;  /* 0x0001550000007a02 */ /* 0x000fc80000000f00 */
[----:B------:R-:W-:Y:S02]  /*09a0*/  ISETP.NE.AND P0, PT, R0, 0x1, PT ;  /* 0x000000010000780c */ /* 0x000fe40003f05270 */
[----:B------:R-:W-:-:S11]  /*09b0*/  MOV R0, R2 ;  /* 0x0000000200007202 */ /* 0x000fd60000000f00 */
[----:B------:R-:W-:-:S05]  /*09c0*/  @P0 IMAD.HI.U32 R4, R2, c[0x0][0x558], RZ ;  /* 0x0001560002040a27 */ /* 0x000fca00078e00ff */
[----:B------:R-:W-:-:S05]  /*09d0*/  @P0 SHF.R.U32.HI R0, RZ, c[0x0][0x55c], R4 ;  /* 0x00015700ff000a19 */ /* 0x000fca0000011604 */
[----:B------:R-:W-:Y:S02]  /*09e0*/  IMAD R4, R0, c[0x0][0x554], RZ ;  /* 0x0001550000047a24 */ /* 0x000fe400078e02ff */
.L_x_472:
[----:B------:R-:W-:Y:S05]  /*09f0*/  BSYNC B0 ;  /* 0x0000000000007941 */ /* 0x000fea0003800000 */
.L_x_470:
[----:B------:R-:W-:Y:S01]  /*0a00*/  IMAD.MOV.U32 R5, RZ, RZ, c[0x0][0x548] ;  /* 0x00015200ff057624 */ /* 0x000fe200078e00ff */
[----:B------:R-:W-:Y:S01]  /*0a10*/  ISETP.NE.U32.AND P0, PT, RZ, c[0x0][0x370], PT ;  /* 0x0000dc00ff007a0c */ /* 0x000fe20003f05070 */
[----:B------:R-:W-:Y:S02]  /*0a20*/  IMAD.IADD R4, R2, 0x1, -R4 ;  /* 0x0000000102047824 */ /* 0x000fe400078e0a04 */
[----:B------:R-:W-:Y:S01]  /*0a30*/  IMAD.MOV.U32 R220, RZ, RZ, RZ ;  /* 0x000000ffffdc7224 */ /* 0x000fe200078e00ff */
[----:B------:R-:W-:Y:S01]  /*0a40*/  ISETP.NE.AND P1, PT, R5, 0x1, PT ;  /* 0x000000010500780c */ /* 0x000fe20003f25270 */
[----:B------:R-:W-:Y:S01]  /*0a50*/  IMAD R5, R3, c[0x0][0x554], R4 ;  /* 0x0001550003057a24 */ /* 0x000fe200078e0204 */
[----:B------:R-:W-:-:S04]  /*0a60*/  ISETP.NE.AND.EX P0, PT, RZ, c[0x0][0x374], PT, P0 ;  /* 0x0000dd00ff007a0c */ /* 0x000fc80003f05300 */
[----:B------:R-:W-:-:S07]  /*0a70*/  MOV R230, R5 ;  /* 0x0000000500e67202 */ /* 0x000fce0000000f00 */
[----:B------:R-:W-:-:S04]  /*0a80*/  @P1 IMAD.HI.U32 R2, R5, c[0x0][0x54c], RZ ;  /* 0x0001530005021a27 */ /* 0x000fc800078e00ff */
[----:B------:R-:W-:Y:S01]  /*0a90*/  @P0 IMAD.MOV.U32 R3, RZ, RZ, 0x4 ;  /* 0x00000004ff030424 */ /* 0x000fe200078e00ff */
[----:B------:R-:W-:-:S05]  /*0aa0*/  @P1 SHF.R.U32.HI R230, RZ, c[0x0][0x550], R2 ;  /* 0x00015400ffe61a19 */ /* 0x000fca0000011602 */
[----:B------:R-:W-:Y:S01]  /*0ab0*/  @P0 IMAD.WIDE R2, R230, R3, c[0x0][0x370] ;  /* 0x0000dc00e6020625 */ /* 0x000fe200078e0203 */
[----:B------:R-:W-:-:S04]  /*0ac0*/  LOP3.LUT R0, R0, 0x1ffffff, RZ, 0x3c, !PT ;  /* 0x01ffffff00007812 */ /* 0x000fc800078e3cff */
[----:B------:R1:W5:Y:S01]  /*0ad0*/  @P0 LDG.E R220, [R2.64] ;  /* 0x0000000602dc0981 */ /* 0x000362000c1e1900 */
[----:B------:R-:W-:Y:S01]  /*0ae0*/  IADD3 R0, R0, c[0x0][0x53c], RZ ;  /* 0x00014f0000007a10 */ /* 0x000fe20007ffe0ff */
[----:B------:R-:W-:Y:S01]  /*0af0*/  IMAD.MOV.U32 R4, RZ, RZ, 0x40 ;  /* 0x00000040ff047424 */ /* 0x000fe200078e00ff */
[----:B------:R-:W-:Y:S01]  /*0b00*/  CS2R R98, SRZ ;  /* 0x0000000000627805 */ /* 0x000fe2000001ff00 */
[----:B------:R-:W-:Y:S01]  /*0b10*/  CS2R R96, SRZ ;  /* 0x0000000000607805 */ /* 0x000fe2000001ff00 */
[----:B------:R-:W-:Y:S01]  /*0b20*/  CS2R R94, SRZ ;  /* 0x00000000005e7805 */ /* 0x000fe2000001ff00 */
[----:B------:R-:W-:Y:S01]  /*0b30*/  IMAD.SHL.U32 R228, R0, 0x80, RZ ;  /* 0x0000008000e47824 */ /* 0x000fe200078e00ff */
[----:B------:R-:W-:Y:S01]  /*0b40*/  IADD3 R4, R4, -c[0x0][0x168], RZ ;  /* 0x80005a0004047a10 */ /* 0x000fe20007ffe0ff */
[----:B------:R-:W-:Y:S01]  /*0b50*/  CS2R R92, SRZ ;  /* 0x00000000005c7805 */ /* 0x000fe2000001ff00 */
[----:B------:R-:W-:Y:S01]  /*0b60*/  MOV R90, RZ ;  /* 0x000000ff005a7202 */ /* 0x000fe20000000f00 */
[----:B------:R-:W-:Y:S01]  /*0b70*/  CS2R R88, SRZ ;  /* 0x0000000000587805 */ /* 0x000fe2000001ff00 */
[----:B------:R-:W-:Y:S01]  /*0b80*/  IADD3 R0, R228, 0x7f, RZ ;  /* 0x0000007fe4007810 */ /* 0x000fe20007ffe0ff */
[----:B------:R-:W-:Y:S01]  /*0b90*/  IMAD.MOV.U32 R86, RZ, RZ, RZ ;  /* 0x000000ffff567224 */ /* 0x000fe200078e00ff */
[----:B------:R-:W-:Y:S01]  /*0ba0*/  CS2R R84, SRZ ;  /* 0x0000000000547805 */ /* 0x000fe2000001ff00 */
[----:B------:R-:W-:Y:S01]  /*0bb0*/  IMAD.MOV.U32 R9, RZ, RZ, RZ ;  /* 0x000000ffff097224 */ /* 0x000fe200078e00ff */
[----:B------:R-:W-:Y:S01]  /*0bc0*/  MOV R82, RZ ;  /* 0x000000ff00527202 */ /* 0x000fe20000000f00 */
[----:B------:R-:W-:Y:S01]  /*0bd0*/  CS2R R80, SRZ ;  /* 0x0000000000507805 */ /* 0x000fe2000001ff00 */
[----:B------:R-:W-:Y:S01]  /*0be0*/  CS2R R10, SRZ ;  /* 0x00000000000a7805 */ /* 0x000fe2000001ff00 */
[----:B------:R-:W-:Y:S01]  /*0bf0*/  IMAD.MOV.U32 R78, RZ, RZ, RZ ;  /* 0x000000ffff4e7224 */ /* 0x000fe200078e00ff */
[----:B------:R-:W-:Y:S01]  /*0c00*/  CS2R R12, SRZ ;  /* 0x00000000000c7805 */ /* 0x000fe2000001ff00 */
[----:B------:R-:W-:Y:S01]  /*0c10*/  IMAD.MOV.U32 R76, RZ, RZ, RZ ;  /* 0x000000ffff4c7224 */ /* 0x000fe200078e00ff */
[----:B------:R-:W-:Y:S01]  /*0c20*/  MOV R74, RZ ;  /* 0x000000ff004a7202 */ /* 0x000fe20000000f00 */
[----:B------:R-:W-:Y:S01]  /*0c30*/  CS2R R14, SRZ ;  /* 0x00000000000e7805 */ /* 0x000fe2000001ff00 */
[----:B------:R-:W-:Y:S01]  /*0c40*/  IMAD.MOV.U32 R72, RZ, RZ, RZ ;  /* 0x000000ffff487224 */ /* 0x000fe200078e00ff */
[----:B------:R-:W-:Y:S01]  /*0c50*/  CS2R R16, SRZ ;  /* 0x0000000000107805 */ /* 0x000fe2000001ff00 */
[----:B-1----:R-:W-:Y:S01]  /*0c60*/  MOV R2, c[0x0][0x2c4] ;  /* 0x0000b10000027a02 */ /* 0x002fe20000000f00 */
[----:B------:R-:W-:Y:S01]  /*0c70*/  IMAD.MOV.U32 R70, RZ, RZ, RZ ;  /* 0x000000ffff467224 */ /* 0x000fe200078e00ff */
[----:B------:R-:W-:Y:S01]  /*0c80*/  MOV R68, RZ ;  /* 0x000000ff00447202 */ /* 0x000fe20000000f00 */
[----:B------:R-:W-:Y:S01]  /*0c90*/  IMAD.MOV.U32 R66, RZ, RZ, RZ ;  /* 0x000000ffff427224 */ /* 0x000fe200078e00ff */
[----:B------:R-:W-:Y:S01]  /*0ca0*/  ISETP.NE.AND P4, PT, R2, 0x1, PT ;  /* 0x000000010200780c */ /* 0x000fe20003f85270 */
[----:B------:R-:W-:Y:S01]  /*0cb0*/  CS2R R18, SRZ ;  /* 0x0000000000127805 */ /* 0x000fe2000001ff00 */
[----:B------:R-:W-:Y:S01]  /*0cc0*/  MOV R2, c[0x0][0x2ac] ;  /* 0x0000ab0000027a02 */ /* 0x000fe20000000f00 */
[----:B------:R-:W-:Y:S01]  /*0cd0*/  IMAD.MOV.U32 R64, RZ, RZ, RZ ;  /* 0x000000ffff407224 */ /* 0x000fe200078e00ff */
[----:B------:R-:W-:Y:S01]  /*0ce0*/  MOV R62, RZ ;  /* 0x000000ff003e7202 */ /* 0x000fe20000000f00 */
[----:B------:R-:W-:Y:S01]  /*0cf0*/  CS2R R20, SRZ ;  /* 0x0000000000147805 */ /* 0x000fe2000001ff00 */
[----:B------:R-:W-:Y:S01]  /*0d00*/  IMAD.MOV.U32 R60, RZ, RZ, RZ ;  /* 0x000000ffff3c7224 */ /* 0x000fe200078e00ff */
[----:B------:R-:W-:Y:S01]  /*0d10*/  CS2R R22, SRZ ;  /* 0x0000000000167805 */ /* 0x000fe2000001ff00 */
[C---:B------:R-:W-:Y:S01]  /*0d20*/  IMAD R6, R2.reuse, c[0x0][0x1d0], RZ ;  /* 0x0000740002067a24 */ /* 0x040fe200078e02ff */
[----:B------:R-:W-:Y:S01]  /*0d30*/  MOV R56, RZ ;  /* 0x000000ff00387202 */ /* 0x000fe20000000f00 */
[----:B------:R-:W-:Y:S01]  /*0d40*/  IMAD R2, R2, c[0x0][0x1d0], R4 ;  /* 0x0000740002027a24 */ /* 0x000fe200078e0204 */
[----:B------:R-:W-:Y:S01]  /*0d50*/  CS2R R24, SRZ ;  /* 0x0000000000187805 */ /* 0x000fe2000001ff00 */
[----:B------:R-:W-:Y:S01]  /*0d60*/  IMAD.MOV.U32 R58, RZ, RZ, RZ ;  /* 0x000000ffff3a7224 */ /* 0x000fe200078e00ff */
[----:B------:R-:W-:Y:S01]  /*0d70*/  MOV R50, RZ ;  /* 0x000000ff00327202 */ /* 0x000fe20000000f00 */
[----:B------:R-:W-:Y:S01]  /*0d80*/  @P4 IMAD.HI.U32 R3, R0, c[0x0][0x2c8], RZ ;  /* 0x0000b20000034a27 */ /* 0x000fe200078e00ff */
[----:B------:R-:W-:Y:S01]  /*0d90*/  CS2R R26, SRZ ;  /* 0x00000000001a7805 */ /* 0x000fe2000001ff00 */
[----:B------:R-:W-:Y:S01]  /*0da0*/  CS2R R132, SRZ ;  /* 0x0000000000847805 */ /* 0x000fe2000001ff00 */
[----:B------:R-:W-:Y:S01]  /*0db0*/  CS2R R28, SRZ ;  /* 0x00000000001c7805 */ /* 0x000fe2000001ff00 */
[----:B------:R-:W-:Y:S01]  /*0dc0*/  IMAD.MOV.U32 R54, RZ, RZ, RZ ;  /* 0x000000ffff367224 */ /* 0x000fe200078e00ff */
[----:B------:R-:W-:Y:S01]  /*0dd0*/  @P4 SHF.R.U32.HI R0, RZ, c[0x0][0x2cc], R3 ;  /* 0x0000b300ff004a19 */ /* 0x000fe20000011603 */
[----:B------:R-:W-:Y:S01]  /*0de0*/  IMAD.MOV.U32 R52, RZ, RZ, RZ ;  /* 0x000000ffff347224 */ /* 0x000fe200078e00ff */
[----:B------:R-:W-:Y:S01]  /*0df0*/  IADD3 R3, R6, 0x3f, RZ ;  /* 0x0000003f06037810 */ /* 0x000fe20007ffe0ff */
[----:B------:R-:W-:Y:S01]  /*0e00*/  CS2R R102, SRZ ;  /* 0x0000000000667805 */ /* 0x000fe2000001ff00 */
[----:B------:R-:W-:Y:S01]  /*0e10*/  CS2R R6, SRZ ;  /* 0x0000000000067805 */ /* 0x000fe2000001ff00 */
[----:B------:R-:W-:Y:S01]  /*0e20*/  IMAD.IADD R0, R2, 0x1, R0 ;  /* 0x0000000102007824 */ /* 0x000fe200078e0200 */
[----:B------:R-:W-:Y:S01]  /*0e30*/  SHF.R.S32.HI R2, RZ, 0x1f, R3 ;  /* 0x0000001fff027819 */ /* 0x000fe20000011403 */
[----:B------:R-:W-:Y:S01]  /*0e40*/  CS2R R30, SRZ ;  /* 0x00000000001e7805 */ /* 0x000fe2000001ff00 */
[----:B------:R-:W-:Y:S01]  /*0e50*/  CS2R R32, SRZ ;  /* 0x0000000000207805 */ /* 0x000fe2000001ff00 */
[----:B------:R-:W-:Y:S01]  /*0e60*/  IMAD.MOV.U32 R101, RZ, RZ, RZ ;  /* 0x000000ffff657224 */ /* 0x000fe200078e00ff */
[----:B------:R-:W-:Y:S01]  /*0e70*/  SHF.R.S32.HI R4, RZ, 0x1f, R0 ;  /* 0x0000001fff047819 */ /* 0x000fe20000011400 */
[----:B------:R-:W-:Y:S01]  /*0e80*/  IMAD.MOV.U32 R134, RZ, RZ, RZ ;  /* 0x000000ffff867224 */ /* 0x000fe200078e00ff */
[----:B------:R-:W-:Y:S01]  /*0e90*/  LEA.HI R2, R2, R3, RZ, 0x6 ;  /* 0x0000000302027211 */ /* 0x000fe200078f30ff */
[----:B------:R-:W-:Y:S01]  /*0ea0*/  IMAD.MOV R3, RZ, RZ, -R230 ;  /* 0x000000ffff037224 */ /* 0x000fe200078e0ae6 */
[----:B------:R-:W-:Y:S01]  /*0eb0*/  LEA.HI R4, R4, R0, RZ, 0x6 ;  /* 0x0000000004047211 */ /* 0x000fe200078f30ff */
[----:B------:R-:W-:Y:S01]  /*0ec0*/  CS2R R34, SRZ ;  /* 0x0000000000227805 */ /* 0x000fe2000001ff00 */
[----:B------:R-:W-:Y:S01]  /*0ed0*/  SHF.R.S32.HI R0, RZ, 0x6, R2 ;  /* 0x00000006ff007819 */ /* 0x000fe20000011402 */
[----:B------:R-:W-:Y:S01]  /*0ee0*/  IMAD R231, R3, c[0x0][0x548], R5 ;  /* 0x0001520003e77a24 */ /* 0x000fe200078e0205 */
[----:B------:R-:W-:Y:S01]  /*0ef0*/  SHF.R.S32.HI R2, RZ, 0x6, R4 ;  /* 0x00000006ff027819 */ /* 0x000fe20000011404 */
[----:B------:R-:W-:Y:S01]  /*0f00*/  CS2R R128, SRZ ;  /* 0x0000000000807805 */ /* 0x000fe2000001ff00 */
[----:B------:R-:W-:Y:S01]  /*0f10*/  CS2R R4, SRZ ;  /* 0x0000000000047805 */ /* 0x000fe2000001ff00 */
[----:B------:R-:W-:Y:S01]  /*0f20*/  MOV R130, RZ ;  /* 0x000000ff00827202 */ /* 0x000fe20000000f00 */
[----:B------:R-:W-:Y:S01]  /*0f30*/  IMAD.MOV.U32 R37, RZ, RZ, RZ ;  /* 0x000000ffff257224 */ /* 0x000fe200078e00ff */
[----:B------:R-:W-:Y:S01]  /*0f40*/  IMNMX R213, R0, R2, PT ;  /* 0x0000000200d57217 */ /* 0x000fe20003800200 */
[----:B------:R-:W-:Y:S01]  /*0f50*/  CS2R R124, SRZ ;  /* 0x00000000007c7805 */ /* 0x000fe2000001ff00 */
[----:B------:R-:W-:Y:S01]  /*0f60*/  PRMT R0, RZ, 0x7610, R0 ;  /* 0x00007610ff007816 */ /* 0x000fe20000000000 */
[----:B------:R-:W-:Y:S01]  /*0f70*/  CS2R R122, SRZ ;  /* 0x00000000007a7805 */ /* 0x000fe2000001ff00 */
[----:B------:R-:W-:Y:S01]  /*0f80*/  ISETP.GE.AND P0, PT, R213, 0x1, PT ;  /* 0x00000001d500780c */ /* 0x000fe20003f06270 */
[----:B------:R-:W-:Y:S01]  /*0f90*/  CS2R R120, SRZ ;  /* 0x0000000000787805 */ /* 0x000fe2000001ff00 */
[----:B------:R-:W-:Y:S01]  /*0fa0*/  MOV R126, RZ ;  /* 0x000000ff007e7202 */ /* 0x000fe20000000f00 */
[----:B------:R-:W-:Y:S01]  /*0fb0*/  IMAD.MOV.U32 R41, RZ, RZ, RZ ;  /* 0x000000ffff297224 */ /* 0x000fe200078e00ff */
[----:B------:R-:W-:Y:S01]  /*0fc0*/  MOV R118, RZ ;  /* 0x000000ff00767202 */ /* 0x000fe20000000f00 */
[----:B------:R-:W-:Y:S01]  /*0fd0*/  CS2R R116, SRZ ;  /* 0x0000000000747805 */ /* 0x000fe2000001ff00 */
[----:B------:R-:W-:Y:S01]  /*0fe0*/  CS2R R114, SRZ ;  /* 0x0000000000727805 */ /* 0x000fe2000001ff00 */
[----:B------:R-:W-:Y:S01]  /*0ff0*/  CS2R R112, SRZ ;  /* 0x0000000000707805 */ /* 0x000fe2000001ff00 */
[----:B------:R-:W-:Y:S01]  /*1000*/  IMAD.MOV.U32 R45, RZ, RZ, RZ ;  /* 0x000000ffff2d7224 */ /* 0x000fe200078e00ff */
[----:B------:R-:W-:Y:S01]  /*1010*/  MOV R110, RZ ;  /* 0x000000ff006e7202 */ /* 0x000fe20000000f00 */
[----:B------:R-:W-:Y:S01]  /*1020*/  CS2R R108, SRZ ;  /* 0x00000000006c7805 */ /* 0x000fe2000001ff00 */
[----:B------:R-:W-:Y:S01]  /*1030*/  CS2R R106, SRZ ;  /* 0x00000000006a7805 */ /* 0x000fe2000001ff00 */
[----:B------:R-:W-:Y:S01]  /*1040*/  CS2R R104, SRZ ;  /* 0x0000000000687805 */ /* 0x000fe2000001ff00 */
[----:B------:R-:W-:Y:S01]  /*1050*/  IMAD.MOV.U32 R49, RZ, RZ, RZ ;  /* 0x000000ffff317224 */ /* 0x000fe200078e00ff */
[----:B------:R-:W-:Y:S01]  /*1060*/  MOV R136, RZ ;  /* 0x000000ff00887202 */ /* 0x000fe20000000f00 */
[----:B------:R-:W-:Y:S05]  /*1070*/  @!P0 BRA `(.L_x_473) ;  /* 0x0000ac6000008947 */ /* 0x000fea0003800000 */
[----:B------:R-:W-:-:S04]  /*1080*/  ISETP.NE.U32.AND P1, PT, RZ, c[0x0][0x340], PT ;  /* 0x0000d000ff007a0c */ /* 0x000fc80003f25070 */
[----:B------:R-:W-:-:S13]  /*1090*/  ISETP.NE.AND.EX P1, PT, RZ, c[0x0][0x344], PT, P1 ;  /* 0x0000d100ff007a0c */ /* 0x000fda0003f25310 */
[----:B------:R-:W-:-:S05]  /*10a0*/  @P1 MOV R2, 0x4 ;  /* 0x0000000400021802 */ /* 0x000fca0000000f00 */
[----:B------:R-:W-:-:S05]  /*10b0*/  @P1 IMAD.WIDE R2, R230, R2, c[0x0][0x340] ;  /* 0x0000d000e6021625 */ /* 0x000fca00078e0202 */
[----:B------:R1:W5:Y:S01]  /*10c0*/  @P1 LDG.E R12, [R2.64] ;  /* 0x00000006020c1981 */ /* 0x000362000c1e1900 */
[----:B------:R-:W-:Y:S02]  /*10d0*/  SHF.R.S32.HI R14, RZ, 0x1f, R231 ;  /* 0x0000001fff0e7819 */ /* 0x000fe400000114e7 */
[----:B------:R-:W-:Y:S02]  /*10e0*/  IADD3 R4, R216, R228, RZ ;  /* 0x000000e4d8047210 */ /* 0x000fe40007ffe0ff */
[----:B------:R-:W-:Y:S01]  /*10f0*/  SHF.R.S32.HI R6, RZ, 0x1f, R230 ;  /* 0x0000001fff067819 */ /* 0x000fe200000114e6 */
[----:B------:R-:W-:Y:S01]  /*1100*/  IMAD R0, R14, c[0x0][0x1b8], RZ ;  /* 0x00006e000e007a24 */ /* 0x000fe200078e02ff */
[----:B------:R-:W-:Y:S01]  /*1110*/  ISETP.GE.AND P6, PT, R206, c[0x0][0x198], PT ;  /* 0x00006600ce007a0c */ /* 0x000fe20003fc6270 */
[----:B------:R-:W-:Y:S01]  /*1120*/  @P4 IMAD.HI.U32 R7, R4, c[0x0][0x2c8], RZ ;  /* 0x0000b20004074a27 */ /* 0x000fe200078e00ff */
[----:B------:R-:W-:Y:S02]  /*1130*/  ISETP.GE.AND P5, PT, R207, c[0x0][0x198], PT ;  /* 0x00006600cf007a0c */ /* 0x000fe40003fa6270 */
[----:B------:R-:W-:Y:S01]  /*1140*/  ISETP.GE.AND P3, PT, R208, c[0x0][0x198], PT ;  /* 0x00006600d0007a0c */ /* 0x000fe20003f66270 */
[----:B------:R-:W-:-:S02]  /*1150*/  IMAD R5, R231, c[0x0][0x1bc], R0 ;  /* 0x00006f00e7057a24 */ /* 0x000fc400078e0200 */
[----:B------:R-:W-:Y:S01]  /*1160*/  IMAD.MOV.U32 R0, RZ, RZ, R4 ;  /* 0x000000ffff007224 */ /* 0x000fe200078e0004 */
[----:B------:R-:W-:-:S05]  /*1170*/  @P4 SHF.R.U32.HI R0, RZ, c[0x0][0x2cc], R7 ;  /* 0x0000b300ff004a19 */ /* 0x000fca0000011607 */
[----:B------:R-:W-:-:S04]  /*1180*/  IMAD.MOV R7, RZ, RZ, -R0 ;  /* 0x000000ffff077224 */ /* 0x000fc800078e0a00 */
[----:B------:R-:W-:Y:S02]  /*1190*/  IMAD R4, R7, c[0x0][0x2c4], R4 ;  /* 0x0000b10007047a24 */ /* 0x000fe400078e0204 */
[----:B-1----:R-:W-:-:S05]  /*11a0*/  IMAD.WIDE.U32 R2, R231, c[0x0][0x1b8], RZ ;  /* 0x00006e00e7027a25 */ /* 0x002fca00078e00ff */
[----:B------:R-:W-:Y:S01]  /*11b0*/  IADD3 R3, R3, R5, RZ ;  /* 0x0000000503037210 */ /* 0x000fe20007ffe0ff */
[----:B------:R-:W-:Y:S01]  /*11c0*/  IMAD R5, R6, c[0x0][0x1c0], RZ ;  /* 0x0000700006057a24 */ /* 0x000fe200078e02ff */
[----:B------:R-:W-:-:S03]  /*11d0*/  SHF.R.S32.HI R6, RZ, 0x1f, R0 ;  /* 0x0000001fff067819 */ /* 0x000fc60000011400 */
[C---:B------:R-:W-:Y:S02]  /*11e0*/  IMAD R5, R230.reuse, c[0x0][0x1c4], R5 ;  /* 0x00007100e6057a24 */ /* 0x040fe400078e0205 */
[----:B------:R-:W-:-:S05]  /*11f0*/  IMAD.WIDE.U32 R2, R230, c[0x0][0x1c0], R2 ;  /* 0x00007000e6027a25 */ /* 0x000fca00078e0002 */
[----:B------:R-:W-:Y:S01]  /*1200*/  IADD3 R3, R3, R5, RZ ;  /* 0x0000000503037210 */ /* 0x000fe20007ffe0ff */
[----:B------:R-:W-:-:S04]  /*1210*/  IMAD R5, R6, c[0x0][0x1b0], RZ ;  /* 0x00006c0006057a24 */ /* 0x000fc800078e02ff */
[C---:B------:R-:W-:Y:S02]  /*1220*/  IMAD R5, R0.reuse, c[0x0][0x1b4], R5 ;  /* 0x00006d0000057a24 */ /* 0x040fe400078e0205 */
[----:B------:R-:W-:Y:S01]  /*1230*/  IMAD.WIDE.U32 R2, R0, c[0x0][0x1b0], R2 ;  /* 0x00006c0000027a25 */ /* 0x000fe200078e0002 */
[----:B------:R-:W-:-:S03]  /*1240*/  SHF.R.S32.HI R0, RZ, 0x1f, R4 ;  /* 0x0000001fff007819 */ /* 0x000fc60000011404 */
[----:B------:R-:W-:Y:S02]  /*1250*/  IMAD.IADD R3, R3, 0x1, R5 ;  /* 0x0000000103037824 */ /* 0x000fe400078e0205 */
[----:B------:R-:W-:Y:S02]  /*1260*/  IMAD R0, R0, c[0x0][0x1a8], RZ ;  /* 0x00006a0000007a24 */ /* 0x000fe400078e02ff */
[----:B------:R-:W-:-:S04]  /*1270*/  IMAD.WIDE.U32 R2, R4, c[0x0][0x1a8], R2 ;  /* 0x00006a0004027a25 */ /* 0x000fc800078e0002 */
[----:B------:R-:W-:Y:S01]  /*1280*/  IMAD R4, R4, c[0x0][0x1ac], R0 ;  /* 0x00006b0004047a24 */ /* 0x000fe200078e0200 */
[----:B------:R-:W-:-:S04]  /*1290*/  LEA R11, P0, R2, c[0x0][0x160], 0x1 ;  /* 0x00005800020b7a11 */ /* 0x000fc800078008ff */
[----:B------:R-:W-:-:S04]  /*12a0*/  IADD3 R4, R3, R4, RZ ;  /* 0x0000000403047210 */ /* 0x000fc80007ffe0ff */
[----:B------:R-:W-:Y:S02]  /*12b0*/  LEA.HI.X R9, R2, c[0x0][0x164], R4, 0x1, P0 ;  /* 0x0000590002097a11 */ /* 0x000fe400000f0c04 */
[----:B------:R-:W-:Y:S01]  /*12c0*/  @!P1 MOV R12, R230 ;  /* 0x000000e6000c9202 */ /* 0x000fe20000000f00 */
[----:B------:R-:W-:Y:S05]  /*12d0*/  BRA.DIV ~URZ, `(.L_x_474) ;  /* 0x0000c8627f007947 */ /* 0x000fea000b800000 */
[----:B------:R1:W2:Y:S02]  /*12e0*/  SHFL.IDX PT, R8, R9, RZ, 0x181f ;  /* 0x00181fff09087589 */ /* 0x0002a400000e0000 */
.L_x_544:
[----:B------:R-:W-:Y:S05]  /*12f0*/  BRA.DIV ~URZ, `(.L_x_475) ;  /* 0x0000c8b27f007947 */ /* 0x000fea000b800000 */
[----:B------:R3:W4:Y:S02]  /*1300*/  SHFL.IDX PT, R0, R11, RZ, 0x181f ;  /* 0x00181fff0b007589 */ /* 0x00072400000e0000 */
.L_x_545:
[----:B------:R-:W-:Y:S01]  /*1310*/  MOV R13, c[0x0][0x2c4] ;  /* 0x0000b100000d7a02 */ /* 0x000fe20000000f00 */
[----:B------:R-:W-:Y:S01]  /*1320*/  BSSY B0, `(.L_x_476) ;  /* 0x0000014000007945 */ /* 0x000fe20003800000 */
[----:B------:R-:W-:-:S03]  /*1330*/  IADD3 R10, R229, R228, RZ ;  /* 0x000000e4e50a7210 */ /* 0x000fc60007ffe0ff */
[----:B------:R-:W-:-:S05]  /*1340*/  IMAD R13, R13, c[0x0][0x168], RZ ;  /* 0x00005a000d0d7a24 */ /* 0x000fca00078e02ff */
[----:B------:R-:W-:-:S13]  /*1350*/  ISETP.GE.AND P0, PT, R10, R13, PT ;  /* 0x0000000d0a00720c */ /* 0x000fda0003f06270 */
[----:B------:R-:W-:Y:S05]  /*1360*/  @P0 BRA `(.L_x_477) ;  /* 0x000000f000000947 */ /* 0x000fea0003800000 */
[-C--:B----4-:R-:W-:Y:S02]  /*1370*/  LEA R6, P2, R206, R0.reuse, 0x1 ;  /* 0x00000000ce067211 */ /* 0x090fe400078408ff */
[----:B------:R-:W-:Y:S02]  /*1380*/  SHF.R.S32.HI R17, RZ, 0x1f, R206 ;  /* 0x0000001fff117819 */ /* 0x000fe400000114ce */
[-C--:B------:R-:W-:Y:S02]  /*1390*/  LEA R4, P1, R207, R0.reuse, 0x1 ;  /* 0x00000000cf047211 */ /* 0x080fe400078208ff */
[----:B------:R-:W-:Y:S02]  /*13a0*/  SHF.R.S32.HI R16, RZ, 0x1f, R207 ;  /* 0x0000001fff107819 */ /* 0x000fe400000114cf */
[----:B------:R-:W-:Y:S02]  /*13b0*/  SHF.R.S32.HI R15, RZ, 0x1f, R208 ;  /* 0x0000001fff0f7819 */ /* 0x000fe400000114d0 */
[----:B------:R-:W-:-:S02]  /*13c0*/  LEA R2, P0, R208, R0, 0x1 ;  /* 0x00000000d0027211 */ /* 0x000fc400078008ff */
[-C--:B--2---:R-:W-:Y:S02]  /*13d0*/  LEA.HI.X R7, R206, R8.reuse, R17, 0x1, P2 ;  /* 0x00000008ce077211 */ /* 0x084fe400010f0c11 */
[-C--:B------:R-:W-:Y:S02]  /*13e0*/  LEA.HI.X R5, R207, R8.reuse, R16, 0x1, P1 ;  /* 0x00000008cf057211 */ /* 0x080fe400008f0c10 */
[----:B------:R-:W-:Y:S01]  /*13f0*/  LEA.HI.X R3, R208, R8, R15, 0x1, P0 ;  /* 0x00000008d0037211 */ /* 0x000fe200000f0c0f */
[----:B------:R-:W-:Y:S01]  /*1400*/  @!PT LDS RZ, [RZ] ;  /* 0x00000000fffff984 */ /* 0x000fe20000000800 */
[----:B------:R-:W-:Y:S01]  /*1410*/  @!PT LDS RZ, [RZ] ;  /* 0x00000000fffff984 */ /* 0x000fe20000000800 */
[----:B------:R-:W-:Y:S01]  /*1420*/  @!PT LDS RZ, [RZ] ;  /* 0x00000000fffff984 */ /* 0x000fe20000000800 */
[----:B------:R2:W-:Y:S04]  /*1430*/  LDGSTS.E.BYPASS.LTC128B.128 [R203+0xc100], [R6.64], !P6 ;  /* 0x0c10000006cb7fae */ /* 0x0005e8000f101d46 */
[----:B------:R2:W-:Y:S04]  /*1440*/  LDGSTS.E.BYPASS.LTC128B.128 [R203+0x10100], [R4.64], !P5 ;  /* 0x1010000004cb7fae */ /* 0x0005e8000e901d46 */
[----:B------:R2:W-:Y:S02]  /*1450*/  LDGSTS.E.BYPASS.LTC128B.128 [R203+0x14100], [R2.64], !P3 ;  /* 0x1410000002cb7fae */ /* 0x0005e4000d901d46 */
.L_x_477:
[----:B------:R-:W-:Y:S05]  /*1460*/  BSYNC B0 ;  /* 0x0000000000007941 */ /* 0x000fea0003800000 */
.L_x_476:
[----:B------:R-:W-:Y:S05]  /*1470*/  BRA.DIV ~URZ, `(.L_x_478) ;  /* 0x0000c7a27f007947 */ /* 0x000fea000b800000 */
[----:B--2---:R2:W1:Y:S04]  /*1480*/  SHFL.IDX PT, R8, R9, 0x1, 0x181f ;  /* 0x00381f0009087f89 */ /* 0x00446800000e0000 */
[----:B----4-:R2:W4:Y:S02]  /*1490*/  SHFL.IDX PT, R0, R11, 0x1, 0x181f ;  /* 0x00381f000b007f89 */ /* 0x01052400000e0000 */
.L_x_546:
[----:B------:R-:W-:Y:S01]  /*14a0*/  IADD3 R2, R10, 0x20, RZ ;  /* 0x000000200a027810 */ /* 0x000fe20007ffe0ff */
[----:B------:R-:W-:Y:S03]  /*14b0*/  BSSY B0, `(.L_x_479) ;  /* 0x0000012000007945 */ /* 0x000fe60003800000 */
        /* <DEDUP_REMOVED lines=8> */
[-C--:B-1----:R-:W-:Y:S02]  /*1540*/  LEA.HI.X R7, R206, R8.reuse, R17, 0x1, P2 ;  /* 0x00000008ce077211 */ /* 0x082fe400010f0c11 */
        /* <DEDUP_REMOVED lines=8> */
.L_x_480:
[----:B------:R-:W-:Y:S05]  /*15d0*/  BSYNC B0 ;  /* 0x0000000000007941 */ /* 0x000fea0003800000 */
.L_x_479:
[----:B------:R-:W-:Y:S05]  /*15e0*/  BRA.DIV ~URZ, `(.L_x_481) ;  /* 0x0000c7027f007947 */ /* 0x000fea000b800000 */
[----:B-1----:R1:W2:Y:S02]  /*15f0*/  SHFL.IDX PT, R8, R9, 0x2, 0x181f ;  /* 0x00581f0009087f89 */ /* 0x0022a400000e0000 */
.L_x_547:
[----:B------:R-:W-:Y:S05]  /*1600*/  BRA.DIV ~URZ, `(.L_x_482) ;  /* 0x0000c7527f007947 */ /* 0x000fea000b800000 */
[----:B----4-:R4:W1:Y:S02]  /*1610*/  SHFL.IDX PT, R0, R11, 0x2, 0x181f ;  /* 0x00581f000b007f89 */ /* 0x01086400000e0000 */
.L_x_548:
[----:B------:R-:W-:Y:S01]  /*1620*/  IADD3 R2, R10, 0x40, RZ ;  /* 0x000000400a027810 */ /* 0x000fe20007ffe0ff */
[----:B------:R-:W-:Y:S03]  /*1630*/  BSSY B0, `(.L_x_483) ;  /* 0x0000012000007945 */ /* 0x000fe60003800000 */
[----:B------:R-:W-:-:S13]  /*1640*/  ISETP.GE.AND P0, PT, R2, R13, PT ;  /* 0x0000000d0200720c */ /* 0x000fda0003f06270 */
[----:B------:R-:W-:Y:S05]  /*1650*/  @P0 BRA `(.L_x_484) ;  /* 0x000000f000000947 */ /* 0x000fea0003800000 */
[-C--:B-1----:R-:W-:Y:S02]  /*1660*/  LEA R6, P2, R206, R0.reuse, 0x1 ;  /* 0x00000000ce067211 */ /* 0x082fe400078408ff */
        /* <DEDUP_REMOVED lines=14> */
.L_x_484:
[----:B------:R-:W-:Y:S05]  /*1750*/  BSYNC B0 ;  /* 0x0000000000007941 */ /* 0x000fea0003800000 */
.L_x_483:
[----:B------:R-:W-:Y:S05]  /*1760*/  BRA.DIV ~URZ, `(.L_x_485) ;  /* 0x0000c6627f007947 */ /* 0x000fea000b800000 */
[----:B--2---:R2:W3:Y:S04]  /*1770*/  SHFL.IDX PT, R8, R9, 0x3, 0x181f ;  /* 0x00781f0009087f89 */ /* 0x0044e800000e0000 */
[----:B-1----:R2:W1:Y:S02]  /*1780*/  SHFL.IDX PT, R0, R11, 0x3, 0x181f ;  /* 0x00781f000b007f89 */ /* 0x00246400000e0000 */
.L_x_549:
[----:B------:R-:W-:Y:S01]  /*1790*/  IADD3 R2, R10, 0x60, RZ ;  /* 0x000000600a027810 */ /* 0x000fe20007ffe0ff */
[----:B-----5:R-:W-:Y:S01]  /*17a0*/  IMAD.WIDE.U32 R222, R12, c[0x0][0x2b0], RZ ;  /* 0x0000ac000cde7a25 */ /* 0x020fe200078e00ff */
[----:B------:R-:W-:-:S02]  /*17b0*/  SHF.R.S32.HI R20, RZ, 0x1f, R206 ;  /* 0x0000001fff147819 */ /* 0x000fc400000114ce */
[----:B------:R-:W-:Y:S02]  /*17c0*/  ISETP.GE.AND P2, PT, R2, R13, PT ;  /* 0x0000000d0200720c */ /* 0x000fe40003f46270 */
[----:B------:R-:W-:Y:S02]  /*17d0*/  SHF.R.S32.HI R15, RZ, 0x1f, R207 ;  /* 0x0000001fff0f7819 */ /* 0x000fe400000114cf */
[----:B--234-:R-:W-:-:S09]  /*17e0*/  SHF.R.S32.HI R11, RZ, 0x1f, R208 ;  /* 0x0000001fff0b7819 */ /* 0x01cfd200000114d0 */
[CC--:B-1----:R-:W-:Y:S02]  /*17f0*/  @!P2 LEA R6, P0, R206.reuse, R0.reuse, 0x1 ;  /* 0x00000000ce06a211 */ /* 0x0c2fe400078008ff */
[C---:B------:R-:W-:Y:S02]  /*1800*/  @!P2 LEA R4, P1, R207.reuse, R0, 0x1 ;  /* 0x00000000cf04a211 */ /* 0x040fe400078208ff */
[----:B------:R-:W-:Y:S02]  /*1810*/  @!P2 LEA.HI.X R7, R206, R8, R20, 0x1, P0 ;  /* 0x00000008ce07a211 */ /* 0x000fe400000f0c14 */
[----:B------:R-:W-:Y:S02]  /*1820*/  @!P2 LEA R2, P0, R208, R0, 0x1 ;  /* 0x00000000d002a211 */ /* 0x000fe400078008ff */
[----:B------:R-:W-:Y:S01]  /*1830*/  SHF.R.S32.HI R0, RZ, 0x1f, R12 ;  /* 0x0000001fff007819 */ /* 0x000fe2000001140c */
[----:B------:R-:W-:Y:S01]  /*1840*/  @!PT LDS RZ, [RZ] ;  /* 0x00000000fffff984 */ /* 0x000fe20000000800 */
[----:B------:R-:W-:Y:S01]  /*1850*/  @!PT LDS RZ, [RZ] ;  /* 0x00000000fffff984 */ /* 0x000fe20000000800 */
[----:B------:R-:W-:Y:S01]  /*1860*/  @!PT LDS RZ, [RZ] ;  /* 0x00000000fffff984 */ /* 0x000fe20000000800 */
[----:B------:R1:W-:Y:S01]  /*1870*/  @!P2 LDGSTS.E.BYPASS.LTC128B.128 [R203+0xf100], [R6.64], !P6 ;  /* 0x0f10000006cbafae */ /* 0x0003e2000f101d46 */
[----:B------:R-:W-:-:S02]  /*1880*/  @!P2 LEA.HI.X R5, R207, R8, R15, 0x1, P1 ;  /* 0x00000008cf05a211 */ /* 0x000fc400008f0c0f */
[----:B------:R-:W-:Y:S01]  /*1890*/  @!P2 LEA.HI.X R3, R208, R8, R11, 0x1, P0 ;  /* 0x00000008d003a211 */ /* 0x000fe200000f0c0b */
[----:B------:R-:W-:Y:S02]  /*18a0*/  IMAD R0, R0, c[0x0][0x2b0], RZ ;  /* 0x0000ac0000007a24 */ /* 0x000fe400078e02ff */
[----:B------:R1:W-:Y:S02]  /*18b0*/  @!P2 LDGSTS.E.BYPASS.LTC128B.128 [R203+0x13100], [R4.64], !P5 ;  /* 0x1310000004cbafae */ /* 0x0003e4000e901d46 */
[----:B------:R-:W-:Y:S02]  /*18c0*/  IMAD R0, R12, c[0x0][0x2b4], R0 ;  /* 0x0000ad000c007a24 */ /* 0x000fe400078e0200 */
[----:B------:R1:W-:Y:S02]  /*18d0*/  @!P2 LDGSTS.E.BYPASS.LTC128B.128 [R203+0x17100], [R2.64], !P3 ;  /* 0x1710000002cbafae */ /* 0x0003e4000d901d46 */
[----:B------:R-:W-:Y:S02]  /*18e0*/  IMAD.IADD R226, R223, 0x1, R0 ;  /* 0x00000001dfe27824 */ /* 0x000fe400078e0200 */
[----:B------:R-:W0:Y:S01]  /*18f0*/  LDGDEPBAR ;  /* 0x00000000000079af */ /* 0x000e220000000000 */
[----:B------:R-:W-:Y:S03]  /*1900*/  WARPSYNC 0xffffffff ;  /* 0xffffffff00007948 */ /* 0x000fe60003800000 */
[----:B------:R-:W-:Y:S01]  /*1910*/  IMAD.MOV.U32 R0, RZ, RZ, c[0x0][0x2b8] ;  /* 0x0000ae00ff007624 */ /* 0x000fe200078e00ff */
[----:B------:R-:W-:Y:S01]  /*1920*/  BAR.SYNC.DEFER_BLOCKING 0x0 ;  /* 0x0000000000007b1d */ /* 0x000fe20000010000 */
[----:B------:R-:W-:-:S02]  /*1930*/  IMAD.MOV.U32 R16, RZ, RZ, c[0x0][0x2ac] ;  /* 0x0000ab00ff107624 */ /* 0x000fc400078e00ff */
[----:B-1----:R-:W-:Y:S01]  /*1940*/  IMAD R2, R213, 0x40, R216 ;  /* 0x00000040d5027824 */ /* 0x002fe200078e02d8 */
[----:B------:R-:W-:Y:S01]  /*1950*/  ISETP.NE.AND P3, PT, R0, 0x1, PT ;  /* 0x000000010000780c */ /* 0x000fe20003f65270 */
[----:B------:R-:W-:Y:S02]  /*1960*/  IMAD R16, R16, c[0x0][0x1d0], RZ ;  /* 0x0000740010107a24 */ /* 0x000fe400078e02ff */
[----:B------:R-:W-:Y:S01]  /*1970*/  IMAD.MOV.U32 R202, RZ, RZ, RZ ;  /* 0x000000ffffca7224 */ /* 0x000fe200078e00ff */
[----:B------:R-:W-:-:S04]  /*1980*/  IADD3 R2, R2, -0x40, RZ ;  /* 0xffffffc002027810 */ /* 0x000fc80007ffe0ff */
[C---:B------:R-:W-:Y:S02]  /*1990*/  ISETP.GE.AND P1, PT, R2.reuse, R16, PT ;  /* 0x000000100200720c */ /* 0x040fe40003f26270 */
[----:B------:R-:W-:Y:S02]  /*19a0*/  IADD3 R2, R2, R220, RZ ;  /* 0x000000dc02027210 */ /* 0x000fe40007ffe0ff */
[----:B------:R-:W-:-:S03]  /*19b0*/  ISETP.GT.OR P1, PT, R216, 0x3f, P1 ;  /* 0x0000003fd800780c */ /* 0x000fc60000f24670 */
[----:B------:R-:W-:-:S04]  /*19c0*/  @P3 IMAD.HI.U32 R3, R2, c[0x0][0x2bc], RZ ;  /* 0x0000af0002033a27 */ /* 0x000fc800078e00ff */
[----:B------:R-:W-:Y:S01]  /*19d0*/  IMAD.MOV.U32 R0, RZ, RZ, R2 ;  /* 0x000000ffff007224 */ /* 0x000fe200078e0002 */
[----:B------:R-:W-:-:S05]  /*19e0*/  @P3 SHF.R.U32.HI R0, RZ, c[0x0][0x2c0], R3 ;  /* 0x0000b000ff003a19 */ /* 0x000fca0000011603 */
[----:B------:R-:W-:-:S04]  /*19f0*/  @!P1 IADD3 R3, P0, R0, R222, RZ ;  /* 0x000000de00039210 */ /* 0x000fc80007f1e0ff */
[----:B------:R-:W-:Y:S02]  /*1a00*/  @!P1 LEA.HI.X.SX32 R5, R0, R226, 0x1, P0 ;  /* 0x000000e200059211 */ /* 0x000fe400000f0eff */
[----:B------:R-:W-:-:S04]  /*1a10*/  @!P1 LEA R4, P0, R3, c[0x0][0x2a0], 0x2 ;  /* 0x0000a80003049a11 */ /* 0x000fc800078010ff */
[----:B------:R-:W-:-:S05]  /*1a20*/  @!P1 LEA.HI.X R5, R3, c[0x0][0x2a4], R5, 0x2, P0 ;  /* 0x0000a90003059a11 */ /* 0x000fca00000f1405 */
[----:B------:R1:W2:Y:S01]  /*1a30*/  @!P1 LDG.E R202, [R4.64] ;  /* 0x0000000604ca9981 */ /* 0x0002a2000c1e1900 */
[----:B------:R-:W-:Y:S01]  /*1a40*/  IADD3 R0, -R0, RZ, RZ ;  /* 0x000000ff00007210 */ /* 0x000fe20007ffe1ff */
[C---:B------:R-:W-:Y:S01]  /*1a50*/  IMAD.WIDE.U32 R218, R231.reuse, c[0x0][0x1e8], RZ ;  /* 0x00007a00e7da7a25 */ /* 0x040fe200078e00ff */
[----:B------:R-:W-:Y:S01]  /*1a60*/  SHF.L.U64.HI R100, R206, 0x1, R20 ;  /* 0x00000001ce647819 */ /* 0x000fe20000010214 */
[----:B------:R-:W-:Y:S01]  /*1a70*/  BSSY B0, `(.L_x_486) ;  /* 0x000019e000007945 */ /* 0x000fe20003800000 */
[----:B------:R-:W-:Y:S01]  /*1a80*/  SHF.L.U32 R107, R208, 0x1, RZ ;  /* 0x00000001d06b7819 */ /* 0x000fe200000006ff */
[----:B------:R-:W-:Y:S01]  /*1a90*/  IMAD R205, R0, c[0x0][0x2b8], R2 ;  /* 0x0000ae0000cd7a24 */ /* 0x000fe200078e0202 */
[----:B------:R-:W-:Y:S01]  /*1aa0*/  IADD3 R103, R184, 0x20, RZ ;  /* 0x00000020b8677810 */ /* 0x000fe20007ffe0ff */
[----:B------:R-:W-:Y:S01]  /*1ab0*/  IMAD.WIDE.U32 R224, R231, c[0x0][0x210], RZ ;  /* 0x00008400e7e07a25 */ /* 0x000fe200078e00ff */
[----:B------:R-:W-:Y:S02]  /*1ac0*/  SHF.L.U64.HI R102, R208, 0x1, R11 ;  /* 0x00000001d0667819 */ /* 0x000fe4000001020b */
[----:B------:R-:W-:Y:S01]  /*1ad0*/  SHF.R.S32.HI R9, RZ, 0x1f, R205 ;  /* 0x0000001fff097819 */ /* 0x000fe200000114cd */
[----:B------:R-:W-:Y:S01]  /*1ae0*/  IMAD.WIDE.U32 R2, R205, c[0x0][0x1e0], RZ ;  /* 0x00007800cd027a25 */ /* 0x000fe200078e00ff */
[----:B------:R-:W-:-:S03]  /*1af0*/  SHF.L.U64.HI R101, R207, 0x1, R15 ;  /* 0x00000001cf657819 */ /* 0x000fc6000001020f */
[----:B------:R-:W-:Y:S02]  /*1b00*/  IMAD R0, R9, c[0x0][0x1e0], RZ ;  /* 0x0000780009007a24 */ /* 0x000fe400078e02ff */
[----:B------:R-:W-:Y:S02]  /*1b10*/  IMAD.SHL.U32 R105, R206, 0x2, RZ ;  /* 0x00000002ce697824 */ /* 0x000fe400078e00ff */
[----:B------:R-:W-:Y:S02]  /*1b20*/  IMAD R0, R205, c[0x0][0x1e4], R0 ;  /* 0x00007900cd007a24 */ /* 0x000fe400078e0200 */
[----:B------:R-:W-:Y:S02]  /*1b30*/  IMAD.SHL.U32 R106, R207, 0x2, RZ ;  /* 0x00000002cf6a7824 */ /* 0x000fe400078e00ff */
[----:B------:R-:W-:Y:S01]  /*1b40*/  IMAD.IADD R3, R3, 0x1, R0 ;  /* 0x0000000103037824 */ /* 0x000fe200078e0200 */
[----:B-1----:R-:W-:Y:S01]  /*1b50*/  LEA R5, R213, 0xffffffc0, 0x6 ;  /* 0xffffffc0d5057811 */ /* 0x002fe200078e30ff */
[----:B------:R-:W-:-:S03]  /*1b60*/  IMAD R0, R14, c[0x0][0x1e8], RZ ;  /* 0x00007a000e007a24 */ /* 0x000fc600078e02ff */
[----:B------:R-:W-:Y:S01]  /*1b70*/  IADD3 R104, R16, -R5, RZ ;  /* 0x8000000510687210 */ /* 0x000fe20007ffe0ff */
[----:B------:R-:W-:-:S04]  /*1b80*/  IMAD R0, R231, c[0x0][0x1ec], R0 ;  /* 0x00007b00e7007a24 */ /* 0x000fc800078e0200 */
[----:B------:R-:W-:Y:S02]  /*1b90*/  IMAD.IADD R221, R219, 0x1, R0 ;  /* 0x00000001dbdd7824 */ /* 0x000fe400078e0200 */
[----:B------:R-:W-:-:S05]  /*1ba0*/  IMAD.IADD R13, R104, 0x1, -R229 ;  /* 0x00000001680d7824 */ /* 0x000fca00078e0ae5 */
[C---:B------:R-:W-:Y:S02]  /*1bb0*/  ISETP.GE.AND P2, PT, R13.reuse, 0x1, PT ;  /* 0x000000010d00780c */ /* 0x040fe40003f46270 */
[----:B------:R-:W-:-:S11]  /*1bc0*/  ISETP.GE.AND P6, PT, R13, 0x21, PT ;  /* 0x000000210d00780c */ /* 0x000fd60003fc6270 */
[----:B------:R-:W-:Y:S02]  /*1bd0*/  @P2 ISETP.GE.AND P1, PT, R206, c[0x0][0x1d4], PT ;  /* 0x00007500ce002a0c */ /* 0x000fe40003f26270 */
[----:B------:R-:W-:Y:S02]  /*1be0*/  @P2 ISETP.GE.AND P5, PT, R207, c[0x0][0x1d4], PT ;  /* 0x00007500cf002a0c */ /* 0x000fe40003fa6270 */
[----:B--2---:R-:W-:Y:S01]  /*1bf0*/  SHF.R.S32.HI R10, RZ, 0x1f, R202 ;  /* 0x0000001fff0a7819 */ /* 0x004fe200000114ca */
[----:B------:R-:W-:-:S04]  /*1c00*/  IMAD.WIDE.U32 R2, R202, c[0x0][0x1f0], R2 ;  /* 0x00007c00ca027a25 */ /* 0x000fc800078e0002 */
[----:B------:R-:W-:Y:S01]  /*1c10*/  IMAD R4, R10, c[0x0][0x1f0], RZ ;  /* 0x00007c000a047a24 */ /* 0x000fe200078e02ff */
[----:B------:R-:W-:-:S03]  /*1c20*/  IADD3 R0, P0, R2, R218, RZ ;  /* 0x000000da02007210 */ /* 0x000fc60007f1e0ff */
[----:B------:R-:W-:-:S05]  /*1c30*/  IMAD R4, R202, c[0x0][0x1f4], R4 ;  /* 0x00007d00ca047a24 */ /* 0x000fca00078e0204 */
[----:B------:R-:W-:Y:S02]  /*1c40*/  IADD3.X R2, R221, R3, R4, P0, !PT ;  /* 0x00000003dd027210 */ /* 0x000fe400007fe404 */
[----:B------:R-:W-:-:S04]  /*1c50*/  LEA R3, P0, R0, c[0x0][0x1c8], 0x1 ;  /* 0x0000720000037a11 */ /* 0x000fc800078008ff */
[----:B------:R-:W-:Y:S02]  /*1c60*/  LEA.HI.X R8, R0, c[0x0][0x1cc], R2, 0x1, P0 ;  /* 0x0000730000087a11 */ /* 0x000fe400000f0c02 */
[----:B------:R-:W1:Y:S04]  /*1c70*/  SHFL.IDX PT, R0, R3, RZ, 0x181f ;  /* 0x00181fff03007589 */ /* 0x000e6800000e0000 */
[----:B------:R-:W2:Y:S04]  /*1c80*/  SHFL.IDX PT, R2, R8, RZ, 0x181f ;  /* 0x00181fff08027589 */ /* 0x000ea800000e0000 */
[----:B------:R-:W3:Y:S04]  /*1c90*/  SHFL.IDX PT, R3, R3, 0x1, 0x181f ;  /* 0x00381f0003037f89 */ /* 0x000ee800000e0000 */
[----:B------:R-:W4:Y:S01]  /*1ca0*/  SHFL.IDX PT, R8, R8, 0x1, 0x181f ;  /* 0x00381f0008087f89 */ /* 0x000f2200000e0000 */
[----:B-1----:R-:W-:-:S04]  /*1cb0*/  @P2 LEA R4, P0, R206, R0, 0x1 ;  /* 0x00000000ce042211 */ /* 0x002fc800078008ff */
[----:B--2---:R-:W-:Y:S02]  /*1cc0*/  @P2 LEA.HI.X R5, R206, R2, R20, 0x1, P0 ;  /* 0x00000002ce052211 */ /* 0x004fe400000f0c14 */
[----:B------:R-:W-:-:S03]  /*1cd0*/  @P2 LEA R6, P0, R207, R0, 0x1 ;  /* 0x00000000cf062211 */ /* 0x000fc600078008ff */
[----:B------:R1:W-:Y:S01]  /*1ce0*/  @P2 LDGSTS.E.BYPASS.LTC128B.128 [R203+0x6100], [R4.64], !P1 ;  /* 0x0610000004cb2fae */ /* 0x0003e2000c901d46 */
[----:B------:R-:W-:Y:S02]  /*1cf0*/  @P2 ISETP.GE.AND P1, PT, R208, c[0x0][0x1d4], PT ;  /* 0x00007500d0002a0c */ /* 0x000fe40003f26270 */
[----:B------:R-:W-:-:S05]  /*1d00*/  @P2 LEA.HI.X R7, R207, R2, R15, 0x1, P0 ;  /* 0x00000002cf072211 */ /* 0x000fca00000f0c0f */
[----:B------:R3:W-:Y:S01]  /*1d10*/  @P2 LDGSTS.E.BYPASS.LTC128B.128 [R203+0x8100], [R6.64], !P5 ;  /* 0x0810000006cb2fae */ /* 0x0007e2000e901d46 */
[----:B-1----:R-:W-:Y:S01]  /*1d20*/  @P2 LEA R4, P0, R208, R0, 0x1 ;  /* 0x00000000d0042211 */ /* 0x002fe200078008ff */
[----:B------:R-:W-:-:S03]  /*1d30*/  IMAD R0, R9, c[0x0][0x208], RZ ;  /* 0x0000820009007a24 */ /* 0x000fc600078e02ff */
[----:B------:R-:W-:Y:S01]  /*1d40*/  @P2 LEA.HI.X R5, R208, R2, R11, 0x1, P0 ;  /* 0x00000002d0052211 */ /* 0x000fe200000f0c0b */
[----:B------:R-:W-:Y:S01]  /*1d50*/  IMAD R0, R205, c[0x0][0x20c], R0 ;  /* 0x00008300cd007a24 */ /* 0x000fe200078e0200 */
[----:B---3--:R-:W-:-:S03]  /*1d60*/  @P6 LEA R6, P0, R206, R3, 0x1 ;  /* 0x00000003ce066211 */ /* 0x008fc600078008ff */
[----:B------:R1:W-:Y:S01]  /*1d70*/  @P2 LDGSTS.E.BYPASS.LTC128B.128 [R203+0xa100], [R4.64], !P1 ;  /* 0x0a10000004cb2fae */ /* 0x0003e2000c901d46 */
[C---:B------:R-:W-:Y:S02]  /*1d80*/  @P6 ISETP.GE.AND P2, PT, R206.reuse, c[0x0][0x1d4], PT ;  /* 0x00007500ce006a0c */ /* 0x040fe40003f46270 */
[----:B------:R-:W-:Y:S02]  /*1d90*/  @P6 ISETP.GE.AND P1, PT, R207, c[0x0][0x1d4], PT ;  /* 0x00007500cf006a0c */ /* 0x000fe40003f26270 */
[----:B----4-:R-:W-:Y:S02]  /*1da0*/  @P6 LEA.HI.X R7, R206, R8, R20, 0x1, P0 ;  /* 0x00000008ce076211 */ /* 0x010fe400000f0c14 */
[----:B------:R-:W-:-:S07]  /*1db0*/  @P6 ISETP.GE.AND P0, PT, R208, c[0x0][0x1d4], PT ;  /* 0x00007500d0006a0c */ /* 0x000fce0003f06270 */
[----:B------:R2:W-:Y:S01]  /*1dc0*/  @P6 LDGSTS.E.BYPASS.LTC128B.128 [R203+0x7100], [R6.64], !P2 ;  /* 0x0710000006cb6fae */ /* 0x0005e2000d101d46 */
[----:B-1----:R-:W-:-:S04]  /*1dd0*/  @P6 LEA R4, P5, R207, R3, 0x1 ;  /* 0x00000003cf046211 */ /* 0x002fc800078a08ff */
[----:B------:R-:W-:Y:S02]  /*1de0*/  @P6 LEA.HI.X R5, R207, R8, R15, 0x1, P5 ;  /* 0x00000008cf056211 */ /* 0x000fe400028f0c0f */
[----:B------:R-:W-:-:S03]  /*1df0*/  @P6 LEA R2, P5, R208, R3, 0x1 ;  /* 0x00000003d0026211 */ /* 0x000fc600078a08ff */
[----:B------:R2:W-:Y:S01]  /*1e00*/  @P6 LDGSTS.E.BYPASS.LTC128B.128 [R203+0x9100], [R4.64], !P1 ;  /* 0x0910000004cb6fae */ /* 0x0005e2000c901d46 */
[----:B------:R-:W-:Y:S01]  /*1e10*/  @P6 LEA.HI.X R3, R208, R8, R11, 0x1, P5 ;  /* 0x00000008d0036211 */ /* 0x000fe200028f0c0b */
[----:B------:R-:W-:-:S04]  /*1e20*/  IMAD R8, R10, c[0x0][0x218], RZ ;  /* 0x000086000a087a24 */ /* 0x000fc800078e02ff */
[----:B------:R1:W-:Y:S01]  /*1e30*/  @P6 LDGSTS.E.BYPASS.LTC128B.128 [R203+0xb100], [R2.64], !P0 ;  /* 0x0b10000002cb6fae */ /* 0x0003e2000c101d46 */
[----:B------:R-:W-:-:S03]  /*1e40*/  IMAD R8, R202, c[0x0][0x21c], R8 ;  /* 0x00008700ca087a24 */ /* 0x000fc600078e0208 */
[----:B------:R-:W0:Y:S01]  /*1e50*/  LDGDEPBAR ;  /* 0x00000000000079af */ /* 0x000e220000000000 */
[----:B-1----:R-:W-:Y:S01]  /*1e60*/  IMAD.WIDE.U32 R2, R205, c[0x0][0x208], RZ ;  /* 0x00008200cd027a25 */ /* 0x002fe200078e00ff */
[----:B------:R-:W-:-:S04]  /*1e70*/  DEPBAR.LE SB0, 0x1 ;  /* 0x000080400000791a */ /* 0x000fc80000000000 */
[----:B------:R-:W-:-:S04]  /*1e80*/  DEPBAR.LE SB0, 0x0 ;  /* 0x000080000000791a */ /* 0x000fc80000000000 */
[----:B------:R-:W-:Y:S01]  /*1e90*/  BAR.SYNC.DEFER_BLOCKING 0x0 ;  /* 0x0000000000007b1d */ /* 0x000fe20000010000 */
[----:B------:R-:W-:Y:S02]  /*1ea0*/  IMAD.IADD R3, R3, 0x1, R0 ;  /* 0x0000000103037824 */ /* 0x000fe400078e0200 */
[----:B------:R-:W-:Y:S02]  /*1eb0*/  IMAD R0, R14, c[0x0][0x210], RZ ;  /* 0x000084000e007a24 */ /* 0x000fe400078e02ff */
[----:B------:R-:W-:-:S04]  /*1ec0*/  IMAD.WIDE.U32 R2, R202, c[0x0][0x218], R2 ;  /* 0x00008600ca027a25 */ /* 0x000fc800078e0002 */
[----:B------:R-:W-:-:S05]  /*1ed0*/  IMAD R0, R231, c[0x0][0x214], R0 ;  /* 0x00008500e7007a24 */ /* 0x000fca00078e0200 */
[----:B------:R-:W-:Y:S02]  /*1ee0*/  IADD3 R227, R225, R0, RZ ;  /* 0x00000000e1e37210 */ /* 0x000fe40007ffe0ff */
[----:B------:R-:W-:-:S04]  /*1ef0*/  IADD3 R0, P0, R2, R224, RZ ;  /* 0x000000e002007210 */ /* 0x000fc80007f1e0ff */
[----:B------:R-:W-:Y:S02]  /*1f00*/  IADD3.X R3, R227, R3, R8, P0, !PT ;  /* 0x00000003e3037210 */ /* 0x000fe400007fe408 */
[C---:B------:R-:W-:Y:S01]  /*1f10*/  LEA R2, P0, R0.reuse, c[0x0][0x1f8], 0x1 ;  /* 0x00007e0000027a11 */ /* 0x040fe200078008ff */
[----:B--2---:R-:W-:Y:S03]  /*1f20*/  LDSM.16.M88.4 R4, [R197] ;  /* 0x00000000c504783b */ /* 0x004fe60000000200 */
[----:B------:R-:W-:Y:S01]  /*1f30*/  LEA.HI.X R8, R0, c[0x0][0x1fc], R3, 0x1, P0 ;  /* 0x00007f0000087a11 */ /* 0x000fe200000f0c03 */
[----:B------:R-:W-:Y:S01]  /*1f40*/  LDSM.16.M88.4 R16, [R184] ;  /* 0x00000000b810783b */ /* 0x000fe20000000200 */
[----:B------:R-:W-:Y:S02]  /*1f50*/  R2P PR, R217, 0x6 ;  /* 0x00000006d9007804 */ /* 0x000fe40000000000 */
[----:B------:R-:W-:Y:S01]  /*1f60*/  ISETP.GE.AND P5, PT, R206, c[0x0][0x1d4], PT ;  /* 0x00007500ce007a0c */ /* 0x000fe20003fa6270 */
[----:B------:R-:W1:Y:S04]  /*1f70*/  SHFL.IDX PT, R0, R2, RZ, 0x181f ;  /* 0x00181fff02007589 */ /* 0x000e6800000e0000 */
[----:B------:R-:W2:Y:S04]  /*1f80*/  SHFL.IDX PT, R3, R8, RZ, 0x181f ;  /* 0x00181fff08037589 */ /* 0x000ea800000e0000 */
[----:B------:R-:W3:Y:S02]  /*1f90*/  SHFL.IDX PT, R2, R2, 0x1, 0x181f ;  /* 0x00381f0002027f89 */ /* 0x000ee400000e0000 */
[----:B------:R-:W-:-:S02]  /*1fa0*/  @P1 IADD3 R103, R184, -0x20, RZ ;  /* 0xffffffe0b8671810 */ /* 0x000fc40007ffe0ff */
[----:B------:R-:W-:Y:S04]  /*1fb0*/  LDSM.16.M88.4 R40, [R184+0x800] ;  /* 0x00080000b828783b */ /* 0x000fe80000000200 */
[----:B------:R-:W4:Y:S04]  /*1fc0*/  SHFL.IDX PT, R12, R8, 0x1, 0x181f ;  /* 0x00381f00080c7f89 */ /* 0x000f2800000e0000 */
[----:B------:R-:W5:Y:S01]  /*1fd0*/  LDSM.16.M88.4 R32, [R184+0x1000] ;  /* 0x00100000b820783b */ /* 0x000f620000000200 */
[----:B-1----:R-:W-:-:S03]  /*1fe0*/  IADD3 R14, P1, R0, R107, RZ ;  /* 0x0000006b000e7210 */ /* 0x002fc60007f3e0ff */
[----:B------:R-:W1:Y:S01]  /*1ff0*/  LDSM.16.M88.4 R24, [R184+0x1800] ;  /* 0x00180000b818783b */ /* 0x000e620000000200 */
[----:B--2---:R-:W-:-:S03]  /*2000*/  IADD3.X R15, R3, R102, RZ, P1, !PT ;  /* 0x00000066030f7210 */ /* 0x004fc60000ffe4ff */
[----:B------:R-:W-:Y:S01]  /*2010*/  LDSM.16.M88.4 R8, [R198] ;  /* 0x00000000c608783b */ /* 0x000fe20000000200 */
[----:B---3--:R-:W-:-:S03]  /*2020*/  IADD3 R20, P1, R2, R106, RZ ;  /* 0x0000006a02147210 */ /* 0x008fc60007f3e0ff */
[----:B------:R-:W2:Y:S01]  /*2030*/  LDSM.16.M88.4 R36, [R103] ;  /* 0x000000006724783b */ /* 0x000ea20000000200 */
[----:B------:R-:W-:Y:S03]  /*2040*/  HMMA.16816.F32 R44, R4, R18, RZ ;  /* 0x00000012042c723c */ /* 0x000fe600000018ff */
[----:B------:R-:W-:Y:S01]  /*2050*/  LDSM.16.M88.4 R72, [R103+0x1000] ;  /* 0x001000006748783b */ /* 0x000fe20000000200 */
[----:B----4-:R-:W-:-:S03]  /*2060*/  IMAD.X R21, R12, 0x1, R101, P1 ;  /* 0x000000010c157824 */ /* 0x010fc600008e0665 */
[----:B------:R-:W-:Y:S01]  /*2070*/  LDSM.16.M88.4 R88, [R103+0x1800] ;  /* 0x001800006758783b */ /* 0x000fe20000000200 */
[-C--:B------:R-:W-:Y:S01]  /*2080*/  IADD3 R18, P0, R0, R105.reuse, RZ ;  /* 0x0000006900127210 */ /* 0x080fe20007f1e0ff */
[C---:B------:R-:W-:Y:S04]  /*2090*/  HMMA.16816.F32 R28, R4.reuse, R16, RZ ;  /* 0x00000010041c723c */ /* 0x040fe800000018ff */
[--C-:B------:R-:W-:Y:S01]  /*20a0*/  IMAD.X R19, R3, 0x1, R100.reuse, P0 ;  /* 0x0000000103137824 */ /* 0x100fe200000e0664 */
[----:B------:R-:W-:Y:S02]  /*20b0*/  IADD3 R22, P0, R2, R105, RZ ;  /* 0x0000006902167210 */ /* 0x000fe40007f1e0ff */
[----:B------:R-:W-:Y:S01]  /*20c0*/  IADD3 R16, P6, R0, R106, RZ ;  /* 0x0000006a00107210 */ /* 0x000fe20007fde0ff */
[----:B------:R-:W-:Y:S01]  /*20d0*/  HMMA.16816.F32 R48, R4, R40, RZ ;  /* 0x000000280430723c */ /* 0x000fe200000018ff */
[----:B------:R-:W-:Y:S01]  /*20e0*/  MOV R0, 0x40 ;  /* 0x0000004000007802 */ /* 0x000fe20000000f00 */
[----:B------:R-:W-:Y:S01]  /*20f0*/  IMAD.X R23, R12, 0x1, R100, P0 ;  /* 0x000000010c177824 */ /* 0x000fe200000e0664 */
[----:B------:R-:W-:Y:S01]  /*2100*/  ISETP.LT.OR P0, PT, R13, 0x1, P5 ;  /* 0x000000010d00780c */ /* 0x000fe20002f01670 */
[----:B------:R-:W-:Y:S01]  /*2110*/  IMAD.X R17, R3, 0x1, R101, P6 ;  /* 0x0000000103117824 */ /* 0x000fe200030e0665 */
[----:B------:R-:W-:-:S02]  /*2120*/  ISETP.GE.AND P6, PT, R207, c[0x0][0x1d4], PT ;  /* 0x00007500cf007a0c */ /* 0x000fc40003fc6270 */
[C---:B------:R-:W-:Y:S01]  /*2130*/  ISETP.LT.OR P5, PT, R13.reuse, 0x21, P5 ;  /* 0x000000210d00780c */ /* 0x040fe20002fa1670 */
[----:B------:R-:W-:Y:S01]  /*2140*/  HMMA.16816.F32 R52, R4, R42, RZ ;  /* 0x0000002a0434723c */ /* 0x000fe200000018ff */
[C---:B------:R-:W-:Y:S01]  /*2150*/  ISETP.LT.OR P1, PT, R13.reuse, 0x1, P6 ;  /* 0x000000010d00780c */ /* 0x040fe20003721670 */
[----:B------:R-:W3:Y:S01]  /*2160*/  LDSM.16.M88.4 R40, [R103+0x800] ;  /* 0x000800006728783b */ /* 0x000ee20000000200 */
[----:B------:R-:W-:Y:S02]  /*2170*/  ISETP.LT.OR P6, PT, R13, 0x21, P6 ;  /* 0x000000210d00780c */ /* 0x000fe400037c1670 */
[----:B------:R-:W-:-:S03]  /*2180*/  SEL R0, R0, 0xffffffc0, !P2 ;  /* 0xffffffc000007807 */ /* 0x000fc60005000000 */
[----:B------:R-:W-:Y:S01]  /*2190*/  @!PT LDS RZ, [RZ] ;  /* 0x00000000fffff984 */ /* 0x000fe20000000800 */
[----:B------:R-:W-:Y:S01]  /*21a0*/  @!PT LDS RZ, [RZ] ;  /* 0x00000000fffff984 */ /* 0x000fe20000000800 */
[----:B------:R-:W-:Y:S01]  /*21b0*/  @!PT LDS RZ, [RZ] ;  /* 0x00000000fffff984 */ /* 0x000fe20000000800 */
[----:B------:R4:W-:Y:S01]  /*21c0*/  LDGSTS.E.BYPASS.LTC128B.128 [R203+0x100], [R18.64], !P0 ;  /* 0x0010000012cb7fae */ /* 0x0009e2000c101d46 */
[----:B------:R-:W-:Y:S01]  /*21d0*/  ISETP.GE.AND P0, PT, R208, c[0x0][0x1d4], PT ;  /* 0x00007500d0007a0c */ /* 0x000fe20003f06270 */
[----:B------:R-:W-:Y:S01]  /*21e0*/  IMAD.IADD R186, R184, 0x1, R0 ;  /* 0x00000001b8ba7824 */ /* 0x000fe200078e0200 */
[C---:B-----5:R-:W-:Y:S03]  /*21f0*/  HMMA.16816.F32 R56, R4.reuse, R32, RZ ;  /* 0x000000200438723c */ /* 0x060fe600000018ff */
[----:B------:R4:W-:Y:S01]  /*2200*/  LDGSTS.E.BYPASS.LTC128B.128 [R203+0x2100], [R16.64], !P1 ;  /* 0x0210000010cb7fae */ /* 0x0009e2000c901d46 */
[C---:B------:R-:W-:Y:S02]  /*2210*/  ISETP.LT.OR P1, PT, R13.reuse, 0x1, P0 ;  /* 0x000000010d00780c */ /* 0x040fe40000721670 */
[----:B------:R-:W-:Y:S02]  /*2220*/  ISETP.LT.OR P0, PT, R13, 0x21, P0 ;  /* 0x000000210d00780c */ /* 0x000fe40000701670 */
[C---:B------:R-:W-:Y:S08]  /*2230*/  HMMA.16816.F32 R68, R4.reuse, R34, RZ ;  /* 0x000000220444723c */ /* 0x040ff000000018ff */
[----:B-1----:R-:W-:Y:S01]  /*2240*/  HMMA.16816.F32 R76, R4, R24, RZ ;  /* 0x00000018044c723c */ /* 0x002fe200000018ff */
[----:B------:R1:W-:Y:S01]  /*2250*/  LDGSTS.E.BYPASS.LTC128B.128 [R203+0x4100], [R14.64], !P1 ;  /* 0x041000000ecb7fae */ /* 0x0003e2000c901d46 */
[----:B------:R-:W-:-:S03]  /*2260*/  IADD3 R2, P1, R2, R107, RZ ;  /* 0x0000006b02027210 */ /* 0x000fc60007f3e0ff */
[----:B------:R5:W-:Y:S02]  /*2270*/  LDGSTS.E.BYPASS.LTC128B.128 [R203+0x1100], [R22.64], !P5 ;  /* 0x0110000016cb7fae */ /* 0x000be4000e901d46 */
[----:B------:R-:W-:Y:S01]  /*2280*/  IMAD.X R3, R12, 0x1, R102, P1 ;  /* 0x000000010c037824 */ /* 0x000fe200008e0666 */
[----:B------:R-:W-:Y:S01]  /*2290*/  HMMA.16816.F32 R64, R4, R26, RZ ;  /* 0x0000001a0440723c */ /* 0x000fe200000018ff */
[----:B------:R5:W-:Y:S01]  /*22a0*/  LDGSTS.E.BYPASS.LTC128B.128 [R203+0x3100], [R20.64], !P6 ;  /* 0x0310000014cb7fae */ /* 0x000be2000f101d46 */
[----:B------:R-:W-:-:S03]  /*22b0*/  ISETP.GT.AND P1, PT, R216, 0x3f, PT ;  /* 0x0000003fd800780c */ /* 0x000fc60003f24270 */
[----:B------:R5:W-:Y:S01]  /*22c0*/  LDGSTS.E.BYPASS.LTC128B.128 [R203+0x5100], [R2.64], !P0 ;  /* 0x0510000002cb7fae */ /* 0x000be2000c101d46 */
[----:B------:R-:W-:Y:S02]  /*22d0*/  ISETP.GE.AND P0, PT, R213, 0x2, PT ;  /* 0x00000002d500780c */ /* 0x000fe40003f06270 */
[C---:B--2---:R-:W-:Y:S01]  /*22e0*/  HMMA.16816.F32 R28, R8.reuse, R36, R28 ;  /* 0x00000024081c723c */ /* 0x044fe2000000181c */
[----:B------:R-:W-:Y:S04]  /*22f0*/  LDSM.16.M88.4 R4, [R200] ;  /* 0x00000000c804783b */ /* 0x000fe80000000200 */
[----:B------:R-:W-:Y:S03]  /*2300*/  LDSM.16.M88.4 R60, [R186+0x800] ;  /* 0x00080000ba3c783b */ /* 0x000fe60000000200 */
[C---:B------:R-:W-:Y:S01]  /*2310*/  HMMA.16816.F32 R24, R8.reuse, R38, R44 ;  /* 0x000000260818723c */ /* 0x040fe2000000182c */
[----:B------:R-:W-:Y:S04]  /*2320*/  LDSM.16.M88.4 R80, [R186+0x1000] ;  /* 0x00100000ba50783b */ /* 0x000fe80000000200 */
[----:B-1----:R-:W1:Y:S03]  /*2330*/  LDSM.16.M88.4 R12, [R186] ;  /* 0x00000000ba0c783b */ /* 0x002e660000000200 */
[----:B---3--:R-:W-:Y:S01]  /*2340*/  HMMA.16816.F32 R32, R8, R40, R48 ;  /* 0x000000280820723c */ /* 0x008fe20000001830 */
[----:B----4-:R-:W-:Y:S04]  /*2350*/  LDSM.16.M88.4 R16, [R199] ;  /* 0x00000000c710783b */ /* 0x010fe80000000200 */
[----:B------:R-:W0:Y:S01]  /*2360*/  LDGDEPBAR ;  /* 0x00000000000079af */ /* 0x000e220000000000 */
[----:B-----5:R-:W-:-:S02]  /*2370*/  IADD3 R2, R103, 0x4000, RZ ;  /* 0x0000400067027810 */ /* 0x020fc40007ffe0ff */
[----:B------:R-:W-:Y:S02]  /*2380*/  HMMA.16816.F32 R36, R8, R42, R52 ;  /* 0x0000002a0824723c */ /* 0x000fe40000001834 */
[----:B------:R-:W-:-:S06]  /*2390*/  IADD3 R185, R2, R0, RZ ;  /* 0x0000000002b97210 */ /* 0x000fcc0007ffe0ff */
[C---:B------:R-:W-:Y:S01]  /*23a0*/  HMMA.16816.F32 R40, R8.reuse, R72, R56 ;  /* 0x000000480828723c */ /* 0x040fe20000001838 */
[----:B------:R-:W2:Y:S04]  /*23b0*/  LDSM.16.M88.4 R56, [R186+0x1800] ;  /* 0x00180000ba38783b */ /* 0x000ea80000000200 */
[----:B------:R-:W3:Y:S03]  /*23c0*/  LDSM.16.M88.4 R84, [R185+-0x4000] ;  /* 0xffc00000b954783b */ /* 0x000ee60000000200 */
[C---:B------:R-:W-:Y:S01]  /*23d0*/  HMMA.16816.F32 R48, R8.reuse, R74, R68 ;  /* 0x0000004a0830723c */ /* 0x040fe20000001844 */
[----:B------:R-:W4:Y:S04]  /*23e0*/  LDSM.16.M88.4 R92, [R185+-0x3800] ;  /* 0xffc80000b95c783b */ /* 0x000f280000000200 */
[----:B------:R-:W5:Y:S03]  /*23f0*/  LDSM.16.M88.4 R96, [R185+-0x3000] ;  /* 0xffd00000b960783b */ /* 0x000f660000000200 */
[C---:B------:R-:W-:Y:S01]  /*2400*/  HMMA.16816.F32 R52, R8.reuse, R88, R76 ;  /* 0x000000580834723c */ /* 0x040fe2000000184c */
[----:B------:R-:W-:Y:S04]  /*2410*/  LDSM.16.M88.4 R72, [R184+0x2800] ;  /* 0x00280000b848783b */ /* 0x000fe80000000200 */
[----:B------:R-:W-:Y:S03]  /*2420*/  LDSM.16.M88.4 R68, [R103+0x2000] ;  /* 0x002000006744783b */ /* 0x000fe60000000200 */
[----:B------:R-:W-:Y:S01]  /*2430*/  HMMA.16816.F32 R44, R8, R90, R64 ;  /* 0x0000005a082c723c */ /* 0x000fe20000001840 */
[----:B------:R-:W-:Y:S04]  /*2440*/  LDSM.16.M88.4 R64, [R184+0x2000] ;  /* 0x00200000b840783b */ /* 0x000fe80000000200 */
[----:B------:R-:W-:Y:S03]  /*2450*/  LDSM.16.M88.4 R88, [R184+0x3000] ;  /* 0x00300000b858783b */ /* 0x000fe60000000200 */
[C---:B-1----:R-:W-:Y:S01]  /*2460*/  HMMA.16816.F32 R20, R4.reuse, R12, R28 ;  /* 0x0000000c0414723c */ /* 0x042fe2000000181c */
[----:B------:R-:W-:Y:S07]  /*2470*/  LDSM.16.M88.4 R76, [R103+0x2800] ;  /* 0x00280000674c783b */ /* 0x000fee0000000200 */
[C---:B------:R-:W-:Y:S08]  /*2480*/  HMMA.16816.F32 R28, R4.reuse, R60, R32 ;  /* 0x0000003c041c723c */ /* 0x040ff00000001820 */
[C---:B------:R-:W-:Y:S01]  /*2490*/  HMMA.16816.F32 R32, R4.reuse, R62, R36 ;  /* 0x0000003e0420723c */ /* 0x040fe20000001824 */
[----:B------:R-:W1:Y:S07]  /*24a0*/  LDSM.16.M88.4 R60, [R185+-0x2800] ;  /* 0xffd80000b93c783b */ /* 0x000e6e0000000200 */
[C---:B------:R-:W-:Y:S01]  /*24b0*/  HMMA.16816.F32 R8, R4.reuse, R14, R24 ;  /* 0x0000000e0408723c */ /* 0x040fe20000001818 */
[----:B------:R-:W1:Y:S07]  /*24c0*/  LDSM.16.M88.4 R12, [R197+0x4000] ;  /* 0x00400000c50c783b */ /* 0x000e6e0000000200 */
[C---:B------:R-:W-:Y:S08]  /*24d0*/  HMMA.16816.F32 R36, R4.reuse, R80, R40 ;  /* 0x000000500424723c */ /* 0x040ff00000001828 */
[C---:B------:R-:W-:Y:S01]  /*24e0*/  HMMA.16816.F32 R48, R4.reuse, R82, R48 ;  /* 0x000000520430723c */ /* 0x040fe20000001830 */
[----:B------:R-:W-:Y:S07]  /*24f0*/  LDSM.16.M88.4 R80, [R186+0x2800] ;  /* 0x00280000ba50783b */ /* 0x000fee0000000200 */
[C---:B--2---:R-:W-:Y:S08]  /*2500*/  HMMA.16816.F32 R52, R4.reuse, R56, R52 ;  /* 0x000000380434723c */ /* 0x044ff00000001834 */
[----:B------:R-:W-:Y:S01]  /*2510*/  HMMA.16816.F32 R40, R4, R58, R44 ;  /* 0x0000003a0428723c */ /* 0x000fe2000000182c */
[----:B------:R-:W2:Y:S07]  /*2520*/  LDSM.16.M88.4 R56, [R184+0x3800] ;  /* 0x00380000b838783b */ /* 0x000eae0000000200 */
[C---:B---3--:R-:W-:Y:S08]  /*2530*/  HMMA.16816.F32 R24, R16.reuse, R84, R20 ;  /* 0x000000541018723c */ /* 0x048ff00000001814 */
[C---:B------:R-:W-:Y:S01]  /*2540*/  HMMA.16816.F32 R20, R16.reuse, R86, R8 ;  /* 0x000000561014723c */ /* 0x040fe20000001808 */
[----:B------:R-:W3:Y:S04]  /*2550*/  LDSM.16.M88.4 R8, [R198+0x4000] ;  /* 0x00400000c608783b */ /* 0x000ee80000000200 */
[----:B------:R-:W-:Y:S03]  /*2560*/  LDSM.16.M88.4 R84, [R186+0x3000] ;  /* 0x00300000ba54783b */ /* 0x000fe60000000200 */
[C---:B----4-:R-:W-:Y:S08]  /*2570*/  HMMA.16816.F32 R4, R16.reuse, R92, R28 ;  /* 0x0000005c1004723c */ /* 0x050ff0000000181c */
[C---:B------:R-:W-:Y:S01]  /*2580*/  HMMA.16816.F32 R32, R16.reuse, R94, R32 ;  /* 0x0000005e1020723c */ /* 0x040fe20000001820 */
[----:B------:R-:W4:Y:S07]  /*2590*/  LDSM.16.M88.4 R92, [R103+0x3000] ;  /* 0x00300000675c783b */ /* 0x000f2e0000000200 */
[C---:B-----5:R-:W-:Y:S08]  /*25a0*/  HMMA.16816.F32 R36, R16.reuse, R96, R36 ;  /* 0x000000601024723c */ /* 0x060ff00000001824 */
[C---:B------:R-:W-:Y:S08]  /*25b0*/  HMMA.16816.F32 R44, R16.reuse, R98, R48 ;  /* 0x00000062102c723c */ /* 0x040ff00000001830 */
[C---:B-1----:R-:W-:Y:S08]  /*25c0*/  HMMA.16816.F32 R52, R16.reuse, R60, R52 ;  /* 0x0000003c1034723c */ /* 0x042ff00000001834 */
[----:B------:R-:W-:Y:S01]  /*25d0*/  HMMA.16816.F32 R40, R16, R62, R40 ;  /* 0x0000003e1028723c */ /* 0x000fe20000001828 */
[----:B------:R-:W1:Y:S07]  /*25e0*/  LDSM.16.M88.4 R60, [R103+0x3800] ;  /* 0x00380000673c783b */ /* 0x000e6e0000000200 */
[C---:B------:R-:W-:Y:S08]  /*25f0*/  HMMA.16816.F32 R28, R12.reuse, R64, R24 ;  /* 0x000000400c1c723c */ /* 0x040ff00000001818 */
[C---:B------:R-:W-:Y:S01]  /*2600*/  HMMA.16816.F32 R24, R12.reuse, R66, R20 ;  /* 0x000000420c18723c */ /* 0x040fe20000001814 */
[----:B------:R-:W-:Y:S07]  /*2610*/  LDSM.16.M88.4 R64, [R186+0x3800] ;  /* 0x00380000ba40783b */ /* 0x000fee0000000200 */
[C---:B------:R-:W-:Y:S01]  /*2620*/  HMMA.16816.F32 R20, R12.reuse, R72, R4 ;  /* 0x000000480c14723c */ /* 0x040fe20000001804 */
[----:B------:R-:W-:Y:S07]  /*2630*/  LDSM.16.M88.4 R4, [R200+0x4000] ;  /* 0x00400000c804783b */ /* 0x000fee0000000200 */
[C---:B------:R-:W-:Y:S01]  /*2640*/  HMMA.16816.F32 R16, R12.reuse, R74, R32 ;  /* 0x0000004a0c10723c */ /* 0x040fe20000001820 */
[----:B------:R-:W5:Y:S07]  /*2650*/  LDSM.16.M88.4 R72, [R186+0x2000] ;  /* 0x00200000ba48783b */ /* 0x000f6e0000000200 */
[C---:B------:R-:W-:Y:S08]  /*2660*/  HMMA.16816.F32 R36, R12.reuse, R88, R36 ;  /* 0x000000580c24723c */ /* 0x040ff00000001824 */
[C---:B------:R-:W-:Y:S08]  /*2670*/  HMMA.16816.F32 R48, R12.reuse, R90, R44 ;  /* 0x0000005a0c30723c */ /* 0x040ff0000000182c */
[C---:B--2---:R-:W-:Y:S08]  /*2680*/  HMMA.16816.F32 R44, R12.reuse, R56, R52 ;  /* 0x000000380c2c723c */ /* 0x044ff00000001834 */
[----:B------:R-:W-:Y:S08]  /*2690*/  HMMA.16816.F32 R40, R12, R58, R40 ;  /* 0x0000003a0c28723c */ /* 0x000ff00000001828 */
[C---:B---3--:R-:W-:Y:S08]  /*26a0*/  HMMA.16816.F32 R32, R8.reuse, R68, R28 ;  /* 0x000000440820723c */ /* 0x048ff0000000181c */
[C---:B------:R-:W-:Y:S01]  /*26b0*/  HMMA.16816.F32 R28, R8.reuse, R70, R24 ;  /* 0x00000046081c723c */ /* 0x040fe20000001818 */
[----:B------:R-:W-:Y:S07]  /*26c0*/  LDSM.16.M88.4 R68, [R185+-0x2000] ;  /* 0xffe00000b944783b */ /* 0x000fee0000000200 */
[C---:B------:R-:W-:Y:S01]  /*26d0*/  HMMA.16816.F32 R24, R8.reuse, R76, R20 ;  /* 0x0000004c0818723c */ /* 0x040fe20000001814 */
[----:B------:R-:W2:Y:S07]  /*26e0*/  LDSM.16.M88.4 R20, [R199+0x4000] ;  /* 0x00400000c714783b */ /* 0x000eae0000000200 */
[C---:B------:R-:W-:Y:S01]  /*26f0*/  HMMA.16816.F32 R16, R8.reuse, R78, R16 ;  /* 0x0000004e0810723c */ /* 0x040fe20000001810 */
[----:B------:R-:W3:Y:S07]  /*2700*/  LDSM.16.M88.4 R76, [R185+-0x1800] ;  /* 0xffe80000b94c783b */ /* 0x000eee0000000200 */
[C---:B----4-:R-:W-:Y:S08]  /*2710*/  HMMA.16816.F32 R12, R8.reuse, R92, R36 ;  /* 0x0000005c080c723c */ /* 0x050ff00000001824 */
[C---:B------:R-:W-:Y:S08]  /*2720*/  HMMA.16816.F32 R56, R8.reuse, R94, R48 ;  /* 0x0000005e0838723c */ /* 0x040ff00000001830 */
[C---:B-1----:R-:W-:Y:S08]  /*2730*/  HMMA.16816.F32 R48, R8.reuse, R60, R44 ;  /* 0x0000003c0830723c */ /* 0x042ff0000000182c */
[----:B------:R-:W-:Y:S01]  /*2740*/  HMMA.16816.F32 R44, R8, R62, R40 ;  /* 0x0000003e082c723c */ /* 0x000fe20000001828 */
[----:B------:R-:W-:Y:S04]  /*2750*/  LDSM.16.M88.4 R60, [R184+0x4000] ;  /* 0x00400000b83c783b */ /* 0x000fe80000000200 */
[----:B------:R-:W-:Y:S03]  /*2760*/  LDSM.16.M88.4 R40, [R185+-0x1000] ;  /* 0xfff00000b928783b */ /* 0x000fe60000000200 */
[C---:B-----5:R-:W-:Y:S08]  /*2770*/  HMMA.16816.F32 R36, R4.reuse, R72, R32 ;  /* 0x000000480424723c */ /* 0x060ff00000001820 */
[C---:B------:R-:W-:Y:S01]  /*2780*/  HMMA.16816.F32 R52, R4.reuse, R82, R16 ;  /* 0x000000520434723c */ /* 0x040fe20000001810 */
[----:B------:R-:W1:Y:S07]  /*2790*/  LDSM.16.M88.4 R16, [R197+0x8000] ;  /* 0x00800000c510783b */ /* 0x000e6e0000000200 */
[C---:B------:R-:W-:Y:S08]  /*27a0*/  HMMA.16816.F32 R32, R4.reuse, R80, R24 ;  /* 0x000000500420723c */ /* 0x040ff00000001818 */
[C---:B------:R-:W-:Y:S01]  /*27b0*/  HMMA.16816.F32 R28, R4.reuse, R74, R28 ;  /* 0x0000004a041c723c */ /* 0x040fe2000000181c */
[----:B------:R-:W-:Y:S07]  /*27c0*/  LDSM.16.M88.4 R72, [R184+0x5800] ;  /* 0x00580000b848783b */ /* 0x000fee0000000200 */
[C---:B------:R-:W-:Y:S01]  /*27d0*/  HMMA.16816.F32 R24, R4.reuse, R84, R12 ;  /* 0x000000540418723c */ /* 0x040fe2000000180c */
[----:B------:R-:W-:Y:S07]  /*27e0*/  LDSM.16.M88.4 R12, [R198+0x8000] ;  /* 0x00800000c60c783b */ /* 0x000fee0000000200 */
[C---:B------:R-:W-:Y:S01]  /*27f0*/  HMMA.16816.F32 R8, R4.reuse, R86, R56 ;  /* 0x000000560408723c */ /* 0x040fe20000001838 */
[----:B------:R-:W4:Y:S04]  /*2800*/  LDSM.16.M88.4 R84, [R185+-0x800] ;  /* 0xfff80000b954783b */ /* 0x000f280000000200 */
[----:B------:R-:W-:Y:S03]  /*2810*/  LDSM.16.M88.4 R56, [R185] ;  /* 0x00000000b938783b */ /* 0x000fe60000000200 */
[C---:B------:R-:W-:Y:S08]  /*2820*/  HMMA.16816.F32 R48, R4.reuse, R64, R48 ;  /* 0x000000400430723c */ /* 0x040ff00000001830 */
[----:B------:R-:W-:Y:S01]  /*2830*/  HMMA.16816.F32 R92, R4, R66, R44 ;  /* 0x00000042045c723c */ /* 0x000fe2000000182c */
[----:B------:R-:W-:Y:S04]  /*2840*/  LDSM.16.M88.4 R64, [R103+0x4800] ;  /* 0x004800006740783b */ /* 0x000fe80000000200 */
[----:B------:R-:W-:Y:S03]  /*2850*/  LDSM.16.M88.4 R44, [R184+0x5000] ;  /* 0x00500000b82c783b */ /* 0x000fe60000000200 */
[C---:B--2---:R-:W-:Y:S01]  /*2860*/  HMMA.16816.F32 R4, R20.reuse, R68, R36 ;  /* 0x000000441404723c */ /* 0x044fe20000001824 */
[----:B------:R-:W2:Y:S07]  /*2870*/  LDSM.16.M88.4 R36, [R103+0x4000] ;  /* 0x004000006724783b */ /* 0x000eae0000000200 */
[C---:B------:R-:W-:Y:S08]  /*2880*/  HMMA.16816.F32 R28, R20.reuse, R70, R28 ;  /* 0x00000046141c723c */ /* 0x040ff0000000181c */
[----:B---3--:R-:W-:Y:S01]  /*2890*/  HMMA.16816.F32 R68, R20, R78, R52 ;  /* 0x0000004e1444723c */ /* 0x008fe20000001834 */
[----:B------:R-:W3:Y:S07]  /*28a0*/  LDSM.16.M88.4 R52, [R184+0x4800] ;  /* 0x00480000b834783b */ /* 0x000eee0000000200 */
[----:B-1----:R-:W-:Y:S08]  /*28b0*/  HMMA.16816.F32 R4, R16, R60, R4 ;  /* 0x0000003c1004723c */ /* 0x002ff00000001804 */
[C---:B------:R-:W-:Y:S08]  /*28c0*/  HMMA.16816.F32 R32, R20.reuse, R76, R32 ;  /* 0x0000004c1420723c */ /* 0x040ff00000001820 */
[C---:B------:R-:W-:Y:S01]  /*28d0*/  HMMA.16816.F32 R76, R20.reuse, R42, R8 ;  /* 0x0000002a144c723c */ /* 0x040fe20000001808 */
[----:B------:R-:W-:Y:S07]  /*28e0*/  LDSM.16.M88.4 R8, [R200+0x8000] ;  /* 0x00800000c808783b */ /* 0x000fee0000000200 */
[----:B----4-:R-:W-:Y:S01]  /*28f0*/  HMMA.16816.F32 R88, R20, R84, R48 ;  /* 0x000000541458723c */ /* 0x010fe20000001830 */
[----:B------:R-:W1:Y:S07]  /*2900*/  LDSM.16.M88.4 R48, [R186+0x4000] ;  /* 0x00400000ba30783b */ /* 0x000e6e0000000200 */
[----:B------:R-:W-:Y:S01]  /*2910*/  HMMA.16816.F32 R28, R16, R62, R28 ;  /* 0x0000003e101c723c */ /* 0x000fe2000000181c */
[----:B------:R-:W-:Y:S07]  /*2920*/  LDSM.16.M88.4 R60, [R186+0x4800] ;  /* 0x00480000ba3c783b */ /* 0x000fee0000000200 */
[----:B------:R-:W-:Y:S08]  /*2930*/  HMMA.16816.F32 R80, R20, R40, R24 ;  /* 0x000000281450723c */ /* 0x000ff00000001818 */
[----:B--2---:R-:W-:Y:S01]  /*2940*/  HMMA.16816.F32 R24, R12, R36, R4 ;  /* 0x000000240c18723c */ /* 0x004fe20000001804 */
[----:B------:R-:W2:Y:S07]  /*2950*/  LDSM.16.M88.4 R4, [R199+0x8000] ;  /* 0x00800000c704783b */ /* 0x000eae0000000200 */
[----:B---3--:R-:W-:Y:S08]  /*2960*/  HMMA.16816.F32 R32, R16, R52, R32 ;  /* 0x000000341020723c */ /* 0x008ff00000001820 */
[----:B------:R-:W-:Y:S08]  /*2970*/  HMMA.16816.F32 R28, R12, R38, R28 ;  /* 0x000000260c1c723c */ /* 0x000ff0000000181c */
[----:B------:R-:W-:Y:S01]  /*2980*/  HMMA.16816.F32 R40, R16, R54, R68 ;  /* 0x000000361028723c */ /* 0x000fe20000001844 */
[----:B------:R-:W3:Y:S04]  /*2990*/  LDSM.16.M88.4 R68, [R103+0x5000] ;  /* 0x005000006744783b */ /* 0x000ee80000000200 */
[----:B------:R-:W4:Y:S03]  /*29a0*/  LDSM.16.M88.4 R52, [R185+0x800] ;  /* 0x00080000b934783b */ /* 0x000f260000000200 */
[----:B-1----:R-:W-:Y:S08]  /*29b0*/  HMMA.16816.F32 R24, R8, R48, R24 ;  /* 0x000000300818723c */ /* 0x002ff00000001818 */
[----:B------:R-:W-:Y:S08]  /*29c0*/  HMMA.16816.F32 R36, R12, R64, R32 ;  /* 0x000000400c24723c */ /* 0x000ff00000001820 */
[----:B------:R-:W-:Y:S08]  /*29d0*/  HMMA.16816.F32 R28, R8, R50, R28 ;  /* 0x00000032081c723c */ /* 0x000ff0000000181c */
[----:B------:R-:W-:Y:S08]  /*29e0*/  HMMA.16816.F32 R84, R20, R86, R92 ;  /* 0x000000561454723c */ /* 0x000ff0000000185c */
[----:B------:R-:W-:Y:S08]  /*29f0*/  HMMA.16816.F32 R20, R16, R44, R80 ;  /* 0x0000002c1014723c */ /* 0x000ff00000001850 */
[----:B------:R-:W-:Y:S08]  /*2a00*/  HMMA.16816.F32 R32, R12, R66, R40 ;  /* 0x000000420c20723c */ /* 0x000ff00000001828 */
[----:B--2---:R-:W-:Y:S08]  /*2a10*/  HMMA.16816.F32 R48, R4, R56, R24 ;  /* 0x000000380430723c */ /* 0x004ff00000001818 */
[----:B------:R-:W-:Y:S08]  /*2a20*/  HMMA.16816.F32 R36, R8, R60, R36 ;  /* 0x0000003c0824723c */ /* 0x000ff00000001824 */
[----:B------:R-:W-:Y:S01]  /*2a30*/  HMMA.16816.F32 R28, R4, R58, R28 ;  /* 0x0000003a041c723c */ /* 0x000fe2000000181c */
[----:B------:R-:W1:Y:S07]  /*2a40*/  LDSM.16.M88.4 R56, [R186+0x5000] ;  /* 0x00500000ba38783b */ /* 0x000e6e0000000200 */
[----:B------:R-:W-:Y:S01]  /*2a50*/  HMMA.16816.F32 R44, R16, R46, R76 ;  /* 0x0000002e102c723c */ /* 0x000fe2000000184c */
[----:B------:R-:W-:-:S04]  /*2a60*/  FMUL.FTZ R0, R48, c[0x0][0x320] ;  /* 0x0000c80030007a20 */ /* 0x000fc80000410000 */
[----:B------:R2:W1:Y:S03]  /*2a70*/  MUFU.TANH R77, R0 ;  /* 0x00000000004d7308 */ /* 0x0004660000002400 */
[----:B---3--:R-:W-:Y:S08]  /*2a80*/  HMMA.16816.F32 R24, R12, R68, R20 ;  /* 0x000000440c18723c */ /* 0x008ff00000001814 */
[----:B------:R-:W-:Y:S01]  /*2a90*/  HMMA.16816.F32 R20, R8, R62, R32 ;  /* 0x0000003e0814723c */ /* 0x000fe20000001820 */
[----:B------:R-:W3:Y:S01]  /*2aa0*/  LDSM.16.M88.4 R60, [R103+0x5800] ;  /* 0x00580000673c783b */ /* 0x000ee20000000200 */
[----:B--2---:R-:W-:-:S06]  /*2ab0*/  FMUL.FTZ R0, R49, c[0x0][0x320] ;  /* 0x0000c80031007a20 */ /* 0x004fcc0000410000 */
[----:B------:R-:W-:Y:S01]  /*2ac0*/  HMMA.16816.F32 R64, R16, R72, R88 ;  /* 0x000000481040723c */ /* 0x000fe20000001858 */
[----:B------:R2:W1:Y:S07]  /*2ad0*/  MUFU.TANH R73, R0 ;  /* 0x0000000000497308 */ /* 0x00046e0000002400 */
[----:B----4-:R-:W-:Y:S08]  /*2ae0*/  HMMA.16816.F32 R36, R4, R52, R36 ;  /* 0x000000340424723c */ /* 0x010ff00000001824 */
[----:B------:R-:W-:Y:S01]  /*2af0*/  HMMA.16816.F32 R16, R16, R74, R84 ;  /* 0x0000004a1010723c */ /* 0x000fe20000001854 */
[----:B--2---:R-:W-:-:S04]  /*2b00*/  FMUL.FTZ R0, R50, c[0x0][0x320] ;  /* 0x0000c80032007a20 */ /* 0x004fc80000410000 */
[----:B------:R2:W4:Y:S03]  /*2b10*/  MUFU.TANH R76, R0 ;  /* 0x00000000004c7308 */ /* 0x0005260000002400 */
[----:B------:R-:W-:Y:S01]  /*2b20*/  HMMA.16816.F32 R40, R12, R70, R44 ;  /* 0x000000460c28723c */ /* 0x000fe2000000182c */
[----:B------:R-:W5:Y:S07]  /*2b30*/  LDSM.16.M88.4 R44, [R186+0x5800] ;  /* 0x00580000ba2c783b */ /* 0x000f6e0000000200 */
[----:B-1----:R-:W-:Y:S01]  /*2b40*/  HMMA.16816.F32 R32, R8, R56, R24 ;  /* 0x000000380820723c */ /* 0x002fe20000001818 */
[----:B------:R-:W-:-:S02]  /*2b50*/  FMUL.FTZ R37, R37, c[0x0][0x320] ;  /* 0x0000c80025257a20 */ /* 0x000fc40000410000 */
[----:B------:R-:W-:Y:S02]  /*2b60*/  FMUL.FTZ R38, R38, c[0x0][0x320] ;  /* 0x0000c80026267a20 */ /* 0x000fe40000410000 */
[----:B--2---:R-:W-:Y:S01]  /*2b70*/  FMUL.FTZ R0, R51, c[0x0][0x320] ;  /* 0x0000c80033007a20 */ /* 0x004fe20000410000 */
[----:B------:R-:W1:Y:S01]  /*2b80*/  MUFU.TANH R52, R37 ;  /* 0x0000002500347308 */ /* 0x000e620000002400 */
[----:B------:R-:W-:Y:S01]  /*2b90*/  FMUL.FTZ R39, R39, c[0x0][0x320] ;  /* 0x0000c80027277a20 */ /* 0x000fe20000410000 */
[----:B------:R-:W-:Y:S01]  /*2ba0*/  HMMA.16816.F32 R24, R4, R54, R20 ;  /* 0x000000360418723c */ /* 0x000fe20000001814 */
[----:B------:R-:W2:Y:S05]  /*2bb0*/  LDSM.16.M88.4 R48, [R185+0x1000] ;  /* 0x00100000b930783b */ /* 0x000eaa0000000200 */
[----:B------:R1:W1:Y:S02]  /*2bc0*/  MUFU.TANH R72, R0 ;  /* 0x0000000000487308 */ /* 0x0002640000002400 */
[C---:B---3--:R-:W-:Y:S06]  /*2bd0*/  HMMA.16816.F32 R20, R12.reuse, R60, R64 ;  /* 0x0000003c0c14723c */ /* 0x048fec0000001840 */
[----:B------:R-:W3:Y:S02]  /*2be0*/  MUFU.TANH R53, R38 ;  /* 0x0000002600357308 */ /* 0x000ee40000002400 */
[----:B------:R-:W-:Y:S01]  /*2bf0*/  HMMA.16816.F32 R12, R12, R62, R16 ;  /* 0x0000003e0c0c723c */ /* 0x000fe20000001810 */
[----:B-1----:R-:W-:-:S07]  /*2c00*/  FMUL.FTZ R0, R28, c[0x0][0x320] ;  /* 0x0000c8001c007a20 */ /* 0x002fce0000410000 */
[----:B------:R-:W-:Y:S01]  /*2c10*/  FMUL.FTZ R24, R24, c[0x0][0x320] ;  /* 0x0000c80018187a20 */ /* 0x000fe20000410000 */
[----:B------:R1:W1:Y:S01]  /*2c20*/  MUFU.TANH R69, R0 ;  /* 0x0000000000457308 */ /* 0x0002620000002400 */
[----:B------:R-:W-:Y:S02]  /*2c30*/  FMUL.FTZ R25, R25, c[0x0][0x320] ;  /* 0x0000c80019197a20 */ /* 0x000fe40000410000 */
[----:B------:R-:W-:Y:S02]  /*2c40*/  FMUL.FTZ R26, R26, c[0x0][0x320] ;  /* 0x0000c8001a1a7a20 */ /* 0x000fe40000410000 */
[----:B------:R-:W-:Y:S02]  /*2c50*/  FMUL.FTZ R27, R27, c[0x0][0x320] ;  /* 0x0000c8001b1b7a20 */ /* 0x000fe40000410000 */
[----:B-----5:R-:W-:Y:S04]  /*2c60*/  HMMA.16816.F32 R16, R8, R44, R20 ;  /* 0x0000002c0810723c */ /* 0x020fe80000001814 */
[----:B------:R-:W3:Y:S04]  /*2c70*/  MUFU.TANH R27, R27 ;  /* 0x0000001b001b7308 */ /* 0x000ee80000002400 */
[----:B--2---:R-:W-:Y:S01]  /*2c80*/  HMMA.16816.F32 R32, R4, R48, R32 ;  /* 0x000000300420723c */ /* 0x004fe20000001820 */
[----:B-1----:R-:W-:-:S03]  /*2c90*/  FMUL.FTZ R0, R29, c[0x0][0x320] ;  /* 0x0000c8001d007a20 */ /* 0x002fc60000410000 */
[----:B------:R-:W1:Y:S08]  /*2ca0*/  MUFU.TANH R48, R26 ;  /* 0x0000001a00307308 */ /* 0x000e700000002400 */
[----:B------:R2:W1:Y:S11]  /*2cb0*/  MUFU.TANH R68, R0 ;  /* 0x0000000000447308 */ /* 0x0004760000002400 */
[----:B------:R-:W-:Y:S01]  /*2cc0*/  @!UPT UIADD3 URZ, URZ, URZ, URZ ;  /* 0x0000003f3f3ff290 */ /* 0x000fe2000fffe03f */
[----:B------:R-:W-:Y:S02]  /*2cd0*/  FMUL.FTZ R32, R32, c[0x0][0x320] ;  /* 0x0000c80020207a20 */ /* 0x000fe40000410000 */
[----:B------:R-:W-:Y:S02]  /*2ce0*/  FMUL.FTZ R33, R33, c[0x0][0x320] ;  /* 0x0000c80021217a20 */ /* 0x000fe40000410000 */
[----:B--2---:R-:W-:Y:S02]  /*2cf0*/  FMUL.FTZ R0, R30, c[0x0][0x320] ;  /* 0x0000c8001e007a20 */ /* 0x004fe40000410000 */
[----:B------:R-:W-:Y:S01]  /*2d00*/  FMUL.FTZ R34, R34, c[0x0][0x320] ;  /* 0x0000c80022227a20 */ /* 0x000fe20000410000 */
[----:B------:R-:W2:Y:S08]  /*2d10*/  MUFU.TANH R32, R32 ;  /* 0x0000002000207308 */ /* 0x000eb00000002400 */
[----:B------:R5:W1:Y:S08]  /*2d20*/  MUFU.TANH R70, R0 ;  /* 0x0000000000467308 */ /* 0x000a700000002400 */
[----:B------:R-:W1:Y:S01]  /*2d30*/  MUFU.TANH R33, R33 ;  /* 0x0000002100217308 */ /* 0x000e620000002400 */
[----:B-----5:R-:W-:-:S07]  /*2d40*/  FMUL.FTZ R0, R31, c[0x0][0x320] ;  /* 0x0000c8001f007a20 */ /* 0x020fce0000410000 */
[----:B------:R-:W1:Y:S01]  /*2d50*/  MUFU.TANH R34, R34 ;  /* 0x0000002200227308 */ /* 0x000e620000002400 */
[C---:B------:R-:W-:Y:S07]  /*2d60*/  HMMA.16816.F32 R28, R8.reuse, R58, R40 ;  /* 0x0000003a081c723c */ /* 0x040fee0000001828 */
[----:B------:R5:W1:Y:S01]  /*2d70*/  MUFU.TANH R56, R0 ;  /* 0x0000000000387308 */ /* 0x000a620000002400 */
[----:B------:R-:W-:Y:S07]  /*2d80*/  HMMA.16816.F32 R8, R8, R46, R12 ;  /* 0x0000002e0808723c */ /* 0x000fee000000180c */
[----:B------:R1:W1:Y:S01]  /*2d90*/  MUFU.TANH R42, R39 ;  /* 0x00000027002a7308 */ /* 0x0002620000002400 */
[----:B-----5:R-:W-:-:S08]  /*2da0*/  FMUL.FTZ R0, R36, c[0x0][0x320] ;  /* 0x0000c80024007a20 */ /* 0x020fd00000410000 */
[----:B------:R-:W-:Y:S01]  /*2db0*/  HMMA.16816.F32 R20, R4, R50, R28 ;  /* 0x000000320414723c */ /* 0x000fe2000000181c */
[----:B------:R-:W2:Y:S01]  /*2dc0*/  MUFU.TANH R41, R24 ;  /* 0x0000001800297308 */ /* 0x000ea20000002400 */
[----:B-1----:R-:W1:Y:S01]  /*2dd0*/  LDSM.16.M88.4 R36, [R185+0x1800] ;  /* 0x00180000b924783b */ /* 0x002e620000000200 */
[----:B------:R-:W-:-:S06]  /*2de0*/  DEPBAR.LE SB0, 0x0 ;  /* 0x000080000000791a */ /* 0x000fcc0000000000 */
[----:B------:R5:W1:Y:S08]  /*2df0*/  MUFU.TANH R54, R0 ;  /* 0x0000000000367308 */ /* 0x000a700000002400 */
[----:B------:R1:W1:Y:S07]  /*2e00*/  MUFU.TANH R40, R25 ;  /* 0x0000001900287308 */ /* 0x00026e0000002400 */
[----:B------:R-:W-:-:S02]  /*2e10*/  FMUL.FTZ R22, R22, c[0x0][0x320] ;  /* 0x0000c80016167a20 */ /* 0x000fc40000410000 */
[----:B------:R-:W-:Y:S02]  /*2e20*/  FMUL.FTZ R23, R23, c[0x0][0x320] ;  /* 0x0000c80017177a20 */ /* 0x000fe40000410000 */
[----:B------:R-:W-:Y:S01]  /*2e30*/  FMUL.FTZ R20, R20, c[0x0][0x320] ;  /* 0x0000c80014147a20 */ /* 0x000fe20000410000 */
[----:B------:R1:W1:Y:S01]  /*2e40*/  MUFU.TANH R25, R22 ;  /* 0x0000001600197308 */ /* 0x0002620000002400 */
[----:B------:R-:W-:Y:S02]  /*2e50*/  FMUL.FTZ R21, R21, c[0x0][0x320] ;  /* 0x0000c80015157a20 */ /* 0x000fe40000410000 */
[----:B-----5:R-:W-:-:S05]  /*2e60*/  FMUL.FTZ R0, R35, c[0x0][0x320] ;  /* 0x0000c80023007a20 */ /* 0x020fca0000410000 */
[----:B------:R2:W2:Y:S08]  /*2e70*/  MUFU.TANH R24, R23 ;  /* 0x0000001700187308 */ /* 0x0004b00000002400 */
[----:B------:R2:W2:Y:S01]  /*2e80*/  MUFU.TANH R26, R0 ;  /* 0x00000000001a7308 */ /* 0x0004a20000002400 */
[C---:B-1----:R-:W-:Y:S07]  /*2e90*/  HMMA.16816.F32 R12, R4.reuse, R36, R16 ;  /* 0x00000024040c723c */ /* 0x042fee0000001810 */
[----:B------:R-:W1:Y:S01]  /*2ea0*/  MUFU.TANH R20, R20 ;  /* 0x0000001400147308 */ /* 0x000e620000002400 */
[----:B------:R-:W-:Y:S07]  /*2eb0*/  HMMA.16816.F32 R4, R4, R38, R8 ;  /* 0x000000260404723c */ /* 0x000fee0000001808 */
[----:B------:R-:W1:Y:S09]  /*2ec0*/  MUFU.TANH R21, R21 ;  /* 0x0000001500157308 */ /* 0x000e720000002400 */
        /* <DEDUP_REMOVED lines=9> */
[----:B------:R-:W-:-:S07]  /*2f60*/  FMUL.FTZ R7, R7, c[0x0][0x320] ;  /* 0x0000c80007077a20 */ /* 0x000fce0000410000 */
        /* <DEDUP_REMOVED lines=8> */
[----:B--234-:R-:W-:Y:S01]  /*2ff0*/  IMAD R2, R213, 0x40, R220 ;  /* 0x00000040d5027824 */ /* 0x01cfe200078e02dc */
[----:B------:R-:W-:-:S04]  /*3000*/  MOV R202, RZ ;  /* 0x000000ff00ca7202 */ /* 0x000fc80000000f00 */
[----:B------:R-:W-:-:S05]  /*3010*/  IADD3 R2, R2, -0x80, R216 ;  /* 0xffffff8002027810 */ /* 0x000fca0007ffe0d8 */
[----:B------:R-:W-:-:S04]  /*3020*/  @P3 IMAD.HI.U32 R3, R2, c[0x0][0x2bc], RZ ;  /* 0x0000af0002033a27 */ /* 0x000fc800078e00ff */
[----:B------:R-:W-:Y:S01]  /*3030*/  IMAD.MOV.U32 R0, RZ, RZ, R2 ;  /* 0x000000ffff007224 */ /* 0x000fe200078e0002 */
[----:B------:R-:W-:-:S04]  /*3040*/  @P3 SHF.R.U32.HI R0, RZ, c[0x0][0x2c0], R3 ;  /* 0x0000b000ff003a19 */ /* 0x000fc80000011603 */
[----:B------:R-:W-:-:S04]  /*3050*/  @!P1 IADD3 R3, P0, R0, R222, RZ ;  /* 0x000000de00039210 */ /* 0x000fc80007f1e0ff */
[----:B-1----:R-:W-:Y:S02]  /*3060*/  @!P1 LEA.HI.X.SX32 R5, R0, R226, 0x1, P0 ;  /* 0x000000e200059211 */ /* 0x002fe400000f0eff */
[----:B------:R-:W-:-:S04]  /*3070*/  @!P1 LEA R4, P0, R3, c[0x0][0x2a0], 0x2 ;  /* 0x0000a80003049a11 */ /* 0x000fc800078010ff */
[----:B------:R-:W-:-:S05]  /*3080*/  @!P1 LEA.HI.X R5, R3, c[0x0][0x2a4], R5, 0x2, P0 ;  /* 0x0000a90003059a11 */ /* 0x000fca00000f1405 */
[----:B------:R-:W2:Y:S01]  /*3090*/  @!P1 LDG.E R202, [R4.64] ;  /* 0x0000000604ca9981 */ /* 0x000ea2000c1e1900 */
[----:B------:R-:W-:-:S04]  /*30a0*/  IMAD.MOV R0, RZ, RZ, -R0 ;  /* 0x000000ffff007224 */ /* 0x000fc800078e0a00 */
[----:B------:R-:W-:-:S04]  /*30b0*/  IMAD R205, R0, c[0x0][0x2b8], R2 ;  /* 0x0000ae0000cd7a24 */ /* 0x000fc800078e0202 */
[----:B------:R-:W-:Y:S01]  /*30c0*/  IMAD.WIDE.U32 R2, R205, c[0x0][0x1e0], RZ ;  /* 0x00007800cd027a25 */ /* 0x000fe200078e00ff */
[----:B------:R-:W-:-:S05]  /*30d0*/  SHF.R.S32.HI R0, RZ, 0x1f, R205 ;  /* 0x0000001fff007819 */ /* 0x000fca00000114cd */
[----:B------:R-:W-:-:S04]  /*30e0*/  IMAD R0, R0, c[0x0][0x1e0], RZ ;  /* 0x0000780000007a24 */ /* 0x000fc800078e02ff */
[----:B------:R-:W-:-:S05]  /*30f0*/  IMAD R0, R205, c[0x0][0x1e4], R0 ;  /* 0x00007900cd007a24 */ /* 0x000fca00078e0200 */
[----:B------:R-:W-:Y:S02]  /*3100*/  IADD3 R3, R3, R0, RZ ;  /* 0x0000000003037210 */ /* 0x000fe40007ffe0ff */
[----:B--2---:R-:W-:-:S03]  /*3110*/  SHF.R.S32.HI R4, RZ, 0x1f, R202 ;  /* 0x0000001fff047819 */ /* 0x004fc600000114ca */
[----:B------:R-:W-:-:S04]  /*3120*/  IMAD.WIDE.U32 R2, R202, c[0x0][0x1f0], R2 ;  /* 0x00007c00ca027a25 */ /* 0x000fc800078e0002 */
[----:B------:R-:W-:Y:S01]  /*3130*/  IMAD R4, R4, c[0x0][0x1f0], RZ ;  /* 0x00007c0004047a24 */ /* 0x000fe200078e02ff */
[----:B------:R-:W-:-:S03]  /*3140*/  IADD3 R0, P2, R218, R2, RZ ;  /* 0x00000002da007210 */ /* 0x000fc60007f5e0ff */
[----:B------:R-:W-:Y:S01]  /*3150*/  IMAD R2, R202, c[0x0][0x1f4], R4 ;  /* 0x00007d00ca027a24 */ /* 0x000fe200078e0204 */
[----:B------:R-:W-:-:S04]  /*3160*/  LEA R12, P0, R0, c[0x0][0x1c8], 0x1 ;  /* 0x00007200000c7a11 */ /* 0x000fc800078008ff */
[----:B------:R-:W-:-:S04]  /*3170*/  IADD3.X R2, R221, R3, R2, P2, !PT ;  /* 0x00000003dd027210 */ /* 0x000fc800017fe402 */
[----:B------:R-:W-:Y:S01]  /*3180*/  LEA.HI.X R5, R0, c[0x0][0x1cc], R2, 0x1, P0 ;  /* 0x0000730000057a11 */ /* 0x000fe200000f0c02 */
[----:B------:R-:W-:Y:S05]  /*3190*/  BRA.DIV ~URZ, `(.L_x_488) ;  /* 0x0000ad027f007947 */ /* 0x000fea000b800000 */
[----:B------:R1:W2:Y:S02]  /*31a0*/  SHFL.IDX PT, R4, R5, RZ, 0x181f ;  /* 0x00181fff05047589 */ /* 0x0002a400000e0000 */
.L_x_550:
[----:B------:R-:W-:Y:S05]  /*31b0*/  BRA.DIV ~URZ, `(.L_x_489) ;  /* 0x0000ad527f007947 */ /* 0x000fea000b800000 */
[----:B------:R-:W3:Y:S01]  /*31c0*/  SHFL.IDX PT, R0, R12, RZ, 0x181f ;  /* 0x00181fff0c007589 */ /* 0x000ee200000e0000 */
[----:B------:R-:W-:Y:S02]  /*31d0*/  ISETP.GE.AND P5, PT, R206, c[0x0][0x1d4], PT ;  /* 0x00007500ce007a0c */ /* 0x000fe40003fa6270 */
[----:B------:R-:W-:Y:S02]  /*31e0*/  ISETP.GE.AND P2, PT, R207, c[0x0][0x1d4], PT ;  /* 0x00007500cf007a0c */ /* 0x000fe40003f46270 */
[----:B------:R-:W-:Y:S02]  /*31f0*/  SEL R11, RZ, 0x10, P5 ;  /* 0x00000010ff0b7807 */ /* 0x000fe40002800000 */
[----:B------:R-:W-:Y:S02]  /*3200*/  SEL R10, RZ, 0x10, P2 ;  /* 0x00000010ff0a7807 */ /* 0x000fe40001000000 */
[----:B---3--:R-:W-:-:S02]  /*3210*/  IADD3 R6, P0, R0, R105, RZ ;  /* 0x0000006900067210 */ /* 0x008fc40007f1e0ff */
[----:B------:R-:W-:-:S03]  /*3220*/  IADD3 R2, P6, R0, R106, RZ ;  /* 0x0000006a00027210 */ /* 0x000fc60007fde0ff */
[----:B--2---:R-:W-:Y:S01]  /*3230*/  IMAD.X R7, R4, 0x1, R100, P0 ;  /* 0x0000000104077824 */ /* 0x004fe200000e0664 */
[----:B------:R-:W-:Y:S01]  /*3240*/  ISETP.GE.AND P0, PT, R208, c[0x0][0x1d4], PT ;  /* 0x00007500d0007a0c */ /* 0x000fe20003f06270 */
[----:B------:R-:W-:Y:S01]  /*3250*/  IMAD.X R3, R4, 0x1, R101, P6 ;  /* 0x0000000104037824 */ /* 0x000fe200030e0665 */
[----:B------:R-:W-:Y:S02]  /*3260*/  IADD3 R8, P6, R0, R107, RZ ;  /* 0x0000006b00087210 */ /* 0x000fe40007fde0ff */
[----:B------:R-:W-:Y:S01]  /*3270*/  @!PT LDS RZ, [RZ] ;  /* 0x00000000fffff984 */ /* 0x000fe20000000800 */
[----:B------:R-:W-:Y:S01]  /*3280*/  @!PT LDS RZ, [RZ] ;  /* 0x00000000fffff984 */ /* 0x000fe20000000800 */
[----:B------:R2:W-:Y:S03]  /*3290*/  LDGSTS.E.BYPASS.LTC128B.128 [R203+0x6100], [R6.64], !P5 ;  /* 0x0610000006cb7fae */ /* 0x0005e6000e901d46 */
[----:B------:R-:W-:Y:S01]  /*32a0*/  IMAD.X R9, R4, 0x1, R102, P6 ;  /* 0x0000000104097824 */ /* 0x000fe200030e0666 */
[----:B------:R2:W-:Y:S04]  /*32b0*/  LDGSTS.E.BYPASS.LTC128B.128 [R203+0x8100], [R2.64], !P2 ;  /* 0x0810000002cb7fae */ /* 0x0005e8000d101d46 */
[----:B------:R-:W3:Y:S04]  /*32c0*/  SHFL.IDX PT, R0, R12, 0x1, 0x181f ;  /* 0x00381f000c007f89 */ /* 0x000ee800000e0000 */
[----:B------:R2:W-:Y:S04]  /*32d0*/  LDGSTS.E.BYPASS.LTC128B.128 [R203+0xa100], [R8.64], !P0 ;  /* 0x0a10000008cb7fae */ /* 0x0005e8000c101d46 */
[----:B------:R4:W1:Y:S02]  /*32e0*/  SHFL.IDX PT, R4, R5, 0x1, 0x181f ;  /* 0x00381f0005047f89 */ /* 0x00086400000e0000 */
[----:B-1--4-:R-:W-:-:S02]  /*32f0*/  SEL R5, RZ, 0x10, P0 ;  /* 0x00000010ff057807 */ /* 0x012fc40000000000 */
.L_x_551:
[----:B--23--:R-:W-:Y:S02]  /*3300*/  IADD3 R8, -R11, 0x10, RZ ;  /* 0x000000100b087810 */ /* 0x00cfe40007ffe1ff */
[----:B------:R-:W-:-:S02]  /*3310*/  IADD3 R2, -R10, 0x10, RZ ;  /* 0x000000100a027810 */ /* 0x000fc40007ffe1ff */
[----:B------:R-:W-:Y:S02]  /*3320*/  LOP3.LUT R8, R8, 0xf, RZ, 0xc0, !PT ;  /* 0x0000000f08087812 */ /* 0x000fe400078ec0ff */
[----:B------:R-:W-:Y:S02]  /*3330*/  IADD3 R3, -R5, 0x10, RZ ;  /* 0x0000001005037810 */ /* 0x000fe40007ffe1ff */
[----:B------:R-:W-:Y:S02]  /*3340*/  LOP3.LUT R6, R2, 0xf, RZ, 0xc0, !PT ;  /* 0x0000000f02067812 */ /* 0x000fe400078ec0ff */
[-C--:B------:R-:W-:Y:S02]  /*3350*/  IADD3 R8, P2, P0, R8, R0.reuse, R105 ;  /* 0x0000000008087210 */ /* 0x080fe4000785e069 */
[----:B------:R-:W-:Y:S02]  /*3360*/  LOP3.LUT R2, R3, 0xf, RZ, 0xc0, !PT ;  /* 0x0000000f03027812 */ /* 0x000fe400078ec0ff */
[----:B------:R-:W-:-:S02]  /*3370*/  IADD3 R6, P6, P5, R6, R0, R106 ;  /* 0x0000000006067210 */ /* 0x000fc40007dde06a */
[----:B------:R-:W-:Y:S02]  /*3380*/  IADD3.X R9, RZ, R4, R100, P2, P0 ;  /* 0x00000004ff097210 */ /* 0x000fe400017e0464 */
[----:B------:R-:W-:Y:S02]  /*3390*/  IADD3 R2, P2, P0, R2, R0, R107 ;  /* 0x0000000002027210 */ /* 0x000fe4000785e06b */
[-C--:B------:R-:W-:Y:S02]  /*33a0*/  IADD3.X R7, RZ, R4.reuse, R101, P6, P5 ;  /* 0x00000004ff077210 */ /* 0x080fe400037ea465 */
[----:B------:R-:W-:Y:S02]  /*33b0*/  ISETP.NE.U32.AND P6, PT, R11, RZ, PT ;  /* 0x000000ff0b00720c */ /* 0x000fe40003fc5070 */
[----:B------:R-:W-:Y:S02]  /*33c0*/  ISETP.NE.U32.AND P5, PT, R10, RZ, PT ;  /* 0x000000ff0a00720c */ /* 0x000fe40003fa5070 */
[----:B------:R-:W-:-:S02]  /*33d0*/  IADD3.X R3, RZ, R4, R102, P2, P0 ;  /* 0x00000004ff037210 */ /* 0x000fc400017e0466 */
[----:B------:R-:W-:-:S07]  /*33e0*/  ISETP.NE.U32.AND P0, PT, R5, RZ, PT ;  /* 0x000000ff0500720c */ /* 0x000fce0003f05070 */
[----:B------:R-:W-:Y:S01]  /*33f0*/  @!PT LDS RZ, [RZ] ;  /* 0x00000000fffff984 */ /* 0x000fe20000000800 */
[----:B------:R-:W-:Y:S01]  /*3400*/  @!PT LDS RZ, [RZ] ;  /* 0x00000000fffff984 */ /* 0x000fe20000000800 */
[----:B------:R-:W-:Y:S01]  /*3410*/  @!PT LDS RZ, [RZ] ;  /* 0x00000000fffff984 */ /* 0x000fe20000000800 */
[----:B------:R1:W-:Y:S04]  /*3420*/  LDGSTS.E.BYPASS.LTC128B.128.ZFILL [R203+0x7100], [R8.64], P6 ;  /* 0x0710000008cb7fae */ /* 0x0003e8000b141d46 */
[----:B------:R1:W-:Y:S04]  /*3430*/  LDGSTS.E.BYPASS.LTC128B.128.ZFILL [R203+0x9100], [R6.64], P5 ;  /* 0x0910000006cb7fae */ /* 0x0003e8000a941d46 */
[----:B------:R1:W-:Y:S02]  /*3440*/  LDGSTS.E.BYPASS.LTC128B.128.ZFILL [R203+0xb100], [R2.64], P0 ;  /* 0x0b10000002cb7fae */ /* 0x0003e40008141d46 */
.L_x_487:
[----:B--234-:R-:W-:Y:S05]  /*3450*/  BSYNC B0 ;  /* 0x0000000000007941 */ /* 0x01cfea0003800000 */
.L_x_486:
[----:B------:R-:W-:Y:S01]  /*3460*/  MOV R0, 0xffffffc0 ;  /* 0xffffffc000007802 */ /* 0x000fe20000000f00 */
[----:B------:R-:W0:Y:S01]  /*3470*/  LDGDEPBAR ;  /* 0x00000000000079af */ /* 0x000e220000000000 */
[----:B-1----:R-:W-:-:S02]  /*3480*/  IADD3 R4, R232, R228, RZ ;  /* 0x000000e4e8047210 */ /* 0x002fc40007ffe0ff */
[----:B------:R-:W-:Y:S01]  /*3490*/  MOV R3, c[0x0][0x2ac] ;  /* 0x0000ab0000037a02 */ /* 0x000fe20000000f00 */
[----:B------:R-:W-:Y:S01]  /*34a0*/  IMAD R0, R213, R0, 0x41 ;  /* 0x00000041d5007424 */ /* 0x000fe200078e0200 */
[----:B------:R-:W-:Y:S01]  /*34b0*/  IADD3 R6, -R233, R104, RZ ;  /* 0x00000068e9067210 */ /* 0x000fe20007ffe1ff */
[----:B------:R-:W-:-:S04]  /*34c0*/  @P4 IMAD.HI.U32 R2, R4, c[0x0][0x2c8], RZ ;  /* 0x0000b20004024a27 */ /* 0x000fc800078e00ff */
[----:B------:R-:W-:Y:S01]  /*34d0*/  IMAD R0, R3, c[0x0][0x1d0], R0 ;  /* 0x0000740003007a24 */ /* 0x000fe200078e0200 */
[----:B------:R-:W-:-:S04]  /*34e0*/  @P4 SHF.R.U32.HI R4, RZ, c[0x0][0x2cc], R2 ;  /* 0x0000b300ff044a19 */ /* 0x000fc80000011602 */
[----:B------:R-:W-:Y:S01]  /*34f0*/  IADD3 R5, R0, -c[0x0][0x168], -R233 ;  /* 0x80005a0000057a10 */ /* 0x000fe20007ffe8e9 */
[----:B------:R-:W-:Y:S05]  /*3500*/  BRA.DIV ~URZ, `(.L_x_490) ;  /* 0x0000ac427f007947 */ /* 0x000fea000b800000 */
[----:B------:R1:W2:Y:S02]  /*3510*/  SHFL.IDX PT, R0, R4, RZ, 0x1c1f ;  /* 0x001c1fff04007589 */ /* 0x0002a400000e0000 */
.L_x_552:
[----:B--2---:R-:W-:-:S05]  /*3520*/  IMAD.IADD R0, R5, 0x1, R0 ;  /* 0x0000000105007824 */ /* 0x004fca00078e0200 */
[----:B------:R-:W-:-:S04]  /*3530*/  IMNMX R0, R6, R0, PT ;  /* 0x0000000006007217 */ /* 0x000fc80003800200 */
[C---:B------:R-:W-:Y:S02]  /*3540*/  ISETP.GT.AND P6, PT, R0.reuse, RZ, PT ;  /* 0x000000ff0000720c */ /* 0x040fe40003fc4270 */
[C---:B------:R-:W-:Y:S02]  /*3550*/  ISETP.GT.AND P5, PT, R0.reuse, 0x1, PT ;  /* 0x000000010000780c */ /* 0x040fe40003fa4270 */
[C---:B------:R-:W-:Y:S02]  /*3560*/  ISETP.GT.AND P2, PT, R0.reuse, 0x8, PT ;  /* 0x000000080000780c */ /* 0x040fe40003f44270 */
[----:B------:R-:W-:Y:S02]  /*3570*/  ISETP.GT.AND P0, PT, R0, 0x9, PT ;  /* 0x000000090000780c */ /* 0x000fe40003f04270 */
[----:B------:R-:W-:Y:S02]  /*3580*/  FSEL R9, R77, -INF , P6 ;  /* 0xff8000004d097808 */ /* 0x000fe40003000000 */
[----:B------:R-:W-:-:S02]  /*3590*/  FSEL R10, R73, -INF , P5 ;  /* 0xff800000490a7808 */ /* 0x000fc40002800000 */
[----:B------:R-:W-:Y:S02]  /*35a0*/  FSEL R11, R69, -INF , P2 ;  /* 0xff800000450b7808 */ /* 0x000fe40001000000 */
[----:B------:R-:W-:Y:S02]  /*35b0*/  FSEL R13, R68, -INF , P0 ;  /* 0xff800000440d7808 */ /* 0x000fe40000000000 */
[C---:B------:R-:W-:Y:S02]  /*35c0*/  ISETP.GT.AND P6, PT, R0.reuse, 0x10, PT ;  /* 0x000000100000780c */ /* 0x040fe40003fc4270 */
[C---:B------:R-:W-:Y:S02]  /*35d0*/  ISETP.GT.AND P5, PT, R0.reuse, 0x11, PT ;  /* 0x000000110000780c */ /* 0x040fe40003fa4270 */
[C---:B------:R-:W-:Y:S02]  /*35e0*/  ISETP.GT.AND P2, PT, R0.reuse, 0x18, PT ;  /* 0x000000180000780c */ /* 0x040fe40003f44270 */
[----:B------:R-:W-:-:S02]  /*35f0*/  ISETP.GT.AND P0, PT, R0, 0x19, PT ;  /* 0x000000190000780c */ /* 0x000fc40003f04270 */
[----:B------:R-:W-:Y:S02]  /*3600*/  FSEL R46, R54, -INF , P6 ;  /* 0xff800000362e7808 */ /* 0x000fe40003000000 */
[----:B------:R-:W-:Y:S02]  /*3610*/  FSEL R47, R52, -INF , P5 ;  /* 0xff800000342f7808 */ /* 0x000fe40002800000 */
[----:B------:R-:W-:Y:S02]  /*3620*/  FSEL R50, R41, -INF , P2 ;  /* 0xff80000029327808 */ /* 0x000fe40001000000 */
[----:B------:R-:W-:Y:S02]  /*3630*/  FSEL R51, R40, -INF , P0 ;  /* 0xff80000028337808 */ /* 0x000fe40000000000 */
[C---:B------:R-:W-:Y:S02]  /*3640*/  ISETP.GT.AND P6, PT, R0.reuse, 0x20, PT ;  /* 0x000000200000780c */ /* 0x040fe40003fc4270 */
[----:B------:R-:W-:-:S02]  /*3650*/  ISETP.GT.AND P5, PT, R0, 0x21, PT ;  /* 0x000000210000780c */ /* 0x000fc40003fa4270 */
[C---:B------:R-:W-:Y:S02]  /*3660*/  ISETP.GT.AND P2, PT, R0.reuse, 0x28, PT ;  /* 0x000000280000780c */ /* 0x040fe40003f44270 */
[----:B------:R-:W-:Y:S02]  /*3670*/  ISETP.GT.AND P0, PT, R0, 0x29, PT ;  /* 0x000000290000780c */ /* 0x000fe40003f04270 */
[----:B------:R-:W-:Y:S02]  /*3680*/  FSEL R139, R32, -INF , P6 ;  /* 0xff800000208b7808 */ /* 0x000fe40003000000 */
[----:B------:R-:W-:Y:S02]  /*3690*/  FSEL R138, R33, -INF , P5 ;  /* 0xff800000218a7808 */ /* 0x000fe40002800000 */
[----:B------:R-:W-:Y:S02]  /*36a0*/  FSEL R144, R20, -INF , P2 ;  /* 0xff80000014907808 */ /* 0x000fe40001000000 */
[----:B------:R-:W-:-:S02]  /*36b0*/  FSEL R145, R21, -INF , P0 ;  /* 0xff80000015917808 */ /* 0x000fc40000000000 */
[C---:B------:R-:W-:Y:S02]  /*36c0*/  ISETP.GT.AND P6, PT, R0.reuse, 0x30, PT ;  /* 0x000000300000780c */ /* 0x040fe40003fc4270 */
[C---:B------:R-:W-:Y:S02]  /*36d0*/  ISETP.GT.AND P5, PT, R0.reuse, 0x31, PT ;  /* 0x000000310000780c */ /* 0x040fe40003fa4270 */
[C---:B------:R-:W-:Y:S02]  /*36e0*/  ISETP.GT.AND P2, PT, R0.reuse, 0x38, PT ;  /* 0x000000380000780c */ /* 0x040fe40003f44270 */
[----:B------:R-:W-:Y:S02]  /*36f0*/  ISETP.GT.AND P0, PT, R0, 0x39, PT ;  /* 0x000000390000780c */ /* 0x000fe40003f04270 */
[----:B------:R-:W-:Y:S02]  /*3700*/  FSEL R209, R17, -INF , P6 ;  /* 0xff80000011d17808 */ /* 0x000fe40003000000 */
[----:B------:R-:W-:-:S02]  /*3710*/  FSEL R210, R16, -INF , P5 ;  /* 0xff80000010d27808 */ /* 0x000fc40002800000 */
[----:B------:R-:W-:Y:S02]  /*3720*/  FSEL R211, R15, -INF , P2 ;  /* 0xff8000000fd37808 */ /* 0x000fe40001000000 */
[----:B------:R-:W-:Y:S01]  /*3730*/  FSEL R212, R14, -INF , P0 ;  /* 0xff8000000ed47808 */ /* 0x000fe20000000000 */
[----:B------:R-:W-:Y:S05]  /*3740*/  BRA.DIV ~URZ, `(.L_x_491) ;  /* 0x0000aa727f007947 */ /* 0x000fea000b800000 */
[----:B-1----:R-:W1:Y:S01]  /*3750*/  SHFL.IDX PT, R4, R4, 0x1, 0x1c1f ;  /* 0x003c1f0004047f89 */ /* 0x002e6200000e0000 */
[----:B------:R-:W-:-:S04]  /*3760*/  FMNMX.FTZ R0, R9, R10, !PT ;  /* 0x0000000a09007209 */ /* 0x000fc80007810000 */
[----:B------:R-:W-:-:S04]  /*3770*/  FMNMX.FTZ R0, R11, R0, !PT ;  /* 0x000000000b007209 */ /* 0x000fc80007810000 */
[----:B------:R-:W-:-:S04]  /*3780*/  FMNMX.FTZ R0, R13, R0, !PT ;  /* 0x000000000d007209 */ /* 0x000fc80007810000 */
[----:B------:R-:W-:-:S04]  /*3790*/  FMNMX.FTZ R0, R46, R0, !PT ;  /* 0x000000002e007209 */ /* 0x000fc80007810000 */
[----:B------:R-:W-:-:S04]  /*37a0*/  FMNMX.FTZ R0, R47, R0, !PT ;  /* 0x000000002f007209 */ /* 0x000fc80007810000 */
[----:B------:R-:W-:Y:S01]  /*37b0*/  FMNMX.FTZ R0, R50, R0, !PT ;  /* 0x0000000032007209 */ /* 0x000fe20007810000 */
[----:B-1----:R-:W-:-:S03]  /*37c0*/  IMAD.IADD R5, R5, 0x1, R4 ;  /* 0x0000000105057824 */ /* 0x002fc600078e0204 */
[----:B------:R-:W-:Y:S02]  /*37d0*/  FMNMX.FTZ R0, R51, R0, !PT ;  /* 0x0000000033007209 */ /* 0x000fe40007810000 */
[----:B------:R-:W-:Y:S02]  /*37e0*/  IMNMX R5, R6, R5, PT ;  /* 0x0000000506057217 */ /* 0x000fe40003800200 */
[----:B------:R-:W-:Y:S02]  /*37f0*/  FMNMX.FTZ R0, R139, R0, !PT ;  /* 0x000000008b007209 */ /* 0x000fe40007810000 */
[C---:B------:R-:W-:Y:S02]  /*3800*/  ISETP.GT.AND P5, PT, R5.reuse, RZ, PT ;  /* 0x000000ff0500720c */ /* 0x040fe40003fa4270 */
[C---:B------:R-:W-:Y:S02]  /*3810*/  ISETP.GT.AND P2, PT, R5.reuse, 0x1, PT ;  /* 0x000000010500780c */ /* 0x040fe40003f44270 */
[----:B------:R-:W-:-:S02]  /*3820*/  ISETP.GT.AND P0, PT, R5, 0x8, PT ;  /* 0x000000080500780c */ /* 0x000fc40003f04270 */
[----:B------:R-:W-:Y:S02]  /*3830*/  FSEL R6, R76, -INF , P5 ;  /* 0xff8000004c067808 */ /* 0x000fe40002800000 */
[----:B------:R-:W-:Y:S02]  /*3840*/  FSEL R7, R72, -INF , P2 ;  /* 0xff80000048077808 */ /* 0x000fe40001000000 */
[C---:B------:R-:W-:Y:S02]  /*3850*/  ISETP.GT.AND P2, PT, R5.reuse, 0x9, PT ;  /* 0x000000090500780c */ /* 0x040fe40003f44270 */
[----:B------:R-:W-:Y:S02]  /*3860*/  FSEL R12, R70, -INF , P0 ;  /* 0xff800000460c7808 */ /* 0x000fe40000000000 */
[----:B------:R-:W-:Y:S02]  /*3870*/  FMNMX.FTZ R2, R6, R7, !PT ;  /* 0x0000000706027209 */ /* 0x000fe40007810000 */
[----:B------:R-:W-:-:S02]  /*3880*/  ISETP.GT.AND P0, PT, R5, 0x10, PT ;  /* 0x000000100500780c */ /* 0x000fc40003f04270 */
[----:B------:R-:W-:Y:S02]  /*3890*/  FSEL R14, R56, -INF , P2 ;  /* 0xff800000380e7808 */ /* 0x000fe40001000000 */
[----:B------:R-:W-:Y:S02]  /*38a0*/  FMNMX.FTZ R2, R12, R2, !PT ;  /* 0x000000020c027209 */ /* 0x000fe40007810000 */
[----:B------:R-:W-:Y:S02]  /*38b0*/  ISETP.GT.AND P2, PT, R5, 0x11, PT ;  /* 0x000000110500780c */ /* 0x000fe40003f44270 */
[----:B------:R-:W-:Y:S02]  /*38c0*/  FSEL R45, R53, -INF , P0 ;  /* 0xff800000352d7808 */ /* 0x000fe40000000000 */
[----:B------:R-:W-:Y:S02]  /*38d0*/  FMNMX.FTZ R2, R14, R2, !PT ;  /* 0x000000020e027209 */ /* 0x000fe40007810000 */
[----:B------:R-:W-:-:S02]  /*38e0*/  ISETP.GT.AND P0, PT, R5, 0x18, PT ;  /* 0x000000180500780c */ /* 0x000fc40003f04270 */
[----:B------:R-:W-:Y:S02]  /*38f0*/  FSEL R44, R42, -INF , P2 ;  /* 0xff8000002a2c7808 */ /* 0x000fe40001000000 */
[----:B------:R-:W-:Y:S02]  /*3900*/  FMNMX.FTZ R2, R45, R2, !PT ;  /* 0x000000022d027209 */ /* 0x000fe40007810000 */
        /* <DEDUP_REMOVED lines=9> */
[----:B------:R-:W-:-:S02]  /*39a0*/  FMNMX.FTZ R0, R138, R0, !PT ;  /* 0x000000008a007209 */ /* 0x000fc40007810000 */
[----:B------:R-:W-:Y:S02]  /*39b0*/  ISETP.GT.AND P0, PT, R5, 0x28, PT ;  /* 0x000000280500780c */ /* 0x000fe40003f04270 */
[----:B------:R-:W-:Y:S02]  /*39c0*/  FSEL R102, R26, -INF , P2 ;  /* 0xff8000001a667808 */ /* 0x000fe40001000000 */
[----:B------:R-:W-:Y:S02]  /*39d0*/  FMNMX.FTZ R2, R101, R2, !PT ;  /* 0x0000000265027209 */ /* 0x000fe40007810000 */
[----:B------:R-:W-:Y:S02]  /*39e0*/  FMNMX.FTZ R0, R144, R0, !PT ;  /* 0x0000000090007209 */ /* 0x000fe40007810000 */
        /* <DEDUP_REMOVED lines=28> */
[----:B------:R2:W3:Y:S01]  /*3bb0*/  SHFL.BFLY PT, R3, R8, 0x1, 0x1f ;  /* 0x0c201f0008037f89 */ /* 0x0004e200000e0000 */
[----:B-1----:R-:W-:-:S05]  /*3bc0*/  FMNMX.FTZ R100, R0, R100, !PT ;  /* 0x0000006400647209 */ /* 0x002fca0007810000 */
.L_x_553:
[C---:B------:R-:W-:Y:S01]  /*3bd0*/  FMUL.FTZ R2, R100.reuse, c[0x0][0x2d0] ;  /* 0x0000b40064027a20 */ /* 0x040fe20000410000 */
[----:B------:R-:W-:Y:S01]  /*3be0*/  FSETP.NEU.FTZ.AND P0, PT, R100, -INF , PT ;  /* 0xff8000006400780b */ /* 0x000fe20003f1d000 */
[----:B------:R-:W-:Y:S01]  /*3bf0*/  WARPSYNC 0xffffffff ;  /* 0xffffffff00007948 */ /* 0x000fe20003800000 */
[----:B--23--:R-:W-:Y:S01]  /*3c00*/  FMNMX.FTZ R8, R3, R8, !PT ;  /* 0x0000000803087209 */ /* 0x00cfe20007810000 */
[----:B------:R-:W1:Y:S01]  /*3c10*/  LDSM.16.MT88.4 R16, [R187+0x2000] ;  /* 0x00200000bb10783b */ /* 0x000e620000004200 */
[----:B------:R-:W-:Y:S02]  /*3c20*/  FSEL R2, R2, RZ, P0 ;  /* 0x000000ff02027208 */ /* 0x000fe40000000000 */
[----:B------:R-:W-:Y:S01]  /*3c30*/  FSETP.NEU.FTZ.AND P0, PT, R8, -INF , PT ;  /* 0xff8000000800780b */ /* 0x000fe20003f1d000 */
[----:B------:R-:W-:Y:S02]  /*3c40*/  LDSM.16.MT88.4 R20, [R189] ;  /* 0x00000000bd14783b */ /* 0x000fe40000004200 */
[----:B------:R-:W-:-:S02]  /*3c50*/  FFMA.FTZ R0, R9, c[0x0][0x2d0], -R2 ;  /* 0x0000b40009007a23 */ /* 0x000fc40000010802 */
[--C-:B------:R-:W-:Y:S01]  /*3c60*/  FFMA.FTZ R3, R11, c[0x0][0x2d0], -R2.reuse ;  /* 0x0000b4000b037a23 */ /* 0x100fe20000010802 */
[----:B------:R-:W-:Y:S01]  /*3c70*/  LDSM.16.MT88.4 R24, [R190] ;  /* 0x00000000be18783b */ /* 0x000fe20000004200 */
[----:B------:R2:W-:Y:S03]  /*3c80*/  MUFU.EX2 R9, R0 ;  /* 0x0000000000097308 */ /* 0x0005e60000000800 */
[----:B------:R-:W-:Y:S04]  /*3c90*/  LDSM.16.MT88.4 R36, [R187] ;  /* 0x00000000bb24783b */ /* 0x000fe80000004200 */
[----:B------:R-:W-:Y:S04]  /*3ca0*/  LDSM.16.MT88.4 R32, [R188] ;  /* 0x00000000bc20783b */ /* 0x000fe80000004200 */
[----:B------:R-:W-:Y:S04]  /*3cb0*/  LDSM.16.MT88.4 R28, [R190+0x2000] ;  /* 0x00200000be1c783b */ /* 0x000fe80000004200 */
[----:B------:R-:W-:Y:S01]  /*3cc0*/  LDSM.16.MT88.4 R40, [R189+0x2000] ;  /* 0x00200000bd28783b */ /* 0x000fe20000004200 */
[----:B--2---:R-:W-:-:S02]  /*3cd0*/  FFMA.FTZ R0, R10, c[0x0][0x2d0], -R2 ;  /* 0x0000b4000a007a23 */ /* 0x004fc40000010802 */
[----:B------:R2:W-:Y:S08]  /*3ce0*/  MUFU.EX2 R10, R3 ;  /* 0x00000003000a7308 */ /* 0x0005f00000000800 */
[----:B------:R3:W4:Y:S01]  /*3cf0*/  MUFU.EX2 R215, R0 ;  /* 0x0000000000d77308 */ /* 0x0007220000000800 */
[----:B--2---:R-:W-:-:S07]  /*3d00*/  FFMA.FTZ R3, R13, c[0x0][0x2d0], -R2 ;  /* 0x0000b4000d037a23 */ /* 0x004fce0000010802 */
[----:B------:R2:W5:Y:S01]  /*3d10*/  MUFU.EX2 R11, R3 ;  /* 0x00000003000b7308 */ /* 0x0005620000000800 */
[----:B---3--:R-:W-:Y:S01]  /*3d20*/  FMUL.FTZ R0, R8, c[0x0][0x2d0] ;  /* 0x0000b40008007a20 */ /* 0x008fe20000410000 */
[----:B----4-:R-:W-:-:S04]  /*3d30*/  F2FP.PACK_AB R4, R215, R9 ;  /* 0x00000009d704723e */ /* 0x010fc800000000ff */
[----:B------:R-:W-:-:S05]  /*3d40*/  FSEL R0, R0, RZ, P0 ;  /* 0x000000ff00007208 */ /* 0x000fca0000000000 */
[----:B--2---:R-:W-:Y:S01]  /*3d50*/  FFMA.FTZ R3, R6, c[0x0][0x2d0], -R0 ;  /* 0x0000b40006037a23 */ /* 0x004fe20000010800 */
[----:B-----5:R-:W-:-:S03]  /*3d60*/  F2FP.PACK_AB R6, R11, R10 ;  /* 0x0000000a0b06723e */ /* 0x020fc600000000ff */
[----:B------:R2:W-:Y:S02]  /*3d70*/  MUFU.EX2 R252, R3 ;  /* 0x0000000300fc7308 */ /* 0x0005e40000000800 */
[----:B--2---:R-:W-:-:S06]  /*3d80*/  FFMA.FTZ R3, R7, c[0x0][0x2d0], -R0 ;  /* 0x0000b40007037a23 */ /* 0x004fcc0000010800 */
[----:B------:R2:W3:Y:S02]  /*3d90*/  MUFU.EX2 R251, R3 ;  /* 0x0000000300fb7308 */ /* 0x0004e40000000800 */
[----:B--2---:R-:W-:Y:S01]  /*3da0*/  FFMA.FTZ R3, R12, c[0x0][0x2d0], -R0 ;  /* 0x0000b4000c037a23 */ /* 0x004fe20000010800 */
[----:B---3--:R-:W-:-:S05]  /*3db0*/  F2FP.PACK_AB R5, R251, R252 ;  /* 0x000000fcfb05723e */ /* 0x008fca00000000ff */
[----:B------:R2:W-:Y:S02]  /*3dc0*/  MUFU.EX2 R250, R3 ;  /* 0x0000000300fa7308 */ /* 0x0005e40000000800 */
[----:B--2---:R-:W-:Y:S02]  /*3dd0*/  FFMA.FTZ R3, R14, c[0x0][0x2d0], -R0 ;  /* 0x0000b4000e037a23 */ /* 0x004fe40000010800 */
[----:B------:R-:W2:Y:S04]  /*3de0*/  LDSM.16.MT88.4 R12, [R188+0x2000] ;  /* 0x00200000bc0c783b */ /* 0x000ea80000004200 */
[----:B------:R-:W3:Y:S02]  /*3df0*/  MUFU.EX2 R214, R3 ;  /* 0x0000000300d67308 */ /* 0x000ee40000000800 */
[----:B---3--:R-:W-:Y:S01]  /*3e00*/  F2FP.PACK_AB R7, R214, R250 ;  /* 0x000000fad607723e */ /* 0x008fe200000000ff */
[----:B------:R-:W-:-:S05]  /*3e10*/  FFMA.FTZ R3, R46, c[0x0][0x2d0], -R2 ;  /* 0x0000b4002e037a23 */ /* 0x000fca0000010802 */
[----:B------:R3:W-:Y:S01]  /*3e20*/  MUFU.EX2 R248, R3 ;  /* 0x0000000300f87308 */ /* 0x0007e20000000800 */
[C---:B-1----:R-:W-:Y:S08]  /*3e30*/  HMMA.16816.F32 R80, R4.reuse, R16, RZ ;  /* 0x000000100450723c */ /* 0x042ff000000018ff */
[----:B------:R-:W-:Y:S01]  /*3e40*/  HMMA.16816.F32 R76, R4, R18, RZ ;  /* 0x00000012044c723c */ /* 0x000fe200000018ff */
[----:B------:R-:W1:Y:S01]  /*3e50*/  LDSM.16.MT88.4 R16, [R190+0x4000] ;  /* 0x00400000be10783b */ /* 0x000e620000004200 */
[----:B---3--:R-:W-:-:S06]  /*3e60*/  FFMA.FTZ R3, R47, c[0x0][0x2d0], -R2 ;  /* 0x0000b4002f037a23 */ /* 0x008fcc0000010802 */
[C---:B--2---:R-:W-:Y:S01]  /*3e70*/  HMMA.16816.F32 R68, R4.reuse, R12, RZ ;  /* 0x0000000c0444723c */ /* 0x044fe200000018ff */
[----:B------:R2:W3:Y:S07]  /*3e80*/  MUFU.EX2 R246, R3 ;  /* 0x0000000300f67308 */ /* 0x0004ee0000000800 */
[C---:B------:R-:W-:Y:S01]  /*3e90*/  HMMA.16816.F32 R72, R4.reuse, R14, RZ ;  /* 0x0000000e0448723c */ /* 0x040fe200000018ff */
[----:B------:R-:W4:Y:S07]  /*3ea0*/  LDSM.16.MT88.4 R12, [R189+0x4000] ;  /* 0x00400000bd0c783b */ /* 0x000f2e0000004200 */
[----:B------:R-:W-:Y:S01]  /*3eb0*/  HMMA.16816.F32 R88, R4, R20, RZ ;  /* 0x000000140458723c */ /* 0x000fe200000018ff */
[----:B--2---:R-:W-:-:S04]  /*3ec0*/  FFMA.FTZ R3, R50, c[0x0][0x2d0], -R2 ;  /* 0x0000b40032037a23 */ /* 0x004fc80000010802 */
[----:B------:R2:W-:Y:S03]  /*3ed0*/  MUFU.EX2 R247, R3 ;  /* 0x0000000300f77308 */ /* 0x0005e60000000800 */
[C---:B------:R-:W-:Y:S01]  /*3ee0*/  HMMA.16816.F32 R84, R4.reuse, R22, RZ ;  /* 0x000000160454723c */ /* 0x040fe200000018ff */
[----:B------:R-:W5:Y:S07]  /*3ef0*/  LDSM.16.MT88.4 R20, [R188+0x4000] ;  /* 0x00400000bc14783b */ /* 0x000f6e0000004200 */
[----:B------:R-:W-:Y:S01]  /*3f00*/  HMMA.16816.F32 R96, R4, R24, RZ ;  /* 0x000000180460723c */ /* 0x000fe200000018ff */
[----:B--2---:R-:W-:-:S07]  /*3f10*/  FFMA.FTZ R3, R51, c[0x0][0x2d0], -R2 ;  /* 0x0000b40033037a23 */ /* 0x004fce0000010802 */
[C---:B------:R-:W-:Y:S01]  /*3f20*/  HMMA.16816.F32 R92, R4.reuse, R26, RZ ;  /* 0x0000001a045c723c */ /* 0x040fe200000018ff */
[----:B------:R-:W2:Y:S01]  /*3f30*/  LDSM.16.MT88.4 R24, [R187+0x4000] ;  /* 0x00400000bb18783b */ /* 0x000ea20000004200 */
[----:B------:R1:W1:Y:S06]  /*3f40*/  MUFU.EX2 R249, R3 ;  /* 0x0000000300f97308 */ /* 0x00026c0000000800 */
[C---:B------:R-:W-:Y:S08]  /*3f50*/  HMMA.16816.F32 R116, R4.reuse, R36, RZ ;  /* 0x000000240474723c */ /* 0x040ff000000018ff */
[----:B------:R-:W-:Y:S01]  /*3f60*/  HMMA.16816.F32 R112, R4, R38, RZ ;  /* 0x000000260470723c */ /* 0x000fe200000018ff */
[----:B------:R-:W-:Y:S01]  /*3f70*/  LDSM.16.MT88.4 R36, [R190+0x800] ;  /* 0x00080000be24783b */ /* 0x000fe20000004200 */
[----:B-1----:R-:W-:-:S04]  /*3f80*/  FFMA.FTZ R3, R45, c[0x0][0x2d0], -R0 ;  /* 0x0000b4002d037a23 */ /* 0x002fc80000010800 */
[----:B------:R1:W-:Y:S02]  /*3f90*/  MUFU.EX2 R243, R3 ;  /* 0x0000000300f37308 */ /* 0x0003e40000000800 */
[C---:B------:R-:W-:Y:S08]  /*3fa0*/  HMMA.16816.F32 R104, R4.reuse, R32, RZ ;  /* 0x000000200468723c */ /* 0x040ff000000018ff */
[----:B------:R-:W-:Y:S01]  /*3fb0*/  HMMA.16816.F32 R108, R4, R34, RZ ;  /* 0x00000022046c723c */ /* 0x000fe200000018ff */
[----:B------:R-:W-:Y:S01]  /*3fc0*/  LDSM.16.MT88.4 R32, [R189+0x800] ;  /* 0x00080000bd20783b */ /* 0x000fe20000004200 */
[----:B-1----:R-:W-:-:S06]  /*3fd0*/  FFMA.FTZ R3, R44, c[0x0][0x2d0], -R0 ;  /* 0x0000b4002c037a23 */ /* 0x002fcc0000010800 */
[C---:B------:R-:W-:Y:S01]  /*3fe0*/  HMMA.16816.F32 R64, R4.reuse, R28, RZ ;  /* 0x0000001c0440723c */ /* 0x040fe200000018ff */
[----:B------:R-:W1:Y:S01]  /*3ff0*/  LDSM.16.MT88.4 R44, [R188+0x800] ;  /* 0x00080000bc2c783b */ /* 0x000e620000004200 */
[----:B------:R2:W1:Y:S06]  /*4000*/  MUFU.EX2 R244, R3 ;  /* 0x0000000300f47308 */ /* 0x00046c0000000800 */
[C---:B------:R-:W-:Y:S01]  /*4010*/  HMMA.16816.F32 R60, R4.reuse, R30, RZ ;  /* 0x0000001e043c723c */ /* 0x040fe200000018ff */
[----:B------:R-:W1:Y:S07]  /*4020*/  LDSM.16.MT88.4 R28, [R187+0x2800] ;  /* 0x00280000bb1c783b */ /* 0x000e6e0000004200 */
[----:B------:R-:W-:Y:S01]  /*4030*/  HMMA.16816.F32 R140, R4, R18, RZ ;  /* 0x00000012048c723c */ /* 0x000fe200000018ff */
[----:B--2---:R-:W-:-:S04]  /*4040*/  FFMA.FTZ R3, R48, c[0x0][0x2d0], -R0 ;  /* 0x0000b40030037a23 */ /* 0x004fc80000010800 */
[----:B------:R2:W-:Y:S03]  /*4050*/  MUFU.EX2 R242, R3 ;  /* 0x0000000300f27308 */ /* 0x0005e60000000800 */
[C---:B----4-:R-:W-:Y:S08]  /*4060*/  HMMA.16816.F32 R152, R4.reuse, R12, RZ ;  /* 0x0000000c0498723c */ /* 0x050ff000000018ff */
[----:B------:R-:W-:Y:S01]  /*4070*/  HMMA.16816.F32 R160, R4, R14, RZ ;  /* 0x0000000e04a0723c */ /* 0x000fe200000018ff */
[----:B------:R-:W-:Y:S01]  /*4080*/  LDSM.16.MT88.4 R12, [R189+0x2800] ;  /* 0x00280000bd0c783b */ /* 0x000fe20000004200 */
[----:B--2---:R-:W-:-:S06]  /*4090*/  FFMA.FTZ R3, R49, c[0x0][0x2d0], -R0 ;  /* 0x0000b40031037a23 */ /* 0x004fcc0000010800 */
[C---:B------:R-:W-:Y:S01]  /*40a0*/  HMMA.16816.F32 R48, R4.reuse, R16, RZ ;  /* 0x000000100430723c */ /* 0x040fe200000018ff */
[----:B------:R-:W2:Y:S01]  /*40b0*/  LDSM.16.MT88.4 R16, [R190+0x2800] ;  /* 0x00280000be10783b */ /* 0x000ea20000004200 */
[----:B------:R4:W1:Y:S06]  /*40c0*/  MUFU.EX2 R245, R3 ;  /* 0x0000000300f57308 */ /* 0x00086c0000000800 */
[C---:B-----5:R-:W-:Y:S08]  /*40d0*/  HMMA.16816.F32 R128, R4.reuse, R20, RZ ;  /* 0x000000140480723c */ /* 0x060ff000000018ff */
[----:B------:R-:W-:Y:S01]  /*40e0*/  HMMA.16816.F32 R132, R4, R22, RZ ;  /* 0x000000160484723c */ /* 0x000fe200000018ff */
[----:B------:R-:W5:Y:S01]  /*40f0*/  LDSM.16.MT88.4 R20, [R187+0x4800] ;  /* 0x00480000bb14783b */ /* 0x000f620000004200 */
[----:B----4-:R-:W-:-:S04]  /*4100*/  FFMA.FTZ R3, R139, c[0x0][0x2d0], -R2 ;  /* 0x0000b4008b037a23 */ /* 0x010fc80000010802 */
[----:B------:R4:W-:Y:S02]  /*4110*/  MUFU.EX2 R241, R3 ;  /* 0x0000000300f17308 */ /* 0x0009e40000000800 */
[C---:B------:R-:W-:Y:S08]  /*4120*/  HMMA.16816.F32 R52, R4.reuse, R40, RZ ;  /* 0x000000280434723c */ /* 0x040ff000000018ff */
[----:B------:R-:W-:Y:S01]  /*4130*/  HMMA.16816.F32 R56, R4, R42, RZ ;  /* 0x0000002a0438723c */ /* 0x000fe200000018ff */
[----:B------:R-:W2:Y:S01]  /*4140*/  LDSM.16.MT88.4 R40, [R187+0x800] ;  /* 0x00080000bb28783b */ /* 0x000ea20000004200 */
[----:B----4-:R-:W-:-:S06]  /*4150*/  FFMA.FTZ R3, R138, c[0x0][0x2d0], -R2 ;  /* 0x0000b4008a037a23 */ /* 0x010fcc0000010802 */
[C---:B------:R-:W-:Y:S01]  /*4160*/  HMMA.16816.F32 R120, R4.reuse, R24, RZ ;  /* 0x000000180478723c */ /* 0x040fe200000018ff */
[----:B------:R4:W1:Y:S07]  /*4170*/  MUFU.EX2 R239, R3 ;  /* 0x0000000300ef7308 */ /* 0x00086e0000000800 */
[----:B------:R-:W-:Y:S01]  /*4180*/  HMMA.16816.F32 R124, R4, R26, RZ ;  /* 0x0000001a047c723c */ /* 0x000fe200000018ff */
[----:B------:R-:W2:Y:S06]  /*4190*/  LDSM.16.MT88.4 R24, [R188+0x2800] ;  /* 0x00280000bc18783b */ /* 0x000eac0000004200 */
[----:B---3--:R-:W-:-:S02]  /*41a0*/  F2FP.PACK_AB R4, R246, R248 ;  /* 0x000000f8f604723e */ /* 0x008fc400000000ff */
[----:B------:R-:W-:Y:S01]  /*41b0*/  F2FP.PACK_AB R6, R249, R247 ;  /* 0x000000f7f906723e */ /* 0x000fe200000000ff */
[--C-:B----4-:R-:W-:Y:S01]  /*41c0*/  FFMA.FTZ R3, R144, c[0x0][0x2d0], -R2.reuse ;  /* 0x0000b40090037a23 */ /* 0x110fe20000010802 */
[----:B-1----:R-:W-:Y:S02]  /*41d0*/  F2FP.PACK_AB R5, R244, R243 ;  /* 0x000000f3f405723e */ /* 0x002fe400000000ff */
[----:B------:R-:W-:Y:S01]  /*41e0*/  F2FP.PACK_AB R7, R245, R242 ;  /* 0x000000f2f507723e */ /* 0x000fe200000000ff */
[----:B------:R1:W-:Y:S06]  /*41f0*/  MUFU.EX2 R240, R3 ;  /* 0x0000000300f07308 */ /* 0x0003ec0000000800 */
[C---:B------:R-:W-:Y:S08]  /*4200*/  HMMA.16816.F32 R164, R4.reuse, R44, R104 ;  /* 0x0000002c04a4723c */ /* 0x040ff00000001868 */
[----:B------:R-:W-:Y:S01]  /*4210*/  HMMA.16816.F32 R156, R4, R46, R108 ;  /* 0x0000002e049c723c */ /* 0x000fe2000000186c */
[----:B-1----:R-:W-:-:S04]  /*4220*/  FFMA.FTZ R3, R145, c[0x0][0x2d0], -R2 ;  /* 0x0000b40091037a23 */ /* 0x002fc80000010802 */
[----:B------:R1:W3:Y:S03]  /*4230*/  MUFU.EX2 R238, R3 ;  /* 0x0000000300ee7308 */ /* 0x0002e60000000800 */
[C---:B------:R-:W-:Y:S08]  /*4240*/  HMMA.16816.F32 R148, R4.reuse, R36, R96 ;  /* 0x000000240494723c */ /* 0x040ff00000001860 */
[----:B------:R-:W-:Y:S01]  /*4250*/  HMMA.16816.F32 R108, R4, R34, R84 ;  /* 0x00000022046c723c */ /* 0x000fe20000001854 */
[----:B-1----:R-:W-:-:S07]  /*4260*/  FFMA.FTZ R3, R101, c[0x0][0x2d0], -R0 ;  /* 0x0000b40065037a23 */ /* 0x002fce0000010800 */
[C---:B------:R-:W-:Y:S01]  /*4270*/  HMMA.16816.F32 R104, R4.reuse, R28, R80 ;  /* 0x0000001c0468723c */ /* 0x040fe20000001850 */
[----:B------:R1:W-:Y:S07]  /*4280*/  MUFU.EX2 R237, R3 ;  /* 0x0000000300ed7308 */ /* 0x0003ee0000000800 */
[C---:B------:R-:W-:Y:S01]  /*4290*/  HMMA.16816.F32 R96, R4.reuse, R30, R76 ;  /* 0x0000001e0460723c */ /* 0x040fe2000000184c */
[----:B------:R-:W-:Y:S07]  /*42a0*/  LDSM.16.MT88.4 R28, [R188+0x4800] ;  /* 0x00480000bc1c783b */ /* 0x000fee0000004200 */
[----:B--2---:R-:W-:Y:S01]  /*42b0*/  HMMA.16816.F32 R84, R4, R16, R64 ;  /* 0x000000100454723c */ /* 0x004fe20000001840 */
[----:B-1----:R-:W-:-:S04]  /*42c0*/  FFMA.FTZ R3, R102, c[0x0][0x2d0], -R0 ;  /* 0x0000b40066037a23 */ /* 0x002fc80000010800 */
[----:B------:R1:W2:Y:S03]  /*42d0*/  MUFU.EX2 R236, R3 ;  /* 0x0000000300ec7308 */ /* 0x0002a60000000800 */
[C---:B------:R-:W-:Y:S01]  /*42e0*/  HMMA.16816.F32 R80, R4.reuse, R18, R60 ;  /* 0x000000120450723c */ /* 0x040fe2000000183c */
[----:B------:R-:W4:Y:S07]  /*42f0*/  LDSM.16.MT88.4 R16, [R190+0x4800] ;  /* 0x00480000be10783b */ /* 0x000f2e0000004200 */
[----:B------:R-:W-:Y:S01]  /*4300*/  HMMA.16816.F32 R76, R4, R12, R52 ;  /* 0x0000000c044c723c */ /* 0x000fe20000001834 */
[----:B-1----:R-:W-:-:S07]  /*4310*/  FFMA.FTZ R3, R136, c[0x0][0x2d0], -R0 ;  /* 0x0000b40088037a23 */ /* 0x002fce0000010800 */
[C---:B------:R-:W-:Y:S01]  /*4320*/  HMMA.16816.F32 R64, R4.reuse, R14, R56 ;  /* 0x0000000e0440723c */ /* 0x040fe20000001838 */
[----:B------:R-:W1:Y:S01]  /*4330*/  LDSM.16.MT88.4 R12, [R189+0x4800] ;  /* 0x00480000bd0c783b */ /* 0x000e620000004200 */
[----:B------:R2:W-:Y:S06]  /*4340*/  MUFU.EX2 R235, R3 ;  /* 0x0000000300eb7308 */ /* 0x0005ec0000000800 */
[C---:B-----5:R-:W-:Y:S08]  /*4350*/  HMMA.16816.F32 R56, R4.reuse, R20, R120 ;  /* 0x000000140438723c */ /* 0x060ff00000001878 */
[----:B------:R-:W-:Y:S01]  /*4360*/  HMMA.16816.F32 R60, R4, R22, R124 ;  /* 0x00000016043c723c */ /* 0x000fe2000000187c */
[----:B------:R-:W5:Y:S01]  /*4370*/  LDSM.16.MT88.4 R20, [R187+0x1000] ;  /* 0x00100000bb14783b */ /* 0x000f620000004200 */
[----:B--2---:R-:W-:-:S03]  /*4380*/  FFMA.FTZ R3, R137, c[0x0][0x2d0], -R0 ;  /* 0x0000b40089037a23 */ /* 0x004fc60000010800 */
[----:B------:R-:W-:Y:S01]  /*4390*/  LDSM.16.MT88.4 R124, [R190+0x1800] ;  /* 0x00180000be7c783b */ /* 0x000fe20000004200 */
[----:B------:R2:W1:Y:S02]  /*43a0*/  MUFU.EX2 R234, R3 ;  /* 0x0000000300ea7308 */ /* 0x0004640000000800 */
[C---:B------:R-:W-:Y:S08]  /*43b0*/  HMMA.16816.F32 R172, R4.reuse, R40, R116 ;  /* 0x0000002804ac723c */ /* 0x040ff00000001874 */
[----:B------:R-:W-:Y:S01]  /*43c0*/  HMMA.16816.F32 R168, R4, R42, R112 ;  /* 0x0000002a04a8723c */ /* 0x000fe20000001870 */
[----:B--2---:R-:W-:-:S07]  /*43d0*/  FFMA.FTZ R3, R209, c[0x0][0x2d0], -R2 ;  /* 0x0000b400d1037a23 */ /* 0x004fce0000010802 */
[C---:B------:R-:W-:Y:S01]  /*43e0*/  HMMA.16816.F32 R116, R4.reuse, R38, R92 ;  /* 0x000000260474723c */ /* 0x040fe2000000185c */
[----:B------:R-:W-:Y:S01]  /*43f0*/  LDSM.16.MT88.4 R36, [R190+0x1000] ;  /* 0x00100000be24783b */ /* 0x000fe20000004200 */
[----:B------:R2:W-:Y:S06]  /*4400*/  MUFU.EX2 R209, R3 ;  /* 0x0000000300d17308 */ /* 0x0005ec0000000800 */
[C---:B------:R-:W-:Y:S01]  /*4410*/  HMMA.16816.F32 R112, R4.reuse, R32, R88 ;  /* 0x000000200470723c */ /* 0x040fe20000001858 */
[----:B------:R-:W-:Y:S07]  /*4420*/  LDSM.16.MT88.4 R32, [R187+0x5000] ;  /* 0x00500000bb20783b */ /* 0x000fee0000004200 */
[----:B------:R-:W-:Y:S01]  /*4430*/  HMMA.16816.F32 R92, R4, R24, R68 ;  /* 0x00000018045c723c */ /* 0x000fe20000001844 */
[----:B--2---:R-:W-:Y:S01]  /*4440*/  FFMA.FTZ R3, R210, c[0x0][0x2d0], -R2 ;  /* 0x0000b400d2037a23 */ /* 0x004fe20000010802 */
[----:B------:R-:W-:-:S03]  /*4450*/  MOV R210, R214 ;  /* 0x000000d600d27202 */ /* 0x000fc60000000f00 */
[----:B------:R2:W1:Y:S03]  /*4460*/  MUFU.EX2 R214, R3 ;  /* 0x0000000300d67308 */ /* 0x0004660000000800 */
[C---:B------:R-:W-:Y:S01]  /*4470*/  HMMA.16816.F32 R88, R4.reuse, R26, R72 ;  /* 0x0000001a0458723c */ /* 0x040fe20000001848 */
[----:B------:R-:W-:Y:S07]  /*4480*/  LDSM.16.MT88.4 R24, [R188+0x3000] ;  /* 0x00300000bc18783b */ /* 0x000fee0000004200 */
[----:B----4-:R-:W-:Y:S01]  /*4490*/  HMMA.16816.F32 R40, R4, R16, R48 ;  /* 0x000000100428723c */ /* 0x010fe20000001830 */
[----:B--2---:R-:W-:Y:S01]  /*44a0*/  FFMA.FTZ R3, R211, c[0x0][0x2d0], -R2 ;  /* 0x0000b400d3037a23 */ /* 0x004fe20000010802 */
[----:B------:R-:W-:-:S06]  /*44b0*/  MOV R211, R11 ;  /* 0x0000000b00d37202 */ /* 0x000fcc0000000f00 */
[C---:B------:R-:W-:Y:S01]  /*44c0*/  HMMA.16816.F32 R52, R4.reuse, R28, R128 ;  /* 0x0000001c0434723c */ /* 0x040fe20000001880 */
[----:B------:R-:W-:Y:S01]  /*44d0*/  FFMA.FTZ R2, R212, c[0x0][0x2d0], -R2 ;  /* 0x0000b400d4027a23 */ /* 0x000fe20000010802 */
[----:B------:R-:W-:Y:S01]  /*44e0*/  MOV R212, R10 ;  /* 0x0000000a00d47202 */ /* 0x000fe20000000f00 */
[----:B------:R2:W-:Y:S05]  /*44f0*/  MUFU.EX2 R102, R3 ;  /* 0x0000000300667308 */ /* 0x0005ea0000000800 */
[C---:B------:R-:W-:Y:S01]  /*4500*/  HMMA.16816.F32 R44, R4.reuse, R30, R132 ;  /* 0x0000001e042c723c */ /* 0x040fe20000001884 */
[----:B------:R-:W4:Y:S02]  /*4510*/  LDSM.16.MT88.4 R28, [R188+0x1000] ;  /* 0x00100000bc1c783b */ /* 0x000f240000004200 */
[----:B------:R3:W3:Y:S02]  /*4520*/  MUFU.EX2 R101, R2 ;  /* 0x0000000200657308 */ /* 0x0006e40000000800 */
[----:B------:R-:W-:Y:S03]  /*4530*/  LDSM.16.MT88.4 R132, [R189+0x1800] ;  /* 0x00180000bd84783b */ /* 0x000fe60000004200 */
[----:B------:R-:W-:Y:S01]  /*4540*/  HMMA.16816.F32 R48, R4, R18, R140 ;  /* 0x000000120430723c */ /* 0x000fe2000000188c */
[----:B------:R-:W4:Y:S01]  /*4550*/  LDSM.16.MT88.4 R16, [R189+0x1000] ;  /* 0x00100000bd10783b */ /* 0x000f220000004200 */
[----:B--2---:R-:W-:-:S06]  /*4560*/  MOV R3, R9 ;  /* 0x0000000900037202 */ /* 0x004fcc0000000f00 */
[----:B-1----:R-:W-:Y:S01]  /*4570*/  HMMA.16816.F32 R72, R4, R12, R152 ;  /* 0x0000000c0448723c */ /* 0x002fe20000001898 */
[----:B---3--:R-:W-:Y:S01]  /*4580*/  FFMA.FTZ R2, R191, c[0x0][0x2d0], -R0 ;  /* 0x0000b400bf027a23 */ /* 0x008fe20000010800 */
[----:B------:R-:W-:-:S03]  /*4590*/  MOV R191, R215 ;  /* 0x000000d700bf7202 */ /* 0x000fc60000000f00 */
[----:B------:R1:W-:Y:S03]  /*45a0*/  MUFU.EX2 R11, R2 ;  /* 0x00000002000b7308 */ /* 0x0003e60000000800 */
[----:B------:R-:W-:Y:S01]  /*45b0*/  HMMA.16816.F32 R68, R4, R14, R160 ;  /* 0x0000000e0444723c */ /* 0x000fe200000018a0 */
[----:B------:R-:W-:Y:S06]  /*45c0*/  LDSM.16.MT88.4 R12, [R187+0x3000] ;  /* 0x00300000bb0c783b */ /* 0x000fec0000004200 */
[----:B------:R-:W-:-:S02]  /*45d0*/  F2FP.PACK_AB R4, R239, R241 ;  /* 0x000000f1ef04723e */ /* 0x000fc400000000ff */
[----:B------:R-:W-:Y:S02]  /*45e0*/  F2FP.PACK_AB R6, R238, R240 ;  /* 0x000000f0ee06723e */ /* 0x000fe400000000ff */
[----:B------:R-:W-:Y:S02]  /*45f0*/  F2FP.PACK_AB R5, R236, R237 ;  /* 0x000000edec05723e */ /* 0x000fe400000000ff */
[----:B------:R-:W-:Y:S01]  /*4600*/  F2FP.PACK_AB R7, R234, R235 ;  /* 0x000000ebea07723e */ /* 0x000fe200000000ff */
[----:B-1----:R-:W-:-:S04]  /*4610*/  FFMA.FTZ R2, R201, c[0x0][0x2d0], -R0 ;  /* 0x0000b400c9027a23 */ /* 0x002fc80000010800 */
[----:B------:R1:W2:Y:S02]  /*4620*/  MUFU.EX2 R10, R2 ;  /* 0x00000002000a7308 */ /* 0x0002a40000000800 */
[C---:B-----5:R-:W-:Y:S08]  /*4630*/  HMMA.16816.F32 R192, R4.reuse, R20, R172 ;  /* 0x0000001404c0723c */ /* 0x060ff000000018ac */
[----:B------:R-:W-:Y:S01]  /*4640*/  HMMA.16816.F32 R176, R4, R22, R168 ;  /* 0x0000001604b0723c */ /* 0x000fe200000018a8 */
[----:B------:R-:W3:Y:S01]  /*4650*/  LDSM.16.MT88.4 R20, [R190+0x3000] ;  /* 0x00300000be14783b */ /* 0x000ee20000004200 */
[----:B-1----:R-:W-:-:S06]  /*4660*/  FFMA.FTZ R2, R196, c[0x0][0x2d0], -R0 ;  /* 0x0000b400c4027a23 */ /* 0x002fcc0000010800 */
[C---:B----4-:R-:W-:Y:S01]  /*4670*/  HMMA.16816.F32 R180, R4.reuse, R28, R164 ;  /* 0x0000001c04b4723c */ /* 0x050fe200000018a4 */
[----:B------:R-:W-:Y:S01]  /*4680*/  FFMA.FTZ R0, R204, c[0x0][0x2d0], -R0 ;  /* 0x0000b400cc007a23 */ /* 0x000fe20000010800 */
[----:B------:R-:W-:Y:S01]  /*4690*/  IADD3 R204, R213, -0x2, RZ ;  /* 0xfffffffed5cc7810 */ /* 0x000fe20007ffe0ff */
[----:B------:R-:W-:Y:S05]  /*46a0*/  MUFU.EX2 R9, R2 ;  /* 0x0000000200097308 */ /* 0x000fea0000000800 */
[C---:B------:R-:W-:Y:S01]  /*46b0*/  HMMA.16816.F32 R172, R4.reuse, R30, R156 ;  /* 0x0000001e04ac723c */ /* 0x040fe2000000189c */
[----:B------:R-:W1:Y:S02]  /*46c0*/  LDSM.16.MT88.4 R28, [R189+0x3000] ;  /* 0x00300000bd1c783b */ /* 0x000e640000004200 */
[----:B------:R4:W5:Y:S05]  /*46d0*/  MUFU.EX2 R215, R0 ;  /* 0x0000000000d77308 */ /* 0x00096a0000000800 */
[C---:B------:R-:W-:Y:S08]  /*46e0*/  HMMA.16816.F32 R120, R4.reuse, R36, R148 ;  /* 0x000000240478723c */ /* 0x040ff00000001894 */
[----:B------:R-:W-:Y:S01]  /*46f0*/  HMMA.16816.F32 R128, R4, R16, R112 ;  /* 0x000000100480723c */ /* 0x000fe20000001870 */
[----:B----4-:R-:W-:-:S02]  /*4700*/  FADD.FTZ R0, R3, R191 ;  /* 0x000000bf03007221 */ /* 0x010fc40000010000 */
[----:B------:R-:W-:Y:S02]  /*4710*/  FADD.FTZ R3, R252, R251 ;  /* 0x000000fbfc037221 */ /* 0x000fe40000010000 */
[----:B------:R-:W-:-:S03]  /*4720*/  FADD.FTZ R0, R212, R0 ;  /* 0x00000000d4007221 */ /* 0x000fc60000010000 */
[C---:B------:R-:W-:Y:S01]  /*4730*/  HMMA.16816.F32 R164, R4.reuse, R18, R108 ;  /* 0x0000001204a4723c */ /* 0x040fe2000000186c */
[----:B------:R-:W4:Y:S01]  /*4740*/  LDSM.16.MT88.4 R16, [R190+0x5000] ;  /* 0x00500000be10783b */ /* 0x000f220000004200 */
[----:B------:R-:W-:Y:S02]  /*4750*/  FADD.FTZ R3, R250, R3 ;  /* 0x00000003fa037221 */ /* 0x000fe40000010000 */
[----:B------:R-:W-:Y:S01]  /*4760*/  FADD.FTZ R0, R211, R0 ;  /* 0x00000000d3007221 */ /* 0x000fe20000010000 */
[----:B------:R-:W-:Y:S01]  /*4770*/  LDSM.16.MT88.4 R108, [R187+0x1800] ;  /* 0x00180000bb6c783b */ /* 0x000fe20000004200 */
[----:B------:R-:W-:Y:S01]  /*4780*/  FADD.FTZ R3, R210, R3 ;  /* 0x00000003d2037221 */ /* 0x000fe20000010000 */
[----:B------:R-:W-:Y:S01]  /*4790*/  MOV R210, c[0x0][0x2ac] ;  /* 0x0000ab0000d27a02 */ /* 0x000fe20000000f00 */
[----:B------:R-:W-:Y:S01]  /*47a0*/  HMMA.16816.F32 R168, R4, R38, R116 ;  /* 0x0000002604a8723c */ /* 0x000fe20000001874 */
[----:B------:R-:W-:Y:S01]  /*47b0*/  FADD.FTZ R0, R248, R0 ;  /* 0x00000000f8007221 */ /* 0x000fe20000010000 */
[----:B------:R-:W-:Y:S01]  /*47c0*/  LDSM.16.MT88.4 R116, [R188+0x1800] ;  /* 0x00180000bc74783b */ /* 0x000fe20000004200 */
[----:B------:R-:W-:-:S02]  /*47d0*/  FADD.FTZ R3, R243, R3 ;  /* 0x00000003f3037221 */ /* 0x000fc40000010000 */
[----:B------:R-:W-:Y:S02]  /*47e0*/  FADD.FTZ R2, R246, R0 ;  /* 0x00000000f6027221 */ /* 0x000fe40000010000 */
[----:B------:R-:W-:Y:S01]  /*47f0*/  FADD.FTZ R0, R244, R3 ;  /* 0x00000003f4007221 */ /* 0x000fe20000010000 */
[C---:B---3--:R-:W-:Y:S01]  /*4800*/  HMMA.16816.F32 R148, R4.reuse, R20, R84 ;  /* 0x000000140494723c */ /* 0x048fe20000001854 */
[----:B------:R-:W-:Y:S02]  /*4810*/  FADD.FTZ R3, R247, R2 ;  /* 0x00000002f7037221 */ /* 0x000fe40000010000 */
[----:B------:R-:W-:Y:S01]  /*4820*/  FADD.FTZ R2, R242, R0 ;  /* 0x00000000f2027221 */ /* 0x000fe20000010000 */
[----:B------:R-:W-:Y:S01]  /*4830*/  MOV R0, R228 ;  /* 0x000000e400007202 */ /* 0x000fe20000000f00 */
[----:B------:R-:W-:Y:S02]  /*4840*/  FADD.FTZ R3, R249, R3 ;  /* 0x00000003f9037221 */ /* 0x000fe40000010000 */
[----:B------:R-:W-:Y:S01]  /*4850*/  FADD.FTZ R2, R245, R2 ;  /* 0x00000002f5027221 */ /* 0x000fe20000010000 */
[----:B------:R-:W-:Y:S01]  /*4860*/  HMMA.16816.F32 R144, R4, R22, R80 ;  /* 0x000000160490723c */ /* 0x000fe20000001850 */
[----:B------:R-:W3:Y:S01]  /*4870*/  LDSM.16.MT88.4 R20, [R189+0x5000] ;  /* 0x00500000bd14783b */ /* 0x000ee20000004200 */
[----:B------:R-:W-:-:S02]  /*4880*/  IMAD R210, R210, c[0x0][0x1d0], RZ ;  /* 0x00007400d2d27a24 */ /* 0x000fc400078e02ff */
[----:B------:R-:W-:Y:S01]  /*4890*/  FADD.FTZ R3, R241, R3 ;  /* 0x00000003f1037221 */ /* 0x000fe20000010000 */
[----:B------:R-:W-:Y:S01]  /*48a0*/  LDSM.16.MT88.4 R80, [R188+0x5800] ;  /* 0x00580000bc50783b */ /* 0x000fe20000004200 */
[----:B------:R-:W-:Y:S02]  /*48b0*/  FADD.FTZ R2, R237, R2 ;  /* 0x00000002ed027221 */ /* 0x000fe40000010000 */
[----:B------:R-:W-:Y:S01]  /*48c0*/  HMMA.16816.F32 R36, R4, R12, R104 ;  /* 0x0000000c0424723c */ /* 0x000fe20000001868 */
[----:B------:R-:W-:Y:S02]  /*48d0*/  FADD.FTZ R3, R239, R3 ;  /* 0x00000003ef037221 */ /* 0x000fe40000010000 */
[----:B------:R-:W-:-:S05]  /*48e0*/  FADD.FTZ R2, R236, R2 ;  /* 0x00000002ec027221 */ /* 0x000fca0000010000 */
[C---:B------:R-:W-:Y:S01]  /*48f0*/  HMMA.16816.F32 R156, R4.reuse, R14, R96 ;  /* 0x0000000e049c723c */ /* 0x040fe20000001860 */
[----:B------:R-:W3:Y:S06]  /*4900*/  LDSM.16.MT88.4 R12, [R188+0x5000] ;  /* 0x00500000bc0c783b */ /* 0x000eec0000004200 */
[----:B------:R-:W-:Y:S01]  /*4910*/  F2FP.PACK_AB R96, R214, R209 ;  /* 0x000000d1d660723e */ /* 0x000fe200000000ff */
[----:B------:R-:W-:Y:S01]  /*4920*/  HMMA.16816.F32 R160, R4, R24, R92 ;  /* 0x0000001804a0723c */ /* 0x000fe2000000185c */
[----:B------:R-:W-:Y:S02]  /*4930*/  F2FP.PACK_AB R98, R101, R102 ;  /* 0x000000666562723e */ /* 0x000fe400000000ff */
[----:B--2---:R-:W-:-:S02]  /*4940*/  F2FP.PACK_AB R97, R10, R11 ;  /* 0x0000000b0a61723e */ /* 0x004fc400000000ff */
[----:B-----5:R-:W-:-:S03]  /*4950*/  F2FP.PACK_AB R99, R215, R9 ;  /* 0x00000009d763723e */ /* 0x020fc600000000ff */
[C---:B-1----:R-:W-:Y:S08]  /*4960*/  HMMA.16816.F32 R140, R4.reuse, R28, R76 ;  /* 0x0000001c048c723c */ /* 0x042ff0000000184c */
[C---:B------:R-:W-:Y:S01]  /*4970*/  HMMA.16816.F32 R136, R4.reuse, R30, R64 ;  /* 0x0000001e0488723c */ /* 0x040fe20000001840 */
[----:B------:R-:W-:Y:S07]  /*4980*/  LDSM.16.MT88.4 R64, [R189+0x3800] ;  /* 0x00380000bd40783b */ /* 0x000fee0000004200 */
[C---:B----4-:R-:W-:Y:S01]  /*4990*/  HMMA.16816.F32 R84, R4.reuse, R16, R40 ;  /* 0x000000100454723c */ /* 0x050fe20000001828 */
[----:B------:R-:W1:Y:S07]  /*49a0*/  LDSM.16.MT88.4 R40, [R187+0x3800] ;  /* 0x00380000bb28783b */ /* 0x000e6e0000004200 */
[C---:B------:R-:W-:Y:S01]  /*49b0*/  HMMA.16816.F32 R152, R4.reuse, R26, R88 ;  /* 0x0000001a0498723c */ /* 0x040fe20000001858 */
[----:B------:R-:W-:Y:S07]  /*49c0*/  LDSM.16.MT88.4 R88, [R190+0x5800] ;  /* 0x00580000be58783b */ /* 0x000fee0000004200 */
[C---:B------:R-:W-:Y:S01]  /*49d0*/  HMMA.16816.F32 R28, R4.reuse, R32, R56 ;  /* 0x00000020041c723c */ /* 0x040fe20000001838 */
[----:B------:R-:W-:Y:S07]  /*49e0*/  LDSM.16.MT88.4 R56, [R190+0x3800] ;  /* 0x00380000be38783b */ /* 0x000fee0000004200 */
[C---:B------:R-:W-:Y:S01]  /*49f0*/  HMMA.16816.F32 R16, R4.reuse, R18, R48 ;  /* 0x000000120410723c */ /* 0x040fe20000001830 */
[----:B------:R-:W2:Y:S07]  /*4a00*/  LDSM.16.MT88.4 R48, [R188+0x3800] ;  /* 0x00380000bc30783b */ /* 0x000eae0000004200 */
[C---:B---3--:R-:W-:Y:S01]  /*4a10*/  HMMA.16816.F32 R92, R4.reuse, R20, R72 ;  /* 0x00000014045c723c */ /* 0x048fe20000001848 */
[----:B------:R-:W3:Y:S07]  /*4a20*/  LDSM.16.MT88.4 R72, [R187+0x5800] ;  /* 0x00580000bb48783b */ /* 0x000eee0000004200 */
[C---:B------:R-:W-:Y:S08]  /*4a30*/  HMMA.16816.F32 R32, R4.reuse, R34, R60 ;  /* 0x000000220420723c */ /* 0x040ff0000000183c */
[C---:B------:R-:W-:Y:S08]  /*4a40*/  HMMA.16816.F32 R76, R4.reuse, R12, R52 ;  /* 0x0000000c044c723c */ /* 0x040ff00000001834 */
[C---:B------:R-:W-:Y:S01]  /*4a50*/  HMMA.16816.F32 R24, R4.reuse, R14, R44 ;  /* 0x0000000e0418723c */ /* 0x040fe2000000182c */
[----:B------:R-:W4:Y:S07]  /*4a60*/  LDSM.16.MT88.4 R12, [R189+0x5800] ;  /* 0x00580000bd0c783b */ /* 0x000f2e0000004200 */
[----:B------:R-:W-:Y:S07]  /*4a70*/  HMMA.16816.F32 R20, R4, R22, R68 ;  /* 0x000000160414723c */ /* 0x000fee0000001844 */
[----:B------:R-:W-:Y:S01]  /*4a80*/  @P4 IMAD.HI.U32 R4, R228, c[0x0][0x2c8], RZ ;  /* 0x0000b200e4044a27 */ /* 0x000fe200078e00ff */
[----:B------:R-:W-:Y:S04]  /*4a90*/  HMMA.16816.F32 R104, R96, R108, R192 ;  /* 0x0000006c6068723c */ /* 0x000fe800000018c0 */
[----:B------:R-:W-:Y:S01]  /*4aa0*/  @P4 SHF.R.U32.HI R0, RZ, c[0x0][0x2cc], R4 ;  /* 0x0000b300ff004a19 */ /* 0x000fe20000011604 */
[----:B------:R-:W-:-:S02]  /*4ab0*/  FADD.FTZ R4, R240, R3 ;  /* 0x00000003f0047221 */ /* 0x000fc40000010000 */
[----:B------:R-:W-:Y:S01]  /*4ac0*/  FADD.FTZ R3, R235, R2 ;  /* 0x00000002eb037221 */ /* 0x000fe20000010000 */
[----:B------:R-:W-:Y:S01]  /*4ad0*/  IADD3 R0, R0, -c[0x0][0x168], R210 ;  /* 0x80005a0000007a10 */ /* 0x000fe20007ffe0d2 */
[----:B------:R-:W-:Y:S01]  /*4ae0*/  FADD.FTZ R2, R238, R4 ;  /* 0x00000004ee027221 */ /* 0x000fe20000010000 */
[----:B------:R-:W-:Y:S02]  /*4af0*/  HMMA.16816.F32 R112, R96, R116, R180 ;  /* 0x000000746070723c */ /* 0x000fe400000018b4 */
[----:B------:R-:W-:Y:S01]  /*4b00*/  SHF.R.S32.HI R5, RZ, 0x1f, R0 ;  /* 0x0000001fff057819 */ /* 0x000fe20000011400 */
[----:B------:R-:W-:-:S03]  /*4b10*/  FADD.FTZ R2, R209, R2 ;  /* 0x00000002d1027221 */ /* 0x000fc60000010000 */
[----:B------:R-:W-:Y:S01]  /*4b20*/  LEA.HI R5, R5, R0, RZ, 0x6 ;  /* 0x0000000005057211 */ /* 0x000fe200078f30ff */
[----:B------:R-:W-:Y:S01]  /*4b30*/  FADD.FTZ R0, R234, R3 ;  /* 0x00000003ea007221 */ /* 0x000fe20000010000 */
[C---:B------:R-:W-:Y:S01]  /*4b40*/  HMMA.16816.F32 R120, R96.reuse, R124, R120 ;  /* 0x0000007c6078723c */ /* 0x040fe20000001878 */
[----:B------:R-:W-:Y:S01]  /*4b50*/  FADD.FTZ R214, R214, R2 ;  /* 0x00000002d6d67221 */ /* 0x000fe20000010000 */
[----:B------:R-:W-:Y:S01]  /*4b60*/  SHF.R.S32.HI R3, RZ, 0x6, R5 ;  /* 0x00000006ff037819 */ /* 0x000fe20000011405 */
[----:B------:R-:W-:Y:S02]  /*4b70*/  FADD.FTZ R0, R11, R0 ;  /* 0x000000000b007221 */ /* 0x000fe40000010000 */
[----:B------:R-:W-:Y:S01]  /*4b80*/  FADD.FTZ R214, R102, R214 ;  /* 0x000000d666d67221 */ /* 0x000fe20000010000 */
[----:B------:R-:W-:Y:S01]  /*4b90*/  IMNMX R211, RZ, R3, !PT ;  /* 0x00000003ffd37217 */ /* 0x000fe20007800200 */
[----:B------:R-:W-:Y:S01]  /*4ba0*/  FADD.FTZ R0, R10, R0 ;  /* 0x000000000a007221 */ /* 0x000fe20000010000 */
[----:B------:R-:W-:Y:S01]  /*4bb0*/  HMMA.16816.F32 R128, R96, R132, R128 ;  /* 0x000000846080723c */ /* 0x000fe20000001880 */
[----:B------:R-:W-:Y:S01]  /*4bc0*/  FADD.FTZ R214, R101, R214 ;  /* 0x000000d665d67221 */ /* 0x000fe20000010000 */
[----:B------:R-:W-:Y:S01]  /*4bd0*/  ISETP.GE.AND P0, PT, R204, R211, PT ;  /* 0x000000d3cc00720c */ /* 0x000fe20003f06270 */
[----:B------:R-:W-:-:S04]  /*4be0*/  FADD.FTZ R0, R9, R0 ;  /* 0x0000000009007221 */ /* 0x000fc80000010000 */
[----:B------:R-:W-:Y:S01]  /*4bf0*/  FADD.FTZ R215, R215, R0 ;  /* 0x00000000d7d77221 */ /* 0x000fe20000010000 */
[C---:B-1----:R-:W-:Y:S08]  /*4c00*/  HMMA.16816.F32 R36, R96.reuse, R40, R36 ;  /* 0x000000286024723c */ /* 0x042ff00000001824 */
[C---:B--2---:R-:W-:Y:S08]  /*4c10*/  HMMA.16816.F32 R44, R96.reuse, R48, R160 ;  /* 0x00000030602c723c */ /* 0x044ff000000018a0 */
[C---:B------:R-:W-:Y:S08]  /*4c20*/  HMMA.16816.F32 R52, R96.reuse, R56, R148 ;  /* 0x000000386034723c */ /* 0x040ff00000001894 */
[C---:B------:R-:W-:Y:S08]  /*4c30*/  HMMA.16816.F32 R60, R96.reuse, R64, R140 ;  /* 0x00000040603c723c */ /* 0x040ff0000000188c */
[C---:B---3--:R-:W-:Y:S08]  /*4c40*/  HMMA.16816.F32 R68, R96.reuse, R72, R28 ;  /* 0x000000486044723c */ /* 0x048ff0000000181c */
        /* <DEDUP_REMOVED lines=13> */
[C---:B----4-:R-:W-:Y:S08]  /*4d20*/  HMMA.16816.F32 R92, R96.reuse, R12, R92 ;  /* 0x0000000c605c723c */ /* 0x050ff0000000185c */
[----:B------:R-:W-:Y:S01]  /*4d30*/  HMMA.16816.F32 R96, R96, R14, R20 ;  /* 0x0000000e6060723c */ /* 0x000fe20000001814 */
[----:B------:R-:W-:Y:S03]  /*4d40*/  @!UPT UIADD3 URZ, URZ, URZ, URZ ;  /* 0x0000003f3f3ff290 */ /* 0x000fe6000fffe03f */
[----:B------:R-:W-:Y:S11]  /*4d50*/  @!P0 BRA `(.L_x_492) ;  /* 0x000036b000008947 */ /* 0x000ff60003800000 */
[----:B------:R-:W-:Y:S02]  /*4d60*/  MOV R102, R8 ;  /* 0x0000000800667202 */ /* 0x000fe40000000f00 */
[----:B------:R-:W-:-:S07]  /*4d70*/  MOV R101, R100 ;  /* 0x0000006400657202 */ /* 0x000fce0000000f00 */
.L_x_503:
[----:B------:R-:W-:Y:S04]  /*4d80*/  DEPBAR.LE SB0, 0x0 ;  /* 0x000080000000791a */ /* 0x000fe80000000000 */
[----:B------:R-:W-:Y:S01]  /*4d90*/  WARPSYNC 0xffffffff ;  /* 0xffffffff00007948 */ /* 0x000fe20003800000 */
[----:B------:R-:W-:Y:S01]  /*4da0*/  BAR.SYNC.DEFER_BLOCKING 0x0 ;  /* 0x0000000000007b1d */ /* 0x000fe20000010000 */
[----:B------:R-:W-:Y:S05]  /*4db0*/  ISETP.GE.AND P0, PT, R204, RZ, PT ;  /* 0x000000ffcc00720c */ /* 0x000fea0003f06270 */
[----:B------:R1:W2:Y:S01]  /*4dc0*/  LDSM.16.M88.4 R32, [R197] ;  /* 0x00000000c520783b */ /* 0x0002a20000000200 */
[----:B------:R-:W-:Y:S03]  /*4dd0*/  BSSY B0, `(.L_x_493) ;  /* 0x000004d000007945 */ /* 0x000fe60003800000 */
[----:B------:R1:W3:Y:S04]  /*4de0*/  LDSM.16.M88.4 R8, [R184] ;  /* 0x00000000b808783b */ /* 0x0002e80000000200 */
[----:B------:R1:W4:Y:S04]  /*4df0*/  LDSM.16.M88.4 R16, [R184+0x800] ;  /* 0x00080000b810783b */ /* 0x0003280000000200 */
[----:B------:R1:W1:Y:S04]  /*4e00*/  LDSM.16.M88.4 R24, [R184+0x1000] ;  /* 0x00100000b818783b */ /* 0x0002680000000200 */
[----:B------:R1:W1:Y:S04]  /*4e10*/  LDSM.16.M88.4 R136, [R184+0x1800] ;  /* 0x00180000b888783b */ /* 0x0002680000000200 */
[----:B------:R1:W1:Y:S04]  /*4e20*/  LDSM.16.M88.4 R140, [R198] ;  /* 0x00000000c68c783b */ /* 0x0002680000000200 */
[----:B------:R1:W1:Y:S04]  /*4e30*/  LDSM.16.M88.4 R144, [R103] ;  /* 0x000000006790783b */ /* 0x0002680000000200 */
[----:B------:R1:W1:Y:S04]  /*4e40*/  LDSM.16.M88.4 R148, [R103+0x800] ;  /* 0x000800006794783b */ /* 0x0002680000000200 */
[----:B------:R1:W1:Y:S04]  /*4e50*/  LDSM.16.M88.4 R152, [R103+0x1000] ;  /* 0x001000006798783b */ /* 0x0002680000000200 */
[----:B------:R1:W1:Y:S01]  /*4e60*/  LDSM.16.M88.4 R156, [R103+0x1800] ;  /* 0x00180000679c783b */ /* 0x0002620000000200 */
[----:B------:R-:W-:-:S05]  /*4e70*/  @!P0 BRA `(.L_x_494) ;  /* 0x0000042000008947 */ /* 0x000fca0003800000 */
[C---:B------:R-:W-:Y:S01]  /*4e80*/  IMAD.WIDE.U32 R2, R205.reuse, c[0x0][0x208], RZ ;  /* 0x00008200cd027a25 */ /* 0x040fe200078e00ff */
[----:B------:R-:W-:Y:S02]  /*4e90*/  SHF.R.S32.HI R0, RZ, 0x1f, R205 ;  /* 0x0000001fff007819 */ /* 0x000fe400000114cd */
[----:B------:R-:W-:Y:S01]  /*4ea0*/  SHF.R.S32.HI R4, RZ, 0x1f, R202 ;  /* 0x0000001fff047819 */ /* 0x000fe200000114ca */
[----:B------:R-:W-:Y:S01]  /*4eb0*/  IMAD.SHL.U32 R30, R208, 0x2, RZ ;  /* 0x00000002d01e7824 */ /* 0x000fe200078e00ff */
[----:B------:R-:W-:Y:S01]  /*4ec0*/  SHF.R.S32.HI R5, RZ, 0x1f, R208 ;  /* 0x0000001fff057819 */ /* 0x000fe200000114d0 */
[----:B------:R-:W-:Y:S01]  /*4ed0*/  IMAD R0, R0, c[0x0][0x208], RZ ;  /* 0x0000820000007a24 */ /* 0x000fe200078e02ff */
[----:B------:R-:W-:Y:S01]  /*4ee0*/  SHF.R.S32.HI R7, RZ, 0x1f, R207 ;  /* 0x0000001fff077819 */ /* 0x000fe200000114cf */
[----:B------:R-:W-:Y:S01]  /*4ef0*/  IMAD R4, R4, c[0x0][0x218], RZ ;  /* 0x0000860004047a24 */ /* 0x000fe200078e02ff */
[----:B------:R-:W-:Y:S01]  /*4f00*/  SHF.R.S32.HI R6, RZ, 0x1f, R206 ;  /* 0x0000001fff067819 */ /* 0x000fe200000114ce */
[----:B------:R-:W-:Y:S01]  /*4f10*/  IMAD R0, R205, c[0x0][0x20c], R0 ;  /* 0x00008300cd007a24 */ /* 0x000fe200078e0200 */
[----:B------:R-:W-:Y:S01]  /*4f20*/  SHF.L.U64.HI R23, R208, 0x1, R5 ;  /* 0x00000001d0177819 */ /* 0x000fe20000010205 */
[----:B------:R-:W-:Y:S01]  /*4f30*/  IMAD R4, R202, c[0x0][0x21c], R4 ;  /* 0x00008700ca047a24 */ /* 0x000fe200078e0204 */
[----:B------:R-:W-:Y:S01]  /*4f40*/  SHF.L.U64.HI R22, R207, 0x1, R7 ;  /* 0x00000001cf167819 */ /* 0x000fe20000010207 */
[----:B------:R-:W-:Y:S01]  /*4f50*/  IMAD.IADD R3, R3, 0x1, R0 ;  /* 0x0000000103037824 */ /* 0x000fe200078e0200 */
[----:B------:R-:W-:Y:S01]  /*4f60*/  SHF.L.U64.HI R21, R206, 0x1, R6 ;  /* 0x00000001ce157819 */ /* 0x000fe20000010206 */
[----:B------:R-:W-:Y:S02]  /*4f70*/  IMAD.SHL.U32 R29, R207, 0x2, RZ ;  /* 0x00000002cf1d7824 */ /* 0x000fe400078e00ff */
[----:B------:R-:W-:Y:S04]  /*4f80*/  IMAD.WIDE.U32 R2, R202, c[0x0][0x218], R2 ;  /* 0x00008600ca027a25 */ /* 0x000fe800078e0002 */
[----:B------:R-:W-:Y:S01]  /*4f90*/  IMAD.SHL.U32 R28, R206, 0x2, RZ ;  /* 0x00000002ce1c7824 */ /* 0x000fe200078e00ff */
[----:B------:R-:W-:Y:S04]  /*4fa0*/  IADD3 R0, P0, R224, R2, RZ ;  /* 0x00000002e0007210 */ /* 0x000fe80007f1e0ff */
[----:B------:R-:W-:Y:S02]  /*4fb0*/  IADD3.X R4, R227, R3, R4, P0, !PT ;  /* 0x00000003e3047210 */ /* 0x000fe400007fe404 */
[C---:B------:R-:W-:Y:S04]  /*4fc0*/  LEA R20, P0, R0.reuse, c[0x0][0x1f8], 0x1 ;  /* 0x00007e0000147a11 */ /* 0x040fe800078008ff */
[----:B------:R-:W-:Y:S01]  /*4fd0*/  LEA.HI.X R5, R0, c[0x0][0x1fc], R4, 0x1, P0 ;  /* 0x00007f0000057a11 */ /* 0x000fe200000f0c04 */
[----:B------:R-:W-:-:S06]  /*4fe0*/  BRA.DIV ~URZ, `(.L_x_495) ;  /* 0x000097727f007947 */ /* 0x000fcc000b800000 */
[----:B------:R4:W3:Y:S02]  /*4ff0*/  SHFL.IDX PT, R4, R5, RZ, 0x181f ;  /* 0x00181fff05047589 */ /* 0x0008e400000e0000 */
.L_x_554:
[----:B------:R-:W-:-:S05]  /*5000*/  BRA.DIV ~URZ, `(.L_x_496) ;  /* 0x000097c27f007947 */ /* 0x000fca000b800000 */
[----:B------:R-:W5:Y:S01]  /*5010*/  SHFL.IDX PT, R0, R20, RZ, 0x181f ;  /* 0x00181fff14007589 */ /* 0x000f6200000e0000 */
[----:B------:R-:W-:Y:S02]  /*5020*/  ISETP.GE.AND P5, PT, R206, c[0x0][0x1d4], PT ;  /* 0x00007500ce007a0c */ /* 0x000fe40003fa6270 */
[----:B------:R-:W-:Y:S02]  /*5030*/  ISETP.GE.AND P2, PT, R207, c[0x0][0x1d4], PT ;  /* 0x00007500cf007a0c */ /* 0x000fe40003f46270 */
[----:B------:R-:W-:Y:S02]  /*5040*/  SEL R15, RZ, 0x10, P5 ;  /* 0x00000010ff0f7807 */ /* 0x000fe40002800000 */
[----:B------:R-:W-:Y:S02]  /*5050*/  SEL R14, RZ, 0x10, P2 ;  /* 0x00000010ff0e7807 */ /* 0x000fe40001000000 */
[C---:B-----5:R-:W-:Y:S02]  /*5060*/  IADD3 R6, P0, R0.reuse, R28, RZ ;  /* 0x0000001c00067210 */ /* 0x060fe40007f1e0ff */
[----:B------:R-:W-:Y:S03]  /*5070*/  IADD3 R2, P6, R0, R29, RZ ;  /* 0x0000001d00027210 */ /* 0x000fe60007fde0ff */
[----:B---3--:R-:W-:Y:S01]  /*5080*/  IMAD.X R7, R4, 0x1, R21, P0 ;  /* 0x0000000104077824 */ /* 0x008fe200000e0615 */
        /* <DEDUP_REMOVED lines=8> */
[----:B------:R5:W4:Y:S04]  /*5110*/  SHFL.IDX PT, R4, R5, 0x1, 0x181f ;  /* 0x00381f0005047f89 */ /* 0x000b2800000e0000 */
[----:B------:R3:W2:Y:S04]  /*5120*/  SHFL.IDX PT, R0, R20, 0x1, 0x181f ;  /* 0x00381f0014007f89 */ /* 0x0006a800000e0000 */
[----:B------:R3:W-:Y:S01]  /*5130*/  LDGSTS.E.BYPASS.LTC128B.128 [R203+0x4100], [R12.64], !P0 ;  /* 0x041000000ccb7fae */ /* 0x0007e2000c101d46 */
[----:B----45:R-:W-:Y:S03]  /*5140*/  SEL R5, RZ, 0x10, P0 ;  /* 0x00000010ff057807 */ /* 0x030fe60000000000 */
.L_x_555:
[----:B---3--:R-:W-:Y:S02]  /*5150*/  IADD3 R2, -R14, 0x10, RZ ;  /* 0x000000100e027810 */ /* 0x008fe40007ffe1ff */
[----:B------:R-:W-:Y:S02]  /*5160*/  IADD3 R12, -R15, 0x10, RZ ;  /* 0x000000100f0c7810 */ /* 0x000fe40007ffe1ff */
[----:B------:R-:W-:Y:S02]  /*5170*/  LOP3.LUT R6, R2, 0xf, RZ, 0xc0, !PT ;  /* 0x0000000f02067812 */ /* 0x000fe400078ec0ff */
[----:B------:R-:W-:Y:S02]  /*5180*/  LOP3.LUT R12, R12, 0xf, RZ, 0xc0, !PT ;  /* 0x0000000f0c0c7812 */ /* 0x000fe400078ec0ff */
[----:B------:R-:W-:Y:S02]  /*5190*/  IADD3 R3, -R5, 0x10, RZ ;  /* 0x0000001005037810 */ /* 0x000fe40007ffe1ff */
[-C--:B--2---:R-:W-:Y:S02]  /*51a0*/  IADD3 R6, P6, P5, R6, R0.reuse, R29 ;  /* 0x0000000006067210 */ /* 0x084fe40007dde01d */
[----:B------:R-:W-:Y:S02]  /*51b0*/  IADD3 R12, P2, P0, R12, R0, R28 ;  /* 0x000000000c0c7210 */ /* 0x000fe4000785e01c */
[----:B------:R-:W-:Y:S02]  /*51c0*/  LOP3.LUT R2, R3, 0xf, RZ, 0xc0, !PT ;  /* 0x0000000f03027812 */ /* 0x000fe400078ec0ff */
[-C--:B------:R-:W-:Y:S02]  /*51d0*/  IADD3.X R7, RZ, R4.reuse, R22, P6, P5 ;  /* 0x00000004ff077210 */ /* 0x080fe400037ea416 */
[----:B------:R-:W-:Y:S02]  /*51e0*/  ISETP.NE.U32.AND P6, PT, R15, RZ, PT ;  /* 0x000000ff0f00720c */ /* 0x000fe40003fc5070 */
[----:B------:R-:W-:Y:S02]  /*51f0*/  IADD3.X R13, RZ, R4, R21, P2, P0 ;  /* 0x00000004ff0d7210 */ /* 0x000fe400017e0415 */
[----:B------:R-:W-:Y:S02]  /*5200*/  IADD3 R2, P2, P0, R2, R0, R30 ;  /* 0x0000000002027210 */ /* 0x000fe4000785e01e */
[----:B------:R-:W-:Y:S02]  /*5210*/  ISETP.NE.U32.AND P5, PT, R14, RZ, PT ;  /* 0x000000ff0e00720c */ /* 0x000fe40003fa5070 */
[----:B------:R-:W-:Y:S02]  /*5220*/  IADD3.X R3, RZ, R4, R23, P2, P0 ;  /* 0x00000004ff037210 */ /* 0x000fe400017e0417 */
[----:B------:R-:W-:Y:S03]  /*5230*/  ISETP.NE.U32.AND P0, PT, R5, RZ, PT ;  /* 0x000000ff0500720c */ /* 0x000fe60003f05070 */
[----:B------:R-:W-:Y:S01]  /*5240*/  @!PT LDS RZ, [RZ] ;  /* 0x00000000fffff984 */ /* 0x000fe20000000800 */
[----:B------:R-:W-:Y:S01]  /*5250*/  @!PT LDS RZ, [RZ] ;  /* 0x00000000fffff984 */ /* 0x000fe20000000800 */
[----:B------:R-:W-:Y:S01]  /*5260*/  @!PT LDS RZ, [RZ] ;  /* 0x00000000fffff984 */ /* 0x000fe20000000800 */
[----:B------:R2:W-:Y:S06]  /*5270*/  LDGSTS.E.BYPASS.LTC128B.128.ZFILL [R203+0x1100], [R12.64], P6 ;  /* 0x011000000ccb7fae */ /* 0x0005ec000b141d46 */
[----:B------:R2:W-:Y:S04]  /*5280*/  LDGSTS.E.BYPASS.LTC128B.128.ZFILL [R203+0x3100], [R6.64], P5 ;  /* 0x0310000006cb7fae */ /* 0x0005e8000a941d46 */
[----:B------:R2:W-:Y:S02]  /*5290*/  LDGSTS.E.BYPASS.LTC128B.128.ZFILL [R203+0x5100], [R2.64], P0 ;  /* 0x0510000002cb7fae */ /* 0x0005e40008141d46 */
.L_x_494:
[----:B------:R-:W-:Y:S05]  /*52a0*/  BSYNC B0 ;  /* 0x0000000000007941 */ /* 0x000fea0003800000 */
.L_x_493:
[----:B------:R-:W0:Y:S01]  /*52b0*/  LDGDEPBAR ;  /* 0x00000000000079af */ /* 0x000e220000000000 */
[----:B------:R-:W-:Y:S01]  /*52c0*/  WARPSYNC 0xffffffff ;  /* 0xffffffff00007948 */ /* 0x000fe20003800000 */
[C---:B--23--:R-:W-:Y:S01]  /*52d0*/  HMMA.16816.F32 R4, R32.reuse, R8, RZ ;  /* 0x000000082004723c */ /* 0x04cfe200000018ff */
[----:B------:R-:W-:Y:S02]  /*52e0*/  BSSY B0, `(.L_x_497) ;  /* 0x0000125000007945 */ /* 0x000fe40003800000 */
[----:B------:R-:W-:Y:S03]  /*52f0*/  ISETP.GE.AND P0, PT, R204, 0x1, PT ;  /* 0x00000001cc00780c */ /* 0x000fe60003f06270 */
[----:B------:R-:W-:Y:S02]  /*5300*/  LDSM.16.M88.4 R160, [R200] ;  /* 0x00000000c8a0783b */ /* 0x000fe40000000200 */
[C---:B------:R-:W-:Y:S06]  /*5310*/  HMMA.16816.F32 R8, R32.reuse, R10, RZ ;  /* 0x0000000a2008723c */ /* 0x040fec00000018ff */
[----:B------:R-:W2:Y:S02]  /*5320*/  LDSM.16.M88.4 R164, [R186] ;  /* 0x00000000baa4783b */ /* 0x000ea40000000200 */
[C---:B----4-:R-:W-:Y:S06]  /*5330*/  HMMA.16816.F32 R12, R32.reuse, R16, RZ ;  /* 0x00000010200c723c */ /* 0x050fec00000018ff */
[----:B------:R-:W-:Y:S02]  /*5340*/  LDSM.16.M88.4 R168, [R186+0x1000] ;  /* 0x00100000baa8783b */ /* 0x000fe40000000200 */
[C---:B------:R-:W-:Y:S06]  /*5350*/  HMMA.16816.F32 R16, R32.reuse, R18, RZ ;  /* 0x000000122010723c */ /* 0x040fec00000018ff */
[----:B------:R-:W-:Y:S02]  /*5360*/  LDSM.16.M88.4 R172, [R186+0x1800] ;  /* 0x00180000baac783b */ /* 0x000fe40000000200 */
[C---:B-1----:R-:W-:Y:S06]  /*5370*/  HMMA.16816.F32 R20, R32.reuse, R24, RZ ;  /* 0x000000182014723c */ /* 0x042fec00000018ff */
[----:B------:R-:W-:Y:S02]  /*5380*/  LDSM.16.M88.4 R176, [R199] ;  /* 0x00000000c7b0783b */ /* 0x000fe40000000200 */
[C---:B------:R-:W-:Y:S06]  /*5390*/  HMMA.16816.F32 R24, R32.reuse, R26, RZ ;  /* 0x0000001a2018723c */ /* 0x040fec00000018ff */
[----:B------:R-:W-:Y:S02]  /*53a0*/  LDSM.16.M88.4 R180, [R185+-0x4000] ;  /* 0xffc00000b9b4783b */ /* 0x000fe40000000200 */
[C---:B------:R-:W-:Y:S08]  /*53b0*/  HMMA.16816.F32 R28, R32.reuse, R136, RZ ;  /* 0x00000088201c723c */ /* 0x040ff000000018ff */
[----:B------:R-:W-:Y:S01]  /*53c0*/  HMMA.16816.F32 R32, R32, R138, RZ ;  /* 0x0000008a2020723c */ /* 0x000fe200000018ff */
[----:B------:R-:W1:Y:S07]  /*53d0*/  LDSM.16.M88.4 R136, [R186+0x800] ;  /* 0x00080000ba88783b */ /* 0x000e6e0000000200 */
[C---:B------:R-:W-:Y:S08]  /*53e0*/  HMMA.16816.F32 R4, R140.reuse, R144, R4 ;  /* 0x000000908c04723c */ /* 0x040ff00000001804 */
[C---:B------:R-:W-:Y:S01]  /*53f0*/  HMMA.16816.F32 R8, R140.reuse, R146, R8 ;  /* 0x000000928c08723c */ /* 0x040fe20000001808 */
[----:B------:R-:W-:Y:S07]  /*5400*/  LDSM.16.M88.4 R144, [R185+-0x3000] ;  /* 0xffd00000b990783b */ /* 0x000fee0000000200 */
[C---:B------:R-:W-:Y:S08]  /*5410*/  HMMA.16816.F32 R12, R140.reuse, R148, R12 ;  /* 0x000000948c0c723c */ /* 0x040ff0000000180c */
[C---:B------:R-:W-:Y:S01]  /*5420*/  HMMA.16816.F32 R16, R140.reuse, R150, R16 ;  /* 0x000000968c10723c */ /* 0x040fe20000001810 */
[----:B------:R-:W-:Y:S07]  /*5430*/  LDSM.16.M88.4 R148, [R185+-0x2800] ;  /* 0xffd80000b994783b */ /* 0x000fee0000000200 */
[C---:B------:R-:W-:Y:S08]  /*5440*/  HMMA.16816.F32 R20, R140.reuse, R152, R20 ;  /* 0x000000988c14723c */ /* 0x040ff00000001814 */
[C---:B------:R-:W-:Y:S01]  /*5450*/  HMMA.16816.F32 R24, R140.reuse, R154, R24 ;  /* 0x0000009a8c18723c */ /* 0x040fe20000001818 */
[----:B------:R-:W-:Y:S07]  /*5460*/  LDSM.16.M88.4 R152, [R197+0x4000] ;  /* 0x00400000c598783b */ /* 0x000fee0000000200 */
[C---:B------:R-:W-:Y:S08]  /*5470*/  HMMA.16816.F32 R28, R140.reuse, R156, R28 ;  /* 0x0000009c8c1c723c */ /* 0x040ff0000000181c */
[----:B------:R-:W-:Y:S01]  /*5480*/  HMMA.16816.F32 R32, R140, R158, R32 ;  /* 0x0000009e8c20723c */ /* 0x000fe20000001820 */
[----:B------:R-:W3:Y:S07]  /*5490*/  LDSM.16.M88.4 R140, [R185+-0x3800] ;  /* 0xffc80000b98c783b */ /* 0x000eee0000000200 */
        /* <DEDUP_REMOVED lines=9> */
[----:B------:R-:W-:Y:S07]  /*5530*/  LDSM.16.M88.4 R168, [R198+0x4000] ;  /* 0x00400000c6a8783b */ /* 0x000fee0000000200 */
[C---:B------:R-:W-:Y:S08]  /*5540*/  HMMA.16816.F32 R28, R160.reuse, R172, R28 ;  /* 0x000000aca01c723c */ /* 0x040ff0000000181c */
[----:B------:R-:W-:Y:S01]  /*5550*/  HMMA.16816.F32 R32, R160, R174, R32 ;  /* 0x000000aea020723c */ /* 0x000fe20000001820 */
[----:B------:R-:W4:Y:S07]  /*5560*/  LDSM.16.M88.4 R160, [R184+0x3000] ;  /* 0x00300000b8a0783b */ /* 0x000f2e0000000200 */
[C---:B------:R-:W-:Y:S01]  /*5570*/  HMMA.16816.F32 R4, R176.reuse, R180, R4 ;  /* 0x000000b4b004723c */ /* 0x040fe20000001804 */
[----:B------:R-:W5:Y:S07]  /*5580*/  LDSM.16.M88.4 R172, [R103+0x2000] ;  /* 0x0020000067ac783b */ /* 0x000f6e0000000200 */
        /* <DEDUP_REMOVED lines=20> */
[----:B------:R-:W-:Y:S07]  /*56d0*/  LDSM.16.M88.4 R160, [R199+0x4000] ;  /* 0x00400000c7a0783b */ /* 0x000fee0000000200 */
[C---:B------:R-:W-:Y:S08]  /*56e0*/  HMMA.16816.F32 R28, R152.reuse, R164, R28 ;  /* 0x000000a4981c723c */ /* 0x040ff0000000181c */
[----:B------:R-:W-:Y:S01]  /*56f0*/  HMMA.16816.F32 R32, R152, R166, R32 ;  /* 0x000000a69820723c */ /* 0x000fe20000001820 */
[----:B------:R-:W4:Y:S07]  /*5700*/  LDSM.16.M88.4 R152, [R186+0x3000] ;  /* 0x00300000ba98783b */ /* 0x000f2e0000000200 */
[C---:B-----5:R-:W-:Y:S01]  /*5710*/  HMMA.16816.F32 R4, R168.reuse, R172, R4 ;  /* 0x000000aca804723c */ /* 0x060fe20000001804 */
[----:B------:R-:W5:Y:S07]  /*5720*/  LDSM.16.M88.4 R164, [R185+-0x2000] ;  /* 0xffe00000b9a4783b */ /* 0x000f6e0000000200 */
[C---:B------:R-:W-:Y:S01]  /*5730*/  HMMA.16816.F32 R8, R168.reuse, R174, R8 ;  /* 0x000000aea808723c */ /* 0x040fe20000001808 */
[----:B------:R-:W-:Y:S07]  /*5740*/  LDSM.16.M88.4 R172, [R184+0x4000] ;  /* 0x00400000b8ac783b */ /* 0x000fee0000000200 */
[C---:B---3--:R-:W-:Y:S08]  /*5750*/  HMMA.16816.F32 R12, R168.reuse, R140, R12 ;  /* 0x0000008ca80c723c */ /* 0x048ff0000000180c */
[C---:B------:R-:W-:Y:S01]  /*5760*/  HMMA.16816.F32 R16, R168.reuse, R142, R16 ;  /* 0x0000008ea810723c */ /* 0x040fe20000001810 */
[----:B------:R-:W3:Y:S07]  /*5770*/  LDSM.16.M88.4 R140, [R185+-0x1800] ;  /* 0xffe80000b98c783b */ /* 0x000eee0000000200 */
[C---:B------:R-:W-:Y:S08]  /*5780*/  HMMA.16816.F32 R20, R168.reuse, R144, R20 ;  /* 0x00000090a814723c */ /* 0x040ff00000001814 */
[C---:B------:R-:W-:Y:S01]  /*5790*/  HMMA.16816.F32 R24, R168.reuse, R146, R24 ;  /* 0x00000092a818723c */ /* 0x040fe20000001818 */
[----:B------:R-:W3:Y:S07]  /*57a0*/  LDSM.16.M88.4 R144, [R185+-0x1000] ;  /* 0xfff00000b990783b */ /* 0x000eee0000000200 */
        /* <DEDUP_REMOVED lines=13> */
[C---:B------:R-:W-:Y:S08]  /*5880*/  HMMA.16816.F32 R28, R176.reuse, R156, R28 ;  /* 0x0000009cb01c723c */ /* 0x040ff0000000181c */
[----:B------:R-:W-:Y:S01]  /*5890*/  HMMA.16816.F32 R32, R176, R158, R32 ;  /* 0x0000009eb020723c */ /* 0x000fe20000001820 */
[----:B------:R-:W1:Y:S07]  /*58a0*/  LDSM.16.M88.4 R156, [R184+0x5800] ;  /* 0x00580000b89c783b */ /* 0x000e6e0000000200 */
[C---:B-----5:R-:W-:Y:S01]  /*58b0*/  HMMA.16816.F32 R4, R160.reuse, R164, R4 ;  /* 0x000000a4a004723c */ /* 0x060fe20000001804 */
        /* <DEDUP_REMOVED lines=40> */
[C---:B------:R-:W-:Y:S08]  /*5b40*/  HMMA.16816.F32 R24, R160.reuse, R154, R24 ;  /* 0x0000009aa018723c */ /* 0x040ff00000001818 */
[C---:B------:R-:W-:Y:S08]  /*5b50*/  HMMA.16816.F32 R28, R160.reuse, R156, R28 ;  /* 0x0000009ca01c723c */ /* 0x040ff0000000181c */
[----:B------:R-:W-:Y:S08]  /*5b60*/  HMMA.16816.F32 R32, R160, R158, R32 ;  /* 0x0000009ea020723c */ /* 0x000ff00000001820 */
[C---:B-----5:R-:W-:Y:S08]  /*5b70*/  HMMA.16816.F32 R4, R168.reuse, R172, R4 ;  /* 0x000000aca804723c */ /* 0x060ff00000001804 */
[C---:B------:R-:W-:Y:S08]  /*5b80*/  HMMA.16816.F32 R8, R168.reuse, R174, R8 ;  /* 0x000000aea808723c */ /* 0x040ff00000001808 */
[C---:B-1----:R-:W-:Y:S08]  /*5b90*/  HMMA.16816.F32 R12, R168.reuse, R136, R12 ;  /* 0x00000088a80c723c */ /* 0x042ff0000000180c */
[----:B------:R-:W-:Y:S01]  /*5ba0*/  FMUL.FTZ R4, R4, c[0x0][0x320] ;  /* 0x0000c80004047a20 */ /* 0x000fe20000410000 */
[C---:B------:R-:W-:Y:S03]  /*5bb0*/  HMMA.16816.F32 R16, R168.reuse, R138, R16 ;  /* 0x0000008aa810723c */ /* 0x040fe60000001810 */
[----:B------:R-:W1:Y:S01]  /*5bc0*/  MUFU.TANH R150, R4 ;  /* 0x0000000400967308 */ /* 0x000e620000002400 */
[----:B------:R-:W-:Y:S02]  /*5bd0*/  FMUL.FTZ R5, R5, c[0x0][0x320] ;  /* 0x0000c80005057a20 */ /* 0x000fe40000410000 */
[----:B------:R-:W-:Y:S02]  /*5be0*/  FMUL.FTZ R6, R6, c[0x0][0x320] ;  /* 0x0000c80006067a20 */ /* 0x000fe40000410000 */
[----:B------:R-:W-:Y:S04]  /*5bf0*/  FMUL.FTZ R7, R7, c[0x0][0x320] ;  /* 0x0000c80007077a20 */ /* 0x000fe80000410000 */
[----:B------:R-:W-:Y:S01]  /*5c00*/  FMUL.FTZ R8, R8, c[0x0][0x320] ;  /* 0x0000c80008087a20 */ /* 0x000fe20000410000 */
[----:B------:R-:W2:Y:S01]  /*5c10*/  MUFU.TANH R147, R5 ;  /* 0x0000000500937308 */ /* 0x000ea20000002400 */
[----:B------:R-:W-:Y:S02]  /*5c20*/  FMUL.FTZ R9, R9, c[0x0][0x320] ;  /* 0x0000c80009097a20 */ /* 0x000fe40000410000 */
[----:B------:R-:W-:Y:S02]  /*5c30*/  FMUL.FTZ R10, R10, c[0x0][0x320] ;  /* 0x0000c8000a0a7a20 */ /* 0x000fe40000410000 */
[----:B------:R-:W-:Y:S02]  /*5c40*/  FMUL.FTZ R11, R11, c[0x0][0x320] ;  /* 0x0000c8000b0b7a20 */ /* 0x000fe40000410000 */
[----:B------:R-:W-:Y:S02]  /*5c50*/  FMUL.FTZ R12, R12, c[0x0][0x320] ;  /* 0x0000c8000c0c7a20 */ /* 0x000fe40000410000 */
        /* <DEDUP_REMOVED lines=8> */
[----:B------:R-:W-:Y:S09]  /*5ce0*/  FMUL.FTZ R15, R15, c[0x0][0x320] ;  /* 0x0000c8000f0f7a20 */ /* 0x000ff20000410000 */
[----:B------:R-:W1:Y:S10]  /*5cf0*/  MUFU.TANH R144, R8 ;  /* 0x0000000800907308 */ /* 0x000e740000002400 */
[----:B------:R-:W1:Y:S01]  /*5d00*/  MUFU.TANH R143, R9 ;  /* 0x00000009008f7308 */ /* 0x000e620000002400 */
[----:B----4-:R-:W4:Y:S09]  /*5d10*/  LDSM.16.M88.4 R4, [R185+0x1000] ;  /* 0x00100000b904783b */ /* 0x010f320000000200 */
[----:B------:R-:W1:Y:S10]  /*5d20*/  MUFU.TANH R145, R10 ;  /* 0x0000000a00917308 */ /* 0x000e740000002400 */
[----:B------:R5:W1:Y:S10]  /*5d30*/  MUFU.TANH R149, R11 ;  /* 0x0000000b00957308 */ /* 0x000a740000002400 */
[----:B------:R-:W1:Y:S10]  /*5d40*/  MUFU.TANH R142, R16 ;  /* 0x00000010008e7308 */ /* 0x000e740000002400 */
[----:B------:R-:W1:Y:S01]  /*5d50*/  MUFU.TANH R137, R17 ;  /* 0x0000001100897308 */ /* 0x000e620000002400 */
[----:B-----5:R-:W5:Y:S01]  /*5d60*/  LDSM.16.M88.4 R8, [R185+0x1800] ;  /* 0x00180000b908783b */ /* 0x020f620000000200 */
[----:B------:R-:W-:Y:S04]  /*5d70*/  DEPBAR.LE SB0, 0x0 ;  /* 0x000080000000791a */ /* 0x000fe80000000000 */
[C---:B----4-:R-:W-:Y:S04]  /*5d80*/  HMMA.16816.F32 R20, R168.reuse, R4, R20 ;  /* 0x00000004a814723c */ /* 0x050fe80000001814 */
[----:B------:R-:W4:Y:S01]  /*5d90*/  MUFU.TANH R148, R18 ;  /* 0x0000001200947308 */ /* 0x000f220000002400 */
[----:B------:R-:W-:Y:S03]  /*5da0*/  BAR.SYNC.DEFER_BLOCKING 0x0 ;  /* 0x0000000000007b1d */ /* 0x000fe60000010000 */
[C---:B------:R-:W-:Y:S06]  /*5db0*/  HMMA.16816.F32 R24, R168.reuse, R6, R24 ;  /* 0x00000006a818723c */ /* 0x040fec0000001818 */
[----:B------:R-:W1:Y:S10]  /*5dc0*/  MUFU.TANH R138, R19 ;  /* 0x00000013008a7308 */ /* 0x000e740000002400 */
[----:B------:R-:W1:Y:S01]  /*5dd0*/  MUFU.TANH R140, R12 ;  /* 0x0000000c008c7308 */ /* 0x000e620000002400 */
[----:B------:R-:W-:Y:S02]  /*5de0*/  FMUL.FTZ R20, R20, c[0x0][0x320] ;  /* 0x0000c80014147a20 */ /* 0x000fe40000410000 */
[----:B------:R-:W-:Y:S02]  /*5df0*/  FMUL.FTZ R21, R21, c[0x0][0x320] ;  /* 0x0000c80015157a20 */ /* 0x000fe40000410000 */
[----:B------:R-:W-:Y:S02]  /*5e00*/  FMUL.FTZ R22, R22, c[0x0][0x320] ;  /* 0x0000c80016167a20 */ /* 0x000fe40000410000 */
[----:B------:R-:W-:Y:S03]  /*5e10*/  FMUL.FTZ R23, R23, c[0x0][0x320] ;  /* 0x0000c80017177a20 */ /* 0x000fe60000410000 */
[----:B------:R1:W1:Y:S01]  /*5e20*/  MUFU.TANH R136, R20 ;  /* 0x0000001400887308 */ /* 0x0002620000002400 */
[----:B------:R-:W-:Y:S02]  /*5e30*/  FMUL.FTZ R26, R26, c[0x0][0x320] ;  /* 0x0000c8001a1a7a20 */ /* 0x000fe40000410000 */
[----:B------:R-:W-:Y:S01]  /*5e40*/  FMUL.FTZ R27, R27, c[0x0][0x320] ;  /* 0x0000c8001b1b7a20 */ /* 0x000fe20000410000 */
[C---:B-----5:R-:W-:Y:S06]  /*5e50*/  HMMA.16816.F32 R28, R168.reuse, R8, R28 ;  /* 0x00000008a81c723c */ /* 0x060fec000000181c */
[----:B------:R5:W2:Y:S02]  /*5e60*/  MUFU.TANH R100, R21 ;  /* 0x0000001500647308 */ /* 0x000aa40000002400 */
[----:B------:R-:W-:Y:S08]  /*5e70*/  HMMA.16816.F32 R32, R168, R10, R32 ;  /* 0x0000000aa820723c */ /* 0x000ff00000001820 */
[----:B------:R2:W2:Y:S01]  /*5e80*/  MUFU.TANH R141, R13 ;  /* 0x0000000d008d7308 */ /* 0x0004a20000002400 */
[----:B-1----:R-:W-:Y:S07]  /*5e90*/  FMUL.FTZ R20, R25, c[0x0][0x320] ;  /* 0x0000c80019147a20 */ /* 0x002fee0000410000 */
[----:B------:R-:W-:Y:S02]  /*5ea0*/  FMUL.FTZ R19, R28, c[0x0][0x320] ;  /* 0x0000c8001c137a20 */ /* 0x000fe40000410000 */
[----:B------:R1:W1:Y:S01]  /*5eb0*/  MUFU.TANH R139, R14 ;  /* 0x0000000e008b7308 */ /* 0x0002620000002400 */
[----:B------:R-:W-:Y:S02]  /*5ec0*/  FMUL.FTZ R18, R29, c[0x0][0x320] ;  /* 0x0000c8001d127a20 */ /* 0x000fe40000410000 */
[----:B------:R-:W-:Y:S02]  /*5ed0*/  FMUL.FTZ R30, R30, c[0x0][0x320] ;  /* 0x0000c8001e1e7a20 */ /* 0x000fe40000410000 */
[----:B-----5:R-:W-:Y:S02]  /*5ee0*/  FMUL.FTZ R21, R24, c[0x0][0x320] ;  /* 0x0000c80018157a20 */ /* 0x020fe40000410000 */
[----:B------:R-:W-:Y:S02]  /*5ef0*/  FMUL.FTZ R31, R31, c[0x0][0x320] ;  /* 0x0000c8001f1f7a20 */ /* 0x000fe40000410000 */
[----:B------:R-:W-:Y:S01]  /*5f00*/  FMUL.FTZ R17, R32, c[0x0][0x320] ;  /* 0x0000c80020117a20 */ /* 0x000fe20000410000 */
[----:B------:R1:W1:Y:S01]  /*5f10*/  MUFU.TANH R146, R15 ;  /* 0x0000000f00927308 */ /* 0x0002620000002400 */
[----:B------:R-:W-:Y:S02]  /*5f20*/  FMUL.FTZ R16, R33, c[0x0][0x320] ;  /* 0x0000c80021107a20 */ /* 0x000fe40000410000 */
[----:B------:R-:W-:Y:S02]  /*5f30*/  FMUL.FTZ R34, R34, c[0x0][0x320] ;  /* 0x0000c80022227a20 */ /* 0x000fe40000410000 */
[----:B------:R-:W-:Y:S05]  /*5f40*/  FMUL.FTZ R35, R35, c[0x0][0x320] ;  /* 0x0000c80023237a20 */ /* 0x000fea0000410000 */
        /* <DEDUP_REMOVED lines=15> */
[----:B--234-:R-:W-:Y:S01]  /*6040*/  IMAD R2, R204, 0x40, R220 ;  /* 0x00000040cc027824 */ /* 0x01cfe200078e02dc */
[----:B------:R-:W-:Y:S01]  /*6050*/  SHF.R.S32.HI R191, RZ, 0x1f, R208 ;  /* 0x0000001fffbf7819 */ /* 0x000fe200000114d0 */
[----:B------:R-:W-:Y:S01]  /*6060*/  IMAD.MOV.U32 R202, RZ, RZ, RZ ;  /* 0x000000ffffca7224 */ /* 0x000fe200078e00ff */
[----:B------:R-:W-:Y:S01]  /*6070*/  SHF.R.S32.HI R192, RZ, 0x1f, R207 ;  /* 0x0000001fffc07819 */ /* 0x000fe200000114cf */
[----:B------:R-:W-:Y:S01]  /*6080*/  IMAD.SHL.U32 R28, R208, 0x2, RZ ;  /* 0x00000002d01c7824 */ /* 0x000fe200078e00ff */
[----:B------:R-:W-:Y:S01]  /*6090*/  IADD3 R2, R2, -0x40, R216 ;  /* 0xffffffc002027810 */ /* 0x000fe20007ffe0d8 */
[C---:B------:R-:W-:Y:S01]  /*60a0*/  IMAD.SHL.U32 R25, R207.reuse, 0x2, RZ ;  /* 0x00000002cf197824 */ /* 0x040fe200078e00ff */
[----:B-1----:R-:W-:Y:S01]  /*60b0*/  SHF.L.U64.HI R15, R208, 0x1, R191 ;  /* 0x00000001d00f7819 */ /* 0x002fe200000102bf */
[----:B------:R-:W-:Y:S01]  /*60c0*/  IMAD.SHL.U32 R24, R206, 0x2, RZ ;  /* 0x00000002ce187824 */ /* 0x000fe200078e00ff */
[----:B------:R-:W-:Y:S01]  /*60d0*/  SHF.R.S32.HI R191, RZ, 0x1f, R206 ;  /* 0x0000001fffbf7819 */ /* 0x000fe200000114ce */
[----:B------:R-:W-:Y:S01]  /*60e0*/  @P3 IMAD.HI.U32 R3, R2, c[0x0][0x2bc], RZ ;  /* 0x0000af0002033a27 */ /* 0x000fe200078e00ff */
[----:B------:R-:W-:Y:S02]  /*60f0*/  SHF.L.U64.HI R14, R207, 0x1, R192 ;  /* 0x00000001cf0e7819 */ /* 0x000fe400000102c0 */
[----:B------:R-:W-:Y:S01]  /*6100*/  SHF.L.U64.HI R13, R206, 0x1, R191 ;  /* 0x00000001ce0d7819 */ /* 0x000fe200000102bf */
[----:B------:R-:W-:Y:S01]  /*6110*/  IMAD.MOV.U32 R0, RZ, RZ, R2 ;  /* 0x000000ffff007224 */ /* 0x000fe200078e0002 */
[----:B------:R-:W-:Y:S04]  /*6120*/  @P3 SHF.R.U32.HI R0, RZ, c[0x0][0x2c0], R3 ;  /* 0x0000b000ff003a19 */ /* 0x000fe80000011603 */
[C---:B------:R-:W-:Y:S04]  /*6130*/  @!P1 IADD3 R3, P0, R0.reuse, R222, RZ ;  /* 0x000000de00039210 */ /* 0x040fe80007f1e0ff */
[----:B------:R-:W-:Y:S01]  /*6140*/  @!P1 LEA.HI.X.SX32 R5, R0, R226, 0x1, P0 ;  /* 0x000000e200059211 */ /* 0x000fe200000f0eff */
[----:B------:R-:W-:Y:S01]  /*6150*/  IMAD.MOV R0, RZ, RZ, -R0 ;  /* 0x000000ffff007224 */ /* 0x000fe200078e0a00 */
[C---:B------:R-:W-:Y:S03]  /*6160*/  @!P1 LEA R4, P0, R3.reuse, c[0x0][0x2a0], 0x2 ;  /* 0x0000a80003049a11 */ /* 0x040fe600078010ff */
[----:B------:R-:W-:Y:S01]  /*6170*/  IMAD R205, R0, c[0x0][0x2b8], R2 ;  /* 0x0000ae0000cd7a24 */ /* 0x000fe200078e0202 */
[----:B------:R-:W-:Y:S03]  /*6180*/  @!P1 LEA.HI.X R5, R3, c[0x0][0x2a4], R5, 0x2, P0 ;  /* 0x0000a90003059a11 */ /* 0x000fe600000f1405 */
[C---:B------:R-:W-:Y:S01]  /*6190*/  IMAD.WIDE.U32 R2, R205.reuse, c[0x0][0x1e0], RZ ;  /* 0x00007800cd027a25 */ /* 0x040fe200078e00ff */
        /* <DEDUP_REMOVED lines=13> */
[----:B------:R-:W-:-:S06]  /*6270*/  BRA.DIV ~URZ, `(.L_x_499) ;  /* 0x000087927f007947 */ /* 0x000fcc000b800000 */
[----:B------:R1:W2:Y:S02]  /*6280*/  SHFL.IDX PT, R4, R5, RZ, 0x181f ;  /* 0x00181fff05047589 */ /* 0x0002a400000e0000 */
.L_x_556:
[----:B------:R-:W-:-:S05]  /*6290*/  BRA.DIV ~URZ, `(.L_x_500) ;  /* 0x000087e27f007947 */ /* 0x000fca000b800000 */
[----:B------:R-:W3:Y:S01]  /*62a0*/  SHFL.IDX PT, R0, R12, RZ, 0x181f ;  /* 0x00181fff0c007589 */ /* 0x000ee200000e0000 */
[----:B------:R-:W-:Y:S02]  /*62b0*/  ISETP.GE.AND P5, PT, R206, c[0x0][0x1d4], PT ;  /* 0x00007500ce007a0c */ /* 0x000fe40003fa6270 */
[----:B------:R-:W-:Y:S02]  /*62c0*/  ISETP.GE.AND P2, PT, R207, c[0x0][0x1d4], PT ;  /* 0x00007500cf007a0c */ /* 0x000fe40003f46270 */
[----:B------:R-:W-:Y:S02]  /*62d0*/  SEL R11, RZ, 0x10, P5 ;  /* 0x00000010ff0b7807 */ /* 0x000fe40002800000 */
[----:B------:R-:W-:Y:S02]  /*62e0*/  SEL R10, RZ, 0x10, P2 ;  /* 0x00000010ff0a7807 */ /* 0x000fe40001000000 */
[C---:B---3--:R-:W-:Y:S02]  /*62f0*/  IADD3 R6, P0, R0.reuse, R24, RZ ;  /* 0x0000001800067210 */ /* 0x048fe40007f1e0ff */
[----:B------:R-:W-:Y:S03]  /*6300*/  IADD3 R2, P6, R0, R25, RZ ;  /* 0x0000001900027210 */ /* 0x000fe60007fde0ff */
        /* <DEDUP_REMOVED lines=10> */
[----:B------:R2:W1:Y:S04]  /*63b0*/  SHFL.IDX PT, R0, R12, 0x1, 0x181f ;  /* 0x00381f000c007f89 */ /* 0x00046800000e0000 */
[----:B------:R2:W-:Y:S01]  /*63c0*/  LDGSTS.E.BYPASS.LTC128B.128 [R203+0xa100], [R8.64], !P0 ;  /* 0x0a10000008cb7fae */ /* 0x0005e2000c101d46 */
[----:B-1-3--:R-:W-:Y:S03]  /*63d0*/  SEL R5, RZ, 0x10, P0 ;  /* 0x00000010ff057807 */ /* 0x00afe60000000000 */
.L_x_557:
[----:B--2---:R-:W-:Y:S02]  /*63e0*/  IADD3 R2, -R10, 0x10, RZ ;  /* 0x000000100a027810 */ /* 0x004fe40007ffe1ff */
[----:B------:R-:W-:Y:S02]  /*63f0*/  IADD3 R8, -R11, 0x10, RZ ;  /* 0x000000100b087810 */ /* 0x000fe40007ffe1ff */
[----:B------:R-:W-:Y:S02]  /*6400*/  LOP3.LUT R6, R2, 0xf, RZ, 0xc0, !PT ;  /* 0x0000000f02067812 */ /* 0x000fe400078ec0ff */
[----:B------:R-:W-:Y:S02]  /*6410*/  LOP3.LUT R8, R8, 0xf, RZ, 0xc0, !PT ;  /* 0x0000000f08087812 */ /* 0x000fe400078ec0ff */
[----:B------:R-:W-:Y:S02]  /*6420*/  IADD3 R3, -R5, 0x10, RZ ;  /* 0x0000001005037810 */ /* 0x000fe40007ffe1ff */
[-C--:B------:R-:W-:Y:S02]  /*6430*/  IADD3 R6, P6, P5, R6, R0.reuse, R25 ;  /* 0x0000000006067210 */ /* 0x080fe40007dde019 */
[----:B------:R-:W-:Y:S02]  /*6440*/  IADD3 R8, P2, P0, R8, R0, R24 ;  /* 0x0000000008087210 */ /* 0x000fe4000785e018 */
[----:B------:R-:W-:Y:S02]  /*6450*/  LOP3.LUT R2, R3, 0xf, RZ, 0xc0, !PT ;  /* 0x0000000f03027812 */ /* 0x000fe400078ec0ff */
[-C--:B----4-:R-:W-:Y:S02]  /*6460*/  IADD3.X R7, RZ, R4.reuse, R14, P6, P5 ;  /* 0x00000004ff077210 */ /* 0x090fe400037ea40e */
        /* <DEDUP_REMOVED lines=12> */
.L_x_498:
[----:B--234-:R-:W-:Y:S05]  /*6530*/  BSYNC B0 ;  /* 0x0000000000007941 */ /* 0x01cfea0003800000 */
.L_x_497:
[----:B------:R-:W-:Y:S01]  /*6540*/  MOV R0, 0x1 ;  /* 0x0000000100007802 */ /* 0x000fe20000000f00 */
[----:B------:R-:W0:Y:S01]  /*6550*/  LDGDEPBAR ;  /* 0x00000000000079af */ /* 0x000e220000000000 */
[----:B------:R-:W-:Y:S02]  /*6560*/  IADD3 R4, R232, R228, RZ ;  /* 0x000000e4e8047210 */ /* 0x000fe40007ffe0ff */
[----:B-1----:R-:W-:Y:S01]  /*6570*/  MOV R3, c[0x0][0x2ac] ;  /* 0x0000ab0000037a02 */ /* 0x002fe20000000f00 */
[----:B------:R-:W-:Y:S02]  /*6580*/  IMAD R0, R204, -0x40, R0 ;  /* 0xffffffc0cc007824 */ /* 0x000fe400078e0200 */
[----:B------:R-:W-:Y:S03]  /*6590*/  @P4 IMAD.HI.U32 R2, R4, c[0x0][0x2c8], RZ ;  /* 0x0000b20004024a27 */ /* 0x000fe600078e00ff */
[----:B------:R-:W-:Y:S02]  /*65a0*/  IADD3 R0, -R233, R0, RZ ;  /* 0x00000000e9007210 */ /* 0x000fe40007ffe1ff */
[----:B------:R-:W-:Y:S03]  /*65b0*/  @P4 SHF.R.U32.HI R4, RZ, c[0x0][0x2cc], R2 ;  /* 0x0000b300ff044a19 */ /* 0x000fe60000011602 */
[----:B------:R-:W-:Y:S05]  /*65c0*/  IMAD R0, R3, c[0x0][0x1d0], R0 ;  /* 0x0000740003007a24 */ /* 0x000fea00078e0200 */
[----:B------:R-:W-:Y:S01]  /*65d0*/  IADD3 R5, R0, -c[0x0][0x168], RZ ;  /* 0x80005a0000057a10 */ /* 0x000fe20007ffe0ff */
[----:B------:R-:W-:-:S05]  /*65e0*/  BRA.DIV ~URZ, `(.L_x_501) ;  /* 0x000086d27f007947 */ /* 0x000fca000b800000 */
[----:B------:R1:W2:Y:S02]  /*65f0*/  SHFL.IDX PT, R0, R4, RZ, 0x1c1f ;  /* 0x001c1fff04007589 */ /* 0x0002a400000e0000 */
.L_x_558:
[----:B--2---:R-:W-:Y:S05]  /*6600*/  IMAD.IADD R0, R5, 0x1, R0 ;  /* 0x0000000105007824 */ /* 0x004fea00078e0200 */
[C---:B------:R-:W-:Y:S02]  /*6610*/  ISETP.GT.AND P6, PT, R0.reuse, RZ, PT ;  /* 0x000000ff0000720c */ /* 0x040fe40003fc4270 */
[C---:B------:R-:W-:Y:S02]  /*6620*/  ISETP.GT.AND P5, PT, R0.reuse, 0x1, PT ;  /* 0x000000010000780c */ /* 0x040fe40003fa4270 */
[C---:B------:R-:W-:Y:S02]  /*6630*/  ISETP.GT.AND P2, PT, R0.reuse, 0x8, PT ;  /* 0x000000080000780c */ /* 0x040fe40003f44270 */
[----:B------:R-:W-:Y:S02]  /*6640*/  ISETP.GT.AND P0, PT, R0, 0x9, PT ;  /* 0x000000090000780c */ /* 0x000fe40003f04270 */
[----:B------:R-:W-:Y:S02]  /*6650*/  FSEL R6, R150, -INF , P6 ;  /* 0xff80000096067808 */ /* 0x000fe40003000000 */
[C---:B------:R-:W-:Y:S02]  /*6660*/  ISETP.GT.AND P6, PT, R0.reuse, 0x10, PT ;  /* 0x000000100000780c */ /* 0x040fe40003fc4270 */
[----:B------:R-:W-:Y:S02]  /*6670*/  FSEL R10, R147, -INF , P5 ;  /* 0xff800000930a7808 */ /* 0x000fe40002800000 */
        /* <DEDUP_REMOVED lines=22> */
[----:B------:R-:W-:Y:S02]  /*67e0*/  FSEL R163, R18, -INF , P5 ;  /* 0xff80000012a37808 */ /* 0x000fe40002800000 */
[----:B------:R-:W-:Y:S02]  /*67f0*/  FSEL R164, R17, -INF , P2 ;  /* 0xff80000011a47808 */ /* 0x000fe40001000000 */
[----:B------:R-:W-:Y:S01]  /*6800*/  FSEL R165, R16, -INF , P0 ;  /* 0xff80000010a57808 */ /* 0x000fe20000000000 */
[----:B------:R-:W-:-:S05]  /*6810*/  BRA.DIV ~URZ, `(.L_x_502) ;  /* 0x000085127f007947 */ /* 0x000fca000b800000 */
[----:B------:R-:W-:Y:S01]  /*6820*/  FMNMX.FTZ R2, R6, R101, !PT ;  /* 0x0000006506027209 */ /* 0x000fe20007810000 */
[----:B------:R-:W2:Y:S03]  /*6830*/  SHFL.IDX PT, R0, R4, 0x1, 0x1c1f ;  /* 0x003c1f0004007f89 */ /* 0x000ea600000e0000 */
[----:B------:R-:W-:Y:S04]  /*6840*/  FMNMX.FTZ R2, R10, R2, !PT ;  /* 0x000000020a027209 */ /* 0x000fe80007810000 */
[----:B------:R-:W-:Y:S04]  /*6850*/  FMNMX.FTZ R2, R9, R2, !PT ;  /* 0x0000000209027209 */ /* 0x000fe80007810000 */
[----:B------:R-:W-:Y:S04]  /*6860*/  FMNMX.FTZ R2, R12, R2, !PT ;  /* 0x000000020c027209 */ /* 0x000fe80007810000 */
[----:B------:R-:W-:Y:S04]  /*6870*/  FMNMX.FTZ R2, R140, R2, !PT ;  /* 0x000000028c027209 */ /* 0x000fe80007810000 */
[----:B------:R-:W-:Y:S04]  /*6880*/  FMNMX.FTZ R2, R141, R2, !PT ;  /* 0x000000028d027209 */ /* 0x000fe80007810000 */
[----:B------:R-:W-:Y:S01]  /*6890*/  FMNMX.FTZ R2, R142, R2, !PT ;  /* 0x000000028e027209 */ /* 0x000fe20007810000 */
[----:B--2---:R-:W-:Y:S03]  /*68a0*/  IMAD.IADD R0, R5, 0x1, R0 ;  /* 0x0000000105007824 */ /* 0x004fe600078e0200 */
[----:B------:R-:W-:Y:S02]  /*68b0*/  FMNMX.FTZ R2, R147, R2, !PT ;  /* 0x0000000293027209 */ /* 0x000fe40007810000 */
[C---:B------:R-:W-:Y:S02]  /*68c0*/  ISETP.GT.AND P2, PT, R0.reuse, RZ, PT ;  /* 0x000000ff0000720c */ /* 0x040fe40003f44270 */
[----:B------:R-:W-:Y:S02]  /*68d0*/  ISETP.GT.AND P0, PT, R0, 0x1, PT ;  /* 0x000000010000780c */ /* 0x000fe40003f04270 */
[----:B------:R-:W-:Y:S02]  /*68e0*/  FSEL R5, R152, -INF , P2 ;  /* 0xff80000098057808 */ /* 0x000fe40001000000 */
[C---:B------:R-:W-:Y:S02]  /*68f0*/  ISETP.GT.AND P2, PT, R0.reuse, 0x8, PT ;  /* 0x000000080000780c */ /* 0x040fe40003f44270 */
[----:B------:R-:W-:Y:S02]  /*6900*/  FSEL R8, R151, -INF , P0 ;  /* 0xff80000097087808 */ /* 0x000fe40000000000 */
[----:B------:R-:W-:Y:S02]  /*6910*/  FMNMX.FTZ R3, R5, R102, !PT ;  /* 0x0000006605037209 */ /* 0x000fe40007810000 */
[----:B------:R-:W-:Y:S02]  /*6920*/  ISETP.GT.AND P0, PT, R0, 0x9, PT ;  /* 0x000000090000780c */ /* 0x000fe40003f04270 */
[----:B------:R-:W-:Y:S02]  /*6930*/  FSEL R7, R145, -INF , P2 ;  /* 0xff80000091077808 */ /* 0x000fe40001000000 */
[----:B------:R-:W-:Y:S02]  /*6940*/  FMNMX.FTZ R3, R8, R3, !PT ;  /* 0x0000000308037209 */ /* 0x000fe40007810000 */
[C---:B------:R-:W-:Y:S02]  /*6950*/  ISETP.GT.AND P2, PT, R0.reuse, 0x10, PT ;  /* 0x000000100000780c */ /* 0x040fe40003f44270 */
[----:B------:R-:W-:Y:S02]  /*6960*/  FSEL R11, R149, -INF , P0 ;  /* 0xff800000950b7808 */ /* 0x000fe40000000000 */
[----:B-1----:R-:W-:Y:S02]  /*6970*/  FMNMX.FTZ R4, R7, R3, !PT ;  /* 0x0000000307047209 */ /* 0x002fe40007810000 */
[C---:B------:R-:W-:Y:S02]  /*6980*/  ISETP.GT.AND P0, PT, R0.reuse, 0x11, PT ;  /* 0x000000110000780c */ /* 0x040fe40003f04270 */
[----:B------:R-:W-:Y:S02]  /*6990*/  FSEL R143, R139, -INF , P2 ;  /* 0xff8000008b8f7808 */ /* 0x000fe40001000000 */
[----:B------:R-:W-:Y:S02]  /*69a0*/  FMNMX.FTZ R4, R11, R4, !PT ;  /* 0x000000040b047209 */ /* 0x000fe40007810000 */
[----:B------:R-:W-:Y:S02]  /*69b0*/  ISETP.GT.AND P2, PT, R0, 0x18, PT ;  /* 0x000000180000780c */ /* 0x000fe40003f44270 */
        /* <DEDUP_REMOVED lines=37> */
[----:B------:R-:W-:Y:S02]  /*6c10*/  FSEL R161, R35, -INF , P0 ;  /* 0xff80000023a17808 */ /* 0x000fe40000000000 */
[----:B------:R-:W-:Y:S01]  /*6c20*/  FMNMX.FTZ R4, R160, R4, !PT ;  /* 0x00000004a0047209 */ /* 0x000fe20007810000 */
[----:B------:R-:W1:Y:S03]  /*6c30*/  SHFL.BFLY PT, R100, R0, 0x2, 0x1f ;  /* 0x0c401f0000647f89 */ /* 0x000e6600000e0000 */
[----:B------:R-:W-:Y:S05]  /*6c40*/  FMNMX.FTZ R4, R161, R4, !PT ;  /* 0x00000004a1047209 */ /* 0x000fea0007810000 */
[----:B------:R-:W2:Y:S01]  /*6c50*/  SHFL.BFLY PT, R2, R4, 0x2, 0x1f ;  /* 0x0c401f0004027f89 */ /* 0x000ea200000e0000 */
[----:B-1----:R-:W-:Y:S07]  /*6c60*/  FMNMX.FTZ R100, R100, R0, !PT ;  /* 0x0000000064647209 */ /* 0x002fee0007810000 */
[----:B------:R-:W1:Y:S01]  /*6c70*/  SHFL.BFLY PT, R3, R100, 0x1, 0x1f ;  /* 0x0c201f0064037f89 */ /* 0x000e6200000e0000 */
[----:B--2---:R-:W-:Y:S07]  /*6c80*/  FMNMX.FTZ R4, R4, R2, !PT ;  /* 0x0000000204047209 */ /* 0x004fee0007810000 */
[----:B------:R2:W3:Y:S01]  /*6c90*/  SHFL.BFLY PT, R0, R4, 0x1, 0x1f ;  /* 0x0c201f0004007f89 */ /* 0x0004e200000e0000 */
[----:B-1----:R-:W-:Y:S07]  /*6ca0*/  FMNMX.FTZ R100, R100, R3, !PT ;  /* 0x0000000364647209 */ /* 0x002fee0007810000 */
.L_x_559:
[C---:B------:R-:W-:Y:S01]  /*6cb0*/  FSETP.NEU.FTZ.AND P0, PT, R100.reuse, -INF , PT ;  /* 0xff8000006400780b */ /* 0x040fe20003f1d000 */
[----:B------:R-:W-:Y:S01]  /*6cc0*/  FMUL.FTZ R144, R100, c[0x0][0x2d0] ;  /* 0x0000b40064907a20 */ /* 0x000fe20000410000 */
[----:B---3--:R-:W-:Y:S01]  /*6cd0*/  FMNMX.FTZ R3, R0, R4, !PT ;  /* 0x0000000400037209 */ /* 0x008fe20007810000 */
[----:B------:R-:W-:Y:S01]  /*6ce0*/  WARPSYNC 0xffffffff ;  /* 0xffffffff00007948 */ /* 0x000fe20003800000 */
[----:B------:R-:W-:Y:S01]  /*6cf0*/  FSEL R2, R100, RZ, P0 ;  /* 0x000000ff64027208 */ /* 0x000fe20000000000 */
[----:B------:R-:W-:Y:S01]  /*6d00*/  LDSM.16.MT88.4 R20, [R188] ;  /* 0x00000000bc14783b */ /* 0x000fe20000004200 */
[----:B------:R-:W-:Y:S01]  /*6d10*/  FSEL R144, R144, RZ, P0 ;  /* 0x000000ff90907208 */ /* 0x000fe20000000000 */
[C---:B--2---:R-:W-:Y:S01]  /*6d20*/  FMUL.FTZ R4, R3.reuse, c[0x0][0x2d0] ;  /* 0x0000b40003047a20 */ /* 0x044fe20000410000 */
[----:B------:R-:W-:Y:S01]  /*6d30*/  FSETP.NEU.FTZ.AND P0, PT, R3, -INF , PT ;  /* 0xff8000000300780b */ /* 0x000fe20003f1d000 */
[----:B------:R-:W-:Y:S02]  /*6d40*/  FADD.FTZ R0, -R2, R101 ;  /* 0x0000006502007221 */ /* 0x000fe40000010100 */
[--C-:B------:R-:W-:Y:S01]  /*6d50*/  FFMA.FTZ R12, R12, c[0x0][0x2d0], -R144.reuse ;  /* 0x0000b4000c0c7a23 */ /* 0x100fe20000010890 */
[----:B------:R-:W-:Y:S01]  /*6d60*/  FSEL R145, R4, RZ, P0 ;  /* 0x000000ff04917208 */ /* 0x000fe20000000000 */
[----:B------:R-:W-:Y:S01]  /*6d70*/  FMUL.FTZ R0, R0, c[0x0][0x2d0] ;  /* 0x0000b40000007a20 */ /* 0x000fe20000410000 */
[----:B------:R-:W-:Y:S01]  /*6d80*/  LDSM.16.MT88.4 R28, [R190] ;  /* 0x00000000be1c783b */ /* 0x000fe20000004200 */
[----:B------:R1:W-:Y:S01]  /*6d90*/  MUFU.EX2 R201, R12 ;  /* 0x0000000c00c97308 */ /* 0x0003e20000000800 */
[--C-:B------:R-:W-:Y:S02]  /*6da0*/  FFMA.FTZ R101, R140, c[0x0][0x2d0], -R144.reuse ;  /* 0x0000b4008c657a23 */ /* 0x100fe40000010890 */
[--C-:B------:R-:W-:Y:S02]  /*6db0*/  FFMA.FTZ R5, R5, c[0x0][0x2d0], -R145.reuse ;  /* 0x0000b40005057a23 */ /* 0x100fe40000010891 */
[--C-:B------:R-:W-:Y:S02]  /*6dc0*/  FFMA.FTZ R8, R8, c[0x0][0x2d0], -R145.reuse ;  /* 0x0000b40008087a23 */ /* 0x100fe40000010891 */
[--C-:B------:R-:W-:Y:S02]  /*6dd0*/  FFMA.FTZ R7, R7, c[0x0][0x2d0], -R145.reuse ;  /* 0x0000b40007077a23 */ /* 0x100fe40000010891 */
[--C-:B------:R-:W-:Y:S01]  /*6de0*/  FFMA.FTZ R11, R11, c[0x0][0x2d0], -R145.reuse ;  /* 0x0000b4000b0b7a23 */ /* 0x100fe20000010891 */
[----:B------:R2:W-:Y:S01]  /*6df0*/  MUFU.EX2 R2, R0 ;  /* 0x0000000000027308 */ /* 0x0005e20000000800 */
[--C-:B------:R-:W-:Y:S02]  /*6e00*/  FFMA.FTZ R6, R6, c[0x0][0x2d0], -R144.reuse ;  /* 0x0000b40006067a23 */ /* 0x100fe40000010890 */
[--C-:B------:R-:W-:Y:S02]  /*6e10*/  FFMA.FTZ R10, R10, c[0x0][0x2d0], -R144.reuse ;  /* 0x0000b4000a0a7a23 */ /* 0x100fe40000010890 */
[----:B------:R-:W-:Y:S05]  /*6e20*/  FFMA.FTZ R9, R9, c[0x0][0x2d0], -R144 ;  /* 0x0000b40009097a23 */ /* 0x000fea0000010890 */
[----:B------:R3:W-:Y:S01]  /*6e30*/  MUFU.EX2 R191, R101 ;  /* 0x0000006500bf7308 */ /* 0x0007e20000000800 */
[----:B-1----:R-:W1:Y:S09]  /*6e40*/  LDSM.16.MT88.4 R12, [R187] ;  /* 0x00000000bb0c783b */ /* 0x002e720000004200 */
[----:B------:R-:W-:Y:S01]  /*6e50*/  MUFU.EX2 R196, R6 ;  /* 0x0000000600c47308 */ /* 0x000fe20000000800 */
[----:B--2---:R-:W-:Y:S02]  /*6e60*/  FSEL R0, R3, RZ, P0 ;  /* 0x000000ff03007208 */ /* 0x004fe40000000000 */
[C---:B------:R-:W-:Y:S02]  /*6e70*/  ISETP.GT.AND P0, PT, R204.reuse, R211, PT ;  /* 0x000000d3cc00720c */ /* 0x040fe40003f04270 */
[----:B------:R-:W-:Y:S01]  /*6e80*/  IADD3 R204, R204, -0x1, RZ ;  /* 0xffffffffcccc7810 */ /* 0x000fe20007ffe0ff */
[----:B------:R-:W-:Y:S04]  /*6e90*/  FADD.FTZ R0, -R0, R102 ;  /* 0x0000006600007221 */ /* 0x000fe80000010100 */
[----:B------:R-:W2:Y:S01]  /*6ea0*/  MUFU.EX2 R210, R10 ;  /* 0x0000000a00d27308 */ /* 0x000ea20000000800 */
[----:B------:R-:W-:Y:S02]  /*6eb0*/  FMUL.FTZ R0, R0, c[0x0][0x2d0] ;  /* 0x0000b40000007a20 */ /* 0x000fe40000410000 */
[--C-:B---3--:R-:W-:Y:S07]  /*6ec0*/  FFMA.FTZ R101, R141, c[0x0][0x2d0], -R144.reuse ;  /* 0x0000b4008d657a23 */ /* 0x108fee0000010890 */
[----:B------:R-:W3:Y:S10]  /*6ed0*/  MUFU.EX2 R209, R9 ;  /* 0x0000000900d17308 */ /* 0x000ef40000000800 */
[----:B------:R-:W-:Y:S10]  /*6ee0*/  MUFU.EX2 R195, R5 ;  /* 0x0000000500c37308 */ /* 0x000ff40000000800 */
[----:B------:R-:W4:Y:S10]  /*6ef0*/  MUFU.EX2 R194, R8 ;  /* 0x0000000800c27308 */ /* 0x000f340000000800 */
[----:B------:R-:W-:Y:S10]  /*6f00*/  MUFU.EX2 R193, R7 ;  /* 0x0000000700c17308 */ /* 0x000ff40000000800 */
[----:B------:R-:W-:Y:S10]  /*6f10*/  MUFU.EX2 R192, R11 ;  /* 0x0000000b00c07308 */ /* 0x000ff40000000800 */
[----:B------:R-:W5:Y:S10]  /*6f20*/  MUFU.EX2 R0, R0 ;  /* 0x0000000000007308 */ /* 0x000f740000000800 */
[----:B------:R1:W1:Y:S02]  /*6f30*/  MUFU.EX2 R183, R101 ;  /* 0x0000006500b77308 */ /* 0x0002640000000800 */
[--C-:B-1----:R-:W-:Y:S01]  /*6f40*/  FFMA.FTZ R101, R142, c[0x0][0x2d0], -R144.reuse ;  /* 0x0000b4008e657a23 */ /* 0x102fe20000010890 */
[----:B--2---:R-:W-:Y:S01]  /*6f50*/  F2FP.PACK_AB R136, R210, R196 ;  /* 0x000000c4d288723e */ /* 0x004fe200000000ff */
[C---:B------:R-:W-:Y:S01]  /*6f60*/  FMUL.FTZ R4, R2.reuse, R104 ;  /* 0x0000006802047220 */ /* 0x040fe20000410000 */
[----:B---3--:R-:W-:Y:S01]  /*6f70*/  F2FP.PACK_AB R138, R201, R209 ;  /* 0x000000d1c98a723e */ /* 0x008fe200000000ff */
[----:B------:R-:W-:Y:S01]  /*6f80*/  FMUL.FTZ R5, R2, R105 ;  /* 0x0000006902057220 */ /* 0x000fe20000410000 */
[----:B----4-:R-:W-:Y:S01]  /*6f90*/  F2FP.PACK_AB R137, R194, R195 ;  /* 0x000000c3c289723e */ /* 0x010fe200000000ff */
[----:B-----5:R-:W-:Y:S01]  /*6fa0*/  FMUL.FTZ R6, R0, R106 ;  /* 0x0000006a00067220 */ /* 0x020fe20000410000 */
[----:B------:R-:W-:Y:S01]  /*6fb0*/  F2FP.PACK_AB R139, R192, R193 ;  /* 0x000000c1c08b723e */ /* 0x000fe200000000ff */
[----:B------:R-:W-:Y:S01]  /*6fc0*/  FMUL.FTZ R7, R0, R107 ;  /* 0x0000006b00077220 */ /* 0x000fe20000410000 */
[----:B------:R1:W-:Y:S01]  /*6fd0*/  MUFU.EX2 R182, R101 ;  /* 0x0000006500b67308 */ /* 0x0003e20000000800 */
[----:B------:R-:W2:Y:S01]  /*6fe0*/  LDSM.16.MT88.4 R104, [R189] ;  /* 0x00000000bd68783b */ /* 0x000ea20000004200 */
[C---:B------:R-:W-:Y:S02]  /*6ff0*/  FMUL.FTZ R8, R2.reuse, R108 ;  /* 0x0000006c02087220 */ /* 0x040fe40000410000 */
[----:B------:R-:W-:Y:S02]  /*7000*/  FMUL.FTZ R9, R2, R109 ;  /* 0x0000006d02097220 */ /* 0x000fe40000410000 */
[C---:B------:R-:W-:Y:S05]  /*7010*/  HMMA.16816.F32 R4, R136.reuse, R12, R4 ;  /* 0x0000000c8804723c */ /* 0x040fea0000001804 */
[C---:B------:R-:W-:Y:S02]  /*7020*/  FMUL.FTZ R10, R0.reuse, R110 ;  /* 0x0000006e000a7220 */ /* 0x040fe40000410000 */
[----:B------:R-:W-:Y:S02]  /*7030*/  FMUL.FTZ R11, R0, R111 ;  /* 0x0000006f000b7220 */ /* 0x000fe40000410000 */
[----:B------:R-:W3:Y:S03]  /*7040*/  LDSM.16.MT88.4 R108, [R187+0x2000] ;  /* 0x00200000bb6c783b */ /* 0x000ee60000004200 */
[C---:B------:R-:W-:Y:S02]  /*7050*/  FMUL.FTZ R12, R2.reuse, R112 ;  /* 0x00000070020c7220 */ /* 0x040fe40000410000 */
[C---:B------:R-:W-:Y:S03]  /*7060*/  HMMA.16816.F32 R8, R136.reuse, R14, R8 ;  /* 0x0000000e8808723c */ /* 0x040fe60000001808 */
[C---:B------:R-:W-:Y:S02]  /*7070*/  FMUL.FTZ R13, R2.reuse, R113 ;  /* 0x00000071020d7220 */ /* 0x040fe40000410000 */
[----:B------:R-:W-:Y:S02]  /*7080*/  FMUL.FTZ R16, R2, R116 ;  /* 0x0000007402107220 */ /* 0x000fe40000410000 */
[C---:B------:R-:W-:Y:S02]  /*7090*/  FMUL.FTZ R14, R0.reuse, R114 ;  /* 0x00000072000e7220 */ /* 0x040fe40000410000 */
[----:B------:R-:W-:Y:S02]  /*70a0*/  FMUL.FTZ R15, R0, R115 ;  /* 0x00000073000f7220 */ /* 0x000fe40000410000 */
[----:B------:R-:W4:Y:S01]  /*70b0*/  LDSM.16.MT88.4 R112, [R188+0x2000] ;  /* 0x00200000bc70783b */ /* 0x000f220000004200 */
[----:B------:R-:W-:Y:S02]  /*70c0*/  FMUL.FTZ R17, R2, R117 ;  /* 0x0000007502117220 */ /* 0x000fe40000410000 */
[C---:B------:R-:W-:Y:S02]  /*70d0*/  FMUL.FTZ R18, R0.reuse, R118 ;  /* 0x0000007600127220 */ /* 0x040fe40000410000 */
[C---:B------:R-:W-:Y:S03]  /*70e0*/  HMMA.16816.F32 R12, R136.reuse, R20, R12 ;  /* 0x00000014880c723c */ /* 0x040fe6000000180c */
[----:B------:R-:W-:Y:S02]  /*70f0*/  FMUL.FTZ R19, R0, R119 ;  /* 0x0000007700137220 */ /* 0x000fe40000410000 */
[----:B------:R-:W-:Y:S01]  /*7100*/  LDSM.16.MT88.4 R116, [R187+0x800] ;  /* 0x00080000bb74783b */ /* 0x000fe20000004200 */
[--C-:B-1----:R-:W-:Y:S02]  /*7110*/  FFMA.FTZ R101, R147, c[0x0][0x2d0], -R144.reuse ;  /* 0x0000b40093657a23 */ /* 0x102fe40000010890 */
[C---:B------:R-:W-:Y:S02]  /*7120*/  FMUL.FTZ R20, R2.reuse, R120 ;  /* 0x0000007802147220 */ /* 0x040fe40000410000 */
[C---:B------:R-:W-:Y:S01]  /*7130*/  HMMA.16816.F32 R16, R136.reuse, R22, R16 ;  /* 0x000000168810723c */ /* 0x040fe20000001810 */
[----:B------:R1:W-:Y:S02]  /*7140*/  MUFU.EX2 R181, R101 ;  /* 0x0000006500b57308 */ /* 0x0003e40000000800 */
[C---:B------:R-:W-:Y:S02]  /*7150*/  FMUL.FTZ R21, R2.reuse, R121 ;  /* 0x0000007902157220 */ /* 0x040fe40000410000 */
[----:B------:R-:W-:Y:S02]  /*7160*/  FMUL.FTZ R24, R2, R124 ;  /* 0x0000007c02187220 */ /* 0x000fe40000410000 */
[C---:B------:R-:W-:Y:S02]  /*7170*/  FMUL.FTZ R22, R0.reuse, R122 ;  /* 0x0000007a00167220 */ /* 0x040fe40000410000 */
[----:B------:R-:W-:Y:S02]  /*7180*/  FMUL.FTZ R23, R0, R123 ;  /* 0x0000007b00177220 */ /* 0x000fe40000410000 */
[----:B------:R-:W-:Y:S01]  /*7190*/  LDSM.16.MT88.4 R120, [R188+0x800] ;  /* 0x00080000bc78783b */ /* 0x000fe20000004200 */
[----:B------:R-:W-:Y:S02]  /*71a0*/  FMUL.FTZ R25, R2, R125 ;  /* 0x0000007d02197220 */ /* 0x000fe40000410000 */
[C---:B------:R-:W-:Y:S02]  /*71b0*/  FMUL.FTZ R26, R0.reuse, R126 ;  /* 0x0000007e001a7220 */ /* 0x040fe40000410000 */
[C---:B------:R-:W-:Y:S03]  /*71c0*/  HMMA.16816.F32 R20, R136.reuse, R28, R20 ;  /* 0x0000001c8814723c */ /* 0x040fe60000001814 */
[----:B------:R-:W-:Y:S02]  /*71d0*/  FMUL.FTZ R27, R0, R127 ;  /* 0x0000007f001b7220 */ /* 0x000fe40000410000 */
[----:B------:R-:W-:Y:S01]  /*71e0*/  LDSM.16.MT88.4 R124, [R189+0x800] ;  /* 0x00080000bd7c783b */ /* 0x000fe20000004200 */
[C---:B------:R-:W-:Y:S02]  /*71f0*/  FMUL.FTZ R32, R2.reuse, R132 ;  /* 0x0000008402207220 */ /* 0x040fe40000410000 */
[C---:B------:R-:W-:Y:S02]  /*7200*/  FMUL.FTZ R28, R2.reuse, R128 ;  /* 0x00000080021c7220 */ /* 0x040fe40000410000 */
[C---:B------:R-:W-:Y:S03]  /*7210*/  HMMA.16816.F32 R24, R136.reuse, R30, R24 ;  /* 0x0000001e8818723c */ /* 0x040fe60000001818 */
[----:B------:R-:W-:Y:S02]  /*7220*/  FMUL.FTZ R29, R2, R129 ;  /* 0x00000081021d7220 */ /* 0x000fe40000410000 */
[--C-:B-1----:R-:W-:Y:S02]  /*7230*/  FFMA.FTZ R101, R143, c[0x0][0x2d0], -R145.reuse ;  /* 0x0000b4008f657a23 */ /* 0x102fe40000010891 */
[C---:B------:R-:W-:Y:S01]  /*7240*/  FMUL.FTZ R30, R0.reuse, R130 ;  /* 0x00000082001e7220 */ /* 0x040fe20000410000 */
[----:B------:R-:W-:Y:S01]  /*7250*/  LDSM.16.MT88.4 R140, [R190+0x2800] ;  /* 0x00280000be8c783b */ /* 0x000fe20000004200 */
[----:B------:R-:W-:Y:S01]  /*7260*/  FMUL.FTZ R31, R0, R131 ;  /* 0x00000083001f7220 */ /* 0x000fe20000410000 */
[----:B------:R1:W-:Y:S02]  /*7270*/  MUFU.EX2 R180, R101 ;  /* 0x0000006500b47308 */ /* 0x0003e40000000800 */
[----:B------:R-:W-:Y:S02]  /*7280*/  FMUL.FTZ R33, R2, R133 ;  /* 0x0000008502217220 */ /* 0x000fe40000410000 */
[C---:B------:R-:W-:Y:S02]  /*7290*/  FMUL.FTZ R34, R0.reuse, R134 ;  /* 0x0000008600227220 */ /* 0x040fe40000410000 */
[C---:B--2---:R-:W-:Y:S01]  /*72a0*/  HMMA.16816.F32 R28, R136.reuse, R104, R28 ;  /* 0x00000068881c723c */ /* 0x044fe2000000181c */
[----:B------:R-:W-:Y:S02]  /*72b0*/  LDSM.16.MT88.4 R128, [R187+0x2800] ;  /* 0x00280000bb80783b */ /* 0x000fe40000004200 */
[----:B------:R-:W-:Y:S02]  /*72c0*/  FMUL.FTZ R35, R0, R135 ;  /* 0x0000008700237220 */ /* 0x000fe40000410000 */
[C---:B------:R-:W-:Y:S02]  /*72d0*/  FMUL.FTZ R36, R2.reuse, R36 ;  /* 0x0000002402247220 */ /* 0x040fe40000410000 */
[----:B------:R-:W-:Y:S02]  /*72e0*/  FMUL.FTZ R37, R2, R37 ;  /* 0x0000002502257220 */ /* 0x000fe40000410000 */
[----:B------:R-:W-:Y:S01]  /*72f0*/  LDSM.16.MT88.4 R132, [R188+0x2800] ;  /* 0x00280000bc84783b */ /* 0x000fe20000004200 */
[C---:B------:R-:W-:Y:S03]  /*7300*/  HMMA.16816.F32 R32, R136.reuse, R106, R32 ;  /* 0x0000006a8820723c */ /* 0x040fe60000001820 */
[C---:B------:R-:W-:Y:S02]  /*7310*/  FMUL.FTZ R38, R0.reuse, R38 ;  /* 0x0000002600267220 */ /* 0x040fe40000410000 */
[----:B------:R-:W-:Y:S02]  /*7320*/  FMUL.FTZ R39, R0, R39 ;  /* 0x0000002700277220 */ /* 0x000fe40000410000 */
[----:B------:R-:W2:Y:S01]  /*7330*/  LDSM.16.MT88.4 R104, [R190+0x2000] ;  /* 0x00200000be68783b */ /* 0x000ea20000004200 */
[--C-:B-1----:R-:W-:Y:S04]  /*7340*/  FFMA.FTZ R101, R146, c[0x0][0x2d0], -R145.reuse ;  /* 0x0000b40092657a23 */ /* 0x102fe80000010891 */
[C---:B---3--:R-:W-:Y:S01]  /*7350*/  HMMA.16816.F32 R36, R136.reuse, R108, R36 ;  /* 0x0000006c8824723c */ /* 0x048fe20000001824 */
[----:B------:R1:W3:Y:S02]  /*7360*/  MUFU.EX2 R179, R101 ;  /* 0x0000006500b37308 */ /* 0x0002e40000000800 */
[C---:B------:R-:W-:Y:S02]  /*7370*/  FMUL.FTZ R40, R2.reuse, R40 ;  /* 0x0000002802287220 */ /* 0x040fe40000410000 */
[----:B------:R-:W-:Y:S02]  /*7380*/  FMUL.FTZ R41, R2, R41 ;  /* 0x0000002902297220 */ /* 0x000fe40000410000 */
[C---:B------:R-:W-:Y:S02]  /*7390*/  FMUL.FTZ R42, R0.reuse, R42 ;  /* 0x0000002a002a7220 */ /* 0x040fe40000410000 */
[----:B------:R-:W-:Y:S03]  /*73a0*/  FMUL.FTZ R43, R0, R43 ;  /* 0x0000002b002b7220 */ /* 0x000fe60000410000 */
[C---:B------:R-:W-:Y:S02]  /*73b0*/  FMUL.FTZ R44, R2.reuse, R44 ;  /* 0x0000002c022c7220 */ /* 0x040fe40000410000 */
[----:B------:R-:W-:Y:S02]  /*73c0*/  FMUL.FTZ R45, R2, R45 ;  /* 0x0000002d022d7220 */ /* 0x000fe40000410000 */
[C---:B------:R-:W-:Y:S01]  /*73d0*/  HMMA.16816.F32 R40, R136.reuse, R110, R40 ;  /* 0x0000006e8828723c */ /* 0x040fe20000001828 */
[----:B------:R-:W5:Y:S02]  /*73e0*/  LDSM.16.MT88.4 R108, [R189+0x2000] ;  /* 0x00200000bd6c783b */ /* 0x000f640000004200 */
[C---:B------:R-:W-:Y:S02]  /*73f0*/  FMUL.FTZ R46, R0.reuse, R46 ;  /* 0x0000002e002e7220 */ /* 0x040fe40000410000 */
[----:B------:R-:W-:Y:S02]  /*7400*/  FMUL.FTZ R47, R0, R47 ;  /* 0x0000002f002f7220 */ /* 0x000fe40000410000 */
[----:B------:R-:W-:Y:S02]  /*7410*/  FMUL.FTZ R48, R2, R48 ;  /* 0x0000003002307220 */ /* 0x000fe40000410000 */
[--C-:B-1----:R-:W-:Y:S03]  /*7420*/  FFMA.FTZ R101, R148, c[0x0][0x2d0], -R145.reuse ;  /* 0x0000b40094657a23 */ /* 0x102fe60000010891 */
[C---:B----4-:R-:W-:Y:S01]  /*7430*/  HMMA.16816.F32 R44, R136.reuse, R112, R44 ;  /* 0x00000070882c723c */ /* 0x050fe2000000182c */
[----:B------:R1:W-:Y:S02]  /*7440*/  MUFU.EX2 R178, R101 ;  /* 0x0000006500b27308 */ /* 0x0003e40000000800 */
[----:B------:R-:W-:Y:S02]  /*7450*/  FMUL.FTZ R49, R2, R49 ;  /* 0x0000003102317220 */ /* 0x000fe40000410000 */
[C---:B------:R-:W-:Y:S02]  /*7460*/  FMUL.FTZ R50, R0.reuse, R50 ;  /* 0x0000003200327220 */ /* 0x040fe40000410000 */
[----:B------:R-:W-:Y:S02]  /*7470*/  FMUL.FTZ R51, R0, R51 ;  /* 0x0000003300337220 */ /* 0x000fe40000410000 */
[C---:B------:R-:W-:Y:S03]  /*7480*/  FMUL.FTZ R52, R2.reuse, R52 ;  /* 0x0000003402347220 */ /* 0x040fe60000410000 */
[----:B------:R-:W-:Y:S02]  /*7490*/  FMUL.FTZ R53, R2, R53 ;  /* 0x0000003502357220 */ /* 0x000fe40000410000 */
[C---:B------:R-:W-:Y:S01]  /*74a0*/  HMMA.16816.F32 R48, R136.reuse, R114, R48 ;  /* 0x000000728830723c */ /* 0x040fe20000001830 */
[----:B------:R-:W4:Y:S02]  /*74b0*/  LDSM.16.MT88.4 R112, [R187+0x4000] ;  /* 0x00400000bb70783b */ /* 0x000f240000004200 */
[C---:B------:R-:W-:Y:S02]  /*74c0*/  FMUL.FTZ R54, R0.reuse, R54 ;  /* 0x0000003600367220 */ /* 0x040fe40000410000 */
[----:B------:R-:W-:Y:S02]  /*74d0*/  FMUL.FTZ R55, R0, R55 ;  /* 0x0000003700377220 */ /* 0x000fe40000410000 */
[C---:B------:R-:W-:Y:S02]  /*74e0*/  FMUL.FTZ R56, R2.reuse, R56 ;  /* 0x0000003802387220 */ /* 0x040fe40000410000 */
[----:B------:R-:W-:Y:S03]  /*74f0*/  FMUL.FTZ R57, R2, R57 ;  /* 0x0000003902397220 */ /* 0x000fe60000410000 */
[C---:B--2---:R-:W-:Y:S03]  /*7500*/  HMMA.16816.F32 R52, R136.reuse, R104, R52 ;  /* 0x000000688834723c */ /* 0x044fe60000001834 */
[C---:B------:R-:W-:Y:S02]  /*7510*/  FMUL.FTZ R58, R0.reuse, R58 ;  /* 0x0000003a003a7220 */ /* 0x040fe40000410000 */
[----:B------:R-:W-:Y:S02]  /*7520*/  FMUL.FTZ R59, R0, R59 ;  /* 0x0000003b003b7220 */ /* 0x000fe40000410000 */
[--C-:B-1----:R-:W-:Y:S02]  /*7530*/  FFMA.FTZ R101, R149, c[0x0][0x2d0], -R145.reuse ;  /* 0x0000b40095657a23 */ /* 0x102fe40000010891 */
[C---:B------:R-:W-:Y:S02]  /*7540*/  FMUL.FTZ R60, R2.reuse, R60 ;  /* 0x0000003c023c7220 */ /* 0x040fe40000410000 */
[----:B------:R1:W2:Y:S01]  /*7550*/  MUFU.EX2 R177, R101 ;  /* 0x0000006500b17308 */ /* 0x0002a20000000800 */
[C---:B------:R-:W-:Y:S01]  /*7560*/  HMMA.16816.F32 R56, R136.reuse, R106, R56 ;  /* 0x0000006a8838723c */ /* 0x040fe20000001838 */
[----:B------:R-:W2:Y:S02]  /*7570*/  LDSM.16.MT88.4 R104, [R188+0x4000] ;  /* 0x00400000bc68783b */ /* 0x000ea40000004200 */
[----:B------:R-:W-:Y:S02]  /*7580*/  FMUL.FTZ R61, R2, R61 ;  /* 0x0000003d023d7220 */ /* 0x000fe40000410000 */
[C---:B------:R-:W-:Y:S02]  /*7590*/  FMUL.FTZ R62, R0.reuse, R62 ;  /* 0x0000003e003e7220 */ /* 0x040fe40000410000 */
[----:B------:R-:W-:Y:S02]  /*75a0*/  FMUL.FTZ R63, R0, R63 ;  /* 0x0000003f003f7220 */ /* 0x000fe40000410000 */
[C---:B------:R-:W-:Y:S03]  /*75b0*/  FMUL.FTZ R64, R2.reuse, R64 ;  /* 0x0000004002407220 */ /* 0x040fe60000410000 */
[----:B------:R-:W-:Y:S02]  /*75c0*/  FMUL.FTZ R65, R2, R65 ;  /* 0x0000004102417220 */ /* 0x000fe40000410000 */
[C---:B-----5:R-:W-:Y:S03]  /*75d0*/  HMMA.16816.F32 R60, R136.reuse, R108, R60 ;  /* 0x0000006c883c723c */ /* 0x060fe6000000183c */
[C---:B------:R-:W-:Y:S02]  /*75e0*/  FMUL.FTZ R66, R0.reuse, R66 ;  /* 0x0000004200427220 */ /* 0x040fe40000410000 */
[----:B------:R-:W-:Y:S02]  /*75f0*/  FMUL.FTZ R67, R0, R67 ;  /* 0x0000004300437220 */ /* 0x000fe40000410000 */
[C---:B------:R-:W-:Y:S02]  /*7600*/  FMUL.FTZ R68, R2.reuse, R68 ;  /* 0x0000004402447220 */ /* 0x040fe40000410000 */
[--C-:B-1----:R-:W-:Y:S03]  /*7610*/  FFMA.FTZ R101, R153, c[0x0][0x2d0], -R144.reuse ;  /* 0x0000b40099657a23 */ /* 0x102fe60000010890 */
[C---:B------:R-:W-:Y:S01]  /*7620*/  HMMA.16816.F32 R64, R136.reuse, R110, R64 ;  /* 0x0000006e8840723c */ /* 0x040fe20000001840 */
[----:B------:R-:W1:Y:S01]  /*7630*/  LDSM.16.MT88.4 R108, [R190+0x4000] ;  /* 0x00400000be6c783b */ /* 0x000e620000004200 */
[----:B------:R5:W-:Y:S01]  /*7640*/  MUFU.EX2 R176, R101 ;  /* 0x0000006500b07308 */ /* 0x000be20000000800 */
[----:B------:R-:W-:Y:S02]  /*7650*/  FMUL.FTZ R69, R2, R69 ;  /* 0x0000004502457220 */ /* 0x000fe40000410000 */
[C---:B------:R-:W-:Y:S02]  /*7660*/  FMUL.FTZ R70, R0.reuse, R70 ;  /* 0x0000004600467220 */ /* 0x040fe40000410000 */
[----:B------:R-:W-:Y:S02]  /*7670*/  FMUL.FTZ R71, R0, R71 ;  /* 0x0000004700477220 */ /* 0x000fe40000410000 */
[C---:B------:R-:W-:Y:S03]  /*7680*/  FMUL.FTZ R72, R2.reuse, R72 ;  /* 0x0000004802487220 */ /* 0x040fe60000410000 */
[----:B------:R-:W-:Y:S02]  /*7690*/  FMUL.FTZ R73, R2, R73 ;  /* 0x0000004902497220 */ /* 0x000fe40000410000 */
[C---:B----4-:R-:W-:Y:S03]  /*76a0*/  HMMA.16816.F32 R68, R136.reuse, R112, R68 ;  /* 0x000000708844723c */ /* 0x050fe60000001844 */
[C---:B------:R-:W-:Y:S02]  /*76b0*/  FMUL.FTZ R74, R0.reuse, R74 ;  /* 0x0000004a004a7220 */ /* 0x040fe40000410000 */
[----:B------:R-:W-:Y:S02]  /*76c0*/  FMUL.FTZ R75, R0, R75 ;  /* 0x0000004b004b7220 */ /* 0x000fe40000410000 */
[C---:B------:R-:W-:Y:S02]  /*76d0*/  FMUL.FTZ R76, R2.reuse, R76 ;  /* 0x0000004c024c7220 */ /* 0x040fe40000410000 */
[----:B------:R-:W-:Y:S03]  /*76e0*/  FMUL.FTZ R77, R2, R77 ;  /* 0x0000004d024d7220 */ /* 0x000fe60000410000 */
[C---:B------:R-:W-:Y:S01]  /*76f0*/  HMMA.16816.F32 R72, R136.reuse, R114, R72 ;  /* 0x000000728848723c */ /* 0x040fe20000001848 */
[----:B------:R-:W4:Y:S02]  /*7700*/  LDSM.16.MT88.4 R112, [R189+0x4000] ;  /* 0x00400000bd70783b */ /* 0x000f240000004200 */
[C---:B------:R-:W-:Y:S02]  /*7710*/  FMUL.FTZ R78, R0.reuse, R78 ;  /* 0x0000004e004e7220 */ /* 0x040fe40000410000 */
[----:B------:R-:W-:Y:S02]  /*7720*/  FMUL.FTZ R79, R0, R79 ;  /* 0x0000004f004f7220 */ /* 0x000fe40000410000 */
[--C-:B-----5:R-:W-:Y:S02]  /*7730*/  FFMA.FTZ R101, R154, c[0x0][0x2d0], -R144.reuse ;  /* 0x0000b4009a657a23 */ /* 0x120fe40000010890 */
[C---:B------:R-:W-:Y:S02]  /*7740*/  FMUL.FTZ R80, R2.reuse, R80 ;  /* 0x0000005002507220 */ /* 0x040fe40000410000 */
[----:B------:R5:W1:Y:S01]  /*7750*/  MUFU.EX2 R175, R101 ;  /* 0x0000006500af7308 */ /* 0x000a620000000800 */
[C---:B--2---:R-:W-:Y:S03]  /*7760*/  HMMA.16816.F32 R76, R136.reuse, R104, R76 ;  /* 0x00000068884c723c */ /* 0x044fe6000000184c */
[----:B------:R-:W-:Y:S02]  /*7770*/  FMUL.FTZ R81, R2, R81 ;  /* 0x0000005102517220 */ /* 0x000fe40000410000 */
[C---:B------:R-:W-:Y:S02]  /*7780*/  FMUL.FTZ R82, R0.reuse, R82 ;  /* 0x0000005200527220 */ /* 0x040fe40000410000 */
[----:B------:R-:W-:Y:S01]  /*7790*/  FMUL.FTZ R83, R0, R83 ;  /* 0x0000005300537220 */ /* 0x000fe20000410000 */
[----:B------:R-:W-:Y:S01]  /*77a0*/  F2FP.PACK_AB R104, R183, R191 ;  /* 0x000000bfb768723e */ /* 0x000fe200000000ff */
[C---:B------:R-:W-:Y:S03]  /*77b0*/  FMUL.FTZ R84, R2.reuse, R84 ;  /* 0x0000005402547220 */ /* 0x040fe60000410000 */
[----:B------:R-:W-:Y:S01]  /*77c0*/  FMUL.FTZ R85, R2, R85 ;  /* 0x0000005502557220 */ /* 0x000fe20000410000 */
[----:B---3--:R-:W-:Y:S01]  /*77d0*/  F2FP.PACK_AB R105, R179, R180 ;  /* 0x000000b4b369723e */ /* 0x008fe200000000ff */
[C---:B------:R-:W-:Y:S03]  /*77e0*/  HMMA.16816.F32 R80, R136.reuse, R106, R80 ;  /* 0x0000006a8850723c */ /* 0x040fe60000001850 */
[C---:B------:R-:W-:Y:S02]  /*77f0*/  FMUL.FTZ R86, R0.reuse, R86 ;  /* 0x0000005600567220 */ /* 0x040fe40000410000 */
[----:B------:R-:W-:Y:S02]  /*7800*/  FMUL.FTZ R87, R0, R87 ;  /* 0x0000005700577220 */ /* 0x000fe40000410000 */
[----:B------:R-:W-:Y:S01]  /*7810*/  FMUL.FTZ R88, R2, R88 ;  /* 0x0000005802587220 */ /* 0x000fe20000410000 */
[----:B------:R-:W-:Y:S01]  /*7820*/  F2FP.PACK_AB R106, R181, R182 ;  /* 0x000000b6b56a723e */ /* 0x000fe200000000ff */
[--C-:B-----5:R-:W-:Y:S03]  /*7830*/  FFMA.FTZ R101, R156, c[0x0][0x2d0], -R144.reuse ;  /* 0x0000b4009c657a23 */ /* 0x120fe60000010890 */
[C---:B-1----:R-:W-:Y:S01]  /*7840*/  HMMA.16816.F32 R84, R136.reuse, R108, R84 ;  /* 0x0000006c8854723c */ /* 0x042fe20000001854 */
[----:B------:R1:W-:Y:S02]  /*7850*/  MUFU.EX2 R174, R101 ;  /* 0x0000006500ae7308 */ /* 0x0003e40000000800 */
[----:B------:R-:W-:Y:S01]  /*7860*/  FMUL.FTZ R89, R2, R89 ;  /* 0x0000005902597220 */ /* 0x000fe20000410000 */
[----:B------:R-:W-:Y:S01]  /*7870*/  F2FP.PACK_AB R107, R177, R178 ;  /* 0x000000b2b16b723e */ /* 0x000fe200000000ff */
[C---:B------:R-:W-:Y:S02]  /*7880*/  FMUL.FTZ R90, R0.reuse, R90 ;  /* 0x0000005a005a7220 */ /* 0x040fe40000410000 */
[----:B------:R-:W-:Y:S02]  /*7890*/  FMUL.FTZ R91, R0, R91 ;  /* 0x0000005b005b7220 */ /* 0x000fe40000410000 */
[C---:B------:R-:W-:Y:S03]  /*78a0*/  FMUL.FTZ R92, R2.reuse, R92 ;  /* 0x0000005c025c7220 */ /* 0x040fe60000410000 */
[----:B------:R-:W-:Y:S02]  /*78b0*/  FMUL.FTZ R93, R2, R93 ;  /* 0x0000005d025d7220 */ /* 0x000fe40000410000 */
[C---:B------:R-:W-:Y:S01]  /*78c0*/  HMMA.16816.F32 R88, R136.reuse, R110, R88 ;  /* 0x0000006e8858723c */ /* 0x040fe20000001858 */
[----:B------:R-:W2:Y:S02]  /*78d0*/  LDSM.16.MT88.4 R108, [R190+0x800] ;  /* 0x00080000be6c783b */ /* 0x000ea40000004200 */
[C---:B------:R-:W-:Y:S02]  /*78e0*/  FMUL.FTZ R94, R0.reuse, R94 ;  /* 0x0000005e005e7220 */ /* 0x040fe40000410000 */
[----:B------:R-:W-:Y:S02]  /*78f0*/  FMUL.FTZ R95, R0, R95 ;  /* 0x0000005f005f7220 */ /* 0x000fe40000410000 */
[C---:B------:R-:W-:Y:S02]  /*7900*/  FMUL.FTZ R96, R2.reuse, R96 ;  /* 0x0000006002607220 */ /* 0x040fe40000410000 */
[----:B------:R-:W-:Y:S03]  /*7910*/  FMUL.FTZ R97, R2, R97 ;  /* 0x0000006102617220 */ /* 0x000fe60000410000 */
[C---:B----4-:R-:W-:Y:S03]  /*7920*/  HMMA.16816.F32 R92, R136.reuse, R112, R92 ;  /* 0x00000070885c723c */ /* 0x050fe6000000185c */
[C---:B------:R-:W-:Y:S02]  /*7930*/  FMUL.FTZ R98, R0.reuse, R98 ;  /* 0x0000006200627220 */ /* 0x040fe40000410000 */
[----:B------:R-:W-:Y:S02]  /*7940*/  FMUL.FTZ R99, R0, R99 ;  /* 0x0000006300637220 */ /* 0x000fe40000410000 */
[--C-:B-1----:R-:W-:Y:S04]  /*7950*/  FFMA.FTZ R101, R157, c[0x0][0x2d0], -R144.reuse ;  /* 0x0000b4009d657a23 */ /* 0x102fe80000010890 */
[----:B------:R1:W3:Y:S01]  /*7960*/  MUFU.EX2 R173, R101 ;  /* 0x0000006500ad7308 */ /* 0x0002e20000000800 */
[----:B------:R-:W-:Y:S01]  /*7970*/  HMMA.16816.F32 R96, R136, R114, R96 ;  /* 0x000000728860723c */ /* 0x000fe20000001860 */
[----:B------:R-:W4:Y:S07]  /*7980*/  LDSM.16.MT88.4 R112, [R189+0x2800] ;  /* 0x00280000bd70783b */ /* 0x000f2e0000004200 */
[C---:B------:R-:W-:Y:S01]  /*7990*/  HMMA.16816.F32 R4, R104.reuse, R116, R4 ;  /* 0x000000746804723c */ /* 0x040fe20000001804 */
[----:B------:R-:W-:Y:S07]  /*79a0*/  LDSM.16.MT88.4 R136, [R190+0x3000] ;  /* 0x00300000be88783b */ /* 0x000fee0000004200 */
[C---:B------:R-:W-:Y:S01]  /*79b0*/  HMMA.16816.F32 R8, R104.reuse, R118, R8 ;  /* 0x000000766808723c */ /* 0x040fe20000001808 */
[----:B------:R-:W-:Y:S03]  /*79c0*/  LDSM.16.MT88.4 R116, [R188+0x4800] ;  /* 0x00480000bc74783b */ /* 0x000fe60000004200 */
[--C-:B-1----:R-:W-:Y:S04]  /*79d0*/  FFMA.FTZ R101, R150, c[0x0][0x2d0], -R145.reuse ;  /* 0x0000b40096657a23 */ /* 0x102fe80000010891 */
[C---:B------:R-:W-:Y:S01]  /*79e0*/  HMMA.16816.F32 R12, R104.reuse, R120, R12 ;  /* 0x00000078680c723c */ /* 0x040fe2000000180c */
[----:B------:R1:W-:Y:S07]  /*79f0*/  MUFU.EX2 R172, R101 ;  /* 0x0000006500ac7308 */ /* 0x0003ee0000000800 */
[C---:B------:R-:W-:Y:S01]  /*7a00*/  HMMA.16816.F32 R16, R104.reuse, R122, R16 ;  /* 0x0000007a6810723c */ /* 0x040fe20000001810 */
[----:B------:R-:W-:Y:S07]  /*7a10*/  LDSM.16.MT88.4 R120, [R190+0x4800] ;  /* 0x00480000be78783b */ /* 0x000fee0000004200 */
[C---:B--2---:R-:W-:Y:S08]  /*7a20*/  HMMA.16816.F32 R20, R104.reuse, R108, R20 ;  /* 0x0000006c6814723c */ /* 0x044ff00000001814 */
[C---:B------:R-:W-:Y:S01]  /*7a30*/  HMMA.16816.F32 R24, R104.reuse, R110, R24 ;  /* 0x0000006e6818723c */ /* 0x040fe20000001818 */
[----:B------:R-:W2:Y:S03]  /*7a40*/  LDSM.16.MT88.4 R108, [R187+0x4800] ;  /* 0x00480000bb6c783b */ /* 0x000ea60000004200 */
[--C-:B-1----:R-:W-:Y:S04]  /*7a50*/  FFMA.FTZ R101, R151, c[0x0][0x2d0], -R145.reuse ;  /* 0x0000b40097657a23 */ /* 0x102fe80000010891 */
[C---:B------:R-:W-:Y:S01]  /*7a60*/  HMMA.16816.F32 R28, R104.reuse, R124, R28 ;  /* 0x0000007c681c723c */ /* 0x040fe2000000181c */
[----:B------:R-:W-:Y:S01]  /*7a70*/  LDSM.16.MT88.4 R148, [R190+0x3800] ;  /* 0x00380000be94783b */ /* 0x000fe20000004200 */
[----:B------:R1:W5:Y:S06]  /*7a80*/  MUFU.EX2 R171, R101 ;  /* 0x0000006500ab7308 */ /* 0x00036c0000000800 */
[C---:B------:R-:W-:Y:S01]  /*7a90*/  HMMA.16816.F32 R32, R104.reuse, R126, R32 ;  /* 0x0000007e6820723c */ /* 0x040fe20000001820 */
[----:B------:R-:W-:Y:S07]  /*7aa0*/  LDSM.16.MT88.4 R124, [R188+0x1000] ;  /* 0x00100000bc7c783b */ /* 0x000fee0000004200 */
[C---:B------:R-:W-:Y:S08]  /*7ab0*/  HMMA.16816.F32 R36, R104.reuse, R128, R36 ;  /* 0x000000806824723c */ /* 0x040ff00000001824 */
[C---:B------:R-:W-:Y:S01]  /*7ac0*/  HMMA.16816.F32 R40, R104.reuse, R130, R40 ;  /* 0x000000826828723c */ /* 0x040fe20000001828 */
[----:B------:R-:W-:Y:S03]  /*7ad0*/  LDSM.16.MT88.4 R128, [R189+0x1000] ;  /* 0x00100000bd80783b */ /* 0x000fe60000004200 */
[--C-:B-1----:R-:W-:Y:S04]  /*7ae0*/  FFMA.FTZ R101, R152, c[0x0][0x2d0], -R145.reuse ;  /* 0x0000b40098657a23 */ /* 0x102fe80000010891 */
[C---:B------:R-:W-:Y:S01]  /*7af0*/  HMMA.16816.F32 R44, R104.reuse, R132, R44 ;  /* 0x00000084682c723c */ /* 0x040fe2000000182c */
[----:B------:R1:W-:Y:S07]  /*7b00*/  MUFU.EX2 R170, R101 ;  /* 0x0000006500aa7308 */ /* 0x0003ee0000000800 */
[C---:B------:R-:W-:Y:S01]  /*7b10*/  HMMA.16816.F32 R48, R104.reuse, R134, R48 ;  /* 0x000000866830723c */ /* 0x040fe20000001830 */
[----:B------:R-:W-:Y:S07]  /*7b20*/  LDSM.16.MT88.4 R132, [R188+0x3000] ;  /* 0x00300000bc84783b */ /* 0x000fee0000004200 */
[C---:B------:R-:W-:Y:S08]  /*7b30*/  HMMA.16816.F32 R52, R104.reuse, R140, R52 ;  /* 0x0000008c6834723c */ /* 0x040ff00000001834 */
[C---:B------:R-:W-:Y:S01]  /*7b40*/  HMMA.16816.F32 R56, R104.reuse, R142, R56 ;  /* 0x0000008e6838723c */ /* 0x040fe20000001838 */
[----:B------:R-:W-:Y:S03]  /*7b50*/  LDSM.16.MT88.4 R140, [R187+0x3800] ;  /* 0x00380000bb8c783b */ /* 0x000fe60000004200 */
[--C-:B-1----:R-:W-:Y:S04]  /*7b60*/  FFMA.FTZ R101, R155, c[0x0][0x2d0], -R145.reuse ;  /* 0x0000b4009b657a23 */ /* 0x102fe80000010891 */
[C---:B----4-:R-:W-:Y:S01]  /*7b70*/  HMMA.16816.F32 R60, R104.reuse, R112, R60 ;  /* 0x00000070683c723c */ /* 0x050fe2000000183c */
[----:B------:R-:W-:Y:S01]  /*7b80*/  LDSM.16.MT88.4 R152, [R189+0x3800] ;  /* 0x00380000bd98783b */ /* 0x000fe20000004200 */
[----:B------:R1:W4:Y:S06]  /*7b90*/  MUFU.EX2 R169, R101 ;  /* 0x0000006500a97308 */ /* 0x00032c0000000800 */
[C---:B------:R-:W-:Y:S01]  /*7ba0*/  HMMA.16816.F32 R64, R104.reuse, R114, R64 ;  /* 0x000000726840723c */ /* 0x040fe20000001840 */
[----:B------:R-:W3:Y:S07]  /*7bb0*/  LDSM.16.MT88.4 R112, [R189+0x4800] ;  /* 0x00480000bd70783b */ /* 0x000eee0000004200 */
[C---:B--2---:R-:W-:Y:S08]  /*7bc0*/  HMMA.16816.F32 R68, R104.reuse, R108, R68 ;  /* 0x0000006c6844723c */ /* 0x044ff00000001844 */
[C---:B------:R-:W-:Y:S01]  /*7bd0*/  HMMA.16816.F32 R72, R104.reuse, R110, R72 ;  /* 0x0000006e6848723c */ /* 0x040fe20000001848 */
[----:B------:R-:W2:Y:S03]  /*7be0*/  LDSM.16.MT88.4 R108, [R187+0x1000] ;  /* 0x00100000bb6c783b */ /* 0x000ea60000004200 */
[--C-:B-1----:R-:W-:Y:S04]  /*7bf0*/  FFMA.FTZ R101, R162, c[0x0][0x2d0], -R144.reuse ;  /* 0x0000b400a2657a23 */ /* 0x102fe80000010890 */
[C---:B------:R-:W-:Y:S01]  /*7c00*/  HMMA.16816.F32 R76, R104.reuse, R116, R76 ;  /* 0x00000074684c723c */ /* 0x040fe2000000184c */
[----:B------:R1:W-:Y:S07]  /*7c10*/  MUFU.EX2 R168, R101 ;  /* 0x0000006500a87308 */ /* 0x0003ee0000000800 */
[C---:B------:R-:W-:Y:S01]  /*7c20*/  HMMA.16816.F32 R80, R104.reuse, R118, R80 ;  /* 0x000000766850723c */ /* 0x040fe20000001850 */
[----:B------:R-:W2:Y:S07]  /*7c30*/  LDSM.16.MT88.4 R116, [R190+0x1000] ;  /* 0x00100000be74783b */ /* 0x000eae0000004200 */
[C---:B------:R-:W-:Y:S08]  /*7c40*/  HMMA.16816.F32 R84, R104.reuse, R120, R84 ;  /* 0x000000786854723c */ /* 0x040ff00000001854 */
[C---:B------:R-:W-:Y:S01]  /*7c50*/  HMMA.16816.F32 R88, R104.reuse, R122, R88 ;  /* 0x0000007a6858723c */ /* 0x040fe20000001858 */
[----:B------:R-:W2:Y:S03]  /*7c60*/  LDSM.16.MT88.4 R120, [R187+0x3000] ;  /* 0x00300000bb78783b */ /* 0x000ea60000004200 */
[--C-:B-1----:R-:W-:Y:S04]  /*7c70*/  FFMA.FTZ R101, R163, c[0x0][0x2d0], -R144.reuse ;  /* 0x0000b400a3657a23 */ /* 0x102fe80000010890 */
[C---:B---3--:R-:W-:Y:S01]  /*7c80*/  HMMA.16816.F32 R92, R104.reuse, R112, R92 ;  /* 0x00000070685c723c */ /* 0x048fe2000000185c */
[----:B------:R1:W3:Y:S07]  /*7c90*/  MUFU.EX2 R167, R101 ;  /* 0x0000006500a77308 */ /* 0x0002ee0000000800 */
[----:B------:R-:W-:Y:S01]  /*7ca0*/  HMMA.16816.F32 R96, R104, R114, R96 ;  /* 0x000000726860723c */ /* 0x000fe20000001860 */
[----:B------:R-:W-:Y:S06]  /*7cb0*/  LDSM.16.MT88.4 R112, [R187+0x5000] ;  /* 0x00500000bb70783b */ /* 0x000fec0000004200 */
[----:B------:R-:W-:Y:S02]  /*7cc0*/  F2FP.PACK_AB R104, R175, R176 ;  /* 0x000000b0af68723e */ /* 0x000fe400000000ff */
[----:B------:R-:W-:Y:S03]  /*7cd0*/  F2FP.PACK_AB R106, R173, R174 ;  /* 0x000000aead6a723e */ /* 0x000fe600000000ff */
[----:B-----5:R-:W-:Y:S02]  /*7ce0*/  F2FP.PACK_AB R105, R171, R172 ;  /* 0x000000acab69723e */ /* 0x020fe400000000ff */
[----:B----4-:R-:W-:Y:S01]  /*7cf0*/  F2FP.PACK_AB R107, R169, R170 ;  /* 0x000000aaa96b723e */ /* 0x010fe200000000ff */
[--C-:B-1----:R-:W-:Y:S02]  /*7d00*/  FFMA.FTZ R101, R164, c[0x0][0x2d0], -R144.reuse ;  /* 0x0000b400a4657a23 */ /* 0x102fe40000010890 */
[----:B------:R-:W-:Y:S04]  /*7d10*/  FFMA.FTZ R144, R165, c[0x0][0x2d0], -R144 ;  /* 0x0000b400a5907a23 */ /* 0x000fe80000010890 */
[C---:B--2---:R-:W-:Y:S01]  /*7d20*/  HMMA.16816.F32 R4, R104.reuse, R108, R4 ;  /* 0x0000006c6804723c */ /* 0x044fe20000001804 */
[----:B------:R1:W-:Y:S07]  /*7d30*/  MUFU.EX2 R166, R101 ;  /* 0x0000006500a67308 */ /* 0x0003ee0000000800 */
[C---:B------:R-:W-:Y:S01]  /*7d40*/  HMMA.16816.F32 R8, R104.reuse, R110, R8 ;  /* 0x0000006e6808723c */ /* 0x040fe20000001808 */
[----:B------:R-:W2:Y:S02]  /*7d50*/  LDSM.16.MT88.4 R108, [R189+0x3000] ;  /* 0x00300000bd6c783b */ /* 0x000ea40000004200 */
[----:B------:R-:W-:Y:S05]  /*7d60*/  MUFU.EX2 R164, R144 ;  /* 0x0000009000a47308 */ /* 0x000fea0000000800 */
[C---:B------:R-:W-:Y:S08]  /*7d70*/  HMMA.16816.F32 R12, R104.reuse, R124, R12 ;  /* 0x0000007c680c723c */ /* 0x040ff0000000180c */
[C---:B------:R-:W-:Y:S01]  /*7d80*/  HMMA.16816.F32 R16, R104.reuse, R126, R16 ;  /* 0x0000007e6810723c */ /* 0x040fe20000001810 */
[----:B------:R-:W-:Y:S03]  /*7d90*/  LDSM.16.MT88.4 R124, [R190+0x1800] ;  /* 0x00180000be7c783b */ /* 0x000fe60000004200 */
[--C-:B-1----:R-:W-:Y:S04]  /*7da0*/  FFMA.FTZ R101, R158, c[0x0][0x2d0], -R145.reuse ;  /* 0x0000b4009e657a23 */ /* 0x102fe80000010891 */
[C---:B------:R-:W-:Y:S01]  /*7db0*/  HMMA.16816.F32 R20, R104.reuse, R116, R20 ;  /* 0x000000746814723c */ /* 0x040fe20000001814 */
[----:B------:R1:W-:Y:S07]  /*7dc0*/  MUFU.EX2 R163, R101 ;  /* 0x0000006500a37308 */ /* 0x0003ee0000000800 */
[C---:B------:R-:W-:Y:S01]  /*7dd0*/  HMMA.16816.F32 R24, R104.reuse, R118, R24 ;  /* 0x000000766818723c */ /* 0x040fe20000001818 */
[----:B------:R-:W4:Y:S07]  /*7de0*/  LDSM.16.MT88.4 R116, [R188+0x5000] ;  /* 0x00500000bc74783b */ /* 0x000f2e0000004200 */
[C---:B------:R-:W-:Y:S08]  /*7df0*/  HMMA.16816.F32 R28, R104.reuse, R128, R28 ;  /* 0x00000080681c723c */ /* 0x040ff0000000181c */
[C---:B------:R-:W-:Y:S04]  /*7e00*/  HMMA.16816.F32 R32, R104.reuse, R130, R32 ;  /* 0x000000826820723c */ /* 0x040fe80000001820 */
[--C-:B-1----:R-:W-:Y:S02]  /*7e10*/  FFMA.FTZ R101, R159, c[0x0][0x2d0], -R145.reuse ;  /* 0x0000b4009f657a23 */ /* 0x102fe40000010891 */
[----:B------:R-:W-:Y:S02]  /*7e20*/  LDSM.16.MT88.4 R156, [R187+0x5800] ;  /* 0x00580000bb9c783b */ /* 0x000fe40000004200 */
[C---:B------:R-:W-:Y:S01]  /*7e30*/  HMMA.16816.F32 R36, R104.reuse, R120, R36 ;  /* 0x000000786824723c */ /* 0x040fe20000001824 */
[----:B------:R1:W5:Y:S07]  /*7e40*/  MUFU.EX2 R162, R101 ;  /* 0x0000006500a27308 */ /* 0x00036e0000000800 */
[C---:B------:R-:W-:Y:S01]  /*7e50*/  HMMA.16816.F32 R40, R104.reuse, R122, R40 ;  /* 0x0000007a6828723c */ /* 0x040fe20000001828 */
[----:B------:R-:W4:Y:S07]  /*7e60*/  LDSM.16.MT88.4 R120, [R190+0x5000] ;  /* 0x00500000be78783b */ /* 0x000f2e0000004200 */
[C---:B------:R-:W-:Y:S08]  /*7e70*/  HMMA.16816.F32 R44, R104.reuse, R132, R44 ;  /* 0x00000084682c723c */ /* 0x040ff0000000182c */
[C---:B------:R-:W-:Y:S01]  /*7e80*/  HMMA.16816.F32 R48, R104.reuse, R134, R48 ;  /* 0x000000866830723c */ /* 0x040fe20000001830 */
[----:B------:R-:W-:Y:S03]  /*7e90*/  LDSM.16.MT88.4 R132, [R189+0x1800] ;  /* 0x00180000bd84783b */ /* 0x000fe60000004200 */
[--C-:B-1----:R-:W-:Y:S04]  /*7ea0*/  FFMA.FTZ R101, R160, c[0x0][0x2d0], -R145.reuse ;  /* 0x0000b400a0657a23 */ /* 0x102fe80000010891 */
[C---:B------:R-:W-:Y:S01]  /*7eb0*/  HMMA.16816.F32 R52, R104.reuse, R136, R52 ;  /* 0x000000886834723c */ /* 0x040fe20000001834 */
[----:B------:R1:W-:Y:S06]  /*7ec0*/  MUFU.EX2 R102, R101 ;  /* 0x0000006500667308 */ /* 0x0003ec0000000800 */
[----:B---3--:R-:W-:Y:S01]  /*7ed0*/  F2FP.PACK_AB R136, R167, R168 ;  /* 0x000000a8a788723e */ /* 0x008fe200000000ff */
[C---:B------:R-:W-:Y:S04]  /*7ee0*/  HMMA.16816.F32 R56, R104.reuse, R138, R56 ;  /* 0x0000008a6838723c */ /* 0x040fe80000001838 */
[----:B-----5:R-:W-:Y:S03]  /*7ef0*/  F2FP.PACK_AB R137, R162, R163 ;  /* 0x000000a3a289723e */ /* 0x020fe600000000ff */
[----:B------:R-:W-:Y:S01]  /*7f00*/  F2FP.PACK_AB R138, R164, R166 ;  /* 0x000000a6a48a723e */ /* 0x000fe200000000ff */
[C---:B--2---:R-:W-:Y:S08]  /*7f10*/  HMMA.16816.F32 R60, R104.reuse, R108, R60 ;  /* 0x0000006c683c723c */ /* 0x044ff0000000183c */
[C---:B------:R-:W-:Y:S01]  /*7f20*/  HMMA.16816.F32 R64, R104.reuse, R110, R64 ;  /* 0x0000006e6840723c */ /* 0x040fe20000001840 */
[----:B------:R-:W2:Y:S03]  /*7f30*/  LDSM.16.MT88.4 R108, [R189+0x5000] ;  /* 0x00500000bd6c783b */ /* 0x000ea60000004200 */
[----:B-1----:R-:W-:Y:S04]  /*7f40*/  FFMA.FTZ R101, R161, c[0x0][0x2d0], -R145 ;  /* 0x0000b400a1657a23 */ /* 0x002fe80000010891 */
[C---:B------:R-:W-:Y:S01]  /*7f50*/  HMMA.16816.F32 R68, R104.reuse, R112, R68 ;  /* 0x000000706844723c */ /* 0x040fe20000001844 */
[----:B------:R-:W-:Y:S01]  /*7f60*/  LDSM.16.MT88.4 R144, [R188+0x3800] ;  /* 0x00380000bc90783b */ /* 0x000fe20000004200 */
[----:B------:R-:W1:Y:S06]  /*7f70*/  MUFU.EX2 R101, R101 ;  /* 0x0000006500657308 */ /* 0x000e6c0000000800 */
[C---:B------:R-:W-:Y:S01]  /*7f80*/  HMMA.16816.F32 R72, R104.reuse, R114, R72 ;  /* 0x000000726848723c */ /* 0x040fe20000001848 */
[----:B------:R-:W3:Y:S07]  /*7f90*/  LDSM.16.MT88.4 R112, [R187+0x1800] ;  /* 0x00180000bb70783b */ /* 0x000eee0000004200 */
[C---:B----4-:R-:W-:Y:S08]  /*7fa0*/  HMMA.16816.F32 R76, R104.reuse, R116, R76 ;  /* 0x00000074684c723c */ /* 0x050ff0000000184c */
[C---:B------:R-:W-:Y:S01]  /*7fb0*/  HMMA.16816.F32 R80, R104.reuse, R118, R80 ;  /* 0x000000766850723c */ /* 0x040fe20000001850 */
[----:B------:R-:W4:Y:S03]  /*7fc0*/  LDSM.16.MT88.4 R116, [R188+0x1800] ;  /* 0x00180000bc74783b */ /* 0x000f260000004200 */
[----:B-1----:R-:W-:Y:S04]  /*7fd0*/  F2FP.PACK_AB R139, R101, R102 ;  /* 0x00000066658b723e */ /* 0x002fe800000000ff */
[C---:B------:R-:W-:Y:S08]  /*7fe0*/  HMMA.16816.F32 R84, R104.reuse, R120, R84 ;  /* 0x000000786854723c */ /* 0x040ff00000001854 */
[C---:B------:R-:W-:Y:S08]  /*7ff0*/  HMMA.16816.F32 R88, R104.reuse, R122, R88 ;  /* 0x0000007a6858723c */ /* 0x040ff00000001858 */
[C---:B--2---:R-:W-:Y:S08]  /*8000*/  HMMA.16816.F32 R92, R104.reuse, R108, R92 ;  /* 0x0000006c685c723c */ /* 0x044ff0000000185c */
[----:B------:R-:W-:Y:S08]  /*8010*/  HMMA.16816.F32 R96, R104, R110, R96 ;  /* 0x0000006e6860723c */ /* 0x000ff00000001860 */
[C---:B---3--:R-:W-:Y:S01]  /*8020*/  HMMA.16816.F32 R104, R136.reuse, R112, R4 ;  /* 0x000000708868723c */ /* 0x048fe20000001804 */
[----:B------:R-:W1:Y:S07]  /*8030*/  LDSM.16.MT88.4 R4, [R188+0x5800] ;  /* 0x00580000bc04783b */ /* 0x000e6e0000004200 */
[C---:B------:R-:W-:Y:S01]  /*8040*/  HMMA.16816.F32 R108, R136.reuse, R114, R8 ;  /* 0x00000072886c723c */ /* 0x040fe20000001808 */
[----:B------:R-:W2:Y:S07]  /*8050*/  LDSM.16.MT88.4 R8, [R190+0x5800] ;  /* 0x00580000be08783b */ /* 0x000eae0000004200 */
[C---:B----4-:R-:W-:Y:S01]  /*8060*/  HMMA.16816.F32 R112, R136.reuse, R116, R12 ;  /* 0x000000748870723c */ /* 0x050fe2000000180c */
[----:B------:R-:W3:Y:S07]  /*8070*/  LDSM.16.MT88.4 R12, [R189+0x5800] ;  /* 0x00580000bd0c783b */ /* 0x000eee0000004200 */
[C---:B------:R-:W-:Y:S07]  /*8080*/  HMMA.16816.F32 R116, R136.reuse, R118, R16 ;  /* 0x000000768874723c */ /* 0x040fee0000001810 */
[----:B------:R-:W-:Y:S01]  /*8090*/  FFMA.FTZ R16, R2, R214, R196 ;  /* 0x000000d602107223 */ /* 0x000fe200000100c4 */
[C---:B------:R-:W-:Y:S04]  /*80a0*/  HMMA.16816.F32 R120, R136.reuse, R124, R20 ;  /* 0x0000007c8878723c */ /* 0x040fe80000001814 */
[----:B------:R-:W-:Y:S02]  /*80b0*/  FFMA.FTZ R2, R0, R215, R195 ;  /* 0x000000d700027223 */ /* 0x000fe400000100c3 */
        /* <DEDUP_REMOVED lines=31> */
[C---:B------:R-:W-:Y:S08]  /*82b0*/  HMMA.16816.F32 R64, R136.reuse, R154, R64 ;  /* 0x0000009a8840723c */ /* 0x040ff00000001840 */
[C---:B------:R-:W-:Y:S08]  /*82c0*/  HMMA.16816.F32 R68, R136.reuse, R156, R68 ;  /* 0x0000009c8844723c */ /* 0x040ff00000001844 */
[C---:B------:R-:W-:Y:S08]  /*82d0*/  HMMA.16816.F32 R72, R136.reuse, R158, R72 ;  /* 0x0000009e8848723c */ /* 0x040ff00000001848 */
[C---:B-1----:R-:W-:Y:S07]  /*82e0*/  HMMA.16816.F32 R76, R136.reuse, R4, R76 ;  /* 0x00000004884c723c */ /* 0x042fee000000184c */
[----:B------:R-:W-:Y:S01]  /*82f0*/  FADD.FTZ R4, R169, R2 ;  /* 0x00000002a9047221 */ /* 0x000fe20000010000 */
[C---:B------:R-:W-:Y:S04]  /*8300*/  HMMA.16816.F32 R80, R136.reuse, R6, R80 ;  /* 0x000000068850723c */ /* 0x040fe80000001850 */
[----:B------:R-:W-:Y:S02]  /*8310*/  FADD.FTZ R2, R168, R0 ;  /* 0x00000000a8027221 */ /* 0x000fe40000010000 */
[----:B------:R-:W-:Y:S02]  /*8320*/  FADD.FTZ R0, R163, R4 ;  /* 0x00000004a3007221 */ /* 0x000fe40000010000 */
[C---:B--2---:R-:W-:Y:S04]  /*8330*/  HMMA.16816.F32 R84, R136.reuse, R8, R84 ;  /* 0x000000088854723c */ /* 0x044fe80000001854 */
[----:B------:R-:W-:Y:S02]  /*8340*/  FADD.FTZ R2, R167, R2 ;  /* 0x00000002a7027221 */ /* 0x000fe40000010000 */
[----:B------:R-:W-:Y:S01]  /*8350*/  FADD.FTZ R0, R162, R0 ;  /* 0x00000000a2007221 */ /* 0x000fe20000010000 */
[-C--:B------:R-:W-:Y:S01]  /*8360*/  MOV R8, R3.reuse ;  /* 0x0000000300087202 */ /* 0x080fe20000000f00 */
[C---:B------:R-:W-:Y:S04]  /*8370*/  HMMA.16816.F32 R88, R136.reuse, R10, R88 ;  /* 0x0000000a8858723c */ /* 0x040fe80000001858 */
[----:B------:R-:W-:Y:S02]  /*8380*/  FADD.FTZ R2, R166, R2 ;  /* 0x00000002a6027221 */ /* 0x000fe40000010000 */
[----:B------:R-:W-:Y:S01]  /*8390*/  FADD.FTZ R0, R102, R0 ;  /* 0x0000000066007221 */ /* 0x000fe20000010000 */
[----:B------:R-:W-:Y:S01]  /*83a0*/  MOV R102, R3 ;  /* 0x0000000300667202 */ /* 0x000fe20000000f00 */
[C---:B---3--:R-:W-:Y:S04]  /*83b0*/  HMMA.16816.F32 R92, R136.reuse, R12, R92 ;  /* 0x0000000c885c723c */ /* 0x048fe8000000185c */
[----:B------:R-:W-:Y:S02]  /*83c0*/  FADD.FTZ R214, R164, R2 ;  /* 0x00000002a4d67221 */ /* 0x000fe40000010000 */
[----:B------:R-:W-:Y:S01]  /*83d0*/  FADD.FTZ R215, R101, R0 ;  /* 0x0000000065d77221 */ /* 0x000fe20000010000 */
[----:B------:R-:W-:Y:S01]  /*83e0*/  MOV R101, R100 ;  /* 0x0000006400657202 */ /* 0x000fe20000000f00 */
[----:B------:R-:W-:Y:S01]  /*83f0*/  HMMA.16816.F32 R96, R136, R14, R96 ;  /* 0x0000000e8860723c */ /* 0x000fe20000001860 */
[----:B------:R-:W-:-:S07]  /*8400*/  @P0 BRA `(.L_x_503) ;  /* 0xffffc97000000947 */ /* 0x000fce000383ffff */
.L_x_492:
[----:B------:R-:W-:-:S13]  /*8410*/  ISETP.GE.AND P0, PT, R204, RZ, PT ;  /* 0x000000ffcc00720c */ /* 0x000fda0003f06270 */
[----:B------:R-:W-:Y:S05]  /*8420*/  @!P0 BRA `(.L_x_504) ;  /* 0x000030d000008947 */ /* 0x000fea0003800000 */
[----:B------:R-:W-:Y:S02]  /*8430*/  MOV R102, R8 ;  /* 0x0000000800667202 */ /* 0x000fe40000000f00 */
[----:B------:R-:W-:Y:S02]  /*8440*/  MOV R101, R100 ;  /* 0x0000006400657202 */ /* 0x000fe40000000f00 */
.L_x_511:
[----:B------:R-:W-:Y:S04]  /*8450*/  DEPBAR.LE SB0, 0x0 ;  /* 0x000080000000791a */ /* 0x000fe80000000000 */
[----:B------:R-:W-:Y:S01]  /*8460*/  WARPSYNC 0xffffffff ;  /* 0xffffffff00007948 */ /* 0x000fe20003800000 */
[----:B------:R-:W-:Y:S01]  /*8470*/  BAR.SYNC.DEFER_BLOCKING 0x0 ;  /* 0x0000000000007b1d */ /* 0x000fe20000010000 */
[----:B------:R-:W-:Y:S01]  /*8480*/  SHF.R.S32.HI R0, RZ, 0x1f, R205 ;  /* 0x0000001fff007819 */ /* 0x000fe200000114cd */
[C---:B------:R-:W-:Y:S01]  /*8490*/  IMAD.WIDE.U32 R2, R205.reuse, c[0x0][0x208], RZ ;  /* 0x00008200cd027a25 */ /* 0x040fe200078e00ff */
[----:B------:R-:W-:Y:S02]  /*84a0*/  SHF.R.S32.HI R4, RZ, 0x1f, R202 ;  /* 0x0000001fff047819 */ /* 0x000fe400000114ca */
[----:B------:R-:W-:Y:S01]  /*84b0*/  SHF.R.S32.HI R5, RZ, 0x1f, R208 ;  /* 0x0000001fff057819 */ /* 0x000fe200000114d0 */
[----:B------:R-:W-:Y:S01]  /*84c0*/  IMAD R0, R0, c[0x0][0x208], RZ ;  /* 0x0000820000007a24 */ /* 0x000fe200078e02ff */
[----:B------:R-:W-:Y:S01]  /*84d0*/  SHF.R.S32.HI R7, RZ, 0x1f, R207 ;  /* 0x0000001fff077819 */ /* 0x000fe200000114cf */
[----:B------:R-:W-:Y:S01]  /*84e0*/  IMAD R4, R4, c[0x0][0x218], RZ ;  /* 0x0000860004047a24 */ /* 0x000fe200078e02ff */
[----:B------:R-:W-:Y:S01]  /*84f0*/  SHF.L.U64.HI R28, R208, 0x1, R5 ;  /* 0x00000001d01c7819 */ /* 0x000fe20000010205 */
[----:B------:R-:W-:Y:S01]  /*8500*/  IMAD R0, R205, c[0x0][0x20c], R0 ;  /* 0x00008300cd007a24 */ /* 0x000fe200078e0200 */
[----:B------:R-:W-:Y:S01]  /*8510*/  SHF.R.S32.HI R5, RZ, 0x1f, R206 ;  /* 0x0000001fff057819 */ /* 0x000fe200000114ce */
[----:B------:R-:W-:Y:S01]  /*8520*/  IMAD R4, R202, c[0x0][0x21c], R4 ;  /* 0x00008700ca047a24 */ /* 0x000fe200078e0204 */
[----:B------:R-:W-:Y:S01]  /*8530*/  IADD3 R196, R103, 0x5800, RZ ;  /* 0x0000580067c47810 */ /* 0x000fe20007ffe0ff */
[----:B------:R-:W-:Y:S01]  /*8540*/  IMAD.IADD R3, R3, 0x1, R0 ;  /* 0x0000000103037824 */ /* 0x000fe200078e0200 */
[C---:B------:R-:W-:Y:S01]  /*8550*/  IADD3 R195, R103.reuse, 0x5000, RZ ;  /* 0x0000500067c37810 */ /* 0x040fe20007ffe0ff */
[----:B------:R-:W-:Y:S01]  /*8560*/  IMAD.SHL.U32 R160, R208, 0x2, RZ ;  /* 0x00000002d0a07824 */ /* 0x000fe200078e00ff */
[C---:B------:R-:W-:Y:S01]  /*8570*/  IADD3 R194, R103.reuse, 0x4800, RZ ;  /* 0x0000480067c27810 */ /* 0x040fe20007ffe0ff */
[----:B------:R-:W-:Y:S01]  /*8580*/  IMAD.WIDE.U32 R2, R202, c[0x0][0x218], R2 ;  /* 0x00008600ca027a25 */ /* 0x000fe200078e0002 */
[C---:B------:R-:W-:Y:S02]  /*8590*/  IADD3 R193, R103.reuse, 0x4000, RZ ;  /* 0x0000400067c17810 */ /* 0x040fe40007ffe0ff */
[----:B------:R-:W-:Y:S01]  /*85a0*/  IADD3 R192, R103, 0x3800, RZ ;  /* 0x0000380067c07810 */ /* 0x000fe20007ffe0ff */
[----:B------:R-:W-:Y:S01]  /*85b0*/  IMAD.SHL.U32 R31, R207, 0x2, RZ ;  /* 0x00000002cf1f7824 */ /* 0x000fe200078e00ff */
[----:B------:R-:W-:Y:S01]  /*85c0*/  IADD3 R0, P0, R224, R2, RZ ;  /* 0x00000002e0007210 */ /* 0x000fe20007f1e0ff */
[----:B------:R1:W2:Y:S01]  /*85d0*/  LDSM.16.M88.4 R32, [R197] ;  /* 0x00000000c520783b */ /* 0x0002a20000000200 */
[----:B------:R-:W-:Y:S01]  /*85e0*/  IADD3 R191, R103, 0x3000, RZ ;  /* 0x0000300067bf7810 */ /* 0x000fe20007ffe0ff */
[----:B------:R-:W-:Y:S01]  /*85f0*/  IMAD.SHL.U32 R30, R206, 0x2, RZ ;  /* 0x00000002ce1e7824 */ /* 0x000fe200078e00ff */
[----:B------:R-:W-:Y:S01]  /*8600*/  IADD3.X R4, R227, R3, R4, P0, !PT ;  /* 0x00000003e3047210 */ /* 0x000fe200007fe404 */
[----:B------:R1:W3:Y:S01]  /*8610*/  LDSM.16.M88.4 R8, [R184] ;  /* 0x00000000b808783b */ /* 0x0002e20000000200 */
[C---:B------:R-:W-:Y:S02]  /*8620*/  LEA R6, P0, R0.reuse, c[0x0][0x1f8], 0x1 ;  /* 0x00007e0000067a11 */ /* 0x040fe400078008ff */
[C---:B------:R-:W-:Y:S01]  /*8630*/  IADD3 R100, R103.reuse, 0x2800, RZ ;  /* 0x0000280067647810 */ /* 0x040fe20007ffe0ff */
[----:B------:R1:W4:Y:S01]  /*8640*/  LDSM.16.M88.4 R16, [R184+0x800] ;  /* 0x00080000b810783b */ /* 0x0003220000000200 */
[----:B------:R-:W-:Y:S02]  /*8650*/  LEA.HI.X R4, R0, c[0x0][0x1fc], R4, 0x1, P0 ;  /* 0x00007f0000047a11 */ /* 0x000fe400000f0c04 */
[----:B------:R-:W-:Y:S01]  /*8660*/  IADD3 R0, R103, 0x2000, RZ ;  /* 0x0000200067007810 */ /* 0x000fe20007ffe0ff */
[----:B------:R1:W1:Y:S01]  /*8670*/  LDSM.16.M88.4 R24, [R184+0x1000] ;  /* 0x00100000b818783b */ /* 0x0002620000000200 */
[----:B------:R-:W-:Y:S02]  /*8680*/  SHF.L.U64.HI R21, R207, 0x1, R7 ;  /* 0x00000001cf157819 */ /* 0x000fe40000010207 */
[----:B------:R-:W-:Y:S01]  /*8690*/  SHF.L.U64.HI R20, R206, 0x1, R5 ;  /* 0x00000001ce147819 */ /* 0x000fe20000010205 */
[----:B------:R1:W1:Y:S04]  /*86a0*/  LDSM.16.M88.4 R136, [R184+0x1800] ;  /* 0x00180000b888783b */ /* 0x0002680000000200 */
[----:B------:R1:W1:Y:S04]  /*86b0*/  LDSM.16.M88.4 R140, [R198] ;  /* 0x00000000c68c783b */ /* 0x0002680000000200 */
[----:B------:R1:W1:Y:S04]  /*86c0*/  LDSM.16.M88.4 R144, [R103] ;  /* 0x000000006790783b */ /* 0x0002680000000200 */
[----:B------:R1:W1:Y:S04]  /*86d0*/  LDSM.16.M88.4 R148, [R103+0x800] ;  /* 0x000800006794783b */ /* 0x0002680000000200 */
[----:B------:R1:W1:Y:S04]  /*86e0*/  LDSM.16.M88.4 R152, [R103+0x1000] ;  /* 0x001000006798783b */ /* 0x0002680000000200 */
[----:B------:R1:W1:Y:S01]  /*86f0*/  LDSM.16.M88.4 R156, [R103+0x1800] ;  /* 0x00180000679c783b */ /* 0x0002620000000200 */
[----:B------:R-:W-:-:S05]  /*8700*/  BRA.DIV ~URZ, `(.L_x_505) ;  /* 0x00006b927f007947 */ /* 0x000fca000b800000 */
[----:B------:R4:W3:Y:S02]  /*8710*/  SHFL.IDX PT, R2, R4, RZ, 0x181f ;  /* 0x00181fff04027589 */ /* 0x0008e400000e0000 */
.L_x_560:
[----:B------:R-:W5:Y:S01]  /*8720*/  SHFL.IDX PT, R5, R6, RZ, 0x181f ;  /* 0x00181fff06057589 */ /* 0x000f6200000e0000 */
[----:B------:R-:W-:Y:S01]  /*8730*/  ISETP.GE.AND P0, PT, R206, c[0x0][0x1d4], PT ;  /* 0x00007500ce007a0c */ /* 0x000fe20003f06270 */
[----:B------:R-:W-:Y:S01]  /*8740*/  BSSY B0, `(.L_x_506) ;  /* 0x0000140000007945 */ /* 0x000fe20003800000 */
[----:B------:R-:W-:Y:S02]  /*8750*/  ISETP.GE.AND P6, PT, R207, c[0x0][0x1d4], PT ;  /* 0x00007500cf007a0c */ /* 0x000fe40003fc6270 */
[----:B------:R-:W-:Y:S02]  /*8760*/  ISETP.GE.AND P5, PT, R208, c[0x0][0x1d4], PT ;  /* 0x00007500d0007a0c */ /* 0x000fe40003fa6270 */
[----:B------:R-:W-:Y:S01]  /*8770*/  SEL R201, RZ, 0x10, P0 ;  /* 0x00000010ffc97807 */ /* 0x000fe20000000000 */
[----:B------:R4:W3:Y:S01]  /*8780*/  SHFL.IDX PT, R3, R6, 0x1, 0x181f ;  /* 0x00381f0006037f89 */ /* 0x0008e200000e0000 */
[----:B------:R-:W-:Y:S02]  /*8790*/  SEL R29, RZ, 0x10, P6 ;  /* 0x00000010ff1d7807 */ /* 0x000fe40003000000 */
[----:B------:R-:W-:Y:S02]  /*87a0*/  IADD3 R22, -R201, 0x10, RZ ;  /* 0x00000010c9167810 */ /* 0x000fe40007ffe1ff */
[----:B------:R-:W-:Y:S02]  /*87b0*/  IADD3 R23, -R29, 0x10, RZ ;  /* 0x000000101d177810 */ /* 0x000fe40007ffe1ff */
[----:B------:R-:W-:Y:S01]  /*87c0*/  LOP3.LUT R22, R22, 0xf, RZ, 0xc0, !PT ;  /* 0x0000000f16167812 */ /* 0x000fe200078ec0ff */
[----:B----4-:R-:W4:Y:S01]  /*87d0*/  SHFL.IDX PT, R4, R4, 0x1, 0x181f ;  /* 0x00381f0004047f89 */ /* 0x010f2200000e0000 */
[C---:B-----5:R-:W-:Y:S02]  /*87e0*/  IADD3 R14, P2, R5.reuse, R30, RZ ;  /* 0x0000001e050e7210 */ /* 0x060fe40007f5e0ff */
[C---:B------:R-:W-:Y:S02]  /*87f0*/  IADD3 R12, P4, R5.reuse, R31, RZ ;  /* 0x0000001f050c7210 */ /* 0x040fe40007f9e0ff */
[C---:B---3--:R-:W-:Y:S02]  /*8800*/  IADD3.X R15, R2.reuse, R20, RZ, P2, !PT ;  /* 0x00000014020f7210 */ /* 0x048fe400017fe4ff */
[C---:B------:R-:W-:Y:S02]  /*8810*/  IADD3.X R13, R2.reuse, R21, RZ, P4, !PT ;  /* 0x00000015020d7210 */ /* 0x040fe400027fe4ff */
[----:B------:R-:W-:Y:S01]  /*8820*/  IADD3 R6, P2, R5, R160, RZ ;  /* 0x000000a005067210 */ /* 0x000fe20007f5e0ff */
[----:B------:R3:W-:Y:S01]  /*8830*/  LDGSTS.E.BYPASS.LTC128B.128 [R203+0x100], [R14.64], !P0 ;  /* 0x001000000ecb7fae */ /* 0x0007e2000c101d46 */
[----:B------:R-:W-:Y:S02]  /*8840*/  SEL R5, RZ, 0x10, P5 ;  /* 0x00000010ff057807 */ /* 0x000fe40002800000 */
[----:B------:R-:W-:Y:S02]  /*8850*/  IADD3.X R7, R2, R28, RZ, P2, !PT ;  /* 0x0000001c02077210 */ /* 0x000fe400017fe4ff */
[-C--:B------:R-:W-:Y:S02]  /*8860*/  IADD3 R22, P4, P2, R22, R3.reuse, R30 ;  /* 0x0000000316167210 */ /* 0x080fe40007a9e01e */
[----:B------:R-:W-:Y:S01]  /*8870*/  IADD3 R30, -R5, 0x10, RZ ;  /* 0x00000010051e7810 */ /* 0x000fe20007ffe1ff */
[----:B------:R3:W-:Y:S01]  /*8880*/  LDGSTS.E.BYPASS.LTC128B.128 [R203+0x2100], [R12.64], !P6 ;  /* 0x021000000ccb7fae */ /* 0x0007e2000f101d46 */
[----:B------:R-:W-:Y:S02]  /*8890*/  LOP3.LUT R2, R23, 0xf, RZ, 0xc0, !PT ;  /* 0x0000000f17027812 */ /* 0x000fe400078ec0ff */
[-C--:B----4-:R-:W-:Y:S02]  /*88a0*/  IADD3.X R23, RZ, R4.reuse, R20, P4, P2 ;  /* 0x00000004ff177210 */ /* 0x090fe400027e4414 */
[-C--:B------:R-:W-:Y:S02]  /*88b0*/  IADD3 R20, P4, P2, R2, R3.reuse, R31 ;  /* 0x0000000302147210 */ /* 0x080fe40007a9e01f */
[----:B------:R-:W-:Y:S01]  /*88c0*/  LOP3.LUT R2, R30, 0xf, RZ, 0xc0, !PT ;  /* 0x0000000f1e027812 */ /* 0x000fe200078ec0ff */
[----:B------:R4:W-:Y:S01]  /*88d0*/  LDGSTS.E.BYPASS.LTC128B.128 [R203+0x4100], [R6.64], !P5 ;  /* 0x0410000006cb7fae */ /* 0x0009e2000e901d46 */
[-C--:B------:R-:W-:Y:S02]  /*88e0*/  IADD3.X R21, RZ, R4.reuse, R21, P4, P2 ;  /* 0x00000004ff157210 */ /* 0x080fe400027e4415 */
[----:B------:R-:W-:Y:S02]  /*88f0*/  IADD3 R2, P4, P2, R2, R3, R160 ;  /* 0x0000000302027210 */ /* 0x000fe40007a9e0a0 */
[----:B------:R-:W-:Y:S02]  /*8900*/  ISETP.NE.U32.AND P0, PT, R5, RZ, PT ;  /* 0x000000ff0500720c */ /* 0x000fe40003f05070 */
[----:B------:R-:W-:Y:S02]  /*8910*/  IADD3.X R3, RZ, R4, R28, P4, P2 ;  /* 0x00000004ff037210 */ /* 0x000fe400027e441c */
[----:B------:R-:W-:Y:S02]  /*8920*/  ISETP.NE.U32.AND P4, PT, R201, RZ, PT ;  /* 0x000000ffc900720c */ /* 0x000fe40003f85070 */
[----:B------:R-:W-:Y:S11]  /*8930*/  ISETP.NE.U32.AND P2, PT, R29, RZ, PT ;  /* 0x000000ff1d00720c */ /* 0x000ff60003f45070 */
[----:B------:R5:W-:Y:S01]  /*8940*/  LDGSTS.E.BYPASS.LTC128B.128.ZFILL [R203+0x1100], [R22.64], P4 ;  /* 0x0110000016cb7fae */ /* 0x000be2000a141d46 */
[C---:B--2-4-:R-:W-:Y:S07]  /*8950*/  HMMA.16816.F32 R4, R32.reuse, R8, RZ ;  /* 0x000000082004723c */ /* 0x054fee00000018ff */
[----:B------:R5:W-:Y:S01]  /*8960*/  LDGSTS.E.BYPASS.LTC128B.128.ZFILL [R203+0x3100], [R20.64], P2 ;  /* 0x0310000014cb7fae */ /* 0x000be20009141d46 */
[C---:B------:R-:W-:Y:S07]  /*8970*/  HMMA.16816.F32 R8, R32.reuse, R10, RZ ;  /* 0x0000000a2008723c */ /* 0x040fee00000018ff */
[----:B------:R2:W-:Y:S01]  /*8980*/  LDGSTS.E.BYPASS.LTC128B.128.ZFILL [R203+0x5100], [R2.64], P0 ;  /* 0x0510000002cb7fae */ /* 0x0005e20008141d46 */
[----:B------:R-:W-:Y:S01]  /*8990*/  ISETP.GE.AND P0, PT, R204, 0x1, PT ;  /* 0x00000001cc00780c */ /* 0x000fe20003f06270 */
[C---:B---3--:R-:W-:Y:S06]  /*89a0*/  HMMA.16816.F32 R12, R32.reuse, R16, RZ ;  /* 0x00000010200c723c */ /* 0x048fec00000018ff */
[----:B------:R-:W-:Y:S02]  /*89b0*/  LDSM.16.M88.4 R160, [R200] ;  /* 0x00000000c8a0783b */ /* 0x000fe40000000200 */
[C---:B------:R-:W-:Y:S06]  /*89c0*/  HMMA.16816.F32 R16, R32.reuse, R18, RZ ;  /* 0x000000122010723c */ /* 0x040fec00000018ff */
[----:B------:R-:W0:Y:S02]  /*89d0*/  LDGDEPBAR ;  /* 0x00000000000079af */ /* 0x000e240000000000 */
[C---:B-1---5:R-:W-:Y:S06]  /*89e0*/  HMMA.16816.F32 R20, R32.reuse, R24, RZ ;  /* 0x000000182014723c */ /* 0x062fec00000018ff */
[----:B------:R-:W1:Y:S02]  /*89f0*/  LDSM.16.M88.4 R164, [R186] ;  /* 0x00000000baa4783b */ /* 0x000e640000000200 */
[C---:B------:R-:W-:Y:S06]  /*8a00*/  HMMA.16816.F32 R24, R32.reuse, R26, RZ ;  /* 0x0000001a2018723c */ /* 0x040fec00000018ff */
[----:B------:R-:W-:Y:S02]  /*8a10*/  LDSM.16.M88.4 R168, [R186+0x1000] ;  /* 0x00100000baa8783b */ /* 0x000fe40000000200 */
[C---:B------:R-:W-:Y:S06]  /*8a20*/  HMMA.16816.F32 R28, R32.reuse, R136, RZ ;  /* 0x00000088201c723c */ /* 0x040fec00000018ff */
[----:B------:R-:W-:Y:S02]  /*8a30*/  LDSM.16.M88.4 R172, [R186+0x1800] ;  /* 0x00180000baac783b */ /* 0x000fe40000000200 */
[----:B------:R-:W-:Y:S06]  /*8a40*/  HMMA.16816.F32 R32, R32, R138, RZ ;  /* 0x0000008a2020723c */ /* 0x000fec00000018ff */
[----:B------:R-:W3:Y:S02]  /*8a50*/  LDSM.16.M88.4 R136, [R186+0x800] ;  /* 0x00080000ba88783b */ /* 0x000ee40000000200 */
[C---:B------:R-:W-:Y:S06]  /*8a60*/  HMMA.16816.F32 R4, R140.reuse, R144, R4 ;  /* 0x000000908c04723c */ /* 0x040fec0000001804 */
[----:B------:R-:W-:Y:S02]  /*8a70*/  LDSM.16.M88.4 R176, [R199] ;  /* 0x00000000c7b0783b */ /* 0x000fe40000000200 */
[C---:B------:R-:W-:Y:S06]  /*8a80*/  HMMA.16816.F32 R8, R140.reuse, R146, R8 ;  /* 0x000000928c08723c */ /* 0x040fec0000001808 */
[----:B------:R-:W4:Y:S02]  /*8a90*/  LDSM.16.M88.4 R180, [R185+-0x4000] ;  /* 0xffc00000b9b4783b */ /* 0x000f240000000200 */
[C---:B------:R-:W-:Y:S06]  /*8aa0*/  HMMA.16816.F32 R12, R140.reuse, R148, R12 ;  /* 0x000000948c0c723c */ /* 0x040fec000000180c */
[----:B------:R-:W-:Y:S02]  /*8ab0*/  LDSM.16.M88.4 R144, [R185+-0x3000] ;  /* 0xffd00000b990783b */ /* 0x000fe40000000200 */
[C---:B------:R-:W-:Y:S06]  /*8ac0*/  HMMA.16816.F32 R16, R140.reuse, R150, R16 ;  /* 0x000000968c10723c */ /* 0x040fec0000001810 */
[----:B------:R-:W-:Y:S02]  /*8ad0*/  LDSM.16.M88.4 R148, [R185+-0x2800] ;  /* 0xffd80000b994783b */ /* 0x000fe40000000200 */
[C---:B------:R-:W-:Y:S08]  /*8ae0*/  HMMA.16816.F32 R20, R140.reuse, R152, R20 ;  /* 0x000000988c14723c */ /* 0x040ff00000001814 */
[C---:B------:R-:W-:Y:S01]  /*8af0*/  HMMA.16816.F32 R24, R140.reuse, R154, R24 ;  /* 0x0000009a8c18723c */ /* 0x040fe20000001818 */
[----:B------:R-:W-:Y:S07]  /*8b00*/  LDSM.16.M88.4 R152, [R197+0x4000] ;  /* 0x00400000c598783b */ /* 0x000fee0000000200 */
[C---:B------:R-:W-:Y:S08]  /*8b10*/  HMMA.16816.F32 R28, R140.reuse, R156, R28 ;  /* 0x0000009c8c1c723c */ /* 0x040ff0000000181c */
[----:B------:R-:W-:Y:S01]  /*8b20*/  HMMA.16816.F32 R32, R140, R158, R32 ;  /* 0x0000009e8c20723c */ /* 0x000fe20000001820 */
[----:B------:R-:W5:Y:S07]  /*8b30*/  LDSM.16.M88.4 R140, [R185+-0x3800] ;  /* 0xffc80000b98c783b */ /* 0x000f6e0000000200 */
        /* <DEDUP_REMOVED lines=10> */
[C---:B------:R-:W-:Y:S08]  /*8be0*/  HMMA.16816.F32 R28, R160.reuse, R172, R28 ;  /* 0x000000aca01c723c */ /* 0x040ff0000000181c */
[----:B------:R-:W-:Y:S01]  /*8bf0*/  HMMA.16816.F32 R32, R160, R174, R32 ;  /* 0x000000aea020723c */ /* 0x000fe20000001820 */
[----:B------:R-:W1:Y:S07]  /*8c00*/  LDSM.16.M88.4 R160, [R184+0x3000] ;  /* 0x00300000b8a0783b */ /* 0x000e6e0000000200 */
        /* <DEDUP_REMOVED lines=12> */
[----:B------:R-:W2:Y:S07]  /*8cd0*/  LDSM.16.M88.4 R148, [R192] ;  /* 0x00000000c094783b */ /* 0x000eae0000000200 */
        /* <DEDUP_REMOVED lines=14> */
[----:B------:R-:W4:Y:S07]  /*8dc0*/  LDSM.16.M88.4 R164, [R185+-0x2000] ;  /* 0xffe00000b9a4783b */ /* 0x000f2e0000000200 */
[C---:B------:R-:W-:Y:S01]  /*8dd0*/  HMMA.16816.F32 R8, R168.reuse, R174, R8 ;  /* 0x000000aea808723c */ /* 0x040fe20000001808 */
[----:B------:R-:W-:Y:S07]  /*8de0*/  LDSM.16.M88.4 R172, [R184+0x4000] ;  /* 0x00400000b8ac783b */ /* 0x000fee0000000200 */
[C---:B-----5:R-:W-:Y:S08]  /*8df0*/  HMMA.16816.F32 R12, R168.reuse, R140, R12 ;  /* 0x0000008ca80c723c */ /* 0x060ff0000000180c */
[C---:B------:R-:W-:Y:S01]  /*8e00*/  HMMA.16816.F32 R16, R168.reuse, R142, R16 ;  /* 0x0000008ea810723c */ /* 0x040fe20000001810 */
[----:B------:R-:W5:Y:S07]  /*8e10*/  LDSM.16.M88.4 R140, [R185+-0x1800] ;  /* 0xffe80000b98c783b */ /* 0x000f6e0000000200 */
[C---:B--2---:R-:W-:Y:S08]  /*8e20*/  HMMA.16816.F32 R20, R168.reuse, R144, R20 ;  /* 0x00000090a814723c */ /* 0x044ff00000001814 */
[C---:B------:R-:W-:Y:S01]  /*8e30*/  HMMA.16816.F32 R24, R168.reuse, R146, R24 ;  /* 0x00000092a818723c */ /* 0x040fe20000001818 */
[----:B------:R-:W2:Y:S07]  /*8e40*/  LDSM.16.M88.4 R144, [R185+-0x1000] ;  /* 0xfff00000b990783b */ /* 0x000eae0000000200 */
[C---:B------:R-:W-:Y:S08]  /*8e50*/  HMMA.16816.F32 R28, R168.reuse, R148, R28 ;  /* 0x00000094a81c723c */ /* 0x040ff0000000181c */
[----:B------:R-:W-:Y:S01]  /*8e60*/  HMMA.16816.F32 R32, R168, R150, R32 ;  /* 0x00000096a820723c */ /* 0x000fe20000001820 */
[----:B------:R-:W2:Y:S07]  /*8e70*/  LDSM.16.M88.4 R148, [R185+-0x800] ;  /* 0xfff80000b994783b */ /* 0x000eae0000000200 */
[C---:B-1----:R-:W-:Y:S01]  /*8e80*/  HMMA.16816.F32 R4, R176.reuse, R180, R4 ;  /* 0x000000b4b004723c */ /* 0x042fe20000001804 */
        /* <DEDUP_REMOVED lines=19> */
[C---:B--2---:R-:W-:Y:S08]  /*8fc0*/  HMMA.16816.F32 R20, R160.reuse, R144, R20 ;  /* 0x00000090a014723c */ /* 0x044ff00000001814 */
        /* <DEDUP_REMOVED lines=20> */
[C---:B------:R-:W-:Y:S08]  /*9110*/  HMMA.16816.F32 R8, R176.reuse, R182, R8 ;  /* 0x000000b6b008723c */ /* 0x040ff00000001808 */
[C---:B-----5:R-:W-:Y:S08]  /*9120*/  HMMA.16816.F32 R12, R176.reuse, R140, R12 ;  /* 0x0000008cb00c723c */ /* 0x060ff0000000180c */
[C---:B------:R-:W-:Y:S08]  /*9130*/  HMMA.16816.F32 R16, R176.reuse, R142, R16 ;  /* 0x0000008eb010723c */ /* 0x040ff00000001810 */
[C---:B--2---:R-:W-:Y:S08]  /*9140*/  HMMA.16816.F32 R20, R176.reuse, R144, R20 ;  /* 0x00000090b014723c */ /* 0x044ff00000001814 */
        /* <DEDUP_REMOVED lines=8> */
[C---:B------:R-:W-:Y:S08]  /*91d0*/  HMMA.16816.F32 R20, R160.reuse, R152, R20 ;  /* 0x00000098a014723c */ /* 0x040ff00000001814 */
[C---:B------:R-:W-:Y:S08]  /*91e0*/  HMMA.16816.F32 R24, R160.reuse, R154, R24 ;  /* 0x0000009aa018723c */ /* 0x040ff00000001818 */
[C---:B------:R-:W-:Y:S08]  /*91f0*/  HMMA.16816.F32 R28, R160.reuse, R156, R28 ;  /* 0x0000009ca01c723c */ /* 0x040ff0000000181c */
[----:B------:R-:W-:Y:S08]  /*9200*/  HMMA.16816.F32 R32, R160, R158, R32 ;  /* 0x0000009ea020723c */ /* 0x000ff00000001820 */
[C---:B----4-:R-:W-:Y:S08]  /*9210*/  HMMA.16816.F32 R4, R168.reuse, R172, R4 ;  /* 0x000000aca804723c */ /* 0x050ff00000001804 */
        /* <DEDUP_REMOVED lines=28> */
[----:B------:R1:W1:Y:S10]  /*93e0*/  MUFU.TANH R146, R12 ;  /* 0x0000000c00927308 */ /* 0x0002740000002400 */
[----:B------:R1:W1:Y:S01]  /*93f0*/  MUFU.TANH R147, R13 ;  /* 0x0000000d00937308 */ /* 0x0002620000002400 */
[----:B-----5:R-:W5:Y:S01]  /*9400*/  LDSM.16.M88.4 R8, [R185+0x1800] ;  /* 0x00180000b908783b */ /* 0x020f620000000200 */
[----:B------:R-:W-:Y:S04]  /*9410*/  DEPBAR.LE SB0, 0x0 ;  /* 0x000080000000791a */ /* 0x000fe80000000000 */
[C---:B----4-:R-:W-:Y:S04]  /*9420*/  HMMA.16816.F32 R20, R168.reuse, R4, R20 ;  /* 0x00000004a814723c */ /* 0x050fe80000001814 */
[----:B------:R4:W1:Y:S01]  /*9430*/  MUFU.TANH R150, R14 ;  /* 0x0000000e00967308 */ /* 0x0008620000002400 */
[----:B------:R-:W-:Y:S03]  /*9440*/  BAR.SYNC.DEFER_BLOCKING 0x0 ;  /* 0x0000000000007b1d */ /* 0x000fe60000010000 */
[C---:B------:R-:W-:Y:S06]  /*9450*/  HMMA.16816.F32 R24, R168.reuse, R6, R24 ;  /* 0x00000006a818723c */ /* 0x040fec0000001818 */
[----:B------:R4:W1:Y:S10]  /*9460*/  MUFU.TANH R152, R15 ;  /* 0x0000000f00987308 */ /* 0x0008740000002400 */
[----:B------:R4:W1:Y:S01]  /*9470*/  MUFU.TANH R148, R16 ;  /* 0x0000001000947308 */ /* 0x0008620000002400 */
[----:B------:R-:W-:Y:S02]  /*9480*/  FMUL.FTZ R20, R20, c[0x0][0x320] ;  /* 0x0000c80014147a20 */ /* 0x000fe40000410000 */
[----:B------:R-:W-:Y:S02]  /*9490*/  FMUL.FTZ R21, R21, c[0x0][0x320] ;  /* 0x0000c80015157a20 */ /* 0x000fe40000410000 */
[----:B------:R-:W-:Y:S02]  /*94a0*/  FMUL.FTZ R22, R22, c[0x0][0x320] ;  /* 0x0000c80016167a20 */ /* 0x000fe40000410000 */
[----:B------:R-:W-:Y:S03]  /*94b0*/  FMUL.FTZ R23, R23, c[0x0][0x320] ;  /* 0x0000c80017177a20 */ /* 0x000fe60000410000 */
[----:B------:R4:W1:Y:S01]  /*94c0*/  MUFU.TANH R149, R17 ;  /* 0x0000001100957308 */ /* 0x0008620000002400 */
[----:B------:R-:W-:Y:S02]  /*94d0*/  FMUL.FTZ R24, R24, c[0x0][0x320] ;  /* 0x0000c80018187a20 */ /* 0x000fe40000410000 */
[----:B------:R-:W-:Y:S01]  /*94e0*/  FMUL.FTZ R25, R25, c[0x0][0x320] ;  /* 0x0000c80019197a20 */ /* 0x000fe20000410000 */
[C---:B-----5:R-:W-:Y:S03]  /*94f0*/  HMMA.16816.F32 R28, R168.reuse, R8, R28 ;  /* 0x00000008a81c723c */ /* 0x060fe6000000181c */
[----:B------:R-:W-:Y:S02]  /*9500*/  FMUL.FTZ R26, R26, c[0x0][0x320] ;  /* 0x0000c8001a1a7a20 */ /* 0x000fe40000410000 */
[----:B------:R-:W-:Y:S01]  /*9510*/  FMUL.FTZ R27, R27, c[0x0][0x320] ;  /* 0x0000c8001b1b7a20 */ /* 0x000fe20000410000 */
[----:B------:R4:W1:Y:S02]  /*9520*/  MUFU.TANH R151, R18 ;  /* 0x0000001200977308 */ /* 0x0008640000002400 */
[----:B------:R-:W-:Y:S08]  /*9530*/  HMMA.16816.F32 R32, R168, R10, R32 ;  /* 0x0000000aa820723c */ /* 0x000ff00000001820 */
[----:B------:R4:W1:Y:S08]  /*9540*/  MUFU.TANH R153, R19 ;  /* 0x0000001300997308 */ /* 0x0008700000002400 */
[----:B------:R-:W-:Y:S02]  /*9550*/  FMUL.FTZ R28, R28, c[0x0][0x320] ;  /* 0x0000c8001c1c7a20 */ /* 0x000fe40000410000 */
[----:B------:R4:W1:Y:S01]  /*9560*/  MUFU.TANH R155, R20 ;  /* 0x00000014009b7308 */ /* 0x0008620000002400 */
        /* <DEDUP_REMOVED lines=21> */
[----:B------:R4:W1:Y:S01]  /*96c0*/  MUFU.TANH R170, R35 ;  /* 0x0000002300aa7308 */ /* 0x0008620000002400 */
[----:B------:R-:W-:-:S05]  /*96d0*/  @!P0 BRA `(.L_x_507) ;  /* 0x0000046000008947 */ /* 0x000fca0003800000 */
[----:B--23--:R-:W-:Y:S01]  /*96e0*/  IMAD R2, R204, 0x40, R220 ;  /* 0x00000040cc027824 */ /* 0x00cfe200078e02dc */
[----:B------:R-:W-:Y:S01]  /*96f0*/  SHF.R.S32.HI R209, RZ, 0x1f, R208 ;  /* 0x0000001fffd17819 */ /* 0x000fe200000114d0 */
[----:B------:R-:W-:Y:S01]  /*9700*/  IMAD.MOV.U32 R202, RZ, RZ, RZ ;  /* 0x000000ffffca7224 */ /* 0x000fe200078e00ff */
[----:B------:R-:W-:Y:S01]  /*9710*/  SHF.R.S32.HI R210, RZ, 0x1f, R207 ;  /* 0x0000001fffd27819 */ /* 0x000fe200000114cf */
[----:B----4-:R-:W-:Y:S01]  /*9720*/  IMAD.SHL.U32 R15, R208, 0x2, RZ ;  /* 0x00000002d00f7824 */ /* 0x010fe200078e00ff */
        /* <DEDUP_REMOVED lines=32> */
.L_x_561:
[----:B------:R-:W-:-:S05]  /*9930*/  BRA.DIV ~URZ, `(.L_x_509) ;  /* 0x00005a427f007947 */ /* 0x000fca000b800000 */
[----:B------:R-:W3:Y:S01]  /*9940*/  SHFL.IDX PT, R0, R10, RZ, 0x181f ;  /* 0x00181fff0a007589 */ /* 0x000ee200000e0000 */
[C---:B------:R-:W-:Y:S02]  /*9950*/  IADD3 R2, -R201.reuse, 0x10, RZ ;  /* 0x00000010c9027810 */ /* 0x040fe40007ffe1ff */
[----:B------:R-:W-:Y:S02]  /*9960*/  ISETP.NE.U32.AND P0, PT, R201, RZ, PT ;  /* 0x000000ffc900720c */ /* 0x000fe40003f05070 */
[----:B------:R-:W-:Y:S04]  /*9970*/  LOP3.LUT R2, R2, 0xf, RZ, 0xc0, !PT ;  /* 0x0000000f02027812 */ /* 0x000fe800078ec0ff */
[----:B---3--:R-:W-:Y:S04]  /*9980*/  IADD3 R2, P4, P2, R2, R0, R16 ;  /* 0x0000000002027210 */ /* 0x008fe80007a9e010 */
[----:B--2---:R-:W-:Y:S02]  /*9990*/  IADD3.X R3, RZ, R4, R13, P4, P2 ;  /* 0x00000004ff037210 */ /* 0x004fe400027e440d */
[C---:B------:R-:W-:Y:S02]  /*99a0*/  IADD3 R8, P4, R0.reuse, R14, RZ ;  /* 0x0000000e00087210 */ /* 0x040fe40007f9e0ff */
[----:B------:R-:W-:Y:S01]  /*99b0*/  IADD3 R6, P2, R0, R15, RZ ;  /* 0x0000000f00067210 */ /* 0x000fe20007f5e0ff */
[----:B------:R-:W-:Y:S01]  /*99c0*/  @!PT LDS RZ, [RZ] ;  /* 0x00000000fffff984 */ /* 0x000fe20000000800 */
[----:B------:R-:W-:Y:S01]  /*99d0*/  @!PT LDS RZ, [RZ] ;  /* 0x00000000fffff984 */ /* 0x000fe20000000800 */
[----:B------:R2:W-:Y:S02]  /*99e0*/  LDGSTS.E.BYPASS.LTC128B.128.ZFILL [R203+0x6100], [R2.64], P0 ;  /* 0x0610000002cb7fae */ /* 0x0005e40008141d46 */
[C---:B------:R-:W-:Y:S02]  /*99f0*/  IMAD.X R9, R4.reuse, 0x1, R11, P4 ;  /* 0x0000000104097824 */ /* 0x040fe400020e060b */
[----:B------:R2:W3:Y:S01]  /*9a00*/  SHFL.IDX PT, R0, R10, 0x1, 0x181f ;  /* 0x00381f000a007f89 */ /* 0x0004e200000e0000 */
[----:B------:R-:W-:Y:S03]  /*9a10*/  IMAD.X R7, R4, 0x1, R12, P2 ;  /* 0x0000000104077824 */ /* 0x000fe600010e060c */
[----:B------:R2:W-:Y:S04]  /*9a20*/  LDGSTS.E.BYPASS.LTC128B.128 [R203+0x8100], [R8.64], !P6 ;  /* 0x0810000008cb7fae */ /* 0x0005e8000f101d46 */
[----:B------:R2:W4:Y:S04]  /*9a30*/  SHFL.IDX PT, R4, R5, 0x1, 0x181f ;  /* 0x00381f0005047f89 */ /* 0x00052800000e0000 */
[----:B------:R2:W-:Y:S02]  /*9a40*/  LDGSTS.E.BYPASS.LTC128B.128 [R203+0xa100], [R6.64], !P5 ;  /* 0x0a10000006cb7fae */ /* 0x0005e4000e901d46 */
.L_x_562:
[C---:B--2---:R-:W-:Y:S02]  /*9a50*/  IADD3 R2, -R201.reuse, 0x10, RZ ;  /* 0x00000010c9027810 */ /* 0x044fe40007ffe1ff */
[C---:B---3--:R-:W-:Y:S02]  /*9a60*/  IADD3 R8, P4, R0.reuse, R14, RZ ;  /* 0x0000000e00087210 */ /* 0x048fe40007f9e0ff */
[----:B------:R-:W-:Y:S02]  /*9a70*/  IADD3 R6, P2, R0, R15, RZ ;  /* 0x0000000f00067210 */ /* 0x000fe40007f5e0ff */
[----:B------:R-:W-:Y:S01]  /*9a80*/  ISETP.NE.U32.AND P0, PT, R201, RZ, PT ;  /* 0x000000ffc900720c */ /* 0x000fe20003f05070 */
[----:B----4-:R-:W-:Y:S01]  /*9a90*/  IMAD.X R9, R4, 0x1, R11, P4 ;  /* 0x0000000104097824 */ /* 0x010fe200020e060b */
[----:B------:R-:W-:Y:S01]  /*9aa0*/  LOP3.LUT R2, R2, 0xf, RZ, 0xc0, !PT ;  /* 0x0000000f02027812 */ /* 0x000fe200078ec0ff */
[----:B------:R-:W-:Y:S03]  /*9ab0*/  IMAD.X R7, R4, 0x1, R12, P2 ;  /* 0x0000000104077824 */ /* 0x000fe600010e060c */
[----:B------:R-:W-:Y:S04]  /*9ac0*/  IADD3 R2, P4, P2, R2, R0, R16 ;  /* 0x0000000002027210 */ /* 0x000fe80007a9e010 */
[----:B------:R-:W-:Y:S05]  /*9ad0*/  IADD3.X R3, RZ, R4, R13, P4, P2 ;  /* 0x00000004ff037210 */ /* 0x000fea00027e440d */
[----:B------:R-:W-:Y:S01]  /*9ae0*/  @!PT LDS RZ, [RZ] ;  /* 0x00000000fffff984 */ /* 0x000fe20000000800 */
[----:B------:R-:W-:Y:S01]  /*9af0*/  @!PT LDS RZ, [RZ] ;  /* 0x00000000fffff984 */ /* 0x000fe20000000800 */
[----:B------:R-:W-:Y:S01]  /*9b00*/  @!PT LDS RZ, [RZ] ;  /* 0x00000000fffff984 */ /* 0x000fe20000000800 */
[----:B------:R2:W-:Y:S04]  /*9b10*/  LDGSTS.E.BYPASS.LTC128B.128.ZFILL [R203+0x7100], [R2.64], P0 ;  /* 0x0710000002cb7fae */ /* 0x0005e80008141d46 */
[----:B------:R2:W-:Y:S04]  /*9b20*/  LDGSTS.E.BYPASS.LTC128B.128 [R203+0x9100], [R8.64], !P6 ;  /* 0x0910000008cb7fae */ /* 0x0005e8000f101d46 */
[----:B------:R2:W-:Y:S02]  /*9b30*/  LDGSTS.E.BYPASS.LTC128B.128 [R203+0xb100], [R6.64], !P5 ;  /* 0x0b10000006cb7fae */ /* 0x0005e4000e901d46 */
.L_x_507:
[----:B--23--:R-:W-:Y:S05]  /*9b40*/  BSYNC B0 ;  /* 0x0000000000007941 */ /* 0x00cfea0003800000 */
.L_x_506:
[----:B-1----:R-:W-:Y:S01]  /*9b50*/  FMNMX.FTZ R2, R140, R101, !PT ;  /* 0x000000658c027209 */ /* 0x002fe20007810000 */
        /* <DEDUP_REMOVED lines=31> */
[----:B------:R-:W-:Y:S01]  /*9d50*/  FMNMX.FTZ R5, R170, R0, !PT ;  /* 0x00000000aa057209 */ /* 0x000fe20007810000 */
[----:B------:R-:W-:-:S05]  /*9d60*/  BRA.DIV ~URZ, `(.L_x_510) ;  /* 0x000058227f007947 */ /* 0x000fca000b800000 */
[----:B------:R-:W1:Y:S04]  /*9d70*/  SHFL.BFLY PT, R100, R4, 0x2, 0x1f ;  /* 0x0c401f0004647f89 */ /* 0x000e6800000e0000 */
[----:B------:R-:W2:Y:S01]  /*9d80*/  SHFL.BFLY PT, R0, R5, 0x2, 0x1f ;  /* 0x0c401f0005007f89 */ /* 0x000ea200000e0000 */
[----:B-1----:R-:W-:Y:S02]  /*9d90*/  FMNMX.FTZ R100, R4, R100, !PT ;  /* 0x0000006404647209 */ /* 0x002fe40007810000 */
[----:B--2---:R-:W-:Y:S03]  /*9da0*/  FMNMX.FTZ R4, R5, R0, !PT ;  /* 0x0000000005047209 */ /* 0x004fe60007810000 */
[----:B------:R-:W1:Y:S04]  /*9db0*/  SHFL.BFLY PT, R2, R100, 0x1, 0x1f ;  /* 0x0c201f0064027f89 */ /* 0x000e6800000e0000 */
[----:B------:R2:W3:Y:S01]  /*9dc0*/  SHFL.BFLY PT, R0, R4, 0x1, 0x1f ;  /* 0x0c201f0004007f89 */ /* 0x0004e200000e0000 */
[----:B-1----:R-:W-:Y:S05]  /*9dd0*/  FMNMX.FTZ R100, R100, R2, !PT ;  /* 0x0000000264647209 */ /* 0x002fea0007810000 */
.L_x_563:
[C---:B------:R-:W-:Y:S01]  /*9de0*/  FMUL.FTZ R158, R100.reuse, c[0x0][0x2d0] ;  /* 0x0000b400649e7a20 */ /* 0x040fe20000410000 */
[----:B------:R-:W-:Y:S01]  /*9df0*/  WARPSYNC 0xffffffff ;  /* 0xffffffff00007948 */ /* 0x000fe20003800000 */
[----:B------:R-:W-:Y:S01]  /*9e00*/  FADD.FTZ R2, -R100, R101 ;  /* 0x0000006564027221 */ /* 0x000fe20000010100 */
[----:B----4-:R-:W1:Y:S01]  /*9e10*/  LDSM.16.MT88.4 R12, [R187] ;  /* 0x00000000bb0c783b */ /* 0x010e620000004200 */
[--C-:B------:R-:W-:Y:S01]  /*9e20*/  FFMA.FTZ R3, R140, c[0x0][0x2d0], -R158.reuse ;  /* 0x0000b4008c037a23 */ /* 0x100fe2000001089e */
[----:B------:R-:W-:Y:S01]  /*9e30*/  ISETP.GT.AND P0, PT, R204, RZ, PT ;  /* 0x000000ffcc00720c */ /* 0x000fe20003f04270 */
[--C-:B------:R-:W-:Y:S02]  /*9e40*/  FFMA.FTZ R101, R146, c[0x0][0x2d0], -R158.reuse ;  /* 0x0000b40092657a23 */ /* 0x100fe4000001089e */
[----:B------:R4:W-:Y:S01]  /*9e50*/  MUFU.EX2 R210, R3 ;  /* 0x0000000300d27308 */ /* 0x0009e20000000800 */
[----:B------:R-:W-:Y:S02]  /*9e60*/  FMUL.FTZ R2, R2, c[0x0][0x2d0] ;  /* 0x0000b40002027a20 */ /* 0x000fe40000410000 */
[----:B------:R-:W5:Y:S07]  /*9e70*/  LDSM.16.MT88.4 R20, [R188] ;  /* 0x00000000bc14783b */ /* 0x000f6e0000004200 */
[----:B------:R2:W-:Y:S01]  /*9e80*/  MUFU.EX2 R194, R101 ;  /* 0x0000006500c27308 */ /* 0x0005e20000000800 */
[----:B------:R-:W3:Y:S09]  /*9e90*/  LDSM.16.MT88.4 R28, [R190] ;  /* 0x00000000be1c783b */ /* 0x000ef20000004200 */
[----:B------:R-:W-:Y:S01]  /*9ea0*/  MUFU.EX2 R2, R2 ;  /* 0x0000000200027308 */ /* 0x000fe20000000800 */
[--C-:B----4-:R-:W-:Y:S09]  /*9eb0*/  FFMA.FTZ R3, R143, c[0x0][0x2d0], -R158.reuse ;  /* 0x0000b4008f037a23 */ /* 0x110ff2000001089e */
[----:B------:R4:W1:Y:S01]  /*9ec0*/  MUFU.EX2 R213, R3 ;  /* 0x0000000300d57308 */ /* 0x0008620000000800 */
[--C-:B--2---:R-:W-:Y:S09]  /*9ed0*/  FFMA.FTZ R101, R147, c[0x0][0x2d0], -R158.reuse ;  /* 0x0000b40093657a23 */ /* 0x104ff2000001089e */
[----:B------:R2:W-:Y:S01]  /*9ee0*/  MUFU.EX2 R193, R101 ;  /* 0x0000006500c17308 */ /* 0x0005e20000000800 */
[--C-:B----4-:R-:W-:Y:S09]  /*9ef0*/  FFMA.FTZ R3, R141, c[0x0][0x2d0], -R158.reuse ;  /* 0x0000b4008d037a23 */ /* 0x110ff2000001089e */
[----:B------:R4:W-:Y:S01]  /*9f00*/  MUFU.EX2 R212, R3 ;  /* 0x0000000300d47308 */ /* 0x0009e20000000800 */
[--C-:B--2---:R-:W-:Y:S09]  /*9f10*/  FFMA.FTZ R101, R148, c[0x0][0x2d0], -R158.reuse ;  /* 0x0000b40094657a23 */ /* 0x104ff2000001089e */
[----:B------:R2:W-:Y:S01]  /*9f20*/  MUFU.EX2 R192, R101 ;  /* 0x0000006500c07308 */ /* 0x0005e20000000800 */
[----:B---34-:R-:W-:Y:S01]  /*9f30*/  FMNMX.FTZ R3, R0, R4, !PT ;  /* 0x0000000400037209 */ /* 0x018fe20007810000 */
[--C-:B------:R-:W-:Y:S08]  /*9f40*/  FFMA.FTZ R0, R136, c[0x0][0x2d0], -R158.reuse ;  /* 0x0000b40088007a23 */ /* 0x100ff0000001089e */
[----:B------:R3:W4:Y:S01]  /*9f50*/  MUFU.EX2 R211, R0 ;  /* 0x0000000000d37308 */ /* 0x0007220000000800 */
[----:B--2---:R-:W-:Y:S09]  /*9f60*/  FFMA.FTZ R101, R149, c[0x0][0x2d0], -R158 ;  /* 0x0000b40095657a23 */ /* 0x004ff2000001089e */
[----:B------:R2:W-:Y:S01]  /*9f70*/  MUFU.EX2 R191, R101 ;  /* 0x0000006500bf7308 */ /* 0x0005e20000000800 */
[C---:B---3--:R-:W-:Y:S02]  /*9f80*/  FADD.FTZ R0, -R3.reuse, R102 ;  /* 0x0000006603007221 */ /* 0x048fe40000010100 */
[----:B------:R-:W-:Y:S02]  /*9f90*/  FMUL.FTZ R102, R3, c[0x0][0x2d0] ;  /* 0x0000b40003667a20 */ /* 0x000fe40000410000 */
[----:B------:R-:W-:Y:S02]  /*9fa0*/  FMUL.FTZ R0, R0, c[0x0][0x2d0] ;  /* 0x0000b40000007a20 */ /* 0x000fe40000410000 */
[--C-:B------:R-:W-:Y:S02]  /*9fb0*/  FFMA.FTZ R4, R142, c[0x0][0x2d0], -R102.reuse ;  /* 0x0000b4008e047a23 */ /* 0x100fe40000010866 */
[----:B------:R-:W-:Y:S02]  /*9fc0*/  LDSM.16.MT88.4 R140, [R190+0x2800] ;  /* 0x00280000be8c783b */ /* 0x000fe40000004200 */
[----:B------:R3:W-:Y:S01]  /*9fd0*/  MUFU.EX2 R209, R4 ;  /* 0x0000000400d17308 */ /* 0x0007e20000000800 */
[--C-:B--2---:R-:W-:Y:S09]  /*9fe0*/  FFMA.FTZ R101, R150, c[0x0][0x2d0], -R102.reuse ;  /* 0x0000b40096657a23 */ /* 0x104ff20000010866 */
[----:B------:R-:W-:Y:S10]  /*9ff0*/  MUFU.EX2 R0, R0 ;  /* 0x0000000000007308 */ /* 0x000ff40000000800 */
[----:B------:R2:W-:Y:S01]  /*a000*/  MUFU.EX2 R183, R101 ;  /* 0x0000006500b77308 */ /* 0x0005e20000000800 */
[--C-:B---3--:R-:W-:Y:S09]  /*a010*/  FFMA.FTZ R4, R145, c[0x0][0x2d0], -R102.reuse ;  /* 0x0000b40091047a23 */ /* 0x108ff20000010866 */
[----:B------:R3:W1:Y:S01]  /*a020*/  MUFU.EX2 R201, R4 ;  /* 0x0000000400c97308 */ /* 0x0006620000000800 */
[--C-:B--2---:R-:W-:Y:S09]  /*a030*/  FFMA.FTZ R101, R152, c[0x0][0x2d0], -R102.reuse ;  /* 0x0000b40098657a23 */ /* 0x104ff20000010866 */
[----:B------:R2:W-:Y:S01]  /*a040*/  MUFU.EX2 R182, R101 ;  /* 0x0000006500b67308 */ /* 0x0005e20000000800 */
[--C-:B---3--:R-:W-:Y:S09]  /*a050*/  FFMA.FTZ R4, R137, c[0x0][0x2d0], -R102.reuse ;  /* 0x0000b40089047a23 */ /* 0x108ff20000010866 */
[----:B------:R3:W-:Y:S01]  /*a060*/  MUFU.EX2 R196, R4 ;  /* 0x0000000400c47308 */ /* 0x0007e20000000800 */
[--C-:B--2---:R-:W-:Y:S02]  /*a070*/  FFMA.FTZ R101, R151, c[0x0][0x2d0], -R102.reuse ;  /* 0x0000b40097657a23 */ /* 0x104fe40000010866 */
[----:B------:R-:W-:Y:S07]  /*a080*/  LDSM.16.MT88.4 R148, [R190+0x3800] ;  /* 0x00380000be94783b */ /* 0x000fee0000004200 */
[----:B------:R2:W-:Y:S01]  /*a090*/  MUFU.EX2 R181, R101 ;  /* 0x0000006500b57308 */ /* 0x0005e20000000800 */
[--C-:B---3--:R-:W-:Y:S02]  /*a0a0*/  FFMA.FTZ R4, R144, c[0x0][0x2d0], -R102.reuse ;  /* 0x0000b40090047a23 */ /* 0x108fe40000010866 */
[----:B------:R-:W-:Y:S07]  /*a0b0*/  LDSM.16.MT88.4 R144, [R188+0x3800] ;  /* 0x00380000bc90783b */ /* 0x000fee0000004200 */
[----:B------:R-:W3:Y:S01]  /*a0c0*/  MUFU.EX2 R195, R4 ;  /* 0x0000000400c37308 */ /* 0x000ee20000000800 */
[----:B--2---:R-:W-:Y:S09]  /*a0d0*/  FFMA.FTZ R101, R153, c[0x0][0x2d0], -R102 ;  /* 0x0000b40099657a23 */ /* 0x004ff20000010866 */
[----:B------:R2:W1:Y:S02]  /*a0e0*/  MUFU.EX2 R180, R101 ;  /* 0x0000006500b47308 */ /* 0x0004640000000800 */
[--C-:B--2---:R-:W-:Y:S01]  /*a0f0*/  FFMA.FTZ R101, R155, c[0x0][0x2d0], -R158.reuse ;  /* 0x0000b4009b657a23 */ /* 0x104fe2000001089e */
[----:B-1----:R-:W-:Y:S01]  /*a100*/  F2FP.PACK_AB R136, R213, R210 ;  /* 0x000000d2d588723e */ /* 0x002fe200000000ff */
[C---:B------:R-:W-:Y:S01]  /*a110*/  FMUL.FTZ R4, R2.reuse, R104 ;  /* 0x0000006802047220 */ /* 0x040fe20000410000 */
[----:B----4-:R-:W-:Y:S01]  /*a120*/  F2FP.PACK_AB R138, R211, R212 ;  /* 0x000000d4d38a723e */ /* 0x010fe200000000ff */
[----:B------:R-:W-:Y:S01]  /*a130*/  FMUL.FTZ R5, R2, R105 ;  /* 0x0000006902057220 */ /* 0x000fe20000410000 */
[----:B------:R-:W-:Y:S01]  /*a140*/  F2FP.PACK_AB R137, R201, R209 ;  /* 0x000000d1c989723e */ /* 0x000fe200000000ff */
[C---:B------:R-:W-:Y:S01]  /*a150*/  FMUL.FTZ R6, R0.reuse, R106 ;  /* 0x0000006a00067220 */ /* 0x040fe20000410000 */
[----:B---3--:R-:W-:Y:S01]  /*a160*/  F2FP.PACK_AB R139, R195, R196 ;  /* 0x000000c4c38b723e */ /* 0x008fe200000000ff */
        /* <DEDUP_REMOVED lines=18> */
[C---:B-----5:R-:W-:Y:S03]  /*a290*/  HMMA.16816.F32 R12, R136.reuse, R20, R12 ;  /* 0x00000014880c723c */ /* 0x060fe6000000180c */
[----:B------:R-:W-:Y:S02]  /*a2a0*/  FMUL.FTZ R19, R0, R119 ;  /* 0x0000007700137220 */ /* 0x000fe40000410000 */
[----:B------:R-:W-:Y:S01]  /*a2b0*/  LDSM.16.MT88.4 R116, [R187+0x800] ;  /* 0x00080000bb74783b */ /* 0x000fe20000004200 */
[C---:B------:R-:W-:Y:S02]  /*a2c0*/  FMUL.FTZ R24, R2.reuse, R124 ;  /* 0x0000007c02187220 */ /* 0x040fe40000410000 */
[C---:B------:R-:W-:Y:S02]  /*a2d0*/  FMUL.FTZ R20, R2.reuse, R120 ;  /* 0x0000007802147220 */ /* 0x040fe40000410000 */
[C---:B------:R-:W-:Y:S03]  /*a2e0*/  HMMA.16816.F32 R16, R136.reuse, R22, R16 ;  /* 0x000000168810723c */ /* 0x040fe60000001810 */
[C---:B------:R-:W-:Y:S02]  /*a2f0*/  FMUL.FTZ R21, R2.reuse, R121 ;  /* 0x0000007902157220 */ /* 0x040fe40000410000 */
[----:B------:R-:W-:Y:S02]  /*a300*/  FMUL.FTZ R25, R2, R125 ;  /* 0x0000007d02197220 */ /* 0x000fe40000410000 */
[C---:B------:R-:W-:Y:S02]  /*a310*/  FMUL.FTZ R22, R0.reuse, R122 ;  /* 0x0000007a00167220 */ /* 0x040fe40000410000 */
[C---:B------:R-:W-:Y:S02]  /*a320*/  FMUL.FTZ R23, R0.reuse, R123 ;  /* 0x0000007b00177220 */ /* 0x040fe40000410000 */
[----:B------:R-:W-:Y:S01]  /*a330*/  LDSM.16.MT88.4 R120, [R188+0x800] ;  /* 0x00080000bc78783b */ /* 0x000fe20000004200 */
[C---:B------:R-:W-:Y:S02]  /*a340*/  FMUL.FTZ R26, R0.reuse, R126 ;  /* 0x0000007e001a7220 */ /* 0x040fe40000410000 */
[----:B------:R-:W-:Y:S02]  /*a350*/  FMUL.FTZ R27, R0, R127 ;  /* 0x0000007f001b7220 */ /* 0x000fe40000410000 */
[C---:B------:R-:W-:Y:S03]  /*a360*/  HMMA.16816.F32 R20, R136.reuse, R28, R20 ;  /* 0x0000001c8814723c */ /* 0x040fe60000001814 */
[----:B------:R-:W-:Y:S01]  /*a370*/  LDSM.16.MT88.4 R124, [R189+0x800] ;  /* 0x00080000bd7c783b */ /* 0x000fe20000004200 */
[C---:B------:R-:W-:Y:S02]  /*a380*/  FMUL.FTZ R32, R2.reuse, R132 ;  /* 0x0000008402207220 */ /* 0x040fe40000410000 */
[C---:B------:R-:W-:Y:S02]  /*a390*/  FMUL.FTZ R33, R2.reuse, R133 ;  /* 0x0000008502217220 */ /* 0x040fe40000410000 */
[C---:B------:R-:W-:Y:S04]  /*a3a0*/  HMMA.16816.F32 R24, R136.reuse, R30, R24 ;  /* 0x0000001e8818723c */ /* 0x040fe80000001818 */
[C---:B------:R-:W-:Y:S02]  /*a3b0*/  FMUL.FTZ R28, R2.reuse, R128 ;  /* 0x00000080021c7220 */ /* 0x040fe40000410000 */
[----:B------:R-:W-:Y:S02]  /*a3c0*/  FMUL.FTZ R29, R2, R129 ;  /* 0x00000081021d7220 */ /* 0x000fe40000410000 */
[C---:B------:R-:W-:Y:S04]  /*a3d0*/  FMUL.FTZ R30, R0.reuse, R130 ;  /* 0x00000082001e7220 */ /* 0x040fe80000410000 */
[C---:B------:R-:W-:Y:S02]  /*a3e0*/  FMUL.FTZ R31, R0.reuse, R131 ;  /* 0x00000083001f7220 */ /* 0x040fe40000410000 */
[----:B------:R-:W-:Y:S01]  /*a3f0*/  LDSM.16.MT88.4 R128, [R187+0x2800] ;  /* 0x00280000bb80783b */ /* 0x000fe20000004200 */
[C---:B------:R-:W-:Y:S02]  /*a400*/  FMUL.FTZ R34, R0.reuse, R134 ;  /* 0x0000008600227220 */ /* 0x040fe40000410000 */
[----:B------:R-:W-:Y:S02]  /*a410*/  FMUL.FTZ R35, R0, R135 ;  /* 0x0000008700237220 */ /* 0x000fe40000410000 */
[C---:B--2---:R-:W-:Y:S03]  /*a420*/  HMMA.16816.F32 R28, R136.reuse, R104, R28 ;  /* 0x00000068881c723c */ /* 0x044fe6000000181c */
[----:B------:R-:W-:Y:S01]  /*a430*/  LDSM.16.MT88.4 R132, [R188+0x2800] ;  /* 0x00280000bc84783b */ /* 0x000fe20000004200 */
[--C-:B-1----:R-:W-:Y:S02]  /*a440*/  FFMA.FTZ R101, R157, c[0x0][0x2d0], -R158.reuse ;  /* 0x0000b4009d657a23 */ /* 0x102fe4000001089e */
[C---:B------:R-:W-:Y:S02]  /*a450*/  FMUL.FTZ R36, R2.reuse, R36 ;  /* 0x0000002402247220 */ /* 0x040fe40000410000 */
[C---:B------:R-:W-:Y:S01]  /*a460*/  HMMA.16816.F32 R32, R136.reuse, R106, R32 ;  /* 0x0000006a8820723c */ /* 0x040fe20000001820 */
[----:B------:R1:W2:Y:S02]  /*a470*/  MUFU.EX2 R178, R101 ;  /* 0x0000006500b27308 */ /* 0x0002a40000000800 */
[----:B------:R-:W5:Y:S01]  /*a480*/  LDSM.16.MT88.4 R104, [R190+0x2000] ;  /* 0x00200000be68783b */ /* 0x000f620000004200 */
[----:B------:R-:W-:Y:S02]  /*a490*/  FMUL.FTZ R37, R2, R37 ;  /* 0x0000002502257220 */ /* 0x000fe40000410000 */
[C---:B------:R-:W-:Y:S02]  /*a4a0*/  FMUL.FTZ R38, R0.reuse, R38 ;  /* 0x0000002600267220 */ /* 0x040fe40000410000 */
[----:B------:R-:W-:Y:S04]  /*a4b0*/  FMUL.FTZ R39, R0, R39 ;  /* 0x0000002700277220 */ /* 0x000fe80000410000 */
[C---:B------:R-:W-:Y:S02]  /*a4c0*/  FMUL.FTZ R40, R2.reuse, R40 ;  /* 0x0000002802287220 */ /* 0x040fe40000410000 */
[----:B------:R-:W-:Y:S01]  /*a4d0*/  FMUL.FTZ R41, R2, R41 ;  /* 0x0000002902297220 */ /* 0x000fe20000410000 */
[C---:B---3--:R-:W-:Y:S03]  /*a4e0*/  HMMA.16816.F32 R36, R136.reuse, R108, R36 ;  /* 0x0000006c8824723c */ /* 0x048fe60000001824 */
[C---:B------:R-:W-:Y:S02]  /*a4f0*/  FMUL.FTZ R42, R0.reuse, R42 ;  /* 0x0000002a002a7220 */ /* 0x040fe40000410000 */
[----:B------:R-:W-:Y:S02]  /*a500*/  FMUL.FTZ R43, R0, R43 ;  /* 0x0000002b002b7220 */ /* 0x000fe40000410000 */
[C---:B------:R-:W-:Y:S02]  /*a510*/  FMUL.FTZ R44, R2.reuse, R44 ;  /* 0x0000002c022c7220 */ /* 0x040fe40000410000 */
[----:B------:R-:W-:Y:S03]  /*a520*/  FMUL.FTZ R45, R2, R45 ;  /* 0x0000002d022d7220 */ /* 0x000fe60000410000 */
[C---:B------:R-:W-:Y:S01]  /*a530*/  HMMA.16816.F32 R40, R136.reuse, R110, R40 ;  /* 0x0000006e8828723c */ /* 0x040fe20000001828 */
[----:B------:R-:W3:Y:S02]  /*a540*/  LDSM.16.MT88.4 R108, [R189+0x2000] ;  /* 0x00200000bd6c783b */ /* 0x000ee40000004200 */
[C---:B------:R-:W-:Y:S02]  /*a550*/  FMUL.FTZ R46, R0.reuse, R46 ;  /* 0x0000002e002e7220 */ /* 0x040fe40000410000 */
[----:B------:R-:W-:Y:S02]  /*a560*/  FMUL.FTZ R47, R0, R47 ;  /* 0x0000002f002f7220 */ /* 0x000fe40000410000 */
[--C-:B-1----:R-:W-:Y:S02]  /*a570*/  FFMA.FTZ R101, R154, c[0x0][0x2d0], -R158.reuse ;  /* 0x0000b4009a657a23 */ /* 0x102fe4000001089e */
[----:B------:R-:W-:Y:S02]  /*a580*/  LDSM.16.MT88.4 R152, [R189+0x3800] ;  /* 0x00380000bd98783b */ /* 0x000fe40000004200 */
[----:B------:R1:W-:Y:S01]  /*a590*/  MUFU.EX2 R177, R101 ;  /* 0x0000006500b17308 */ /* 0x0003e20000000800 */
[C---:B----4-:R-:W-:Y:S03]  /*a5a0*/  HMMA.16816.F32 R44, R136.reuse, R112, R44 ;  /* 0x00000070882c723c */ /* 0x050fe6000000182c */
[C---:B------:R-:W-:Y:S02]  /*a5b0*/  FMUL.FTZ R48, R2.reuse, R48 ;  /* 0x0000003002307220 */ /* 0x040fe40000410000 */
[----:B------:R-:W-:Y:S02]  /*a5c0*/  FMUL.FTZ R49, R2, R49 ;  /* 0x0000003102317220 */ /* 0x000fe40000410000 */
[C---:B------:R-:W-:Y:S02]  /*a5d0*/  FMUL.FTZ R50, R0.reuse, R50 ;  /* 0x0000003200327220 */ /* 0x040fe40000410000 */
[----:B------:R-:W-:Y:S03]  /*a5e0*/  FMUL.FTZ R51, R0, R51 ;  /* 0x0000003300337220 */ /* 0x000fe60000410000 */
[C---:B------:R-:W-:Y:S02]  /*a5f0*/  FMUL.FTZ R52, R2.reuse, R52 ;  /* 0x0000003402347220 */ /* 0x040fe40000410000 */
[----:B------:R-:W-:Y:S02]  /*a600*/  FMUL.FTZ R53, R2, R53 ;  /* 0x0000003502357220 */ /* 0x000fe40000410000 */
[C---:B------:R-:W-:Y:S01]  /*a610*/  HMMA.16816.F32 R48, R136.reuse, R114, R48 ;  /* 0x000000728830723c */ /* 0x040fe20000001830 */
[----:B------:R-:W4:Y:S02]  /*a620*/  LDSM.16.MT88.4 R112, [R187+0x4000] ;  /* 0x00400000bb70783b */ /* 0x000f240000004200 */
[C---:B------:R-:W-:Y:S02]  /*a630*/  FMUL.FTZ R54, R0.reuse, R54 ;  /* 0x0000003600367220 */ /* 0x040fe40000410000 */
[----:B------:R-:W-:Y:S02]  /*a640*/  FMUL.FTZ R55, R0, R55 ;  /* 0x0000003700377220 */ /* 0x000fe40000410000 */
[----:B-1----:R-:W-:Y:S02]  /*a650*/  FFMA.FTZ R101, R156, c[0x0][0x2d0], -R158 ;  /* 0x0000b4009c657a23 */ /* 0x002fe4000001089e */
[C---:B------:R-:W-:Y:S02]  /*a660*/  FMUL.FTZ R56, R2.reuse, R56 ;  /* 0x0000003802387220 */ /* 0x040fe40000410000 */
[----:B------:R1:W1:Y:S01]  /*a670*/  MUFU.EX2 R176, R101 ;  /* 0x0000006500b07308 */ /* 0x0002620000000800 */
[C---:B-----5:R-:W-:Y:S03]  /*a680*/  HMMA.16816.F32 R52, R136.reuse, R104, R52 ;  /* 0x000000688834723c */ /* 0x060fe60000001834 */
[----:B------:R-:W-:Y:S02]  /*a690*/  FMUL.FTZ R57, R2, R57 ;  /* 0x0000003902397220 */ /* 0x000fe40000410000 */
[C---:B------:R-:W-:Y:S02]  /*a6a0*/  FMUL.FTZ R58, R0.reuse, R58 ;  /* 0x0000003a003a7220 */ /* 0x040fe40000410000 */
[----:B------:R-:W-:Y:S02]  /*a6b0*/  FMUL.FTZ R59, R0, R59 ;  /* 0x0000003b003b7220 */ /* 0x000fe40000410000 */
[C---:B------:R-:W-:Y:S03]  /*a6c0*/  FMUL.FTZ R60, R2.reuse, R60 ;  /* 0x0000003c023c7220 */ /* 0x040fe60000410000 */
[----:B------:R-:W-:Y:S02]  /*a6d0*/  FMUL.FTZ R61, R2, R61 ;  /* 0x0000003d023d7220 */ /* 0x000fe40000410000 */
[C---:B------:R-:W-:Y:S01]  /*a6e0*/  HMMA.16816.F32 R56, R136.reuse, R106, R56 ;  /* 0x0000006a8838723c */ /* 0x040fe20000001838 */
[----:B------:R-:W5:Y:S02]  /*a6f0*/  LDSM.16.MT88.4 R104, [R188+0x4000] ;  /* 0x00400000bc68783b */ /* 0x000f640000004200 */
[C---:B------:R-:W-:Y:S02]  /*a700*/  FMUL.FTZ R62, R0.reuse, R62 ;  /* 0x0000003e003e7220 */ /* 0x040fe40000410000 */
[----:B------:R-:W-:Y:S02]  /*a710*/  FMUL.FTZ R63, R0, R63 ;  /* 0x0000003f003f7220 */ /* 0x000fe40000410000 */
[C---:B------:R-:W-:Y:S02]  /*a720*/  FMUL.FTZ R64, R2.reuse, R64 ;  /* 0x0000004002407220 */ /* 0x040fe40000410000 */
[----:B------:R-:W-:Y:S03]  /*a730*/  FMUL.FTZ R65, R2, R65 ;  /* 0x0000004102417220 */ /* 0x000fe60000410000 */
        /* <DEDUP_REMOVED lines=9> */
[C---:B------:R-:W-:Y:S02]  /*a7d0*/  FMUL.FTZ R72, R2.reuse, R72 ;  /* 0x0000004802487220 */ /* 0x040fe40000410000 */
[----:B------:R-:W-:Y:S03]  /*a7e0*/  FMUL.FTZ R73, R2, R73 ;  /* 0x0000004902497220 */ /* 0x000fe60000410000 */
        /* <DEDUP_REMOVED lines=9> */
[C---:B------:R-:W-:Y:S02]  /*a880*/  FMUL.FTZ R80, R2.reuse, R80 ;  /* 0x0000005002507220 */ /* 0x040fe40000410000 */
[----:B------:R-:W-:Y:S03]  /*a890*/  FMUL.FTZ R81, R2, R81 ;  /* 0x0000005102517220 */ /* 0x000fe60000410000 */
[C---:B-----5:R-:W-:Y:S03]  /*a8a0*/  HMMA.16816.F32 R76, R136.reuse, R104, R76 ;  /* 0x00000068884c723c */ /* 0x060fe6000000184c */
[C---:B------:R-:W-:Y:S02]  /*a8b0*/  FMUL.FTZ R82, R0.reuse, R82 ;  /* 0x0000005200527220 */ /* 0x040fe40000410000 */
[----:B------:R-:W-:Y:S02]  /*a8c0*/  FMUL.FTZ R83, R0, R83 ;  /* 0x0000005300537220 */ /* 0x000fe40000410000 */
[C---:B------:R-:W-:Y:S01]  /*a8d0*/  FMUL.FTZ R84, R2.reuse, R84 ;  /* 0x0000005402547220 */ /* 0x040fe20000410000 */
[----:B------:R-:W-:Y:S01]  /*a8e0*/  F2FP.PACK_AB R104, R193, R194 ;  /* 0x000000c2c168723e */ /* 0x000fe200000000ff */
[----:B------:R-:W-:Y:S03]  /*a8f0*/  FMUL.FTZ R85, R2, R85 ;  /* 0x0000005502557220 */ /* 0x000fe60000410000 */
[C---:B------:R-:W-:Y:S03]  /*a900*/  HMMA.16816.F32 R80, R136.reuse, R106, R80 ;  /* 0x0000006a8850723c */ /* 0x040fe60000001850 */
[----:B------:R-:W-:Y:S01]  /*a910*/  FMUL.FTZ R86, R0, R86 ;  /* 0x0000005600567220 */ /* 0x000fe20000410000 */
[----:B------:R-:W-:Y:S01]  /*a920*/  F2FP.PACK_AB R105, R182, R183 ;  /* 0x000000b7b669723e */ /* 0x000fe200000000ff */
[----:B------:R-:W-:Y:S02]  /*a930*/  FMUL.FTZ R87, R0, R87 ;  /* 0x0000005700577220 */ /* 0x000fe40000410000 */
[C---:B------:R-:W-:Y:S01]  /*a940*/  FMUL.FTZ R88, R2.reuse, R88 ;  /* 0x0000005802587220 */ /* 0x040fe20000410000 */
[----:B------:R-:W-:Y:S01]  /*a950*/  F2FP.PACK_AB R106, R191, R192 ;  /* 0x000000c0bf6a723e */ /* 0x000fe200000000ff */
[----:B------:R-:W-:Y:S03]  /*a960*/  FMUL.FTZ R89, R2, R89 ;  /* 0x0000005902597220 */ /* 0x000fe60000410000 */
[C---:B---3--:R-:W-:Y:S03]  /*a970*/  HMMA.16816.F32 R84, R136.reuse, R108, R84 ;  /* 0x0000006c8854723c */ /* 0x048fe60000001854 */
[----:B------:R-:W-:Y:S01]  /*a980*/  FMUL.FTZ R90, R0, R90 ;  /* 0x0000005a005a7220 */ /* 0x000fe20000410000 */
[----:B------:R-:W-:Y:S01]  /*a990*/  F2FP.PACK_AB R107, R180, R181 ;  /* 0x000000b5b46b723e */ /* 0x000fe200000000ff */
        /* <DEDUP_REMOVED lines=12> */
[----:B-1----:R-:W-:Y:S02]  /*aa60*/  FFMA.FTZ R101, R160, c[0x0][0x2d0], -R102 ;  /* 0x0000b400a0657a23 */ /* 0x002fe40000010866 */
[----:B------:R-:W-:Y:S02]  /*aa70*/  FFMA.FTZ R2, R2, R214, R210 ;  /* 0x000000d602027223 */ /* 0x000fe400000100d2 */
[----:B------:R1:W-:Y:S01]  /*aa80*/  MUFU.EX2 R175, R101 ;  /* 0x0000006500af7308 */ /* 0x0003e20000000800 */
[----:B------:R-:W-:Y:S01]  /*aa90*/  HMMA.16816.F32 R96, R136, R114, R96 ;  /* 0x000000728860723c */ /* 0x000fe20000001860 */
[----:B------:R-:W4:Y:S02]  /*aaa0*/  LDSM.16.MT88.4 R112, [R189+0x2800] ;  /* 0x00280000bd70783b */ /* 0x000f240000004200 */
[----:B------:R-:W-:Y:S05]  /*aab0*/  FFMA.FTZ R0, R0, R215, R209 ;  /* 0x000000d700007223 */ /* 0x000fea00000100d1 */
[C---:B------:R-:W-:Y:S01]  /*aac0*/  HMMA.16816.F32 R4, R104.reuse, R116, R4 ;  /* 0x000000746804723c */ /* 0x040fe20000001804 */
[----:B------:R-:W-:Y:S07]  /*aad0*/  LDSM.16.MT88.4 R136, [R190+0x3000] ;  /* 0x00300000be88783b */ /* 0x000fee0000004200 */
[C---:B------:R-:W-:Y:S01]  /*aae0*/  HMMA.16816.F32 R8, R104.reuse, R118, R8 ;  /* 0x000000766808723c */ /* 0x040fe20000001808 */
[----:B------:R-:W-:Y:S03]  /*aaf0*/  LDSM.16.MT88.4 R116, [R188+0x4800] ;  /* 0x00480000bc74783b */ /* 0x000fe60000004200 */
[--C-:B-1----:R-:W-:Y:S04]  /*ab00*/  FFMA.FTZ R101, R161, c[0x0][0x2d0], -R102.reuse ;  /* 0x0000b400a1657a23 */ /* 0x102fe80000010866 */
[C---:B------:R-:W-:Y:S01]  /*ab10*/  HMMA.16816.F32 R12, R104.reuse, R120, R12 ;  /* 0x00000078680c723c */ /* 0x040fe2000000180c */
[----:B------:R1:W5:Y:S07]  /*ab20*/  MUFU.EX2 R174, R101 ;  /* 0x0000006500ae7308 */ /* 0x00036e0000000800 */
[C---:B------:R-:W-:Y:S01]  /*ab30*/  HMMA.16816.F32 R16, R104.reuse, R122, R16 ;  /* 0x0000007a6810723c */ /* 0x040fe20000001810 */
[----:B------:R-:W-:Y:S07]  /*ab40*/  LDSM.16.MT88.4 R120, [R190+0x4800] ;  /* 0x00480000be78783b */ /* 0x000fee0000004200 */
[C---:B---3--:R-:W-:Y:S08]  /*ab50*/  HMMA.16816.F32 R20, R104.reuse, R108, R20 ;  /* 0x0000006c6814723c */ /* 0x048ff00000001814 */
[C---:B------:R-:W-:Y:S01]  /*ab60*/  HMMA.16816.F32 R24, R104.reuse, R110, R24 ;  /* 0x0000006e6818723c */ /* 0x040fe20000001818 */
[----:B------:R-:W3:Y:S03]  /*ab70*/  LDSM.16.MT88.4 R108, [R187+0x4800] ;  /* 0x00480000bb6c783b */ /* 0x000ee60000004200 */
        /* <DEDUP_REMOVED lines=8> */
[----:B-1----:R-:W-:Y:S04]  /*ac00*/  FFMA.FTZ R101, R162, c[0x0][0x2d0], -R102 ;  /* 0x0000b400a2657a23 */ /* 0x002fe80000010866 */
[C---:B------:R-:W-:Y:S01]  /*ac10*/  HMMA.16816.F32 R44, R104.reuse, R132, R44 ;  /* 0x00000084682c723c */ /* 0x040fe2000000182c */
[----:B------:R1:W1:Y:S07]  /*ac20*/  MUFU.EX2 R172, R101 ;  /* 0x0000006500ac7308 */ /* 0x00026e0000000800 */
[C---:B------:R-:W-:Y:S01]  /*ac30*/  HMMA.16816.F32 R48, R104.reuse, R134, R48 ;  /* 0x000000866830723c */ /* 0x040fe20000001830 */
[----:B------:R-:W-:Y:S07]  /*ac40*/  LDSM.16.MT88.4 R132, [R188+0x3000] ;  /* 0x00300000bc84783b */ /* 0x000fee0000004200 */
[C---:B------:R-:W-:Y:S08]  /*ac50*/  HMMA.16816.F32 R52, R104.reuse, R140, R52 ;  /* 0x0000008c6834723c */ /* 0x040ff00000001834 */
[C---:B------:R-:W-:Y:S01]  /*ac60*/  HMMA.16816.F32 R56, R104.reuse, R142, R56 ;  /* 0x0000008e6838723c */ /* 0x040fe20000001838 */
[----:B------:R-:W-:Y:S03]  /*ac70*/  LDSM.16.MT88.4 R140, [R187+0x3800] ;  /* 0x00380000bb8c783b */ /* 0x000fe60000004200 */
[--C-:B-1----:R-:W-:Y:S04]  /*ac80*/  FFMA.FTZ R101, R166, c[0x0][0x2d0], -R158.reuse ;  /* 0x0000b400a6657a23 */ /* 0x102fe8000001089e */
[C---:B----4-:R-:W-:Y:S01]  /*ac90*/  HMMA.16816.F32 R60, R104.reuse, R112, R60 ;  /* 0x00000070683c723c */ /* 0x050fe2000000183c */
[----:B------:R1:W-:Y:S07]  /*aca0*/  MUFU.EX2 R171, R101 ;  /* 0x0000006500ab7308 */ /* 0x0003ee0000000800 */
[C---:B------:R-:W-:Y:S01]  /*acb0*/  HMMA.16816.F32 R64, R104.reuse, R114, R64 ;  /* 0x000000726840723c */ /* 0x040fe20000001840 */
[----:B------:R-:W4:Y:S07]  /*acc0*/  LDSM.16.MT88.4 R112, [R189+0x4800] ;  /* 0x00480000bd70783b */ /* 0x000f2e0000004200 */
[C---:B---3--:R-:W-:Y:S08]  /*acd0*/  HMMA.16816.F32 R68, R104.reuse, R108, R68 ;  /* 0x0000006c6844723c */ /* 0x048ff00000001844 */
[C---:B------:R-:W-:Y:S01]  /*ace0*/  HMMA.16816.F32 R72, R104.reuse, R110, R72 ;  /* 0x0000006e6848723c */ /* 0x040fe20000001848 */
[----:B------:R-:W3:Y:S03]  /*acf0*/  LDSM.16.MT88.4 R108, [R187+0x1000] ;  /* 0x00100000bb6c783b */ /* 0x000ee60000004200 */
[--C-:B-1----:R-:W-:Y:S04]  /*ad00*/  FFMA.FTZ R101, R164, c[0x0][0x2d0], -R158.reuse ;  /* 0x0000b400a4657a23 */ /* 0x102fe8000001089e */
[C---:B------:R-:W-:Y:S01]  /*ad10*/  HMMA.16816.F32 R76, R104.reuse, R116, R76 ;  /* 0x00000074684c723c */ /* 0x040fe2000000184c */
[----:B------:R1:W1:Y:S07]  /*ad20*/  MUFU.EX2 R166, R101 ;  /* 0x0000006500a67308 */ /* 0x00026e0000000800 */
[C---:B------:R-:W-:Y:S01]  /*ad30*/  HMMA.16816.F32 R80, R104.reuse, R118, R80 ;  /* 0x000000766850723c */ /* 0x040fe20000001850 */
[----:B------:R-:W3:Y:S07]  /*ad40*/  LDSM.16.MT88.4 R116, [R190+0x1000] ;  /* 0x00100000be74783b */ /* 0x000eee0000004200 */
[C---:B------:R-:W-:Y:S08]  /*ad50*/  HMMA.16816.F32 R84, R104.reuse, R120, R84 ;  /* 0x000000786854723c */ /* 0x040ff00000001854 */
[C---:B------:R-:W-:Y:S01]  /*ad60*/  HMMA.16816.F32 R88, R104.reuse, R122, R88 ;  /* 0x0000007a6858723c */ /* 0x040fe20000001858 */
[----:B------:R-:W3:Y:S03]  /*ad70*/  LDSM.16.MT88.4 R120, [R187+0x3000] ;  /* 0x00300000bb78783b */ /* 0x000ee60000004200 */
[--C-:B-1----:R-:W-:Y:S04]  /*ad80*/  FFMA.FTZ R101, R163, c[0x0][0x2d0], -R158.reuse ;  /* 0x0000b400a3657a23 */ /* 0x102fe8000001089e */
[C---:B----4-:R-:W-:Y:S01]  /*ad90*/  HMMA.16816.F32 R92, R104.reuse, R112, R92 ;  /* 0x00000070685c723c */ /* 0x050fe2000000185c */
[----:B------:R1:W-:Y:S07]  /*ada0*/  MUFU.EX2 R164, R101 ;  /* 0x0000006500a47308 */ /* 0x0003ee0000000800 */
[----:B------:R-:W-:Y:S01]  /*adb0*/  HMMA.16816.F32 R96, R104, R114, R96 ;  /* 0x000000726860723c */ /* 0x000fe20000001860 */
[----:B------:R-:W-:Y:S06]  /*adc0*/  LDSM.16.MT88.4 R112, [R187+0x5000] ;  /* 0x00500000bb70783b */ /* 0x000fec0000004200 */
[----:B--2---:R-:W-:Y:S02]  /*add0*/  F2FP.PACK_AB R104, R178, R179 ;  /* 0x000000b3b268723e */ /* 0x004fe400000000ff */
[----:B------:R-:W-:Y:S03]  /*ade0*/  F2FP.PACK_AB R106, R176, R177 ;  /* 0x000000b1b06a723e */ /* 0x000fe600000000ff */
[----:B-----5:R-:W-:Y:S02]  /*adf0*/  F2FP.PACK_AB R105, R174, R175 ;  /* 0x000000afae69723e */ /* 0x020fe400000000ff */
[----:B------:R-:W-:Y:S01]  /*ae00*/  F2FP.PACK_AB R107, R172, R173 ;  /* 0x000000adac6b723e */ /* 0x000fe200000000ff */
[----:B-1----:R-:W-:Y:S02]  /*ae10*/  FFMA.FTZ R101, R165, c[0x0][0x2d0], -R158 ;  /* 0x0000b400a5657a23 */ /* 0x002fe4000001089e */
[----:B------:R-:W-:Y:S04]  /*ae20*/  LDSM.16.MT88.4 R156, [R187+0x5800] ;  /* 0x00580000bb9c783b */ /* 0x000fe80000004200 */
[C---:B---3--:R-:W-:Y:S01]  /*ae30*/  HMMA.16816.F32 R4, R104.reuse, R108, R4 ;  /* 0x0000006c6804723c */ /* 0x048fe20000001804 */
[----:B------:R1:W-:Y:S07]  /*ae40*/  MUFU.EX2 R163, R101 ;  /* 0x0000006500a37308 */ /* 0x0003ee0000000800 */
[C---:B------:R-:W-:Y:S01]  /*ae50*/  HMMA.16816.F32 R8, R104.reuse, R110, R8 ;  /* 0x0000006e6808723c */ /* 0x040fe20000001808 */
[----:B------:R-:W2:Y:S07]  /*ae60*/  LDSM.16.MT88.4 R108, [R189+0x3000] ;  /* 0x00300000bd6c783b */ /* 0x000eae0000004200 */
[C---:B------:R-:W-:Y:S08]  /*ae70*/  HMMA.16816.F32 R12, R104.reuse, R124, R12 ;  /* 0x0000007c680c723c */ /* 0x040ff0000000180c */
[C---:B------:R-:W-:Y:S01]  /*ae80*/  HMMA.16816.F32 R16, R104.reuse, R126, R16 ;  /* 0x0000007e6810723c */ /* 0x040fe20000001810 */
[----:B------:R-:W-:Y:S03]  /*ae90*/  LDSM.16.MT88.4 R124, [R190+0x1800] ;  /* 0x00180000be7c783b */ /* 0x000fe60000004200 */
[--C-:B-1----:R-:W-:Y:S04]  /*aea0*/  FFMA.FTZ R101, R167, c[0x0][0x2d0], -R102.reuse ;  /* 0x0000b400a7657a23 */ /* 0x102fe80000010866 */
[C---:B------:R-:W-:Y:S01]  /*aeb0*/  HMMA.16816.F32 R20, R104.reuse, R116, R20 ;  /* 0x000000746814723c */ /* 0x040fe20000001814 */
[----:B------:R1:W-:Y:S07]  /*aec0*/  MUFU.EX2 R162, R101 ;  /* 0x0000006500a27308 */ /* 0x0003ee0000000800 */
[C---:B------:R-:W-:Y:S01]  /*aed0*/  HMMA.16816.F32 R24, R104.reuse, R118, R24 ;  /* 0x000000766818723c */ /* 0x040fe20000001818 */
[----:B------:R-:W3:Y:S07]  /*aee0*/  LDSM.16.MT88.4 R116, [R188+0x5000] ;  /* 0x00500000bc74783b */ /* 0x000eee0000004200 */
[C---:B------:R-:W-:Y:S08]  /*aef0*/  HMMA.16816.F32 R28, R104.reuse, R128, R28 ;  /* 0x00000080681c723c */ /* 0x040ff0000000181c */
[C---:B------:R-:W-:Y:S04]  /*af00*/  HMMA.16816.F32 R32, R104.reuse, R130, R32 ;  /* 0x000000826820723c */ /* 0x040fe80000001820 */
[--C-:B-1----:R-:W-:Y:S04]  /*af10*/  FFMA.FTZ R101, R169, c[0x0][0x2d0], -R102.reuse ;  /* 0x0000b400a9657a23 */ /* 0x102fe80000010866 */
[C---:B------:R-:W-:Y:S01]  /*af20*/  HMMA.16816.F32 R36, R104.reuse, R120, R36 ;  /* 0x000000786824723c */ /* 0x040fe20000001824 */
[----:B------:R1:W4:Y:S07]  /*af30*/  MUFU.EX2 R161, R101 ;  /* 0x0000006500a17308 */ /* 0x00032e0000000800 */
[C---:B------:R-:W-:Y:S01]  /*af40*/  HMMA.16816.F32 R40, R104.reuse, R122, R40 ;  /* 0x0000007a6828723c */ /* 0x040fe20000001828 */
[----:B------:R-:W5:Y:S07]  /*af50*/  LDSM.16.MT88.4 R120, [R190+0x5000] ;  /* 0x00500000be78783b */ /* 0x000f6e0000004200 */
[C---:B------:R-:W-:Y:S08]  /*af60*/  HMMA.16816.F32 R44, R104.reuse, R132, R44 ;  /* 0x00000084682c723c */ /* 0x040ff0000000182c */
[C---:B------:R-:W-:Y:S01]  /*af70*/  HMMA.16816.F32 R48, R104.reuse, R134, R48 ;  /* 0x000000866830723c */ /* 0x040fe20000001830 */
[----:B------:R-:W-:Y:S03]  /*af80*/  LDSM.16.MT88.4 R132, [R189+0x1800] ;  /* 0x00180000bd84783b */ /* 0x000fe60000004200 */
[--C-:B-1----:R-:W-:Y:S04]  /*af90*/  FFMA.FTZ R101, R168, c[0x0][0x2d0], -R102.reuse ;  /* 0x0000b400a8657a23 */ /* 0x102fe80000010866 */
[C---:B------:R-:W-:Y:S01]  /*afa0*/  HMMA.16816.F32 R52, R104.reuse, R136, R52 ;  /* 0x000000886834723c */ /* 0x040fe20000001834 */
[----:B------:R1:W-:Y:S06]  /*afb0*/  MUFU.EX2 R160, R101 ;  /* 0x0000006500a07308 */ /* 0x0003ec0000000800 */
[----:B------:R-:W-:Y:S01]  /*afc0*/  F2FP.PACK_AB R136, R166, R171 ;  /* 0x000000aba688723e */ /* 0x000fe200000000ff */
[C---:B------:R-:W-:Y:S04]  /*afd0*/  HMMA.16816.F32 R56, R104.reuse, R138, R56 ;  /* 0x0000008a6838723c */ /* 0x040fe80000001838 */
[----:B----4-:R-:W-:Y:S03]  /*afe0*/  F2FP.PACK_AB R137, R161, R162 ;  /* 0x000000a2a189723e */ /* 0x010fe600000000ff */
[----:B------:R-:W-:Y:S01]  /*aff0*/  F2FP.PACK_AB R138, R163, R164 ;  /* 0x000000a4a38a723e */ /* 0x000fe200000000ff */
[C---:B--2---:R-:W-:Y:S08]  /*b000*/  HMMA.16816.F32 R60, R104.reuse, R108, R60 ;  /* 0x0000006c683c723c */ /* 0x044ff0000000183c */
[C---:B------:R-:W-:Y:S01]  /*b010*/  HMMA.16816.F32 R64, R104.reuse, R110, R64 ;  /* 0x0000006e6840723c */ /* 0x040fe20000001840 */
[----:B------:R-:W2:Y:S03]  /*b020*/  LDSM.16.MT88.4 R108, [R189+0x5000] ;  /* 0x00500000bd6c783b */ /* 0x000ea60000004200 */
[----:B-1----:R-:W-:Y:S01]  /*b030*/  FFMA.FTZ R101, R170, c[0x0][0x2d0], -R102 ;  /* 0x0000b400aa657a23 */ /* 0x002fe20000010866 */
[-C--:B------:R-:W-:Y:S03]  /*b040*/  MOV R102, R3.reuse ;  /* 0x0000000300667202 */ /* 0x080fe60000000f00 */
[C---:B------:R-:W-:Y:S02]  /*b050*/  HMMA.16816.F32 R68, R104.reuse, R112, R68 ;  /* 0x000000706844723c */ /* 0x040fe40000001844 */
[----:B------:R-:W1:Y:S06]  /*b060*/  MUFU.EX2 R101, R101 ;  /* 0x0000006500657308 */ /* 0x000e6c0000000800 */
[C---:B------:R-:W-:Y:S01]  /*b070*/  HMMA.16816.F32 R72, R104.reuse, R114, R72 ;  /* 0x000000726848723c */ /* 0x040fe20000001848 */
[----:B------:R-:W4:Y:S07]  /*b080*/  LDSM.16.MT88.4 R112, [R187+0x1800] ;  /* 0x00180000bb70783b */ /* 0x000f2e0000004200 */
[C---:B---3--:R-:W-:Y:S08]  /*b090*/  HMMA.16816.F32 R76, R104.reuse, R116, R76 ;  /* 0x00000074684c723c */ /* 0x048ff0000000184c */
[C---:B------:R-:W-:Y:S01]  /*b0a0*/  HMMA.16816.F32 R80, R104.reuse, R118, R80 ;  /* 0x000000766850723c */ /* 0x040fe20000001850 */
[----:B------:R-:W3:Y:S03]  /*b0b0*/  LDSM.16.MT88.4 R116, [R188+0x1800] ;  /* 0x00180000bc74783b */ /* 0x000ee60000004200 */
[----:B-1----:R-:W-:Y:S04]  /*b0c0*/  F2FP.PACK_AB R139, R101, R160 ;  /* 0x000000a0658b723e */ /* 0x002fe800000000ff */
[C---:B-----5:R-:W-:Y:S08]  /*b0d0*/  HMMA.16816.F32 R84, R104.reuse, R120, R84 ;  /* 0x000000786854723c */ /* 0x060ff00000001854 */
[C---:B------:R-:W-:Y:S08]  /*b0e0*/  HMMA.16816.F32 R88, R104.reuse, R122, R88 ;  /* 0x0000007a6858723c */ /* 0x040ff00000001858 */
[C---:B--2---:R-:W-:Y:S08]  /*b0f0*/  HMMA.16816.F32 R92, R104.reuse, R108, R92 ;  /* 0x0000006c685c723c */ /* 0x044ff0000000185c */
[----:B------:R-:W-:Y:S08]  /*b100*/  HMMA.16816.F32 R96, R104, R110, R96 ;  /* 0x0000006e6860723c */ /* 0x000ff00000001860 */
[C---:B----4-:R-:W-:Y:S01]  /*b110*/  HMMA.16816.F32 R104, R136.reuse, R112, R4 ;  /* 0x000000708868723c */ /* 0x050fe20000001804 */
[----:B------:R-:W1:Y:S07]  /*b120*/  LDSM.16.MT88.4 R4, [R188+0x5800] ;  /* 0x00580000bc04783b */ /* 0x000e6e0000004200 */
[C---:B------:R-:W-:Y:S01]  /*b130*/  HMMA.16816.F32 R108, R136.reuse, R114, R8 ;  /* 0x00000072886c723c */ /* 0x040fe20000001808 */
[----:B------:R-:W2:Y:S07]  /*b140*/  LDSM.16.MT88.4 R8, [R190+0x5800] ;  /* 0x00580000be08783b */ /* 0x000eae0000004200 */
[C---:B---3--:R-:W-:Y:S01]  /*b150*/  HMMA.16816.F32 R112, R136.reuse, R116, R12 ;  /* 0x000000748870723c */ /* 0x048fe2000000180c */
[----:B------:R-:W3:Y:S07]  /*b160*/  LDSM.16.MT88.4 R12, [R189+0x5800] ;  /* 0x00580000bd0c783b */ /* 0x000eee0000004200 */
        /* <DEDUP_REMOVED lines=44> */
[----:B------:R-:W-:Y:S01]  /*b430*/  MOV R8, R3 ;  /* 0x0000000300087202 */ /* 0x000fe20000000f00 */
[C---:B------:R-:W-:Y:S04]  /*b440*/  HMMA.16816.F32 R88, R136.reuse, R10, R88 ;  /* 0x0000000a8858723c */ /* 0x040fe80000001858 */
[----:B------:R-:W-:Y:S02]  /*b450*/  FADD.FTZ R4, R164, R2 ;  /* 0x00000002a4047221 */ /* 0x000fe40000010000 */
[----:B------:R-:W-:Y:S01]  /*b460*/  FADD.FTZ R2, R160, R0 ;  /* 0x00000000a0027221 */ /* 0x000fe20000010000 */
[----:B------:R-:W-:Y:S01]  /*b470*/  IADD3 R0, R204, -0x1, RZ ;  /* 0xffffffffcc007810 */ /* 0x000fe20007ffe0ff */
[C---:B---3--:R-:W-:Y:S04]  /*b480*/  HMMA.16816.F32 R92, R136.reuse, R12, R92 ;  /* 0x0000000c885c723c */ /* 0x048fe8000000185c */
[----:B------:R-:W-:Y:S01]  /*b490*/  FADD.FTZ R214, R163, R4 ;  /* 0x00000004a3d67221 */ /* 0x000fe20000010000 */
[----:B------:R-:W-:Y:S01]  /*b4a0*/  MOV R204, R0 ;  /* 0x0000000000cc7202 */ /* 0x000fe20000000f00 */
[----:B------:R-:W-:Y:S01]  /*b4b0*/  FADD.FTZ R215, R101, R2 ;  /* 0x0000000265d77221 */ /* 0x000fe20000010000 */
[----:B------:R-:W-:Y:S01]  /*b4c0*/  MOV R101, R100 ;  /* 0x0000006400657202 */ /* 0x000fe20000000f00 */
[----:B------:R-:W-:Y:S01]  /*b4d0*/  HMMA.16816.F32 R96, R136, R14, R96 ;  /* 0x0000000e8860723c */ /* 0x000fe20000001860 */
[----:B------:R-:W-:Y:S07]  /*b4e0*/  @!UPT UIADD3 URZ, URZ, URZ, URZ ;  /* 0x0000003f3f3ff290 */ /* 0x000fee000fffe03f */
[----:B------:R-:W-:-:S11]  /*b4f0*/  @P0 BRA `(.L_x_511) ;  /* 0xffffcf5000000947 */ /* 0x000fd6000383ffff */
.L_x_504:
[----:B------:R-:W-:Y:S05]  /*b500*/  BRA.DIV ~URZ, `(.L_x_512) ;  /* 0x000041927f007947 */ /* 0x000fea000b800000 */
[----:B------:R1:W2:Y:S02]  /*b510*/  SHFL.BFLY PT, R5, R214, 0x2, 0x1f ;  /* 0x0c401f00d6057f89 */ /* 0x0002a400000e0000 */
.L_x_564:
[----:B--2---:R-:W-:Y:S01]  /*b520*/  FADD.FTZ R5, R5, R214 ;  /* 0x000000d605057221 */ /* 0x004fe20000010000 */
[----:B------:R-:W-:Y:S05]  /*b530*/  BRA.DIV ~URZ, `(.L_x_513) ;  /* 0x000041c27f007947 */ /* 0x000fea000b800000 */
[----:B------:R-:W2:Y:S04]  /*b540*/  SHFL.BFLY PT, R4, R215, 0x2, 0x1f ;  /* 0x0c401f00d7047f89 */ /* 0x000ea800000e0000 */
[----:B------:R-:W3:Y:S01]  /*b550*/  SHFL.BFLY PT, R0, R5, 0x1, 0x1f ;  /* 0x0c201f0005007f89 */ /* 0x000ee200000e0000 */
[----:B--2---:R-:W-:-:S02]  /*b560*/  FADD.FTZ R4, R4, R215 ;  /* 0x000000d704047221 */ /* 0x004fc40000010000 */
[----:B---3--:R-:W-:-:S03]  /*b570*/  FADD.FTZ R5, R5, R0 ;  /* 0x0000000005057221 */ /* 0x008fc60000010000 */
[----:B------:R2:W3:Y:S04]  /*b580*/  SHFL.BFLY PT, R3, R4, 0x1, 0x1f ;  /* 0x0c201f0004037f89 */ /* 0x0004e800000e0000 */
.L_x_565:
[----:B------:R-:W-:Y:S01]  /*b590*/  FSETP.NE.FTZ.AND P1, PT, R5, RZ, PT ;  /* 0x000000ff0500720b */ /* 0x000fe20003f35000 */
[----:B---3--:R-:W-:Y:S01]  /*b5a0*/  FADD.FTZ R3, R3, R4 ;  /* 0x0000000403037221 */ /* 0x008fe20000010000 */
[----:B------:R-:W-:Y:S02]  /*b5b0*/  MOV R2, RZ ;  /* 0x000000ff00027202 */ /* 0x000fe40000000f00 */
[----:B------:R-:W-:Y:S02]  /*b5c0*/  MOV R0, RZ ;  /* 0x000000ff00007202 */ /* 0x000fe40000000f00 */
[----:B------:R-:W-:Y:S02]  /*b5d0*/  FSETP.NE.FTZ.AND P0, PT, R3, RZ, PT ;  /* 0x000000ff0300720b */ /* 0x000fe40003f15000 */
[----:B------:R-:W-:-:S05]  /*b5e0*/  MOV R136, 0xff800000 ;  /* 0xff80000000887802 */ /* 0x000fca0000000f00 */
[----:B------:R-:W3:Y:S01]  /*b5f0*/  @P1 MUFU.RCP R2, R5 ;  /* 0x0000000500021308 */ /* 0x000ee20000001000 */
[----:B--2---:R-:W-:-:S05]  /*b600*/  @P1 MOV R4, 0x3f317218 ;  /* 0x3f31721800041802 */ /* 0x004fca0000000f00 */
[----:B------:R-:W-:Y:S02]  /*b610*/  @P1 FMUL.FTZ R4, R4, c[0x0][0x2d0] ;  /* 0x0000b40004041a20 */ /* 0x000fe40000410000 */
[----:B------:R-:W2:Y:S01]  /*b620*/  @P1 MUFU.LG2 R5, R5 ;  /* 0x0000000500051308 */ /* 0x000ea20000000c00 */
[----:B---3--:R-:W-:-:S07]  /*b630*/  FMUL.FTZ R34, R2, R133 ;  /* 0x0000008502227220 */ /* 0x008fce0000410000 */
[----:B------:R-:W3:Y:S01]  /*b640*/  @P0 MUFU.RCP R0, R3 ;  /* 0x0000000300000308 */ /* 0x000ee20000001000 */
        /* <DEDUP_REMOVED lines=15> */
[C---:B------:R-:W-:Y:S01]  /*b740*/  FMUL.FTZ R101, R2.reuse, R36 ;  /* 0x0000002402657220 */ /* 0x040fe20000410000 */
[----:B------:R-:W-:Y:S01]  /*b750*/  MOV R36, 0x1 ;  /* 0x0000000100247802 */ /* 0x000fe20000000f00 */
[C---:B------:R-:W-:Y:S02]  /*b760*/  FMUL.FTZ R32, R2.reuse, R37 ;  /* 0x0000002502207220 */ /* 0x040fe40000410000 */
[----:B------:R-:W-:-:S02]  /*b770*/  FMUL.FTZ R102, R2, R40 ;  /* 0x0000002802667220 */ /* 0x000fc40000410000 */
[C---:B------:R-:W-:Y:S02]  /*b780*/  FMUL.FTZ R30, R2.reuse, R41 ;  /* 0x00000029021e7220 */ /* 0x040fe40000410000 */
[C---:B------:R-:W-:Y:S02]  /*b790*/  FMUL.FTZ R103, R2.reuse, R44 ;  /* 0x0000002c02677220 */ /* 0x040fe40000410000 */
[C---:B------:R-:W-:Y:S02]  /*b7a0*/  FMUL.FTZ R28, R2.reuse, R45 ;  /* 0x0000002d021c7220 */ /* 0x040fe40000410000 */
[C---:B------:R-:W-:Y:S02]  /*b7b0*/  FMUL.FTZ R133, R2.reuse, R48 ;  /* 0x0000003002857220 */ /* 0x040fe40000410000 */
[C---:B------:R-:W-:Y:S01]  /*b7c0*/  FMUL.FTZ R26, R2.reuse, R49 ;  /* 0x00000031021a7220 */ /* 0x040fe20000410000 */
[----:B------:R-:W-:Y:S01]  /*b7d0*/  MOV R49, 0xff800000 ;  /* 0xff80000000317802 */ /* 0x000fe20000000f00 */
        /* <DEDUP_REMOVED lines=23> */
[----:B------:R-:W-:Y:S02]  /*b950*/  FMUL.FTZ R97, R2, R97 ;  /* 0x0000006102617220 */ /* 0x000fe40000410000 */
[----:B------:R4:W5:Y:S01]  /*b960*/  @P0 MUFU.LG2 R2, R3 ;  /* 0x0000000300020308 */ /* 0x0009620000000c00 */
[----:B--2---:R-:W-:-:S02]  /*b970*/  @P1 FMUL.FTZ R5, R5, 0.69314718246459960938 ;  /* 0x3f31721805051820 */ /* 0x004fc40000410000 */
[----:B---3--:R-:W-:Y:S02]  /*b980*/  FMUL.FTZ R106, R0, R106 ;  /* 0x0000006a006a7220 */ /* 0x008fe40000410000 */
[----:B------:R-:W-:Y:S02]  /*b990*/  @P1 FFMA.FTZ R136, R4, R100, R5 ;  /* 0x0000006404881223 */ /* 0x000fe40000010005 */
[C---:B------:R-:W-:Y:S02]  /*b9a0*/  FMUL.FTZ R107, R0.reuse, R107 ;  /* 0x0000006b006b7220 */ /* 0x040fe40000410000 */
[C---:B------:R-:W-:Y:S02]  /*b9b0*/  FMUL.FTZ R110, R0.reuse, R110 ;  /* 0x0000006e006e7220 */ /* 0x040fe40000410000 */
[C---:B------:R-:W-:Y:S02]  /*b9c0*/  FMUL.FTZ R45, R0.reuse, R111 ;  /* 0x0000006f002d7220 */ /* 0x040fe40000410000 */
[----:B------:R-:W-:-:S02]  /*b9d0*/  FMUL.FTZ R114, R0, R114 ;  /* 0x0000007200727220 */ /* 0x000fc40000410000 */
[----:B------:R-:W-:Y:S01]  /*b9e0*/  FMUL.FTZ R115, R0, R115 ;  /* 0x0000007300737220 */ /* 0x000fe20000410000 */
[----:B----4-:R-:W-:Y:S01]  /*b9f0*/  @P0 MOV R3, 0x3f317218 ;  /* 0x3f31721800030802 */ /* 0x010fe20000000f00 */
[----:B-----5:R-:W-:Y:S02]  /*ba00*/  @P0 FMUL.FTZ R2, R2, 0.69314718246459960938 ;  /* 0x3f31721802020820 */ /* 0x020fe40000410000 */
[C---:B------:R-:W-:Y:S02]  /*ba10*/  FMUL.FTZ R118, R0.reuse, R118 ;  /* 0x0000007600767220 */ /* 0x040fe40000410000 */
[----:B------:R-:W-:Y:S02]  /*ba20*/  @P0 FMUL.FTZ R3, R3, c[0x0][0x2d0] ;  /* 0x0000b40003030a20 */ /* 0x000fe40000410000 */
        /* <DEDUP_REMOVED lines=40> */
[----:B------:R-:W-:Y:S01]  /*bcb0*/  FMUL.FTZ R99, R0, R99 ;  /* 0x0000006300637220 */ /* 0x000fe20000410000 */
[----:B------:R-:W-:Y:S01]  /*bcc0*/  PRMT R0, R36, 0x7610, R0 ;  /* 0x0000761024007816 */ /* 0x000fe20000000000 */
[----:B------:R-:W-:Y:S02]  /*bcd0*/  @P0 FFMA.FTZ R49, R3, R8, R2 ;  /* 0x0000000803310223 */ /* 0x000fe40000010002 */
.L_x_473:
[----:B------:R2:W5:Y:S01]  /*bce0*/  LDL R36, [R1] ;  /* 0x0000000001247983 */ /* 0x0005620000100800 */
[----:B------:R-:W-:Y:S03]  /*bcf0*/  BSSY B0, `(.L_x_514) ;  /* 0x0000012000007945 */ /* 0x000fe60003800000 */
[----:B------:R-:W3:Y:S02]  /*bd00*/  S2R R53, SR_TID.X ;  /* 0x0000000000357919 */ /* 0x000ee40000002100 */
[----:B---3--:R-:W-:-:S13]  /*bd10*/  LOP3.LUT P6, RZ, R53, 0xff, RZ, 0xc0, !PT ;  /* 0x000000ff35ff7812 */ /* 0x008fda00078cc0ff */
[----:B------:R-:W-:Y:S05]  /*bd20*/  @P6 BRA `(.L_x_515) ;  /* 0x000000e000006947 */ /* 0x000fea0003800000 */
[----:B--2---:R-:W2:Y:S01]  /*bd30*/  S2R R8, SR_LANEID ;  /* 0x0000000000087919 */ /* 0x004ea20000000000 */
[----:B------:R-:W-:Y:S01]  /*bd40*/  VOTEU.ANY UR4, UPT, PT ;  /* 0x0000000000047886 */ /* 0x000fe200038e0100 */
[----:B------:R-:W-:Y:S01]  /*bd50*/  IMAD.MOV.U32 R38, RZ, RZ, c[0x0][0x580] ;  /* 0x00016000ff267624 */ /* 0x000fe200078e00ff */
[----:B------:R-:W2:Y:S01]  /*bd60*/  FLO.U32 R3, UR4 ;  /* 0x0000000400037d00 */ /* 0x000ea200080e0000 */
[----:B------:R-:W-:-:S07]  /*bd70*/  IMAD.MOV.U32 R39, RZ, RZ, c[0x0][0x584] ;  /* 0x00016100ff277624 */ /* 0x000fce00078e00ff */
[----:B------:R-:W3:Y:S01]  /*bd80*/  POPC R2, UR4 ;  /* 0x0000000400027d09 */ /* 0x000ee20008000000 */
[----:B--2---:R-:W-:-:S13]  /*bd90*/  ISETP.EQ.U32.AND P0, PT, R3, R8, PT ;  /* 0x000000080300720c */ /* 0x004fda0003f02070 */
[----:B---3--:R-:W2:Y:S04]  /*bda0*/  @P0 ATOMG.E.ADD.STRONG.GPU PT, R2, [R38.64], R2 ;  /* 0x00000002260209a8 */ /* 0x008ea800081ee1c6 */
[----:B------:R-:W3:Y:S04]  /*bdb0*/  S2R R8, SR_LTMASK ;  /* 0x0000000000087919 */ /* 0x000ee80000003900 */
[----:B--2---:R3:W2:Y:S02]  /*bdc0*/  SHFL.IDX PT, R3, R2, R3, 0x1f ;  /* 0x00001f0302037589 */ /* 0x0046a400000e0000 */
[----:B---3--:R-:W-:-:S06]  /*bdd0*/  LOP3.LUT R2, R8, UR4, RZ, 0xc0, !PT ;  /* 0x0000000408027c12 */ /* 0x008fcc000f8ec0ff */
[----:B------:R-:W2:Y:S02]  /*bde0*/  POPC R2, R2 ;  /* 0x0000000200027309 */ /* 0x000ea40000000000 */
[----:B--2--5:R-:W-:-:S05]  /*bdf0*/  IADD3 R36, R3, c[0x0][0xc], R2 ;  /* 0x0000030003247a10 */ /* 0x024fca0007ffe002 */
[----:B------:R2:W-:Y:S02]  /*be00*/  STL [R1], R36 ;  /* 0x0000002401007387 */ /* 0x0005e40000100800 */
.L_x_515:
[----:B--2---:R-:W-:Y:S05]  /*be10*/  BSYNC B0 ;  /* 0x0000000000007941 */ /* 0x004fea0003800000 */
.L_x_514:
[----:B------:R-:W-:Y:S01]  /*be20*/  PRMT R0, R0, 0x9910, RZ ;  /* 0x0000991000007816 */ /* 0x000fe200000000ff */
[----:B------:R-:W-:Y:S01]  /*be30*/  BSSY B1, `(.L_x_516) ;  /* 0x00001bc000017945 */ /* 0x000fe20003800000 */
[----:B-----5:R-:W-:Y:S02]  /*be40*/  IMAD.MOV.U32 R65, RZ, RZ, R36 ;  /* 0x000000ffff417224 */ /* 0x020fe400078e0024 */
[----:B------:R-:W-:-:S13]  /*be50*/  ISETP.NE.AND P0, PT, R0, RZ, PT ;  /* 0x000000ff0000720c */ /* 0x000fda0003f05270 */
[----:B------:R-:W-:Y:S05]  /*be60*/  @!P0 BRA `(.L_x_517) ;  /* 0x0000119000008947 */ /* 0x000fea0003800000 */
[----:B------:R-:W2:Y:S04]  /*be70*/  LDL R69, [R1+0x4] ;  /* 0x0000040001457983 */ /* 0x000ea80000100800 */
[----:B------:R-:W3:Y:S04]  /*be80*/  LDL R67, [R1+0x8] ;  /* 0x0000080001437983 */ /* 0x000ee80000100800 */
[----:B------:R-:W4:Y:S04]  /*be90*/  LDL R63, [R1+0x10] ;  /* 0x00001000013f7983 */ /* 0x000f280000100800 */
[----:B------:R-:W5:Y:S04]  /*bea0*/  LDL R61, [R1+0xc] ;  /* 0x00000c00013d7983 */ /* 0x000f680000100800 */
[----:B------:R-:W4:Y:S04]  /*beb0*/  LDL R59, [R1+0x20] ;  /* 0x00002000013b7983 */ /* 0x000f280000100800 */
[----:B------:R-:W5:Y:S04]  /*bec0*/  LDL R57, [R1+0x18] ;  /* 0x0000180001397983 */ /* 0x000f680000100800 */
[----:B------:R-:W5:Y:S04]  /*bed0*/  LDL R55, [R1+0x1c] ;  /* 0x00001c0001377983 */ /* 0x000f680000100800 */
[----:B------:R-:W5:Y:S01]  /*bee0*/  LDL R51, [R1+0x14] ;  /* 0x0000140001337983 */ /* 0x000f620000100800 */
[----:B------:R-:W-:Y:S01]  /*bef0*/  WARPSYNC 0xffffffff ;  /* 0xffffffff00007948 */ /* 0x000fe20003800000 */
[----:B------:R-:W-:-:S02]  /*bf00*/  F2FP.PACK_AB R48, R105, R104 ;  /* 0x000000686930723e */ /* 0x000fc400000000ff */
[----:B------:R-:W-:Y:S01]  /*bf10*/  BAR.SYNC.DEFER_BLOCKING 0x1, 0x100 ;  /* 0x0044000000007b1d */ /* 0x000fe20000010000 */
        /* <DEDUP_REMOVED lines=46> */
[----:B------:R-:W-:Y:S01]  /*c200*/  F2FP.PACK_AB R0, R99, R98 ;  /* 0x000000626300723e */ /* 0x000fe200000000ff */
[----:B--2---:R2:W-:Y:S04]  /*c210*/  STS [R69], R48 ;  /* 0x0000003045007388 */ /* 0x0045e80000000800 */
[----:B------:R2:W-:Y:S04]  /*c220*/  STS [R69+0x400], R47 ;  /* 0x0004002f45007388 */ /* 0x0005e80000000800 */
[----:B---3--:R2:W-:Y:S04]  /*c230*/  STS [R67], R46 ;  /* 0x0000002e43007388 */ /* 0x0085e80000000800 */
[----:B------:R2:W-:Y:S04]  /*c240*/  STS [R67+0x400], R45 ;  /* 0x0004002d43007388 */ /* 0x0005e80000000800 */
[----:B----4-:R2:W-:Y:S04]  /*c250*/  STS [R63], R44 ;  /* 0x0000002c3f007388 */ /* 0x0105e80000000800 */
[----:B------:R2:W-:Y:S04]  /*c260*/  STS [R63+0x400], R43 ;  /* 0x0004002b3f007388 */ /* 0x0005e80000000800 */
[----:B-----5:R2:W-:Y:S04]  /*c270*/  STS [R61], R42 ;  /* 0x0000002a3d007388 */ /* 0x0205e80000000800 */
[----:B------:R2:W-:Y:S04]  /*c280*/  STS [R61+0x400], R41 ;  /* 0x000400293d007388 */ /* 0x0005e80000000800 */
[----:B------:R2:W-:Y:S04]  /*c290*/  STS [R59], R40 ;  /* 0x000000283b007388 */ /* 0x0005e80000000800 */
[----:B------:R2:W-:Y:S04]  /*c2a0*/  STS [R59+0x400], R39 ;  /* 0x000400273b007388 */ /* 0x0005e80000000800 */
[----:B------:R2:W-:Y:S04]  /*c2b0*/  STS [R57], R38 ;  /* 0x0000002639007388 */ /* 0x0005e80000000800 */
[----:B------:R2:W-:Y:S04]  /*c2c0*/  STS [R57+0x400], R37 ;  /* 0x0004002539007388 */ /* 0x0005e80000000800 */
[----:B------:R2:W-:Y:S04]  /*c2d0*/  STS [R55], R36 ;  /* 0x0000002437007388 */ /* 0x0005e80000000800 */
[----:B------:R2:W-:Y:S04]  /*c2e0*/  STS [R55+0x400], R35 ;  /* 0x0004002337007388 */ /* 0x0005e80000000800 */
[----:B------:R2:W-:Y:S04]  /*c2f0*/  STS [R51], R34 ;  /* 0x0000002233007388 */ /* 0x0005e80000000800 */
        /* <DEDUP_REMOVED lines=33> */
[----:B------:R-:W-:Y:S06]  /*c510*/  BAR.SYNC.DEFER_BLOCKING 0x1, 0x100 ;  /* 0x0044000000007b1d */ /* 0x000fec0000010000 */
[----:B------:R-:W-:Y:S05]  /*c520*/  BRA.CONV ~URZ, `(.L_x_518) ;  /* 0x000000837f007947 */ /* 0x000fea000b800000 */
[----:B--2---:R-:W-:Y:S01]  /*c530*/  SHF.R.S32.HI R51, RZ, 0x1f, R53 ;  /* 0x0000001fff337819 */ /* 0x004fe20000011435 */
[----:B------:R-:W-:Y:S01]  /*c540*/  IMAD.MOV.U32 R171, RZ, RZ, RZ ;  /* 0x000000ffffab7224 */ /* 0x000fe200078e00ff */
[----:B------:R-:W-:Y:S01]  /*c550*/  MOV R2, 0xc5b0 ;  /* 0x0000c5b000027802 */ /* 0x000fe20000000f00 */
[----:B------:R-:W-:Y:S01]  /*c560*/  IMAD.MOV.U32 R3, RZ, RZ, 0x1f ;  /* 0x0000001fff037424 */ /* 0x000fe200078e00ff */
[----:B------:R-:W-:-:S04]  /*c570*/  LEA.HI R51, R51, R53, RZ, 0x7 ;  /* 0x0000003533337211 */ /* 0x000fc800078f38ff */
[----:B------:R-:W-:-:S05]  /*c580*/  SHF.R.S32.HI R51, RZ, 0x7, R51 ;  /* 0x00000007ff337819 */ /* 0x000fca0000011433 */
[----:B------:R-:W-:Y:S02]  /*c590*/  IMAD.MOV.U32 R7, RZ, RZ, R51 ;  /* 0x000000ffff077224 */ /* 0x000fe400078e0033 */
[----:B-1----:R-:W-:Y:S05]  /*c5a0*/  CALL.REL.NOINC `($__internal_1_$__cuda_sm70_shflsync_idx_p) ;  /* 0x0000367000007944 */ /* 0x002fea0003c00000 */
.L_x_518:
[----:B--2---:R-:W2:Y:S01]  /*c5b0*/  LDL R13, [R1+0x28] ;  /* 0x00002800010d7983 */ /* 0x004ea20000100800 */
[----:B------:R-:W-:Y:S01]  /*c5c0*/  IMAD.MOV.U32 R0, RZ, RZ, 0x1 ;  /* 0x00000001ff007424 */ /* 0x000fe200078e00ff */
[----:B------:R-:W-:Y:S01]  /*c5d0*/  SHF.R.S32.HI R8, RZ, 0x1f, R231 ;  /* 0x0000001fff087819 */ /* 0x000fe200000114e7 */
[C---:B------:R-:W-:Y:S01]  /*c5e0*/  IMAD.WIDE.U32 R2, R231.reuse, c[0x0][0x490], RZ ;  /* 0x00012400e7027a25 */ /* 0x040fe200078e00ff */
[-C--:B------:R-:W-:Y:S01]  /*c5f0*/  IADD3 R4, R232, R228.reuse, RZ ;  /* 0x000000e4e8047210 */ /* 0x080fe20007ffe0ff */
[----:B------:R-:W3:Y:S01]  /*c600*/  S2R R15, SR_TID.X ;  /* 0x00000000000f7919 */ /* 0x000ee20000002100 */
[----:B------:R-:W-:Y:S01]  /*c610*/  ISETP.NE.AND P1, PT, R0, c[0x0][0x4e8], PT ;  /* 0x00013a0000007a0c */ /* 0x000fe20003f25270 */
[----:B------:R-:W-:Y:S01]  /*c620*/  IMAD R5, R8, c[0x0][0x490], RZ ;  /* 0x0001240008057a24 */ /* 0x000fe200078e02ff */
[----:B------:R-:W-:Y:S01]  /*c630*/  SHF.R.S32.HI R11, RZ, 0x1f, R230 ;  /* 0x0000001fff0b7819 */ /* 0x000fe200000114e6 */
[----:B------:R-:W-:Y:S01]  /*c640*/  IMAD.MOV.U32 R0, RZ, RZ, R4 ;  /* 0x000000ffff007224 */ /* 0x000fe200078e0004 */
[----:B------:R-:W-:Y:S01]  /*c650*/  IADD3 R10, R216, R228, RZ ;  /* 0x000000e4d80a7210 */ /* 0x000fe20007ffe0ff */
[----:B------:R-:W-:Y:S01]  /*c660*/  IMAD R5, R231, c[0x0][0x494], R5 ;  /* 0x00012500e7057a24 */ /* 0x000fe200078e0205 */
[----:B------:R-:W-:Y:S01]  /*c670*/  ULDC UR5, c[0x0][0x4e8] ;  /* 0x00013a0000057ab9 */ /* 0x000fe20000000800 */
[----:B------:R-:W-:Y:S01]  /*c680*/  IMAD R9, R11, c[0x0][0x498], RZ ;  /* 0x000126000b097a24 */ /* 0x000fe200078e02ff */
[----:B------:R-:W-:Y:S01]  /*c690*/  ULDC UR4, c[0x0][0x388] ;  /* 0x0000e20000047ab9 */ /* 0x000fe20000000800 */
[----:B------:R-:W-:Y:S01]  /*c6a0*/  IMAD R8, R8, c[0x0][0x3e8], RZ ;  /* 0x0000fa0008087a24 */ /* 0x000fe200078e02ff */
[----:B------:R-:W-:Y:S01]  /*c6b0*/  IADD3 R3, R3, R5, RZ ;  /* 0x0000000503037210 */ /* 0x000fe20007ffe0ff */
[----:B------:R-:W-:Y:S01]  /*c6c0*/  UIMAD UR4, UR5, UR4, URZ ;  /* 0x00000004050472a4 */ /* 0x000fe2000f8e023f */
[----:B------:R-:W-:Y:S01]  /*c6d0*/  BSSY B0, `(.L_x_519) ;  /* 0x0000059000007945 */ /* 0x000fe20003800000 */
[----:B------:R-:W-:-:S04]  /*c6e0*/  @P1 IMAD.HI.U32 R6, R4, c[0x0][0x4ec], RZ ;  /* 0x00013b0004061a27 */ /* 0x000fc800078e00ff */
[----:B------:R-:W-:Y:S01]  /*c6f0*/  IMAD R8, R231, c[0x0][0x3ec], R8 ;  /* 0x0000fb00e7087a24 */ /* 0x000fe200078e0208 */
[----:B------:R-:W-:Y:S01]  /*c700*/  @P1 SHF.R.U32.HI R0, RZ, c[0x0][0x4f0], R6 ;  /* 0x00013c00ff001a19 */ /* 0x000fe20000011606 */
[----:B------:R-:W-:-:S04]  /*c710*/  IMAD.WIDE.U32 R6, R230, c[0x0][0x498], R2 ;  /* 0x00012600e6067a25 */ /* 0x000fc800078e0002 */
[----:B------:R-:W-:Y:S01]  /*c720*/  IMAD.MOV R5, RZ, RZ, -R0 ;  /* 0x000000ffff057224 */ /* 0x000fe200078e0a00 */
[----:B---3--:R-:W-:Y:S01]  /*c730*/  SHF.R.S32.HI R14, RZ, 0x1f, R15 ;  /* 0x0000001fff0e7819 */ /* 0x008fe2000001140f */
[----:B------:R-:W-:Y:S02]  /*c740*/  IMAD R3, R230, c[0x0][0x49c], R9 ;  /* 0x00012700e6037a24 */ /* 0x000fe400078e0209 */
[----:B------:R-:W-:Y:S01]  /*c750*/  IMAD R2, R5, c[0x0][0x4e8], R4 ;  /* 0x00013a0005027a24 */ /* 0x000fe200078e0204 */
[----:B------:R-:W-:Y:S02]  /*c760*/  SHF.R.S32.HI R5, RZ, 0x1f, R0 ;  /* 0x0000001fff057819 */ /* 0x000fe40000011400 */
[----:B------:R-:W-:Y:S02]  /*c770*/  IADD3 R4, P0, R0, R6, RZ ;  /* 0x0000000600047210 */ /* 0x000fe40007f1e0ff */
[----:B------:R-:W-:Y:S02]  /*c780*/  SHF.R.S32.HI R0, RZ, 0x1f, R2 ;  /* 0x0000001fff007819 */ /* 0x000fe40000011402 */
[----:B------:R-:W-:Y:S01]  /*c790*/  IADD3.X R5, R5, R7, R3, P0, !PT ;  /* 0x0000000705057210 */ /* 0x000fe200007fe403 */
[----:B------:R-:W-:Y:S01]  /*c7a0*/  IMAD.WIDE.U32 R6, R231, c[0x0][0x3e8], RZ ;  /* 0x0000fa00e7067a25 */ /* 0x000fe200078e00ff */
[----:B------:R-:W-:-:S03]  /*c7b0*/  LEA.HI R14, R14, R15, RZ, 0x5 ;  /* 0x0000000f0e0e7211 */ /* 0x000fc600078f28ff */
[----:B------:R-:W-:Y:S01]  /*c7c0*/  IMAD R0, R0, c[0x0][0x488], RZ ;  /* 0x0001220000007a24 */ /* 0x000fe200078e02ff */
[----:B------:R-:W-:Y:S01]  /*c7d0*/  IADD3 R3, R7, R8, RZ ;  /* 0x0000000807037210 */ /* 0x000fe20007ffe0ff */
[----:B------:R-:W-:Y:S01]  /*c7e0*/  IMAD.WIDE.U32 R4, R2, c[0x0][0x488], R4 ;  /* 0x0001220002047a25 */ /* 0x000fe200078e0004 */
[----:B------:R-:W-:-:S03]  /*c7f0*/  LOP3.LUT R14, R14, 0xffffffe0, RZ, 0xc0, !PT ;  /* 0xffffffe00e0e7812 */ /* 0x000fc600078ec0ff */
[----:B------:R-:W-:Y:S01]  /*c800*/  IMAD R9, R2, c[0x0][0x48c], R0 ;  /* 0x0001230002097a24 */ /* 0x000fe200078e0200 */
[----:B------:R-:W-:Y:S01]  /*c810*/  LEA R8, P0, R4, c[0x0][0x450], 0x2 ;  /* 0x0001140004087a11 */ /* 0x000fe200078010ff */
[----:B------:R-:W-:Y:S01]  /*c820*/  @P1 IMAD.HI.U32 R2, R10, c[0x0][0x4ec], RZ ;  /* 0x00013b000a021a27 */ /* 0x000fe200078e00ff */
[----:B------:R-:W-:Y:S02]  /*c830*/  IADD3 R14, -R14, R15, RZ ;  /* 0x0000000f0e0e7210 */ /* 0x000fe40007ffe1ff */
[----:B------:R-:W-:Y:S01]  /*c840*/  SHF.R.S32.HI R15, RZ, 0x1f, R206 ;  /* 0x0000001fff0f7819 */ /* 0x000fe200000114ce */
[----:B------:R-:W-:Y:S02]  /*c850*/  IMAD.IADD R5, R5, 0x1, R9 ;  /* 0x0000000105057824 */ /* 0x000fe400078e0209 */
[----:B------:R-:W-:Y:S01]  /*c860*/  IMAD.MOV.U32 R0, RZ, RZ, R10 ;  /* 0x000000ffff007224 */ /* 0x000fe200078e000a */
[----:B------:R-:W-:Y:S02]  /*c870*/  @P1 SHF.R.U32.HI R0, RZ, c[0x0][0x4f0], R2 ;  /* 0x00013c00ff001a19 */ /* 0x000fe40000011602 */
[----:B------:R-:W-:Y:S01]  /*c880*/  MOV R2, R6 ;  /* 0x0000000600027202 */ /* 0x000fe20000000f00 */
[----:B------:R-:W-:Y:S01]  /*c890*/  IMAD R6, R11, c[0x0][0x3f0], RZ ;  /* 0x0000fc000b067a24 */ /* 0x000fe200078e02ff */
[----:B------:R-:W-:Y:S01]  /*c8a0*/  LEA.HI.X R5, R4, c[0x0][0x454], R5, 0x2, P0 ;  /* 0x0001150004057a11 */ /* 0x000fe200000f1405 */
[----:B------:R-:W-:Y:S01]  /*c8b0*/  IMAD.MOV R11, RZ, RZ, -R0 ;  /* 0x000000ffff0b7224 */ /* 0x000fe200078e0a00 */
[----:B------:R-:W-:Y:S01]  /*c8c0*/  SHFL.IDX PT, R4, R8, 0x1, 0x1c1f ;  /* 0x003c1f0008047f89 */ /* 0x000fe200000e0000 */
[----:B------:R-:W-:Y:S01]  /*c8d0*/  IMAD R9, R230, c[0x0][0x3f4], R6 ;  /* 0x0000fd00e6097a24 */ /* 0x000fe200078e0206 */
[----:B------:R-:W-:Y:S01]  /*c8e0*/  LOP3.LUT P0, RZ, R14, 0x3, RZ, 0xc0, !PT ;  /* 0x000000030eff7812 */ /* 0x000fe2000780c0ff */
[----:B------:R-:W-:Y:S01]  /*c8f0*/  IMAD.WIDE.U32 R2, R230, c[0x0][0x3f0], R2 ;  /* 0x0000fc00e6027a25 */ /* 0x000fe200078e0002 */
[----:B------:R3:W-:Y:S01]  /*c900*/  SHFL.IDX PT, R6, R8, RZ, 0x1c1f ;  /* 0x001c1fff08067589 */ /* 0x0007e200000e0000 */
[----:B------:R-:W-:-:S02]  /*c910*/  SHF.R.S32.HI R12, RZ, 0x1f, R0 ;  /* 0x0000001fff0c7819 */ /* 0x000fc40000011400 */
[----:B------:R-:W-:Y:S01]  /*c920*/  IMAD.IADD R3, R3, 0x1, R9 ;  /* 0x0000000103037824 */ /* 0x000fe200078e0209 */
[----:B------:R-:W4:Y:S01]  /*c930*/  SHFL.IDX PT, R7, R5, RZ, 0x1c1f ;  /* 0x001c1fff05077589 */ /* 0x000f2200000e0000 */
[----:B------:R-:W-:Y:S02]  /*c940*/  SHF.R.S32.HI R14, RZ, 0x1f, R207 ;  /* 0x0000001fff0e7819 */ /* 0x000fe400000114cf */
[----:B------:R-:W-:Y:S01]  /*c950*/  IMAD.WIDE.U32 R2, R0, c[0x0][0x3e0], R2 ;  /* 0x0000f80000027a25 */ /* 0x000fe200078e0002 */
[----:B------:R-:W5:Y:S03]  /*c960*/  SHFL.IDX PT, R5, R5, 0x1, 0x1c1f ;  /* 0x003c1f0005057f89 */ /* 0x000f6600000e0000 */
[----:B---3--:R-:W-:Y:S02]  /*c970*/  IMAD R8, R11, c[0x0][0x4e8], R10 ;  /* 0x00013a000b087a24 */ /* 0x008fe400078e020a */
[----:B------:R-:W-:Y:S01]  /*c980*/  IMAD R10, R12, c[0x0][0x3e0], RZ ;  /* 0x0000f8000c0a7a24 */ /* 0x000fe200078e02ff */
[----:B--2---:R-:W-:-:S02]  /*c990*/  IADD3 R9, R13, R228, RZ ;  /* 0x000000e40d097210 */ /* 0x004fc40007ffe0ff */
[----:B------:R-:W-:Y:S02]  /*c9a0*/  SHF.R.S32.HI R13, RZ, 0x1f, R208 ;  /* 0x0000001fff0d7819 */ /* 0x000fe400000114d0 */
[C---:B------:R-:W-:Y:S02]  /*c9b0*/  IADD3 R11, R9.reuse, 0x8, RZ ;  /* 0x00000008090b7810 */ /* 0x040fe40007ffe0ff */
[----:B------:R-:W-:Y:S01]  /*c9c0*/  ISETP.GE.OR P1, PT, R9, UR4, P0 ;  /* 0x0000000409007c0c */ /* 0x000fe20008726670 */
[----:B------:R-:W-:Y:S01]  /*c9d0*/  IMAD R9, R0, c[0x0][0x3e4], R10 ;  /* 0x0000f90000097a24 */ /* 0x000fe200078e020a */
[----:B------:R-:W-:Y:S01]  /*c9e0*/  ISETP.GE.OR P0, PT, R11, UR4, P0 ;  /* 0x000000040b007c0c */ /* 0x000fe20008706670 */
[----:B------:R-:W-:Y:S01]  /*c9f0*/  IMAD.IADD R11, R229, 0x1, R228 ;  /* 0x00000001e50b7824 */ /* 0x000fe200078e02e4 */
[----:B------:R-:W-:Y:S01]  /*ca00*/  SHF.R.S32.HI R0, RZ, 0x1f, R8 ;  /* 0x0000001fff007819 */ /* 0x000fe20000011408 */
[----:B------:R-:W-:-:S04]  /*ca10*/  IMAD.IADD R3, R3, 0x1, R9 ;  /* 0x0000000103037824 */ /* 0x000fc800078e0209 */
[----:B------:R-:W-:Y:S02]  /*ca20*/  IMAD R0, R0, c[0x0][0x3d8], RZ ;  /* 0x0000f60000007a24 */ /* 0x000fe400078e02ff */
[C---:B------:R-:W-:Y:S02]  /*ca30*/  IMAD.WIDE.U32 R2, R8.reuse, c[0x0][0x3d8], R2 ;  /* 0x0000f60008027a25 */ /* 0x040fe400078e0002 */
[----:B----4-:R2:W-:Y:S02]  /*ca40*/  @!P1 ST.E [R6.64], R136 ;  /* 0x0000008806009985 */ /* 0x0105e4000c101906 */
[----:B------:R-:W-:Y:S02]  /*ca50*/  IMAD R0, R8, c[0x0][0x3dc], R0 ;  /* 0x0000f70008007a24 */ /* 0x000fe400078e0200 */
[----:B-----5:R2:W-:Y:S01]  /*ca60*/  @!P0 ST.E [R4.64], R49 ;  /* 0x0000003104008985 */ /* 0x0205e2000c101906 */
[C---:B------:R-:W-:Y:S02]  /*ca70*/  LEA R12, P0, R2.reuse, c[0x0][0x380], 0x1 ;  /* 0x0000e000020c7a11 */ /* 0x040fe400078008ff */
[----:B------:R-:W-:Y:S01]  /*ca80*/  IADD3 R0, R3, R0, RZ ;  /* 0x0000000003007210 */ /* 0x000fe20007ffe0ff */
[----:B------:R2:W3:Y:S03]  /*ca90*/  LDS.128 R36, [R203+0x1080] ;  /* 0x00108000cb247984 */ /* 0x0004e60000000c00 */
[----:B------:R-:W-:Y:S01]  /*caa0*/  LEA.HI.X R10, R2, c[0x0][0x384], R0, 0x1, P0 ;  /* 0x0000e100020a7a11 */ /* 0x000fe200000f0c00 */
[----:B------:R2:W4:Y:S01]  /*cab0*/  LDS.128 R48, [R203+0x2080] ;  /* 0x00208000cb307984 */ /* 0x0005220000000c00 */
[----:B------:R-:W-:-:S03]  /*cac0*/  ISETP.GE.AND P0, PT, R11, UR4, PT ;  /* 0x000000040b007c0c */ /* 0x000fc6000bf06270 */
        /* <DEDUP_REMOVED lines=10> */
[----:B---3--:R-:W3:Y:S01]  /*cb70*/  LDS.128 R24, [R203+0x80] ;  /* 0x00008000cb187984 */ /* 0x008ee20000000c00 */
[----:B------:R-:W-:-:S02]  /*cb80*/  ISETP.GE.AND P5, PT, R206, c[0x0][0x3c8], PT ;  /* 0x0000f200ce007a0c */ /* 0x000fc40003fa6270 */
[----:B------:R-:W-:Y:S01]  /*cb90*/  ISETP.GE.AND P4, PT, R207, c[0x0][0x3c8], PT ;  /* 0x0000f200cf007a0c */ /* 0x000fe20003f86270 */
[----:B------:R-:W5:Y:S01]  /*cba0*/  LDS.128 R20, [R203+0x4080] ;  /* 0x00408000cb147984 */ /* 0x000f620000000c00 */
[----:B------:R-:W-:-:S03]  /*cbb0*/  ISETP.GE.AND P3, PT, R208, c[0x0][0x3c8], PT ;  /* 0x0000f200d0007a0c */ /* 0x000fc60003f66270 */
[----:B------:R-:W2:Y:S06]  /*cbc0*/  LDS.128 R16, [R203+0x8080] ;  /* 0x00808000cb107984 */ /* 0x000eac0000000c00 */
[-C--:B-1----:R-:W-:Y:S02]  /*cbd0*/  @!P5 LEA R8, P2, R206, R0.reuse, 0x1 ;  /* 0x00000000ce08d211 */ /* 0x082fe400078408ff */
[-C--:B--2---:R-:W-:Y:S02]  /*cbe0*/  @!P4 LEA R6, P1, R207, R0.reuse, 0x1 ;  /* 0x00000000cf06c211 */ /* 0x084fe400078208ff */
[----:B------:R-:W-:-:S02]  /*cbf0*/  @!P3 LEA R4, P0, R208, R0, 0x1 ;  /* 0x00000000d004b211 */ /* 0x000fc400078008ff */
[-C--:B------:R-:W-:Y:S02]  /*cc00*/  @!P5 LEA.HI.X R9, R206, R2.reuse, R15, 0x1, P2 ;  /* 0x00000002ce09d211 */ /* 0x080fe400010f0c0f */
[-C--:B------:R-:W-:Y:S02]  /*cc10*/  @!P4 LEA.HI.X R7, R207, R2.reuse, R14, 0x1, P1 ;  /* 0x00000002cf07c211 */ /* 0x080fe400008f0c0e */
[----:B------:R-:W-:Y:S01]  /*cc20*/  @!P3 LEA.HI.X R5, R208, R2, R13, 0x1, P0 ;  /* 0x00000002d005b211 */ /* 0x000fe200000f0c0d */
[----:B---3--:R1:W-:Y:S04]  /*cc30*/  @!P5 ST.E.128 [R8.64], R24 ;  /* 0x000000180800d985 */ /* 0x0083e8000c101d06 */
[----:B-----5:R1:W-:Y:S04]  /*cc40*/  @!P4 ST.E.128 [R6.64], R20 ;  /* 0x000000140600c985 */ /* 0x0203e8000c101d06 */
[----:B------:R1:W-:Y:S02]  /*cc50*/  @!P3 ST.E.128 [R4.64], R16 ;  /* 0x000000100400b985 */ /* 0x0003e4000c101d06 */
.L_x_520:
[----:B---3--:R-:W-:Y:S05]  /*cc60*/  BSYNC B0 ;  /* 0x0000000000007941 */ /* 0x008fea0003800000 */
.L_x_519:
[----:B------:R-:W-:Y:S01]  /*cc70*/  IADD3 R3, R11, 0x20, RZ ;  /* 0x000000200b037810 */ /* 0x000fe20007ffe0ff */
[----:B-1----:R1:W3:Y:S01]  /*cc80*/  SHFL.IDX PT, R2, R10, 0x1, 0x181f ;  /* 0x00381f000a027f89 */ /* 0x0022e200000e0000 */
[----:B------:R-:W-:Y:S02]  /*cc90*/  BSSY B0, `(.L_x_521) ;  /* 0x0000010000007945 */ /* 0x000fe40003800000 */
[----:B------:R-:W-:Y:S01]  /*cca0*/  ISETP.GE.AND P0, PT, R3, UR4, PT ;  /* 0x0000000403007c0c */ /* 0x000fe2000bf06270 */
[----:B------:R1:W2:-:S12]  /*ccb0*/  SHFL.IDX PT, R0, R12, 0x1, 0x181f ;  /* 0x00381f000c007f89 */ /* 0x00029800000e0000 */
[----:B------:R-:W-:Y:S05]  /*ccc0*/  @P0 BRA `(.L_x_522) ;  /* 0x000000c000000947 */ /* 0x000fea0003800000 */
[----:B------:R-:W-:Y:S02]  /*ccd0*/  ISETP.GE.AND P2, PT, R206, c[0x0][0x3c8], PT ;  /* 0x0000f200ce007a0c */ /* 0x000fe40003f46270 */
[----:B------:R-:W-:Y:S02]  /*cce0*/  ISETP.GE.AND P1, PT, R207, c[0x0][0x3c8], PT ;  /* 0x0000f200cf007a0c */ /* 0x000fe40003f26270 */
[----:B------:R-:W-:-:S09]  /*ccf0*/  ISETP.GE.AND P0, PT, R208, c[0x0][0x3c8], PT ;  /* 0x0000f200d0007a0c */ /* 0x000fd20003f06270 */
[-C--:B--2---:R-:W-:Y:S02]  /*cd00*/  @!P2 LEA R8, P5, R206, R0.reuse, 0x1 ;  /* 0x00000000ce08a211 */ /* 0x084fe400078a08ff */
[CC--:B------:R-:W-:Y:S02]  /*cd10*/  @!P1 LEA R6, P4, R207.reuse, R0.reuse, 0x1 ;  /* 0x00000000cf069211 */ /* 0x0c0fe400078808ff */
[----:B------:R-:W-:Y:S02]  /*cd20*/  @!P0 LEA R4, P3, R208, R0, 0x1 ;  /* 0x00000000d0048211 */ /* 0x000fe400078608ff */
[-C--:B---3--:R-:W-:Y:S02]  /*cd30*/  @!P2 LEA.HI.X R9, R206, R2.reuse, R15, 0x1, P5 ;  /* 0x00000002ce09a211 */ /* 0x088fe400028f0c0f */
[-C--:B------:R-:W-:Y:S02]  /*cd40*/  @!P1 LEA.HI.X R7, R207, R2.reuse, R14, 0x1, P4 ;  /* 0x00000002cf079211 */ /* 0x080fe400020f0c0e */
[----:B------:R-:W-:Y:S01]  /*cd50*/  @!P0 LEA.HI.X R5, R208, R2, R13, 0x1, P3 ;  /* 0x00000002d0058211 */ /* 0x000fe200018f0c0d */
[----:B------:R2:W-:Y:S04]  /*cd60*/  @!P2 ST.E.128 [R8.64], R36 ;  /* 0x000000240800a985 */ /* 0x0005e8000c101d06 */
[----:B------:R2:W-:Y:S04]  /*cd70*/  @!P1 ST.E.128 [R6.64], R32 ;  /* 0x0000002006009985 */ /* 0x0005e8000c101d06 */
[----:B------:R2:W-:Y:S02]  /*cd80*/  @!P0 ST.E.128 [R4.64], R28 ;  /* 0x0000001c04008985 */ /* 0x0005e4000c101d06 */
.L_x_522:
[----:B------:R-:W-:Y:S05]  /*cd90*/  BSYNC B0 ;  /* 0x0000000000007941 */ /* 0x000fea0003800000 */
.L_x_521:
[----:B------:R-:W-:Y:S01]  /*cda0*/  IADD3 R3, R11, 0x40, RZ ;  /* 0x000000400b037810 */ /* 0x000fe20007ffe0ff */
[----:B---3--:R3:W1:Y:S01]  /*cdb0*/  SHFL.IDX PT, R2, R10, 0x2, 0x181f ;  /* 0x00581f000a027f89 */ /* 0x00866200000e0000 */
[----:B------:R-:W-:Y:S02]  /*cdc0*/  BSSY B0, `(.L_x_523) ;  /* 0x0000010000007945 */ /* 0x000fe40003800000 */
[----:B------:R-:W-:Y:S01]  /*cdd0*/  ISETP.GE.AND P0, PT, R3, UR4, PT ;  /* 0x0000000403007c0c */ /* 0x000fe2000bf06270 */
[----:B--2---:R3:W2:-:S12]  /*cde0*/  SHFL.IDX PT, R0, R12, 0x2, 0x181f ;  /* 0x00581f000c007f89 */ /* 0x00469800000e0000 */
[----:B------:R-:W-:Y:S05]  /*cdf0*/  @P0 BRA `(.L_x_524) ;  /* 0x000000c000000947 */ /* 0x000fea0003800000 */
[----:B------:R-:W-:Y:S02]  /*ce00*/  ISETP.GE.AND P2, PT, R206, c[0x0][0x3c8], PT ;  /* 0x0000f200ce007a0c */ /* 0x000fe40003f46270 */
[----:B------:R-:W-:Y:S02]  /*ce10*/  ISETP.GE.AND P1, PT, R207, c[0x0][0x3c8], PT ;  /* 0x0000f200cf007a0c */ /* 0x000fe40003f26270 */
[----:B------:R-:W-:-:S09]  /*ce20*/  ISETP.GE.AND P0, PT, R208, c[0x0][0x3c8], PT ;  /* 0x0000f200d0007a0c */ /* 0x000fd20003f06270 */
[-C--:B--2---:R-:W-:Y:S02]  /*ce30*/  @!P2 LEA R8, P5, R206, R0.reuse, 0x1 ;  /* 0x00000000ce08a211 */ /* 0x084fe400078a08ff */
[CC--:B------:R-:W-:Y:S02]  /*ce40*/  @!P1 LEA R6, P4, R207.reuse, R0.reuse, 0x1 ;  /* 0x00000000cf069211 */ /* 0x0c0fe400078808ff */
[----:B------:R-:W-:Y:S02]  /*ce50*/  @!P0 LEA R4, P3, R208, R0, 0x1 ;  /* 0x00000000d0048211 */ /* 0x000fe400078608ff */
[-C--:B-1----:R-:W-:Y:S02]  /*ce60*/  @!P2 LEA.HI.X R9, R206, R2.reuse, R15, 0x1, P5 ;  /* 0x00000002ce09a211 */ /* 0x082fe400028f0c0f */
[-C--:B------:R-:W-:Y:S02]  /*ce70*/  @!P1 LEA.HI.X R7, R207, R2.reuse, R14, 0x1, P4 ;  /* 0x00000002cf079211 */ /* 0x080fe400020f0c0e */
[----:B------:R-:W-:Y:S01]  /*ce80*/  @!P0 LEA.HI.X R5, R208, R2, R13, 0x1, P3 ;  /* 0x00000002d0058211 */ /* 0x000fe200018f0c0d */
[----:B----4-:R1:W-:Y:S04]  /*ce90*/  @!P2 ST.E.128 [R8.64], R48 ;  /* 0x000000300800a985 */ /* 0x0103e8000c101d06 */
[----:B------:R1:W-:Y:S04]  /*cea0*/  @!P1 ST.E.128 [R6.64], R44 ;  /* 0x0000002c06009985 */ /* 0x0003e8000c101d06 */
[----:B------:R1:W-:Y:S02]  /*ceb0*/  @!P0 ST.E.128 [R4.64], R40 ;  /* 0x0000002804008985 */ /* 0x0003e4000c101d06 */
.L_x_524:
[----:B------:R-:W-:Y:S05]  /*cec0*/  BSYNC B0 ;  /* 0x0000000000007941 */ /* 0x000fea0003800000 */
.L_x_523:
[----:B------:R-:W-:Y:S01]  /*ced0*/  IADD3 R3, R11, 0x60, RZ ;  /* 0x000000600b037810 */ /* 0x000fe20007ffe0ff */
[----:B-1----:R1:W3:Y:S03]  /*cee0*/  SHFL.IDX PT, R2, R10, 0x3, 0x181f ;  /* 0x00781f000a027f89 */ /* 0x0022e600000e0000 */
[----:B------:R-:W-:Y:S01]  /*cef0*/  ISETP.GE.AND P0, PT, R3, UR4, PT ;  /* 0x0000000403007c0c */ /* 0x000fe2000bf06270 */
[----:B--2---:R1:W2:-:S12]  /*cf00*/  SHFL.IDX PT, R0, R12, 0x3, 0x181f ;  /* 0x00781f000c007f89 */ /* 0x00429800000e0000 */
[----:B------:R-:W-:Y:S05]  /*cf10*/  @P0 BRA `(.L_x_525) ;  /* 0x00000ad000000947 */ /* 0x000fea0003800000 */
[----:B------:R-:W-:Y:S02]  /*cf20*/  ISETP.GE.AND P1, PT, R206, c[0x0][0x3c8], PT ;  /* 0x0000f200ce007a0c */ /* 0x000fe40003f26270 */
[----:B------:R-:W-:-:S11]  /*cf30*/  ISETP.GE.AND P0, PT, R207, c[0x0][0x3c8], PT ;  /* 0x0000f200cf007a0c */ /* 0x000fd60003f06270 */
[CC--:B--2---:R-:W-:Y:S02]  /*cf40*/  @!P1 LEA R6, P3, R206.reuse, R0.reuse, 0x1 ;  /* 0x00000000ce069211 */ /* 0x0c4fe400078608ff */
[C---:B------:R-:W-:Y:S02]  /*cf50*/  @!P0 LEA R4, P2, R207.reuse, R0, 0x1 ;  /* 0x00000000cf048211 */ /* 0x040fe400078408ff */
[-C--:B---3--:R-:W-:Y:S02]  /*cf60*/  @!P1 LEA.HI.X R7, R206, R2.reuse, R15, 0x1, P3 ;  /* 0x00000002ce079211 */ /* 0x088fe400018f0c0f */
[----:B------:R-:W-:-:S03]  /*cf70*/  @!P0 LEA.HI.X R5, R207, R2, R14, 0x1, P2 ;  /* 0x00000002cf058211 */ /* 0x000fc600010f0c0e */
[----:B------:R2:W-:Y:S04]  /*cf80*/  @!P1 ST.E.128 [R6.64], R56 ;  /* 0x0000003806009985 */ /* 0x0005e8000c101d06 */
[----:B------:R2:W-:Y:S01]  /*cf90*/  @!P0 ST.E.128 [R4.64], R52 ;  /* 0x0000003404008985 */ /* 0x0005e2000c101d06 */
[----:B------:R-:W-:-:S13]  /*cfa0*/  ISETP.GE.AND P0, PT, R208, c[0x0][0x3c8], PT ;  /* 0x0000f200d0007a0c */ /* 0x000fda0003f06270 */
[----:B------:R-:W-:Y:S05]  /*cfb0*/  @P0 BRA `(.L_x_525) ;  /* 0x00000a3000000947 */ /* 0x000fea0003800000 */
[----:B--2---:R-:W-:-:S04]  /*cfc0*/  LEA R4, P0, R208, R0, 0x1 ;  /* 0x00000000d0047211 */ /* 0x004fc800078008ff */
[----:B------:R-:W-:-:S05]  /*cfd0*/  LEA.HI.X R5, R208, R2, R13, 0x1, P0 ;  /* 0x00000002d0057211 */ /* 0x000fca00000f0c0d */
[----:B------:R2:W-:Y:S01]  /*cfe0*/  ST.E.128 [R4.64], R60 ;  /* 0x0000003c04007985 */ /* 0x0005e2000c101d06 */
[----:B------:R-:W-:Y:S05]  /*cff0*/  BRA `(.L_x_525) ;  /* 0x000009f000007947 */ /* 0x000fea0003800000 */
.L_x_517:
[----:B------:R-:W2:Y:S01]  /*d000*/  S2R R3, SR_TID.X ;  /* 0x0000000000037919 */ /* 0x000ea20000002100 */
[----:B------:R-:W-:Y:S01]  /*d010*/  BSSY B0, `(.L_x_526) ;  /* 0x0000023000007945 */ /* 0x000fe20003800000 */
[----:B------:R-:W-:Y:S02]  /*d020*/  SHF.R.S32.HI R9, RZ, 0x1f, R231 ;  /* 0x0000001fff097819 */ /* 0x000fe400000114e7 */
[----:B------:R-:W-:Y:S02]  /*d030*/  SHF.R.S32.HI R10, RZ, 0x1f, R230 ;  /* 0x0000001fff0a7819 */ /* 0x000fe400000114e6 */
[----:B--2---:R-:W-:-:S13]  /*d040*/  ISETP.GE.AND P0, PT, R3, 0x80, PT ;  /* 0x000000800300780c */ /* 0x004fda0003f06270 */
[----:B------:R-:W-:Y:S05]  /*d050*/  @P0 BRA `(.L_x_527) ;  /* 0x000001e000000947 */ /* 0x000fea0003800000 */
[----:B------:R-:W-:Y:S02]  /*d060*/  MOV R2, c[0x0][0x4e8] ;  /* 0x00013a0000027a02 */ /* 0x000fe40000000f00 */
[----:B------:R-:W-:-:S03]  /*d070*/  IADD3 R6, R228, R3, RZ ;  /* 0x00000003e4067210 */ /* 0x000fc60007ffe0ff */
[----:B------:R-:W-:-:S05]  /*d080*/  IMAD R0, R2, c[0x0][0x388], RZ ;  /* 0x0000e20002007a24 */ /* 0x000fca00078e02ff */
[----:B------:R-:W-:-:S13]  /*d090*/  ISETP.GE.AND P0, PT, R6, R0, PT ;  /* 0x000000000600720c */ /* 0x000fda0003f06270 */
[----:B------:R-:W-:Y:S05]  /*d0a0*/  @P0 BRA `(.L_x_527) ;  /* 0x0000019000000947 */ /* 0x000fea0003800000 */
[----:B------:R-:W-:Y:S01]  /*d0b0*/  ISETP.NE.AND P0, PT, R2, 0x1, PT ;  /* 0x000000010200780c */ /* 0x000fe20003f05270 */
[----:B------:R-:W-:Y:S01]  /*d0c0*/  IMAD R4, R9, c[0x0][0x490], RZ ;  /* 0x0001240009047a24 */ /* 0x000fe200078e02ff */
[----:B------:R-:W-:Y:S01]  /*d0d0*/  MOV R0, R6 ;  /* 0x0000000600007202 */ /* 0x000fe20000000f00 */
[----:B------:R-:W-:-:S04]  /*d0e0*/  IMAD.WIDE.U32 R2, R231, c[0x0][0x490], RZ ;  /* 0x00012400e7027a25 */ /* 0x000fc800078e00ff */
[----:B------:R-:W-:Y:S02]  /*d0f0*/  IMAD R4, R231, c[0x0][0x494], R4 ;  /* 0x00012500e7047a24 */ /* 0x000fe400078e0204 */
[----:B------:R-:W-:-:S03]  /*d100*/  IMAD R8, R10, c[0x0][0x498], RZ ;  /* 0x000126000a087a24 */ /* 0x000fc600078e02ff */
[----:B------:R-:W-:Y:S01]  /*d110*/  IADD3 R3, R3, R4, RZ ;  /* 0x0000000403037210 */ /* 0x000fe20007ffe0ff */
[----:B------:R-:W-:-:S05]  /*d120*/  @P0 IMAD.HI.U32 R5, R6, c[0x0][0x4ec], RZ ;  /* 0x00013b0006050a27 */ /* 0x000fca00078e00ff */
[----:B------:R-:W-:Y:S01]  /*d130*/  @P0 SHF.R.U32.HI R0, RZ, c[0x0][0x4f0], R5 ;  /* 0x00013c00ff000a19 */ /* 0x000fe20000011605 */
[----:B------:R-:W-:-:S03]  /*d140*/  IMAD.WIDE.U32 R4, R230, c[0x0][0x498], R2 ;  /* 0x00012600e6047a25 */ /* 0x000fc600078e0002 */
[----:B------:R-:W-:Y:S01]  /*d150*/  IADD3 R7, -R0, RZ, RZ ;  /* 0x000000ff00077210 */ /* 0x000fe20007ffe1ff */
[----:B------:R-:W-:Y:S01]  /*d160*/  IMAD R3, R230, c[0x0][0x49c], R8 ;  /* 0x00012700e6037a24 */ /* 0x000fe200078e0208 */
[----:B------:R-:W-:-:S03]  /*d170*/  IADD3 R4, P0, R0, R4, RZ ;  /* 0x0000000400047210 */ /* 0x000fc60007f1e0ff */
[----:B------:R-:W-:Y:S01]  /*d180*/  IMAD R2, R7, c[0x0][0x4e8], R6 ;  /* 0x00013a0007027a24 */ /* 0x000fe200078e0206 */
[----:B------:R-:W-:-:S04]  /*d190*/  SHF.R.S32.HI R6, RZ, 0x1f, R0 ;  /* 0x0000001fff067819 */ /* 0x000fc80000011400 */
[----:B------:R-:W-:Y:S02]  /*d1a0*/  SHF.R.S32.HI R0, RZ, 0x1f, R2 ;  /* 0x0000001fff007819 */ /* 0x000fe40000011402 */
[----:B------:R-:W-:-:S03]  /*d1b0*/  IADD3.X R5, R6, R5, R3, P0, !PT ;  /* 0x0000000506057210 */ /* 0x000fc600007fe403 */
[----:B------:R-:W-:-:S04]  /*d1c0*/  IMAD R0, R0, c[0x0][0x488], RZ ;  /* 0x0001220000007a24 */ /* 0x000fc800078e02ff */
[C---:B------:R-:W-:Y:S02]  /*d1d0*/  IMAD R0, R2.reuse, c[0x0][0x48c], R0 ;  /* 0x0001230002007a24 */ /* 0x040fe400078e0200 */
[----:B------:R-:W-:-:S05]  /*d1e0*/  IMAD.WIDE.U32 R2, R2, c[0x0][0x488], R4 ;  /* 0x0001220002027a25 */ /* 0x000fca00078e0004 */
[----:B------:R-:W-:Y:S02]  /*d1f0*/  IADD3 R0, R3, R0, RZ ;  /* 0x0000000003007210 */ /* 0x000fe40007ffe0ff */
[----:B------:R-:W-:-:S04]  /*d200*/  LEA R4, P0, R2, c[0x0][0x450], 0x2 ;  /* 0x0001140002047a11 */ /* 0x000fc800078010ff */
[----:B------:R-:W-:Y:S02]  /*d210*/  LEA.HI.X R5, R2, c[0x0][0x454], R0, 0x2, P0 ;  /* 0x0001150002057a11 */ /* 0x000fe400000f1400 */
[----:B------:R-:W-:-:S05]  /*d220*/  MOV R0, 0xff800000 ;  /* 0xff80000000007802 */ /* 0x000fca0000000f00 */
[----:B------:R2:W-:Y:S02]  /*d230*/  STG.E [R4.64], R0 ;  /* 0x0000000004007986 */ /* 0x0005e4000c101906 */
.L_x_527:
[----:B------:R-:W-:Y:S05]  /*d240*/  BSYNC B0 ;  /* 0x0000000000007941 */ /* 0x000fea0003800000 */
.L_x_526:
[----:B--2---:R-:W-:Y:S01]  /*d250*/  MOV R0, c[0x0][0x4e8] ;  /* 0x00013a0000007a02 */ /* 0x004fe20000000f00 */
[----:B------:R-:W-:Y:S01]  /*d260*/  IMAD.WIDE.U32 R2, R231, c[0x0][0x3e8], RZ ;  /* 0x0000fa00e7027a25 */ /* 0x000fe200078e00ff */
[----:B------:R-:W-:Y:S02]  /*d270*/  IADD3 R4, R216, R228, RZ ;  /* 0x000000e4d8047210 */ /* 0x000fe40007ffe0ff */
[----:B------:R-:W-:Y:S01]  /*d280*/  ISETP.NE.AND P0, PT, R0, 0x1, PT ;  /* 0x000000010000780c */ /* 0x000fe20003f05270 */
[----:B------:R-:W-:Y:S02]  /*d290*/  IMAD R0, R9, c[0x0][0x3e8], RZ ;  /* 0x0000fa0009007a24 */ /* 0x000fe400078e02ff */
[----:B------:R-:W-:Y:S02]  /*d2a0*/  IMAD R6, R10, c[0x0][0x3f0], RZ ;  /* 0x0000fc000a067a24 */ /* 0x000fe400078e02ff */
[----:B------:R-:W-:Y:S01]  /*d2b0*/  IMAD R5, R231, c[0x0][0x3ec], R0 ;  /* 0x0000fb00e7057a24 */ /* 0x000fe200078e0200 */
[----:B------:R-:W-:Y:S01]  /*d2c0*/  MOV R0, R4 ;  /* 0x0000000400007202 */ /* 0x000fe20000000f00 */
[----:B------:R-:W-:-:S03]  /*d2d0*/  IMAD R8, R230, c[0x0][0x3f4], R6 ;  /* 0x0000fd00e6087a24 */ /* 0x000fc600078e0206 */
[----:B------:R-:W-:-:S03]  /*d2e0*/  IADD3 R3, R3, R5, RZ ;  /* 0x0000000503037210 */ /* 0x000fc60007ffe0ff */
[----:B------:R-:W-:-:S04]  /*d2f0*/  @P0 IMAD.HI.U32 R7, R4, c[0x0][0x4ec], RZ ;  /* 0x00013b0004070a27 */ /* 0x000fc800078e00ff */
[----:B------:R-:W-:Y:S01]  /*d300*/  IMAD.WIDE.U32 R2, R230, c[0x0][0x3f0], R2 ;  /* 0x0000fc00e6027a25 */ /* 0x000fe200078e0002 */
[----:B------:R-:W-:-:S04]  /*d310*/  @P0 SHF.R.U32.HI R0, RZ, c[0x0][0x4f0], R7 ;  /* 0x00013c00ff000a19 */ /* 0x000fc80000011607 */
[----:B------:R-:W-:Y:S02]  /*d320*/  SHF.R.S32.HI R6, RZ, 0x1f, R0 ;  /* 0x0000001fff067819 */ /* 0x000fe40000011400 */
[----:B------:R-:W-:Y:S02]  /*d330*/  IADD3 R5, -R0, RZ, RZ ;  /* 0x000000ff00057210 */ /* 0x000fe40007ffe1ff */
[----:B------:R-:W-:Y:S01]  /*d340*/  IADD3 R3, R3, R8, RZ ;  /* 0x0000000803037210 */ /* 0x000fe20007ffe0ff */
[----:B------:R-:W-:Y:S02]  /*d350*/  IMAD R6, R6, c[0x0][0x3e0], RZ ;  /* 0x0000f80006067a24 */ /* 0x000fe400078e02ff */
[----:B------:R-:W-:Y:S02]  /*d360*/  IMAD R4, R5, c[0x0][0x4e8], R4 ;  /* 0x00013a0005047a24 */ /* 0x000fe400078e0204 */
[C---:B------:R-:W-:Y:S02]  /*d370*/  IMAD R5, R0.reuse, c[0x0][0x3e4], R6 ;  /* 0x0000f90000057a24 */ /* 0x040fe400078e0206 */
[----:B------:R-:W-:Y:S01]  /*d380*/  IMAD.WIDE.U32 R2, R0, c[0x0][0x3e0], R2 ;  /* 0x0000f80000027a25 */ /* 0x000fe200078e0002 */
[----:B------:R-:W-:-:S04]  /*d390*/  SHF.R.S32.HI R0, RZ, 0x1f, R4 ;  /* 0x0000001fff007819 */ /* 0x000fc80000011404 */
[----:B------:R-:W-:Y:S01]  /*d3a0*/  IADD3 R3, R3, R5, RZ ;  /* 0x0000000503037210 */ /* 0x000fe20007ffe0ff */
[----:B------:R-:W-:-:S04]  /*d3b0*/  IMAD R0, R0, c[0x0][0x3d8], RZ ;  /* 0x0000f60000007a24 */ /* 0x000fc800078e02ff */
[----:B------:R-:W-:-:S04]  /*d3c0*/  IMAD.WIDE.U32 R2, R4, c[0x0][0x3d8], R2 ;  /* 0x0000f60004027a25 */ /* 0x000fc800078e0002 */
[----:B------:R-:W-:Y:S01]  /*d3d0*/  IMAD R4, R4, c[0x0][0x3dc], R0 ;  /* 0x0000f70004047a24 */ /* 0x000fe200078e0200 */
[----:B------:R-:W-:-:S04]  /*d3e0*/  LEA R11, P0, R2, c[0x0][0x380], 0x1 ;  /* 0x0000e000020b7a11 */ /* 0x000fc800078008ff */
[----:B------:R-:W-:-:S04]  /*d3f0*/  IADD3 R4, R3, R4, RZ ;  /* 0x0000000403047210 */ /* 0x000fc80007ffe0ff */
[----:B------:R-:W-:Y:S01]  /*d400*/  LEA.HI.X R9, R2, c[0x0][0x384], R4, 0x1, P0 ;  /* 0x0000e10002097a11 */ /* 0x000fe200000f0c04 */
[----:B------:R-:W-:Y:S05]  /*d410*/  BRA.DIV ~URZ, `(.L_x_528) ;  /* 0x000023d27f007947 */ /* 0x000fea000b800000 */
[----:B------:R2:W3:Y:S02]  /*d420*/  SHFL.IDX PT, R8, R9, RZ, 0x181f ;  /* 0x00181fff09087589 */ /* 0x0004e400000e0000 */
.L_x_566:
[----:B------:R-:W-:Y:S05]  /*d430*/  BRA.DIV ~URZ, `(.L_x_529) ;  /* 0x000024227f007947 */ /* 0x000fea000b800000 */
[----:B------:R4:W1:Y:S02]  /*d440*/  SHFL.IDX PT, R0, R11, RZ, 0x181f ;  /* 0x00181fff0b007589 */ /* 0x00086400000e0000 */
.L_x_567:
[----:B------:R-:W-:Y:S01]  /*d450*/  MOV R12, c[0x0][0x4e8] ;  /* 0x00013a00000c7a02 */ /* 0x000fe20000000f00 */
[----:B------:R-:W-:Y:S01]  /*d460*/  BSSY B0, `(.L_x_530) ;  /* 0x0000014000007945 */ /* 0x000fe20003800000 */
[----:B------:R-:W-:-:S03]  /*d470*/  IADD3 R10, R229, R228, RZ ;  /* 0x000000e4e50a7210 */ /* 0x000fc60007ffe0ff */
[----:B------:R-:W-:-:S05]  /*d480*/  IMAD R12, R12, c[0x0][0x388], RZ ;  /* 0x0000e2000c0c7a24 */ /* 0x000fca00078e02ff */
[----:B------:R-:W-:-:S13]  /*d490*/  ISETP.GE.AND P0, PT, R10, R12, PT ;  /* 0x0000000c0a00720c */ /* 0x000fda0003f06270 */
[----:B------:R-:W-:Y:S05]  /*d4a0*/  @P0 BRA `(.L_x_531) ;  /* 0x000000f000000947 */ /* 0x000fea0003800000 */
[----:B------:R-:W-:Y:S02]  /*d4b0*/  ISETP.GE.AND P2, PT, R206, c[0x0][0x3c8], PT ;  /* 0x0000f200ce007a0c */ /* 0x000fe40003f46270 */
[----:B------:R-:W-:Y:S02]  /*d4c0*/  ISETP.GE.AND P1, PT, R207, c[0x0][0x3c8], PT ;  /* 0x0000f200cf007a0c */ /* 0x000fe40003f26270 */
[----:B------:R-:W-:Y:S02]  /*d4d0*/  ISETP.GE.AND P0, PT, R208, c[0x0][0x3c8], PT ;  /* 0x0000f200d0007a0c */ /* 0x000fe40003f06270 */
[----:B------:R-:W-:Y:S02]  /*d4e0*/  SHF.R.S32.HI R15, RZ, 0x1f, R206 ;  /* 0x0000001fff0f7819 */ /* 0x000fe400000114ce */
[----:B------:R-:W-:Y:S02]  /*d4f0*/  SHF.R.S32.HI R14, RZ, 0x1f, R207 ;  /* 0x0000001fff0e7819 */ /* 0x000fe400000114cf */
[----:B------:R-:W-:-:S03]  /*d500*/  SHF.R.S32.HI R13, RZ, 0x1f, R208 ;  /* 0x0000001fff0d7819 */ /* 0x000fc600000114d0 */
[-C--:B-1----:R-:W-:Y:S02]  /*d510*/  @!P2 LEA R6, P5, R206, R0.reuse, 0x1 ;  /* 0x00000000ce06a211 */ /* 0x082fe400078a08ff */
[CC--:B------:R-:W-:Y:S02]  /*d520*/  @!P1 LEA R4, P4, R207.reuse, R0.reuse, 0x1 ;  /* 0x00000000cf049211 */ /* 0x0c0fe400078808ff */
[----:B------:R-:W-:Y:S02]  /*d530*/  @!P0 LEA R2, P3, R208, R0, 0x1 ;  /* 0x00000000d0028211 */ /* 0x000fe400078608ff */
[-C--:B---3--:R-:W-:Y:S02]  /*d540*/  @!P2 LEA.HI.X R7, R206, R8.reuse, R15, 0x1, P5 ;  /* 0x00000008ce07a211 */ /* 0x088fe400028f0c0f */
[-C--:B------:R-:W-:Y:S02]  /*d550*/  @!P1 LEA.HI.X R5, R207, R8.reuse, R14, 0x1, P4 ;  /* 0x00000008cf059211 */ /* 0x080fe400020f0c0e */
[----:B------:R-:W-:Y:S01]  /*d560*/  @!P0 LEA.HI.X R3, R208, R8, R13, 0x1, P3 ;  /* 0x00000008d0038211 */ /* 0x000fe200018f0c0d */
[----:B------:R1:W-:Y:S04]  /*d570*/  @!P2 ST.E.128 [R6.64], RZ ;  /* 0x000000ff0600a985 */ /* 0x0003e8000c101d06 */
[----:B------:R1:W-:Y:S04]  /*d580*/  @!P1 ST.E.128 [R4.64], RZ ;  /* 0x000000ff04009985 */ /* 0x0003e8000c101d06 */
[----:B------:R1:W-:Y:S02]  /*d590*/  @!P0 ST.E.128 [R2.64], RZ ;  /* 0x000000ff02008985 */ /* 0x0003e4000c101d06 */
.L_x_531:
[----:B------:R-:W-:Y:S05]  /*d5a0*/  BSYNC B0 ;  /* 0x0000000000007941 */ /* 0x000fea0003800000 */
.L_x_530:
[----:B------:R-:W-:Y:S05]  /*d5b0*/  BRA.DIV ~URZ, `(.L_x_532) ;  /* 0x000023127f007947 */ /* 0x000fea000b800000 */
[----:B---3--:R3:W2:Y:S04]  /*d5c0*/  SHFL.IDX PT, R8, R9, 0x1, 0x181f ;  /* 0x00381f0009087f89 */ /* 0x0086a800000e0000 */
[----:B-1----:R3:W1:Y:S02]  /*d5d0*/  SHFL.IDX PT, R0, R11, 0x1, 0x181f ;  /* 0x00381f000b007f89 */ /* 0x00266400000e0000 */
.L_x_568:
[----:B------:R-:W-:Y:S01]  /*d5e0*/  IADD3 R2, R10, 0x20, RZ ;  /* 0x000000200a027810 */ /* 0x000fe20007ffe0ff */
[----:B------:R-:W-:Y:S03]  /*d5f0*/  BSSY B0, `(.L_x_533) ;  /* 0x0000012000007945 */ /* 0x000fe60003800000 */
        /* <DEDUP_REMOVED lines=11> */
[-C--:B--2---:R-:W-:Y:S02]  /*d6b0*/  @!P2 LEA.HI.X R7, R206, R8.reuse, R15, 0x1, P5 ;  /* 0x00000008ce07a211 */ /* 0x084fe400028f0c0f */
[-C--:B------:R-:W-:Y:S02]  /*d6c0*/  @!P1 LEA.HI.X R5, R207, R8.reuse, R14, 0x1, P4 ;  /* 0x00000008cf059211 */ /* 0x080fe400020f0c0e */
[----:B------:R-:W-:Y:S01]  /*d6d0*/  @!P0 LEA.HI.X R3, R208, R8, R13, 0x1, P3 ;  /* 0x00000008d0038211 */ /* 0x000fe200018f0c0d */
[----:B------:R1:W-:Y:S04]  /*d6e0*/  @!P2 ST.E.128 [R6.64], RZ ;  /* 0x000000ff0600a985 */ /* 0x0003e8000c101d06 */
[----:B------:R1:W-:Y:S04]  /*d6f0*/  @!P1 ST.E.128 [R4.64], RZ ;  /* 0x000000ff04009985 */ /* 0x0003e8000c101d06 */
[----:B------:R1:W-:Y:S02]  /*d700*/  @!P0 ST.E.128 [R2.64], RZ ;  /* 0x000000ff02008985 */ /* 0x0003e4000c101d06 */
.L_x_534:
[----:B------:R-:W-:Y:S05]  /*d710*/  BSYNC B0 ;  /* 0x0000000000007941 */ /* 0x000fea0003800000 */
.L_x_533:
[----:B------:R-:W-:Y:S05]  /*d720*/  BRA.DIV ~URZ, `(.L_x_535) ;  /* 0x000022727f007947 */ /* 0x000fea000b800000 */
[----:B--2---:R2:W3:Y:S02]  /*d730*/  SHFL.IDX PT, R8, R9, 0x2, 0x181f ;  /* 0x00581f0009087f89 */ /* 0x0044e400000e0000 */
.L_x_569:
[----:B------:R-:W-:Y:S05]  /*d740*/  BRA.DIV ~URZ, `(.L_x_536) ;  /* 0x000022c27f007947 */ /* 0x000fea000b800000 */
[----:B-1----:R1:W2:Y:S02]  /*d750*/  SHFL.IDX PT, R0, R11, 0x2, 0x181f ;  /* 0x00581f000b007f89 */ /* 0x0022a400000e0000 */
.L_x_570:
        /* <DEDUP_REMOVED lines=10> */
[-C--:B--2---:R-:W-:Y:S02]  /*d800*/  @!P2 LEA R6, P5, R206, R0.reuse, 0x1 ;  /* 0x00000000ce06a211 */ /* 0x084fe400078a08ff */
        /* <DEDUP_REMOVED lines=8> */
.L_x_538:
[----:B------:R-:W-:Y:S05]  /*d890*/  BSYNC B0 ;  /* 0x0000000000007941 */ /* 0x000fea0003800000 */
.L_x_537:
[----:B------:R-:W-:Y:S05]  /*d8a0*/  BRA.DIV ~URZ, `(.L_x_539) ;  /* 0x000021d27f007947 */ /* 0x000fea000b800000 */
[----:B---3--:R3:W1:Y:S04]  /*d8b0*/  SHFL.IDX PT, R8, R9, 0x3, 0x181f ;  /* 0x00781f0009087f89 */ /* 0x00866800000e0000 */
[----:B--2---:R3:W2:Y:S02]  /*d8c0*/  SHFL.IDX PT, R0, R11, 0x3, 0x181f ;  /* 0x00781f000b007f89 */ /* 0x0046a400000e0000 */
.L_x_571:
[----:B------:R-:W-:-:S04]  /*d8d0*/  IADD3 R2, R10, 0x60, RZ ;  /* 0x000000600a027810 */ /* 0x000fc80007ffe0ff */
[----:B------:R-:W-:-:S13]  /*d8e0*/  ISETP.GE.AND P0, PT, R2, R12, PT ;  /* 0x0000000c0200720c */ /* 0x000fda0003f06270 */
[----:B------:R-:W-:Y:S05]  /*d8f0*/  @P0 BRA `(.L_x_525) ;  /* 0x000000f000000947 */ /* 0x000fea0003800000 */
[----:B------:R-:W-:Y:S02]  /*d900*/  ISETP.GE.AND P2, PT, R206, c[0x0][0x3c8], PT ;  /* 0x0000f200ce007a0c */ /* 0x000fe40003f46270 */
[----:B------:R-:W-:Y:S02]  /*d910*/  ISETP.GE.AND P1, PT, R207, c[0x0][0x3c8], PT ;  /* 0x0000f200cf007a0c */ /* 0x000fe40003f26270 */
[----:B------:R-:W-:Y:S02]  /*d920*/  ISETP.GE.AND P0, PT, R208, c[0x0][0x3c8], PT ;  /* 0x0000f200d0007a0c */ /* 0x000fe40003f06270 */
[----:B------:R-:W-:Y:S02]  /*d930*/  SHF.R.S32.HI R13, RZ, 0x1f, R206 ;  /* 0x0000001fff0d7819 */ /* 0x000fe400000114ce */
[----:B-1-34-:R-:W-:Y:S02]  /*d940*/  SHF.R.S32.HI R11, RZ, 0x1f, R207 ;  /* 0x0000001fff0b7819 */ /* 0x01afe400000114cf */
[----:B------:R-:W-:-:S03]  /*d950*/  SHF.R.S32.HI R9, RZ, 0x1f, R208 ;  /* 0x0000001fff097819 */ /* 0x000fc600000114d0 */
[-C--:B--2---:R-:W-:Y:S02]  /*d960*/  @!P2 LEA R6, P5, R206, R0.reuse, 0x1 ;  /* 0x00000000ce06a211 */ /* 0x084fe400078a08ff */
[CC--:B------:R-:W-:Y:S02]  /*d970*/  @!P1 LEA R4, P4, R207.reuse, R0.reuse, 0x1 ;  /* 0x00000000cf049211 */ /* 0x0c0fe400078808ff */
[----:B------:R-:W-:Y:S02]  /*d980*/  @!P0 LEA R2, P3, R208, R0, 0x1 ;  /* 0x00000000d0028211 */ /* 0x000fe400078608ff */
[-C--:B------:R-:W-:Y:S02]  /*d990*/  @!P2 LEA.HI.X R7, R206, R8.reuse, R13, 0x1, P5 ;  /* 0x00000008ce07a211 */ /* 0x080fe400028f0c0d */
[-C--:B------:R-:W-:Y:S02]  /*d9a0*/  @!P1 LEA.HI.X R5, R207, R8.reuse, R11, 0x1, P4 ;  /* 0x00000008cf059211 */ /* 0x080fe400020f0c0b */
[----:B------:R-:W-:Y:S01]  /*d9b0*/  @!P0 LEA.HI.X R3, R208, R8, R9, 0x1, P3 ;  /* 0x00000008d0038211 */ /* 0x000fe200018f0c09 */
[----:B------:R1:W-:Y:S04]  /*d9c0*/  @!P2 ST.E.128 [R6.64], RZ ;  /* 0x000000ff0600a985 */ /* 0x0003e8000c101d06 */
[----:B------:R1:W-:Y:S04]  /*d9d0*/  @!P1 ST.E.128 [R4.64], RZ ;  /* 0x000000ff04009985 */ /* 0x0003e8000c101d06 */
[----:B------:R1:W-:Y:S02]  /*d9e0*/  @!P0 ST.E.128 [R2.64], RZ ;  /* 0x000000ff02008985 */ /* 0x0003e4000c101d06 */
.L_x_525:
[----:B------:R-:W-:Y:S05]  /*d9f0*/  BSYNC B1 ;  /* 0x0000000000017941 */ /* 0x000fea0003800000 */
.L_x_516:
[----:B--2---:R-:W2:Y:S02]  /*da00*/  LDL R0, [R1+0x24] ;  /* 0x0000240001007983 */ /* 0x004ea40000100800 */
[----:B--2---:R-:W-:-:S13]  /*da10*/  ISETP.NE.AND P0, PT, R0, RZ, PT ;  /* 0x000000ff0000720c */ /* 0x004fda0003f05270 */
[----:B------:R-:W-:Y:S01]  /*da20*/  @P0 WARPSYNC 0xffffffff ;  /* 0xffffffff00000948 */ /* 0x000fe20003800000 */
[----:B------:R-:W-:Y:S06]  /*da30*/  @P0 BAR.SYNC.DEFER_BLOCKING 0x5, 0x100 ;  /* 0x0144000000000b1d */ /* 0x000fec0000010000 */
[----:B------:R-:W2:Y:S04]  /*da40*/  @P0 LDS R0, [0x18100] ;  /* 0x01810000ff000984 */ /* 0x000ea80000000800 */
[----:B--2---:R2:W-:Y:S04]  /*da50*/  @P0 STL [R1], R0 ;  /* 0x0000000001000387 */ /* 0x0045e80000100800 */
[----:B------:R-:W-:Y:S06]  /*da60*/  @P0 BAR.ARV 0x4, 0x100 ;  /* 0x0104000000000b1d */ /* 0x000fec0000002000 */
[----:B------:R-:W-:Y:S05]  /*da70*/  @P0 BRA `(.L_x_540) ;  /* 0x0000007000000947 */ /* 0x000fea0003800000 */
[----:B------:R-:W-:Y:S05]  /*da80*/  BRA.DIV ~URZ, `(.L_x_541) ;  /* 0x000020c27f007947 */ /* 0x000fea000b800000 */
[----:B--2---:R2:W4:Y:S02]  /*da90*/  SHFL.IDX PT, R0, R65, RZ, 0x1f ;  /* 0x00001fff41007589 */ /* 0x00452400000e0000 */
.L_x_572:
[----:B------:R-:W-:Y:S01]  /*daa0*/  WARPSYNC 0xffffffff ;  /* 0xffffffff00007948 */ /* 0x000fe20003800000 */
[----:B------:R-:W-:Y:S06]  /*dab0*/  BAR.SYNC.DEFER_BLOCKING 0x4, 0x100 ;  /* 0x0104000000007b1d */ /* 0x000fec0000010000 */
[----:B----4-:R4:W-:Y:S04]  /*dac0*/  STL [R1], R0 ;  /* 0x0000000001007387 */ /* 0x0109e80000100800 */
[----:B------:R4:W-:Y:S04]  /*dad0*/  @!P6 STS [0x18100], R65 ;  /* 0x01810041ff00e388 */ /* 0x0009e80000000800 */
[----:B------:R-:W-:Y:S06]  /*dae0*/  BAR.ARV 0x5, 0x100 ;  /* 0x0144000000007b1d */ /* 0x000fec0000002000 */
.L_x_540:
[----:B--2-4-:R-:W2:Y:S02]  /*daf0*/  LDL R0, [R1] ;  /* 0x0000000001007983 */ /* 0x014ea40000100800 */
[----:B--2---:R-:W-:-:S13]  /*db00*/  ISETP.GE.AND P0, PT, R0, c[0x0][0x538], PT ;  /* 0x00014e0000007a0c */ /* 0x004fda0003f06270 */
[----:B-1-3--:R-:W-:Y:S01]  /*db10*/  @P0 CALL.REL.NOINC `(.L_x_542) ;  /* 0x0000001000000944 */ /* 0x00afe20003c00000 */
[----:B------:R-:W-:Y:S05]  /*db20*/  BRA `(.L_x_543) ;  /* 0xffff2d3000007947 */ /* 0x000fea000383ffff */
.L_x_542:
[----:B------:R-:W-:Y:S05]  /*db30*/  EXIT ;  /* 0x000000000000794d */ /* 0x000fea0003800000 */
.L_x_474:
[----:B------:R-:W-:Y:S01]  /*db40*/  IMAD.MOV.U32 R7, RZ, RZ, R9 ;  /* 0x000000ffff077224 */ /* 0x000fe200078e0009 */
[----:B------:R-:W-:Y:S01]  /*db50*/  MOV R171, RZ ;  /* 0x000000ff00ab7202 */ /* 0x000fe20000000f00 */
[----:B------:R-:W-:Y:S01]  /*db60*/  IMAD.MOV.U32 R3, RZ, RZ, 0x181f ;  /* 0x0000181fff037424 */ /* 0x000fe200078e00ff */
[----:B------:R-:W-:Y:S02]  /*db70*/  MOV R2, 0xdb90 ;  /* 0x0000db9000027802 */ /* 0x000fe40000000f00 */
[----:B-----5:R-:W-:Y:S05]  /*db80*/  CALL.REL.NOINC `($__internal_1_$__cuda_sm70_shflsync_idx_p) ;  /* 0x0000209000007944 */ /* 0x020fea0003c00000 */
[----:B------:R-:W-:Y:S01]  /*db90*/  MOV R8, R171 ;  /* 0x000000ab00087202 */ /* 0x000fe20000000f00 */
[----:B------:R-:W-:Y:S05]  /*dba0*/  BRA `(.L_x_544) ;  /* 0xffff374000007947 */ /* 0x000fea000383ffff */
.L_x_475:
[----:B------:R-:W-:Y:S01]  /*dbb0*/  IMAD.MOV.U32 R7, RZ, RZ, R11 ;  /* 0x000000ffff077224 */ /* 0x000fe200078e000b */
[----:B------:R-:W-:Y:S01]  /*dbc0*/  MOV R171, RZ ;  /* 0x000000ff00ab7202 */ /* 0x000fe20000000f00 */
[----:B------:R-:W-:Y:S01]  /*dbd0*/  IMAD.MOV.U32 R3, RZ, RZ, 0x181f ;  /* 0x0000181fff037424 */ /* 0x000fe200078e00ff */
[----:B------:R-:W-:Y:S02]  /*dbe0*/  MOV R2, 0xdc00 ;  /* 0x0000dc0000027802 */ /* 0x000fe40000000f00 */
[----:B-12--5:R-:W-:Y:S05]  /*dbf0*/  CALL.REL.NOINC `($__internal_1_$__cuda_sm70_shflsync_idx_p) ;  /* 0x0000202000007944 */ /* 0x026fea0003c00000 */
[----:B------:R-:W-:Y:S01]  /*dc00*/  MOV R0, R171 ;  /* 0x000000ab00007202 */ /* 0x000fe20000000f00 */
[----:B------:R-:W-:Y:S05]  /*dc10*/  BRA `(.L_x_545) ;  /* 0xffff36f000007947 */ /* 0x000fea000383ffff */
.L_x_478:
[----:B--2---:R-:W-:Y:S01]  /*dc20*/  IMAD.MOV.U32 R7, RZ, RZ, R9 ;  /* 0x000000ffff077224 */ /* 0x004fe200078e0009 */
[----:B------:R-:W-:Y:S01]  /*dc30*/  MOV R171, 0x1 ;  /* 0x0000000100ab7802 */ /* 0x000fe20000000f00 */
[----:B------:R-:W-:Y:S01]  /*dc40*/  IMAD.MOV.U32 R3, RZ, RZ, 0x181f ;  /* 0x0000181fff037424 */ /* 0x000fe200078e00ff */
[----:B------:R-:W-:-:S02]  /*dc50*/  MOV R2, 0xdc70 ;  /* 0x0000dc7000027802 */ /* 0x000fc40000000f00 */
[----:B-1-345:R-:W-:Y:S05]  /*dc60*/  CALL.REL.NOINC `($__internal_1_$__cuda_sm70_shflsync_idx_p) ;  /* 0x00001fb000007944 */ /* 0x03afea0003c00000 */
[----:B------:R-:W-:Y:S01]  /*dc70*/  IMAD.MOV.U32 R8, RZ, RZ, R171 ;  /* 0x000000ffff087224 */ /* 0x000fe200078e00ab */
[----:B------:R-:W-:Y:S01]  /*dc80*/  MOV R171, 0x1 ;  /* 0x0000000100ab7802 */ /* 0x000fe20000000f00 */
[----:B------:R-:W-:Y:S01]  /*dc90*/  IMAD.MOV.U32 R7, RZ, RZ, R11 ;  /* 0x000000ffff077224 */ /* 0x000fe200078e000b */
[----:B------:R-:W-:-:S02]  /*dca0*/  MOV R3, 0x181f ;  /* 0x0000181f00037802 */ /* 0x000fc40000000f00 */
[----:B------:R-:W-:Y:S02]  /*dcb0*/  MOV R2, 0xdcd0 ;  /* 0x0000dcd000027802 */ /* 0x000fe40000000f00 */
[----:B------:R-:W-:Y:S05]  /*dcc0*/  CALL.REL.NOINC `($__internal_1_$__cuda_sm70_shflsync_idx_p) ;  /* 0x00001f5000007944 */ /* 0x000fea0003c00000 */
[----:B------:R-:W-:Y:S01]  /*dcd0*/  MOV R0, R171 ;  /* 0x000000ab00007202 */ /* 0x000fe20000000f00 */
[----:B------:R-:W-:Y:S05]  /*dce0*/  BRA `(.L_x_546) ;  /* 0xffff37b000007947 */ /* 0x000fea000383ffff */
.L_x_481:
[----:B-1----:R-:W-:Y:S01]  /*dcf0*/  IMAD.MOV.U32 R7, RZ, RZ, R9 ;  /* 0x000000ffff077224 */ /* 0x002fe200078e0009 */
[----:B------:R-:W-:Y:S01]  /*dd00*/  MOV R171, 0x2 ;  /* 0x0000000200ab7802 */ /* 0x000fe20000000f00 */
[----:B------:R-:W-:Y:S01]  /*dd10*/  IMAD.MOV.U32 R3, RZ, RZ, 0x181f ;  /* 0x0000181fff037424 */ /* 0x000fe200078e00ff */
[----:B------:R-:W-:Y:S02]  /*dd20*/  MOV R2, 0xdd40 ;  /* 0x0000dd4000027802 */ /* 0x000fe40000000f00 */
[----:B--2345:R-:W-:Y:S05]  /*dd30*/  CALL.REL.NOINC `($__internal_1_$__cuda_sm70_shflsync_idx_p) ;  /* 0x00001ee000007944 */ /* 0x03cfea0003c00000 */
[----:B------:R-:W-:Y:S01]  /*dd40*/  MOV R8, R171 ;  /* 0x000000ab00087202 */ /* 0x000fe20000000f00 */
[----:B------:R-:W-:Y:S05]  /*dd50*/  BRA `(.L_x_547) ;  /* 0xffff38a000007947 */ /* 0x000fea000383ffff */
.L_x_482:
[----:B------:R-:W-:Y:S01]  /*dd60*/  IMAD.MOV.U32 R7, RZ, RZ, R11 ;  /* 0x000000ffff077224 */ /* 0x000fe200078e000b */
[----:B------:R-:W-:Y:S01]  /*dd70*/  MOV R171, 0x2 ;  /* 0x0000000200ab7802 */ /* 0x000fe20000000f00 */
[----:B------:R-:W-:Y:S01]  /*dd80*/  IMAD.MOV.U32 R3, RZ, RZ, 0x181f ;  /* 0x0000181fff037424 */ /* 0x000fe200078e00ff */
[----:B------:R-:W-:Y:S02]  /*dd90*/  MOV R2, 0xddb0 ;  /* 0x0000ddb000027802 */ /* 0x000fe40000000f00 */
[----:B-12345:R-:W-:Y:S05]  /*dda0*/  CALL.REL.NOINC `($__internal_1_$__cuda_sm70_shflsync_idx_p) ;  /* 0x00001e7000007944 */ /* 0x03efea0003c00000 */
[----:B------:R-:W-:Y:S01]  /*ddb0*/  MOV R0, R171 ;  /* 0x000000ab00007202 */ /* 0x000fe20000000f00 */
[----:B------:R-:W-:Y:S05]  /*ddc0*/  BRA `(.L_x_548) ;  /* 0xffff385000007947 */ /* 0x000fea000383ffff */
.L_x_485:
[----:B-1----:R-:W-:Y:S01]  /*ddd0*/  IMAD.MOV.U32 R7, RZ, RZ, R9 ;  /* 0x000000ffff077224 */ /* 0x002fe200078e0009 */
[----:B------:R-:W-:Y:S01]  /*dde0*/  MOV R171, 0x3 ;  /* 0x0000000300ab7802 */ /* 0x000fe20000000f00 */
[----:B------:R-:W-:Y:S01]  /*ddf0*/  IMAD.MOV.U32 R3, RZ, RZ, 0x181f ;  /* 0x0000181fff037424 */ /* 0x000fe200078e00ff */
[----:B------:R-:W-:-:S02]  /*de00*/  MOV R2, 0xde20 ;  /* 0x0000de2000027802 */ /* 0x000fc40000000f00 */
[----:B--2345:R-:W-:Y:S05]  /*de10*/  CALL.REL.NOINC `($__internal_1_$__cuda_sm70_shflsync_idx_p) ;  /* 0x00001e0000007944 */ /* 0x03cfea0003c00000 */
        /* <DEDUP_REMOVED lines=8> */
.L_x_488:
[----:B------:R-:W-:Y:S01]  /*dea0*/  IMAD.MOV.U32 R7, RZ, RZ, R5 ;  /* 0x000000ffff077224 */ /* 0x000fe200078e0005 */
[----:B------:R-:W-:Y:S01]  /*deb0*/  MOV R171, RZ ;  /* 0x000000ff00ab7202 */ /* 0x000fe20000000f00 */
[----:B------:R-:W-:Y:S01]  /*dec0*/  IMAD.MOV.U32 R3, RZ, RZ, 0x181f ;  /* 0x0000181fff037424 */ /* 0x000fe200078e00ff */
[----:B------:R-:W-:Y:S02]  /*ded0*/  MOV R2, 0xdef0 ;  /* 0x0000def000027802 */ /* 0x000fe40000000f00 */
[----:B------:R-:W-:Y:S05]  /*dee0*/  CALL.REL.NOINC `($__internal_1_$__cuda_sm70_shflsync_idx_p) ;  /* 0x00001d3000007944 */ /* 0x000fea0003c00000 */
[----:B------:R-:W-:Y:S01]  /*def0*/  MOV R4, R171 ;  /* 0x000000ab00047202 */ /* 0x000fe20000000f00 */
[----:B------:R-:W-:Y:S05]  /*df00*/  BRA `(.L_x_550) ;  /* 0xffff52a000007947 */ /* 0x000fea000383ffff */
.L_x_489:
[----:B------:R-:W-:Y:S01]  /*df10*/  IMAD.MOV.U32 R7, RZ, RZ, R12 ;  /* 0x000000ffff077224 */ /* 0x000fe200078e000c */
[----:B------:R-:W-:Y:S01]  /*df20*/  MOV R171, RZ ;  /* 0x000000ff00ab7202 */ /* 0x000fe20000000f00 */
[----:B------:R-:W-:Y:S01]  /*df30*/  IMAD.MOV.U32 R3, RZ, RZ, 0x181f ;  /* 0x0000181fff037424 */ /* 0x000fe200078e00ff */
[----:B------:R-:W-:Y:S02]  /*df40*/  MOV R2, 0xdf60 ;  /* 0x0000df6000027802 */ /* 0x000fe40000000f00 */
[----:B-12---:R-:W-:Y:S05]  /*df50*/  CALL.REL.NOINC `($__internal_1_$__cuda_sm70_shflsync_idx_p) ;  /* 0x00001cc000007944 */ /* 0x006fea0003c00000 */
[C---:B------:R-:W-:Y:S02]  /*df60*/  IADD3 R8, P0, R171.reuse, R105, RZ ;  /* 0x00000069ab087210 */ /* 0x040fe40007f1e0ff */
[----:B------:R-:W-:-:S02]  /*df70*/  IADD3 R6, P6, R171, R106, RZ ;  /* 0x0000006aab067210 */ /* 0x000fc40007fde0ff */
[----:B------:R-:W-:Y:S01]  /*df80*/  ISETP.GE.AND P5, PT, R206, c[0x0][0x1d4], PT ;  /* 0x00007500ce007a0c */ /* 0x000fe20003fa6270 */
[C---:B------:R-:W-:Y:S01]  /*df90*/  IMAD.X R9, R4.reuse, 0x1, R100, P0 ;  /* 0x0000000104097824 */ /* 0x040fe200000e0664 */
[----:B------:R-:W-:Y:S01]  /*dfa0*/  ISETP.GE.AND P2, PT, R207, c[0x0][0x1d4], PT ;  /* 0x00007500cf007a0c */ /* 0x000fe20003f46270 */
[----:B------:R-:W-:Y:S01]  /*dfb0*/  IMAD.X R7, R4, 0x1, R101, P6 ;  /* 0x0000000104077824 */ /* 0x000fe200030e0665 */
[----:B------:R-:W-:Y:S02]  /*dfc0*/  ISETP.GE.AND P0, PT, R208, c[0x0][0x1d4], PT ;  /* 0x00007500d0007a0c */ /* 0x000fe40003f06270 */
[----:B------:R-:W-:Y:S01]  /*dfd0*/  IADD3 R2, P6, R171, R107, RZ ;  /* 0x0000006bab027210 */ /* 0x000fe20007fde0ff */
[----:B------:R-:W-:Y:S01]  /*dfe0*/  IMAD.MOV.U32 R171, RZ, RZ, 0x1 ;  /* 0x00000001ffab7424 */ /* 0x000fe200078e00ff */
[----:B------:R-:W-:Y:S02]  /*dff0*/  SEL R11, RZ, 0x10, P5 ;  /* 0x00000010ff0b7807 */ /* 0x000fe40002800000 */
[----:B------:R-:W-:Y:S01]  /*e000*/  SEL R10, RZ, 0x10, P2 ;  /* 0x00000010ff0a7807 */ /* 0x000fe20001000000 */
[----:B------:R-:W-:-:S02]  /*e010*/  IMAD.X R3, R4, 0x1, R102, P6 ;  /* 0x0000000104037824 */ /* 0x000fc400030e0666 */
[----:B------:R-:W-:Y:S01]  /*e020*/  @!PT LDS RZ, [RZ] ;  /* 0x00000000fffff984 */ /* 0x000fe20000000800 */
[----:B------:R-:W-:Y:S01]  /*e030*/  @!PT LDS RZ, [RZ] ;  /* 0x00000000fffff984 */ /* 0x000fe20000000800 */
[----:B------:R-:W-:Y:S01]  /*e040*/  @!PT LDS RZ, [RZ] ;  /* 0x00000000fffff984 */ /* 0x000fe20000000800 */
[----:B------:R1:W-:Y:S04]  /*e050*/  LDGSTS.E.BYPASS.LTC128B.128 [R203+0x6100], [R8.64], !P5 ;  /* 0x0610000008cb7fae */ /* 0x0003e8000e901d46 */
[----:B------:R2:W-:Y:S04]  /*e060*/  LDGSTS.E.BYPASS.LTC128B.128 [R203+0x8100], [R6.64], !P2 ;  /* 0x0810000006cb7fae */ /* 0x0005e8000d101d46 */
[----:B------:R3:W-:Y:S01]  /*e070*/  LDGSTS.E.BYPASS.LTC128B.128 [R203+0xa100], [R2.64], !P0 ;  /* 0x0a10000002cb7fae */ /* 0x0007e2000c101d46 */
[----:B--2---:R-:W-:Y:S01]  /*e080*/  IMAD.MOV.U32 R7, RZ, RZ, R5 ;  /* 0x000000ffff077224 */ /* 0x004fe200078e0005 */
[----:B------:R-:W-:Y:S01]  /*e090*/  SEL R5, RZ, 0x10, P0 ;  /* 0x00000010ff057807 */ /* 0x000fe20000000000 */
[----:B---3--:R-:W-:Y:S01]  /*e0a0*/  IMAD.MOV.U32 R3, RZ, RZ, 0x181f ;  /* 0x0000181fff037424 */ /* 0x008fe200078e00ff */
[----:B------:R-:W-:-:S02]  /*e0b0*/  MOV R2, 0xe0d0 ;  /* 0x0000e0d000027802 */ /* 0x000fc40000000f00 */
[----:B-1----:R-:W-:Y:S05]  /*e0c0*/  CALL.REL.NOINC `($__internal_1_$__cuda_sm70_shflsync_idx_p) ;  /* 0x00001b5000007944 */ /* 0x002fea0003c00000 */
        /* <DEDUP_REMOVED lines=8> */
.L_x_490:
[----:B------:R-:W-:Y:S01]  /*e150*/  IMAD.MOV.U32 R7, RZ, RZ, R4 ;  /* 0x000000ffff077224 */ /* 0x000fe200078e0004 */
[----:B------:R-:W-:Y:S01]  /*e160*/  MOV R171, RZ ;  /* 0x000000ff00ab7202 */ /* 0x000fe20000000f00 */
[----:B------:R-:W-:Y:S01]  /*e170*/  IMAD.MOV.U32 R3, RZ, RZ, 0x1c1f ;  /* 0x00001c1fff037424 */ /* 0x000fe200078e00ff */
[----:B------:R-:W-:Y:S02]  /*e180*/  MOV R2, 0xe1a0 ;  /* 0x0000e1a000027802 */ /* 0x000fe40000000f00 */
[----:B------:R-:W-:Y:S05]  /*e190*/  CALL.REL.NOINC `($__internal_1_$__cuda_sm70_shflsync_idx_p) ;  /* 0x00001a8000007944 */ /* 0x000fea0003c00000 */
[----:B------:R-:W-:Y:S01]  /*e1a0*/  MOV R0, R171 ;  /* 0x000000ab00007202 */ /* 0x000fe20000000f00 */
[----:B------:R-:W-:Y:S05]  /*e1b0*/  BRA `(.L_x_552) ;  /* 0xffff536000007947 */ /* 0x000fea000383ffff */
.L_x_491:
[----:B------:R-:W-:Y:S01]  /*e1c0*/  IMAD.MOV.U32 R7, RZ, RZ, R4 ;  /* 0x000000ffff077224 */ /* 0x000fe200078e0004 */
[----:B------:R-:W-:Y:S01]  /*e1d0*/  MOV R171, 0x1 ;  /* 0x0000000100ab7802 */ /* 0x000fe20000000f00 */
[----:B------:R-:W-:Y:S01]  /*e1e0*/  IMAD.MOV.U32 R3, RZ, RZ, 0x1c1f ;  /* 0x00001c1fff037424 */ /* 0x000fe200078e00ff */
[----:B------:R-:W-:Y:S02]  /*e1f0*/  MOV R2, 0xe210 ;  /* 0x0000e21000027802 */ /* 0x000fe40000000f00 */
[----:B-1----:R-:W-:Y:S05]  /*e200*/  CALL.REL.NOINC `($__internal_1_$__cuda_sm70_shflsync_idx_p) ;  /* 0x00001a1000007944 */ /* 0x002fea0003c00000 */
[----:B------:R-:W-:Y:S01]  /*e210*/  IMAD.IADD R0, R5, 0x1, R171 ;  /* 0x0000000105007824 */ /* 0x000fe200078e02ab */
[----:B------:R-:W-:-:S04]  /*e220*/  FMNMX.FTZ R2, R9, R10, !PT ;  /* 0x0000000a09027209 */ /* 0x000fc80007810000 */
[----:B------:R-:W-:Y:S02]  /*e230*/  IMNMX R0, R6, R0, PT ;  /* 0x0000000006007217 */ /* 0x000fe40003800200 */
[----:B------:R-:W-:Y:S02]  /*e240*/  FMNMX.FTZ R2, R11, R2, !PT ;  /* 0x000000020b027209 */ /* 0x000fe40007810000 */
[C---:B------:R-:W-:Y:S02]  /*e250*/  ISETP.GT.AND P5, PT, R0.reuse, RZ, PT ;  /* 0x000000ff0000720c */ /* 0x040fe40003fa4270 */
[C---:B------:R-:W-:Y:S02]  /*e260*/  ISETP.GT.AND P2, PT, R0.reuse, 0x1, PT ;  /* 0x000000010000780c */ /* 0x040fe40003f44270 */
[----:B------:R-:W-:Y:S02]  /*e270*/  ISETP.GT.AND P0, PT, R0, 0x8, PT ;  /* 0x000000080000780c */ /* 0x000fe40003f04270 */
[----:B------:R-:W-:-:S02]  /*e280*/  FSEL R6, R76, -INF , P5 ;  /* 0xff8000004c067808 */ /* 0x000fc40002800000 */
[----:B------:R-:W-:Y:S02]  /*e290*/  FSEL R7, R72, -INF , P2 ;  /* 0xff80000048077808 */ /* 0x000fe40001000000 */
[----:B------:R-:W-:Y:S02]  /*e2a0*/  ISETP.GT.AND P2, PT, R0, 0x9, PT ;  /* 0x000000090000780c */ /* 0x000fe40003f44270 */
[----:B------:R-:W-:Y:S02]  /*e2b0*/  FSEL R12, R70, -INF , P0 ;  /* 0xff800000460c7808 */ /* 0x000fe40000000000 */
[----:B------:R-:W-:Y:S02]  /*e2c0*/  FMNMX.FTZ R3, R6, R7, !PT ;  /* 0x0000000706037209 */ /* 0x000fe40007810000 */
[----:B------:R-:W-:Y:S02]  /*e2d0*/  FMNMX.FTZ R5, R13, R2, !PT ;  /* 0x000000020d057209 */ /* 0x000fe40007810000 */
[----:B------:R-:W-:-:S02]  /*e2e0*/  ISETP.GT.AND P0, PT, R0, 0x10, PT ;  /* 0x000000100000780c */ /* 0x000fc40003f04270 */
[----:B------:R-:W-:Y:S02]  /*e2f0*/  FSEL R14, R56, -INF , P2 ;  /* 0xff800000380e7808 */ /* 0x000fe40001000000 */
[----:B------:R-:W-:Y:S02]  /*e300*/  FMNMX.FTZ R2, R12, R3, !PT ;  /* 0x000000030c027209 */ /* 0x000fe40007810000 */
[----:B------:R-:W-:Y:S02]  /*e310*/  FMNMX.FTZ R100, R46, R5, !PT ;  /* 0x000000052e647209 */ /* 0x000fe40007810000 */
[----:B------:R-:W-:Y:S02]  /*e320*/  ISETP.GT.AND P2, PT, R0, 0x11, PT ;  /* 0x000000110000780c */ /* 0x000fe40003f44270 */
[----:B------:R-:W-:Y:S02]  /*e330*/  FSEL R45, R53, -INF , P0 ;  /* 0xff800000352d7808 */ /* 0x000fe40000000000 */
[----:B------:R-:W-:-:S02]  /*e340*/  FMNMX.FTZ R2, R14, R2, !PT ;  /* 0x000000020e027209 */ /* 0x000fc40007810000 */
[----:B------:R-:W-:Y:S02]  /*e350*/  FMNMX.FTZ R100, R47, R100, !PT ;  /* 0x000000642f647209 */ /* 0x000fe40007810000 */
        /* <DEDUP_REMOVED lines=36> */
[----:B------:R-:W-:Y:S01]  /*e5a0*/  ISETP.GT.AND P2, PT, R0, 0x39, PT ;  /* 0x000000390000780c */ /* 0x000fe20003f44270 */
[----:B------:R-:W-:Y:S01]  /*e5b0*/  IMAD.MOV.U32 R0, RZ, RZ, 0x2 ;  /* 0x00000002ff007424 */ /* 0x000fe200078e00ff */
[----:B------:R-:W-:Y:S02]  /*e5c0*/  FSEL R196, R19, -INF , P0 ;  /* 0xff80000013c47808 */ /* 0x000fe40000000000 */
[----:B------:R-:W-:Y:S02]  /*e5d0*/  FMNMX.FTZ R8, R201, R8, !PT ;  /* 0x00000008c9087209 */ /* 0x000fe40007810000 */
[----:B------:R-:W-:Y:S02]  /*e5e0*/  FMNMX.FTZ R100, R212, R100, !PT ;  /* 0x00000064d4647209 */ /* 0x000fe40007810000 */
[----:B------:R-:W-:-:S02]  /*e5f0*/  FSEL R204, R18, -INF , P2 ;  /* 0xff80000012cc7808 */ /* 0x000fc40001000000 */
[----:B------:R-:W-:Y:S01]  /*e600*/  FMNMX.FTZ R8, R196, R8, !PT ;  /* 0x00000008c4087209 */ /* 0x000fe20007810000 */
[----:B------:R-:W-:Y:S01]  /*e610*/  IMAD.MOV.U32 R4, RZ, RZ, R100 ;  /* 0x000000ffff047224 */ /* 0x000fe200078e0064 */
[----:B------:R-:W-:Y:S02]  /*e620*/  MOV R2, 0xe650 ;  /* 0x0000e65000027802 */ /* 0x000fe40000000f00 */
[----:B------:R-:W-:Y:S02]  /*e630*/  FMNMX.FTZ R8, R204, R8, !PT ;  /* 0x00000008cc087209 */ /* 0x000fe40007810000 */
[----:B------:R-:W-:Y:S05]  /*e640*/  CALL.REL.NOINC `($__internal_0_$__cuda_sm70_shflsync_bfly_p) ;  /* 0x0000157000007944 */ /* 0x000fea0003c00000 */
[----:B------:R-:W-:Y:S01]  /*e650*/  FMNMX.FTZ R100, R100, R0, !PT ;  /* 0x0000000064647209 */ /* 0x000fe20007810000 */
[----:B------:R-:W-:Y:S01]  /*e660*/  IMAD.MOV.U32 R0, RZ, RZ, 0x1 ;  /* 0x00000001ff007424 */ /* 0x000fe200078e00ff */
[----:B------:R-:W-:-:S03]  /*e670*/  MOV R2, 0xe6a0 ;  /* 0x0000e6a000027802 */ /* 0x000fc60000000f00 */
[----:B------:R-:W-:Y:S02]  /*e680*/  IMAD.MOV.U32 R4, RZ, RZ, R100 ;  /* 0x000000ffff047224 */ /* 0x000fe400078e0064 */
[----:B------:R-:W-:Y:S05]  /*e690*/  CALL.REL.NOINC `($__internal_0_$__cuda_sm70_shflsync_bfly_p) ;  /* 0x0000152000007944 */ /* 0x000fea0003c00000 */
[----:B------:R-:W-:Y:S01]  /*e6a0*/  FMNMX.FTZ R100, R100, R0, !PT ;  /* 0x0000000064647209 */ /* 0x000fe20007810000 */
[----:B------:R-:W-:Y:S01]  /*e6b0*/  IMAD.MOV.U32 R4, RZ, RZ, R8 ;  /* 0x000000ffff047224 */ /* 0x000fe200078e0008 */
[----:B------:R-:W-:Y:S01]  /*e6c0*/  MOV R2, 0xe6f0 ;  /* 0x0000e6f000027802 */ /* 0x000fe20000000f00 */
[----:B------:R-:W-:Y:S02]  /*e6d0*/  IMAD.MOV.U32 R0, RZ, RZ, 0x2 ;  /* 0x00000002ff007424 */ /* 0x000fe400078e00ff */
[----:B------:R-:W-:Y:S05]  /*e6e0*/  CALL.REL.NOINC `($__internal_0_$__cuda_sm70_shflsync_bfly_p) ;  /* 0x000014d000007944 */ /* 0x000fea0003c00000 */
[----:B------:R-:W-:Y:S01]  /*e6f0*/  FMNMX.FTZ R8, R8, R0, !PT ;  /* 0x0000000008087209 */ /* 0x000fe20007810000 */
[----:B------:R-:W-:Y:S01]  /*e700*/  IMAD.MOV.U32 R0, RZ, RZ, 0x1 ;  /* 0x00000001ff007424 */ /* 0x000fe200078e00ff */
[----:B------:R-:W-:-:S03]  /*e710*/  MOV R2, 0xe740 ;  /* 0x0000e74000027802 */ /* 0x000fc60000000f00 */
[----:B------:R-:W-:Y:S02]  /*e720*/  IMAD.MOV.U32 R4, RZ, RZ, R8 ;  /* 0x000000ffff047224 */ /* 0x000fe400078e0008 */
[----:B------:R-:W-:Y:S05]  /*e730*/  CALL.REL.NOINC `($__internal_0_$__cuda_sm70_shflsync_bfly_p) ;  /* 0x0000148000007944 */ /* 0x000fea0003c00000 */
[----:B------:R-:W-:Y:S01]  /*e740*/  MOV R3, R0 ;  /* 0x0000000000037202 */ /* 0x000fe20000000f00 */
[----:B------:R-:W-:Y:S05]  /*e750*/  BRA `(.L_x_553) ;  /* 0xffff547000007947 */ /* 0x000fea000383ffff */
.L_x_495:
[----:B------:R-:W-:Y:S01]  /*e760*/  MOV R171, RZ ;  /* 0x000000ff00ab7202 */ /* 0x000fe20000000f00 */
[----:B------:R-:W-:Y:S01]  /*e770*/  IMAD.MOV.U32 R7, RZ, RZ, R5 ;  /* 0x000000ffff077224 */ /* 0x000fe200078e0005 */
[----:B------:R-:W-:Y:S01]  /*e780*/  MOV R2, 0xe7b0 ;  /* 0x0000e7b000027802 */ /* 0x000fe20000000f00 */
[----:B------:R-:W-:Y:S02]  /*e790*/  IMAD.MOV.U32 R3, RZ, RZ, 0x181f ;  /* 0x0000181fff037424 */ /* 0x000fe400078e00ff */
[----:B-1234-:R-:W-:Y:S05]  /*e7a0*/  CALL.REL.NOINC `($__internal_1_$__cuda_sm70_shflsync_idx_p) ;  /* 0x0000147000007944 */ /* 0x01efea0003c00000 */
[----:B------:R-:W-:Y:S01]  /*e7b0*/  MOV R4, R171 ;  /* 0x000000ab00047202 */ /* 0x000fe20000000f00 */
[----:B------:R-:W-:-:S05]  /*e7c0*/  BRA `(.L_x_554) ;  /* 0xffff683000007947 */ /* 0x000fca000383ffff */
.L_x_496:
[----:B------:R-:W-:Y:S01]  /*e7d0*/  MOV R171, RZ ;  /* 0x000000ff00ab7202 */ /* 0x000fe20000000f00 */
[----:B------:R-:W-:Y:S01]  /*e7e0*/  IMAD.MOV.U32 R7, RZ, RZ, R20 ;  /* 0x000000ffff077224 */ /* 0x000fe200078e0014 */
[----:B------:R-:W-:Y:S01]  /*e7f0*/  MOV R2, 0xe820 ;  /* 0x0000e82000027802 */ /* 0x000fe20000000f00 */
[----:B------:R-:W-:Y:S02]  /*e800*/  IMAD.MOV.U32 R3, RZ, RZ, 0x181f ;  /* 0x0000181fff037424 */ /* 0x000fe400078e00ff */
[----:B-1234-:R-:W-:Y:S05]  /*e810*/  CALL.REL.NOINC `($__internal_1_$__cuda_sm70_shflsync_idx_p) ;  /* 0x0000140000007944 */ /* 0x01efea0003c00000 */
[----:B------:R-:W-:Y:S02]  /*e820*/  ISETP.GE.AND P6, PT, R206, c[0x0][0x1d4], PT ;  /* 0x00007500ce007a0c */ /* 0x000fe40003fc6270 */
[----:B------:R-:W-:Y:S02]  /*e830*/  IADD3 R12, P0, R171, R28, RZ ;  /* 0x0000001cab0c7210 */ /* 0x000fe40007f1e0ff */
[----:B------:R-:W-:Y:S02]  /*e840*/  ISETP.GE.AND P5, PT, R207, c[0x0][0x1d4], PT ;  /* 0x00007500cf007a0c */ /* 0x000fe40003fa6270 */
[C---:B------:R-:W-:Y:S01]  /*e850*/  IADD3 R6, P2, R171.reuse, R29, RZ ;  /* 0x0000001dab067210 */ /* 0x040fe20007f5e0ff */
[----:B------:R-:W-:Y:S01]  /*e860*/  IMAD.X R13, R4, 0x1, R21, P0 ;  /* 0x00000001040d7824 */ /* 0x000fe200000e0615 */
[----:B------:R-:W-:Y:S02]  /*e870*/  ISETP.GE.AND P0, PT, R208, c[0x0][0x1d4], PT ;  /* 0x00007500d0007a0c */ /* 0x000fe40003f06270 */
[----:B------:R-:W-:Y:S01]  /*e880*/  SEL R15, RZ, 0x10, P6 ;  /* 0x00000010ff0f7807 */ /* 0x000fe20003000000 */
[C---:B------:R-:W-:Y:S01]  /*e890*/  IMAD.X R7, R4.reuse, 0x1, R22, P2 ;  /* 0x0000000104077824 */ /* 0x040fe200010e0616 */
[----:B------:R-:W-:Y:S01]  /*e8a0*/  IADD3 R2, P2, R171, R30, RZ ;  /* 0x0000001eab027210 */ /* 0x000fe20007f5e0ff */
[----:B------:R-:W-:Y:S01]  /*e8b0*/  @!PT LDS RZ, [RZ] ;  /* 0x00000000fffff984 */ /* 0x000fe20000000800 */
[----:B------:R-:W-:Y:S01]  /*e8c0*/  @!PT LDS RZ, [RZ] ;  /* 0x00000000fffff984 */ /* 0x000fe20000000800 */
[----:B------:R-:W-:Y:S01]  /*e8d0*/  @!PT LDS RZ, [RZ] ;  /* 0x00000000fffff984 */ /* 0x000fe20000000800 */
[----:B------:R1:W-:Y:S01]  /*e8e0*/  LDGSTS.E.BYPASS.LTC128B.128 [R203+0x100], [R12.64], !P6 ;  /* 0x001000000ccb7fae */ /* 0x0003e2000f101d46 */
[----:B------:R-:W-:Y:S01]  /*e8f0*/  IMAD.MOV.U32 R171, RZ, RZ, 0x1 ;  /* 0x00000001ffab7424 */ /* 0x000fe200078e00ff */
[----:B------:R-:W-:Y:S02]  /*e900*/  SEL R14, RZ, 0x10, P5 ;  /* 0x00000010ff0e7807 */ /* 0x000fe40002800000 */
[----:B------:R2:W-:Y:S01]  /*e910*/  LDGSTS.E.BYPASS.LTC128B.128 [R203+0x2100], [R6.64], !P5 ;  /* 0x0210000006cb7fae */ /* 0x0005e2000e901d46 */
[----:B------:R-:W-:Y:S05]  /*e920*/  IMAD.X R3, R4, 0x1, R23, P2 ;  /* 0x0000000104037824 */ /* 0x000fea00010e0617 */
[----:B------:R3:W-:Y:S01]  /*e930*/  LDGSTS.E.BYPASS.LTC128B.128 [R203+0x4100], [R2.64], !P0 ;  /* 0x0410000002cb7fae */ /* 0x0007e2000c101d46 */
[----:B--2---:R-:W-:Y:S01]  /*e940*/  IMAD.MOV.U32 R7, RZ, RZ, R5 ;  /* 0x000000ffff077224 */ /* 0x004fe200078e0005 */
[----:B------:R-:W-:Y:S02]  /*e950*/  SEL R5, RZ, 0x10, P0 ;  /* 0x00000010ff057807 */ /* 0x000fe40000000000 */
[----:B---3--:R-:W-:Y:S01]  /*e960*/  MOV R2, 0xe990 ;  /* 0x0000e99000027802 */ /* 0x008fe20000000f00 */
[----:B------:R-:W-:Y:S02]  /*e970*/  IMAD.MOV.U32 R3, RZ, RZ, 0x181f ;  /* 0x0000181fff037424 */ /* 0x000fe400078e00ff */
[----:B-1----:R-:W-:Y:S05]  /*e980*/  CALL.REL.NOINC `($__internal_1_$__cuda_sm70_shflsync_idx_p) ;  /* 0x0000129000007944 */ /* 0x002fea0003c00000 */
[----:B------:R-:W-:Y:S01]  /*e990*/  MOV R3, 0x181f ;  /* 0x0000181f00037802 */ /* 0x000fe20000000f00 */
[----:B------:R-:W-:Y:S01]  /*e9a0*/  IMAD.MOV.U32 R4, RZ, RZ, R171 ;  /* 0x000000ffff047224 */ /* 0x000fe200078e00ab */
[----:B------:R-:W-:Y:S01]  /*e9b0*/  MOV R171, 0x1 ;  /* 0x0000000100ab7802 */ /* 0x000fe20000000f00 */
[----:B------:R-:W-:Y:S01]  /*e9c0*/  IMAD.MOV.U32 R7, RZ, RZ, R20 ;  /* 0x000000ffff077224 */ /* 0x000fe200078e0014 */
[----:B------:R-:W-:Y:S02]  /*e9d0*/  MOV R2, 0xe9f0 ;  /* 0x0000e9f000027802 */ /* 0x000fe40000000f00 */
[----:B------:R-:W-:Y:S05]  /*e9e0*/  CALL.REL.NOINC `($__internal_1_$__cuda_sm70_shflsync_idx_p) ;  /* 0x0000123000007944 */ /* 0x000fea0003c00000 */
[----:B------:R-:W-:Y:S01]  /*e9f0*/  MOV R0, R171 ;  /* 0x000000ab00007202 */ /* 0x000fe20000000f00 */
[----:B------:R-:W-:-:S05]  /*ea00*/  BRA `(.L_x_555) ;  /* 0xffff674000007947 */ /* 0x000fca000383ffff */
.L_x_499:
[----:B------:R-:W-:Y:S01]  /*ea10*/  MOV R171, RZ ;  /* 0x000000ff00ab7202 */ /* 0x000fe20000000f00 */
[----:B------:R-:W-:Y:S01]  /*ea20*/  IMAD.MOV.U32 R7, RZ, RZ, R5 ;  /* 0x000000ffff077224 */ /* 0x000fe200078e0005 */
[----:B------:R-:W-:Y:S01]  /*ea30*/  MOV R2, 0xea60 ;  /* 0x0000ea6000027802 */ /* 0x000fe20000000f00 */
[----:B------:R-:W-:Y:S02]  /*ea40*/  IMAD.MOV.U32 R3, RZ, RZ, 0x181f ;  /* 0x0000181fff037424 */ /* 0x000fe400078e00ff */
[----:B------:R-:W-:Y:S05]  /*ea50*/  CALL.REL.NOINC `($__internal_1_$__cuda_sm70_shflsync_idx_p) ;  /* 0x000011c000007944 */ /* 0x000fea0003c00000 */
[----:B------:R-:W-:Y:S01]  /*ea60*/  MOV R4, R171 ;  /* 0x000000ab00047202 */ /* 0x000fe20000000f00 */
[----:B------:R-:W-:-:S05]  /*ea70*/  BRA `(.L_x_556) ;  /* 0xffff781000007947 */ /* 0x000fca000383ffff */
.L_x_500:
[----:B------:R-:W-:Y:S01]  /*ea80*/  MOV R171, RZ ;  /* 0x000000ff00ab7202 */ /* 0x000fe20000000f00 */
[----:B------:R-:W-:Y:S01]  /*ea90*/  IMAD.MOV.U32 R7, RZ, RZ, R12 ;  /* 0x000000ffff077224 */ /* 0x000fe200078e000c */
[----:B------:R-:W-:Y:S01]  /*eaa0*/  MOV R2, 0xead0 ;  /* 0x0000ead000027802 */ /* 0x000fe20000000f00 */
[----:B------:R-:W-:Y:S02]  /*eab0*/  IMAD.MOV.U32 R3, RZ, RZ, 0x181f ;  /* 0x0000181fff037424 */ /* 0x000fe400078e00ff */
[----:B-12---:R-:W-:Y:S05]  /*eac0*/  CALL.REL.NOINC `($__internal_1_$__cuda_sm70_shflsync_idx_p) ;  /* 0x0000115000007944 */ /* 0x006fea0003c00000 */
        /* <DEDUP_REMOVED lines=31> */
.L_x_501:
[----:B------:R-:W-:Y:S01]  /*ecc0*/  MOV R171, RZ ;  /* 0x000000ff00ab7202 */ /* 0x000fe20000000f00 */
[----:B------:R-:W-:Y:S01]  /*ecd0*/  IMAD.MOV.U32 R7, RZ, RZ, R4 ;  /* 0x000000ffff077224 */ /* 0x000fe200078e0004 */
[----:B------:R-:W-:Y:S01]  /*ece0*/  MOV R2, 0xed10 ;  /* 0x0000ed1000027802 */ /* 0x000fe20000000f00 */
[----:B------:R-:W-:Y:S02]  /*ecf0*/  IMAD.MOV.U32 R3, RZ, RZ, 0x1c1f ;  /* 0x00001c1fff037424 */ /* 0x000fe400078e00ff */
[----:B------:R-:W-:Y:S05]  /*ed00*/  CALL.REL.NOINC `($__internal_1_$__cuda_sm70_shflsync_idx_p) ;  /* 0x00000f1000007944 */ /* 0x000fea0003c00000 */
[----:B------:R-:W-:Y:S01]  /*ed10*/  MOV R0, R171 ;  /* 0x000000ab00007202 */ /* 0x000fe20000000f00 */
[----:B------:R-:W-:-:S05]  /*ed20*/  BRA `(.L_x_558) ;  /* 0xffff78d000007947 */ /* 0x000fca000383ffff */
.L_x_502:
[----:B------:R-:W-:Y:S01]  /*ed30*/  MOV R171, 0x1 ;  /* 0x0000000100ab7802 */ /* 0x000fe20000000f00 */
[----:B------:R-:W-:Y:S01]  /*ed40*/  IMAD.MOV.U32 R7, RZ, RZ, R4 ;  /* 0x000000ffff077224 */ /* 0x000fe200078e0004 */
[----:B------:R-:W-:Y:S01]  /*ed50*/  MOV R2, 0xed80 ;  /* 0x0000ed8000027802 */ /* 0x000fe20000000f00 */
[----:B------:R-:W-:Y:S02]  /*ed60*/  IMAD.MOV.U32 R3, RZ, RZ, 0x1c1f ;  /* 0x00001c1fff037424 */ /* 0x000fe400078e00ff */
[----:B-1----:R-:W-:Y:S05]  /*ed70*/  CALL.REL.NOINC `($__internal_1_$__cuda_sm70_shflsync_idx_p) ;  /* 0x00000ea000007944 */ /* 0x002fea0003c00000 */
[----:B------:R-:W-:Y:S01]  /*ed80*/  FMNMX.FTZ R0, R6, R101, !PT ;  /* 0x0000006506007209 */ /* 0x000fe20007810000 */
[----:B------:R-:W-:Y:S03]  /*ed90*/  IMAD.IADD R171, R5, 0x1, R171 ;  /* 0x0000000105ab7824 */ /* 0x000fe600078e02ab */
[----:B------:R-:W-:Y:S02]  /*eda0*/  FMNMX.FTZ R0, R10, R0, !PT ;  /* 0x000000000a007209 */ /* 0x000fe40007810000 */
[C---:B------:R-:W-:Y:S02]  /*edb0*/  ISETP.GT.AND P2, PT, R171.reuse, RZ, PT ;  /* 0x000000ffab00720c */ /* 0x040fe40003f44270 */
[C---:B------:R-:W-:Y:S02]  /*edc0*/  ISETP.GT.AND P0, PT, R171.reuse, 0x1, PT ;  /* 0x00000001ab00780c */ /* 0x040fe40003f04270 */
[----:B------:R-:W-:Y:S02]  /*edd0*/  FSEL R5, R152, -INF , P2 ;  /* 0xff80000098057808 */ /* 0x000fe40001000000 */
[----:B------:R-:W-:Y:S02]  /*ede0*/  ISETP.GT.AND P2, PT, R171, 0x8, PT ;  /* 0x00000008ab00780c */ /* 0x000fe40003f44270 */
[----:B------:R-:W-:Y:S02]  /*edf0*/  FSEL R8, R151, -INF , P0 ;  /* 0xff80000097087808 */ /* 0x000fe40000000000 */
[----:B------:R-:W-:Y:S02]  /*ee00*/  FMNMX.FTZ R2, R5, R102, !PT ;  /* 0x0000006605027209 */ /* 0x000fe40007810000 */
[----:B------:R-:W-:Y:S02]  /*ee10*/  ISETP.GT.AND P0, PT, R171, 0x9, PT ;  /* 0x00000009ab00780c */ /* 0x000fe40003f04270 */
[----:B------:R-:W-:Y:S02]  /*ee20*/  FMNMX.FTZ R4, R9, R0, !PT ;  /* 0x0000000009047209 */ /* 0x000fe40007810000 */
        /* <DEDUP_REMOVED lines=8> */
[----:B------:R-:W-:Y:S01]  /*eeb0*/  FMNMX.FTZ R13, R11, R0, !PT ;  /* 0x000000000b0d7209 */ /* 0x000fe20007810000 */
[----:B------:R-:W-:Y:S01]  /*eec0*/  IMAD.MOV.U32 R0, RZ, RZ, 0x2 ;  /* 0x00000002ff007424 */ /* 0x000fe200078e00ff */
[----:B------:R-:W-:Y:S02]  /*eed0*/  FMNMX.FTZ R4, R140, R4, !PT ;  /* 0x000000048c047209 */ /* 0x000fe40007810000 */
[----:B------:R-:W-:Y:S02]  /*eee0*/  ISETP.GT.AND P2, PT, R171, 0x18, PT ;  /* 0x00000018ab00780c */ /* 0x000fe40003f44270 */
[----:B------:R-:W-:Y:S02]  /*eef0*/  FSEL R146, R146, -INF , P0 ;  /* 0xff80000092927808 */ /* 0x000fe40000000000 */
[----:B------:R-:W-:Y:S02]  /*ef00*/  FMNMX.FTZ R13, R143, R13, !PT ;  /* 0x0000000d8f0d7209 */ /* 0x000fe40007810000 */
[----:B------:R-:W-:Y:S02]  /*ef10*/  FMNMX.FTZ R4, R141, R4, !PT ;  /* 0x000000048d047209 */ /* 0x000fe40007810000 */
[C---:B------:R-:W-:Y:S02]  /*ef20*/  ISETP.GT.AND P0, PT, R171.reuse, 0x19, PT ;  /* 0x00000019ab00780c */ /* 0x040fe40003f04270 */
        /* <DEDUP_REMOVED lines=36> */
[----:B------:R-:W-:Y:S02]  /*f170*/  FMNMX.FTZ R13, R160, R13, !PT ;  /* 0x0000000da00d7209 */ /* 0x000fe40007810000 */
[----:B------:R-:W-:Y:S02]  /*f180*/  FMNMX.FTZ R4, R165, R4, !PT ;  /* 0x00000004a5047209 */ /* 0x000fe40007810000 */
[----:B------:R-:W-:Y:S02]  /*f190*/  FMNMX.FTZ R13, R161, R13, !PT ;  /* 0x0000000da10d7209 */ /* 0x000fe40007810000 */
[----:B------:R-:W-:Y:S02]  /*f1a0*/  MOV R2, 0xf1c0 ;  /* 0x0000f1c000027802 */ /* 0x000fe40000000f00 */
[----:B------:R-:W-:Y:S05]  /*f1b0*/  CALL.REL.NOINC `($__internal_0_$__cuda_sm70_shflsync_bfly_p) ;  /* 0x00000a0000007944 */ /* 0x000fea0003c00000 */
[----:B------:R-:W-:Y:S01]  /*f1c0*/  FMNMX.FTZ R4, R4, R0, !PT ;  /* 0x0000000004047209 */ /* 0x000fe20007810000 */
[----:B------:R-:W-:Y:S01]  /*f1d0*/  IMAD.MOV.U32 R0, RZ, RZ, 0x1 ;  /* 0x00000001ff007424 */ /* 0x000fe200078e00ff */
[----:B------:R-:W-:Y:S02]  /*f1e0*/  MOV R2, 0xf200 ;  /* 0x0000f20000027802 */ /* 0x000fe40000000f00 */
        /* <DEDUP_REMOVED lines=8> */
[----:B------:R-:W-:Y:S02]  /*f270*/  MOV R2, 0xf290 ;  /* 0x0000f29000027802 */ /* 0x000fe40000000f00 */
[----:B------:R-:W-:Y:S05]  /*f280*/  CALL.REL.NOINC `($__internal_0_$__cuda_sm70_shflsync_bfly_p) ;  /* 0x0000093000007944 */ /* 0x000fea0003c00000 */
[----:B------:R-:W-:-:S05]  /*f290*/  BRA `(.L_x_559) ;  /* 0xffff7a1000007947 */ /* 0x000fca000383ffff */
.L_x_505:
[----:B------:R-:W-:Y:S01]  /*f2a0*/  MOV R171, RZ ;  /* 0x000000ff00ab7202 */ /* 0x000fe20000000f00 */
[----:B------:R-:W-:Y:S01]  /*f2b0*/  IMAD.MOV.U32 R7, RZ, RZ, R4 ;  /* 0x000000ffff077224 */ /* 0x000fe200078e0004 */
[----:B------:R-:W-:Y:S01]  /*f2c0*/  MOV R2, 0xf2f0 ;  /* 0x0000f2f000027802 */ /* 0x000fe20000000f00 */
[----:B------:R-:W-:Y:S02]  /*f2d0*/  IMAD.MOV.U32 R3, RZ, RZ, 0x181f ;  /* 0x0000181fff037424 */ /* 0x000fe400078e00ff */
[----:B-1234-:R-:W-:Y:S05]  /*f2e0*/  CALL.REL.NOINC `($__internal_1_$__cuda_sm70_shflsync_idx_p) ;  /* 0x0000093000007944 */ /* 0x01efea0003c00000 */
[----:B------:R-:W-:Y:S01]  /*f2f0*/  MOV R2, R171 ;  /* 0x000000ab00027202 */ /* 0x000fe20000000f00 */
[----:B------:R-:W-:-:S05]  /*f300*/  BRA `(.L_x_560) ;  /* 0xffff941000007947 */ /* 0x000fca000383ffff */
.L_x_508:
[----:B------:R-:W-:Y:S01]  /*f310*/  MOV R171, RZ ;  /* 0x000000ff00ab7202 */ /* 0x000fe20000000f00 */
[----:B------:R-:W-:Y:S01]  /*f320*/  IMAD.MOV.U32 R7, RZ, RZ, R5 ;  /* 0x000000ffff077224 */ /* 0x000fe200078e0005 */
[----:B------:R-:W-:Y:S01]  /*f330*/  MOV R2, 0xf360 ;  /* 0x0000f36000027802 */ /* 0x000fe20000000f00 */
[----:B------:R-:W-:Y:S02]  /*f340*/  IMAD.MOV.U32 R3, RZ, RZ, 0x181f ;  /* 0x0000181fff037424 */ /* 0x000fe400078e00ff */
[----:B------:R-:W-:Y:S05]  /*f350*/  CALL.REL.NOINC `($__internal_1_$__cuda_sm70_shflsync_idx_p) ;  /* 0x000008c000007944 */ /* 0x000fea0003c00000 */
[----:B------:R-:W-:Y:S01]  /*f360*/  MOV R4, R171 ;  /* 0x000000ab00047202 */ /* 0x000fe20000000f00 */
[----:B------:R-:W-:-:S05]  /*f370*/  BRA `(.L_x_561) ;  /* 0xffffa5b000007947 */ /* 0x000fca000383ffff */
.L_x_509:
[----:B------:R-:W-:Y:S01]  /*f380*/  MOV R171, RZ ;  /* 0x000000ff00ab7202 */ /* 0x000fe20000000f00 */
[----:B------:R-:W-:Y:S01]  /*f390*/  IMAD.MOV.U32 R7, RZ, RZ, R10 ;  /* 0x000000ffff077224 */ /* 0x000fe200078e000a */
[----:B------:R-:W-:Y:S01]  /*f3a0*/  MOV R2, 0xf3d0 ;  /* 0x0000f3d000027802 */ /* 0x000fe20000000f00 */
[----:B------:R-:W-:Y:S02]  /*f3b0*/  IMAD.MOV.U32 R3, RZ, RZ, 0x181f ;  /* 0x0000181fff037424 */ /* 0x000fe400078e00ff */
[----:B-12---:R-:W-:Y:S05]  /*f3c0*/  CALL.REL.NOINC `($__internal_1_$__cuda_sm70_shflsync_idx_p) ;  /* 0x0000085000007944 */ /* 0x006fea0003c00000 */
[----:B------:R-:W-:Y:S02]  /*f3d0*/  IADD3 R2, -R201, 0x10, RZ ;  /* 0x00000010c9027810 */ /* 0x000fe40007ffe1ff */
[C---:B------:R-:W-:Y:S02]  /*f3e0*/  IADD3 R8, P2, R171.reuse, R14, RZ ;  /* 0x0000000eab087210 */ /* 0x040fe40007f5e0ff */
[----:B------:R-:W-:Y:S02]  /*f3f0*/  IADD3 R6, P0, R171, R15, RZ ;  /* 0x0000000fab067210 */ /* 0x000fe40007f1e0ff */
[----:B------:R-:W-:Y:S01]  /*f400*/  ISETP.NE.U32.AND P4, PT, R201, RZ, PT ;  /* 0x000000ffc900720c */ /* 0x000fe20003f85070 */
[----:B------:R-:W-:Y:S01]  /*f410*/  IMAD.X R9, R4, 0x1, R11, P2 ;  /* 0x0000000104097824 */ /* 0x000fe200010e060b */
[----:B------:R-:W-:Y:S01]  /*f420*/  LOP3.LUT R2, R2, 0xf, RZ, 0xc0, !PT ;  /* 0x0000000f02027812 */ /* 0x000fe200078ec0ff */
[----:B------:R-:W-:Y:S03]  /*f430*/  IMAD.X R7, R4, 0x1, R12, P0 ;  /* 0x0000000104077824 */ /* 0x000fe600000e060c */
[----:B------:R-:W-:Y:S01]  /*f440*/  IADD3 R2, P2, P0, R2, R171, R16 ;  /* 0x000000ab02027210 */ /* 0x000fe2000785e010 */
[----:B------:R-:W-:Y:S03]  /*f450*/  IMAD.MOV.U32 R171, RZ, RZ, 0x1 ;  /* 0x00000001ffab7424 */ /* 0x000fe600078e00ff */
[----:B------:R-:W-:Y:S05]  /*f460*/  IADD3.X R3, RZ, R4, R13, P2, P0 ;  /* 0x00000004ff037210 */ /* 0x000fea00017e040d */
[----:B------:R-:W-:Y:S01]  /*f470*/  @!PT LDS RZ, [RZ] ;  /* 0x00000000fffff984 */ /* 0x000fe20000000800 */
[----:B------:R-:W-:Y:S01]  /*f480*/  @!PT LDS RZ, [RZ] ;  /* 0x00000000fffff984 */ /* 0x000fe20000000800 */
[----:B------:R-:W-:Y:S01]  /*f490*/  @!PT LDS RZ, [RZ] ;  /* 0x00000000fffff984 */ /* 0x000fe20000000800 */
[----:B------:R1:W-:Y:S04]  /*f4a0*/  LDGSTS.E.BYPASS.LTC128B.128.ZFILL [R203+0x6100], [R2.64], P4 ;  /* 0x0610000002cb7fae */ /* 0x0003e8000a141d46 */
[----:B------:R2:W-:Y:S04]  /*f4b0*/  LDGSTS.E.BYPASS.LTC128B.128 [R203+0x8100], [R8.64], !P6 ;  /* 0x0810000008cb7fae */ /* 0x0005e8000f101d46 */
[----:B------:R3:W-:Y:S01]  /*f4c0*/  LDGSTS.E.BYPASS.LTC128B.128 [R203+0xa100], [R6.64], !P5 ;  /* 0x0a10000006cb7fae */ /* 0x0007e2000e901d46 */
[----:B-1----:R-:W-:Y:S01]  /*f4d0*/  IMAD.MOV.U32 R3, RZ, RZ, 0x181f ;  /* 0x0000181fff037424 */ /* 0x002fe200078e00ff */
[----:B------:R-:W-:Y:S01]  /*f4e0*/  MOV R2, 0xf510 ;  /* 0x0000f51000027802 */ /* 0x000fe20000000f00 */
[----:B---3--:R-:W-:Y:S02]  /*f4f0*/  IMAD.MOV.U32 R7, RZ, RZ, R5 ;  /* 0x000000ffff077224 */ /* 0x008fe400078e0005 */
[----:B--2---:R-:W-:Y:S05]  /*f500*/  CALL.REL.NOINC `($__internal_1_$__cuda_sm70_shflsync_idx_p) ;  /* 0x0000071000007944 */ /* 0x004fea0003c00000 */
        /* <DEDUP_REMOVED lines=8> */
.L_x_510:
[----:B------:R-:W-:Y:S02]  /*f590*/  MOV R0, 0x2 ;  /* 0x0000000200007802 */ /* 0x000fe40000000f00 */
[----:B------:R-:W-:Y:S02]  /*f5a0*/  MOV R2, 0xf5c0 ;  /* 0x0000f5c000027802 */ /* 0x000fe40000000f00 */
[----:B----4-:R-:W-:Y:S05]  /*f5b0*/  CALL.REL.NOINC `($__internal_0_$__cuda_sm70_shflsync_bfly_p) ;  /* 0x0000060000007944 */ /* 0x010fea0003c00000 */
        /* <DEDUP_REMOVED lines=14> */
.L_x_512:
[----:B------:R-:W-:Y:S01]  /*f6a0*/  IMAD.MOV.U32 R4, RZ, RZ, R214 ;  /* 0x000000ffff047224 */ /* 0x000fe200078e00d6 */
[----:B------:R-:W-:-:S02]  /*f6b0*/  MOV R0, 0x2 ;  /* 0x0000000200007802 */ /* 0x000fc40000000f00 */
[----:B------:R-:W-:Y:S02]  /*f6c0*/  MOV R2, 0xf6e0 ;  /* 0x0000f6e000027802 */ /* 0x000fe40000000f00 */
[----:B------:R-:W-:Y:S05]  /*f6d0*/  CALL.REL.NOINC `($__internal_0_$__cuda_sm70_shflsync_bfly_p) ;  /* 0x000004e000007944 */ /* 0x000fea0003c00000 */
[----:B------:R-:W-:Y:S01]  /*f6e0*/  MOV R5, R0 ;  /* 0x0000000000057202 */ /* 0x000fe20000000f00 */
[----:B------:R-:W-:Y:S05]  /*f6f0*/  BRA `(.L_x_564) ;  /* 0xffffbe2000007947 */ /* 0x000fea000383ffff */
.L_x_513:
[----:B------:R-:W-:Y:S01]  /*f700*/  IMAD.MOV.U32 R4, RZ, RZ, R5 ;  /* 0x000000ffff047224 */ /* 0x000fe200078e0005 */
[----:B------:R-:W-:Y:S02]  /*f710*/  MOV R0, 0x1 ;  /* 0x0000000100007802 */ /* 0x000fe40000000f00 */
[----:B------:R-:W-:Y:S02]  /*f720*/  MOV R2, 0xf740 ;  /* 0x0000f74000027802 */ /* 0x000fe40000000f00 */
[----:B-1----:R-:W-:Y:S05]  /*f730*/  CALL.REL.NOINC `($__internal_0_$__cuda_sm70_shflsync_bfly_p) ;  /* 0x0000048000007944 */ /* 0x002fea0003c00000 */
[----:B------:R-:W-:Y:S01]  /*f740*/  FADD.FTZ R5, R5, R0 ;  /* 0x0000000005057221 */ /* 0x000fe20000010000 */
[----:B------:R-:W-:Y:S02]  /*f750*/  MOV R4, R215 ;  /* 0x000000d700047202 */ /* 0x000fe40000000f00 */
[----:B------:R-:W-:Y:S02]  /*f760*/  MOV R0, 0x2 ;  /* 0x0000000200007802 */ /* 0x000fe40000000f00 */
[----:B------:R-:W-:Y:S02]  /*f770*/  MOV R2, 0xf790 ;  /* 0x0000f79000027802 */ /* 0x000fe40000000f00 */
[----:B------:R-:W-:Y:S05]  /*f780*/  CALL.REL.NOINC `($__internal_0_$__cuda_sm70_shflsync_bfly_p) ;  /* 0x0000043000007944 */ /* 0x000fea0003c00000 */
[----:B------:R-:W-:Y:S01]  /*f790*/  FADD.FTZ R4, R215, R0 ;  /* 0x00000000d7047221 */ /* 0x000fe20000010000 */
[----:B------:R-:W-:-:S02]  /*f7a0*/  MOV R0, 0x1 ;  /* 0x0000000100007802 */ /* 0x000fc40000000f00 */
[----:B------:R-:W-:Y:S02]  /*f7b0*/  MOV R2, 0xf7d0 ;  /* 0x0000f7d000027802 */ /* 0x000fe40000000f00 */
[----:B------:R-:W-:Y:S05]  /*f7c0*/  CALL.REL.NOINC `($__internal_0_$__cuda_sm70_shflsync_bfly_p) ;  /* 0x000003f000007944 */ /* 0x000fea0003c00000 */
[----:B------:R-:W-:Y:S01]  /*f7d0*/  MOV R3, R0 ;  /* 0x0000000000037202 */ /* 0x000fe20000000f00 */
[----:B------:R-:W-:Y:S05]  /*f7e0*/  BRA `(.L_x_565) ;  /* 0xffffbda000007947 */ /* 0x000fea000383ffff */
.L_x_528:
[----:B------:R-:W-:Y:S01]  /*f7f0*/  IMAD.MOV.U32 R7, RZ, RZ, R9 ;  /* 0x000000ffff077224 */ /* 0x000fe200078e0009 */
[----:B------:R-:W-:Y:S01]  /*f800*/  MOV R171, RZ ;  /* 0x000000ff00ab7202 */ /* 0x000fe20000000f00 */
[----:B------:R-:W-:Y:S01]  /*f810*/  IMAD.MOV.U32 R3, RZ, RZ, 0x181f ;  /* 0x0000181fff037424 */ /* 0x000fe200078e00ff */
[----:B------:R-:W-:Y:S02]  /*f820*/  MOV R2, 0xf840 ;  /* 0x0000f84000027802 */ /* 0x000fe40000000f00 */
[----:B-1----:R-:W-:Y:S05]  /*f830*/  CALL.REL.NOINC `($__internal_1_$__cuda_sm70_shflsync_idx_p) ;  /* 0x000003e000007944 */ /* 0x002fea0003c00000 */
[----:B------:R-:W-:Y:S01]  /*f840*/  MOV R8, R171 ;  /* 0x000000ab00087202 */ /* 0x000fe20000000f00 */
[----:B------:R-:W-:Y:S05]  /*f850*/  BRA `(.L_x_566) ;  /* 0xffffdbd000007947 */ /* 0x000fea000383ffff */
.L_x_529:
[----:B------:R-:W-:Y:S01]  /*f860*/  IMAD.MOV.U32 R7, RZ, RZ, R11 ;  /* 0x000000ffff077224 */ /* 0x000fe200078e000b */
[----:B------:R-:W-:Y:S01]  /*f870*/  MOV R171, RZ ;  /* 0x000000ff00ab7202 */ /* 0x000fe20000000f00 */
[----:B------:R-:W-:Y:S01]  /*f880*/  IMAD.MOV.U32 R3, RZ, RZ, 0x181f ;  /* 0x0000181fff037424 */ /* 0x000fe200078e00ff */
[----:B------:R-:W-:Y:S02]  /*f890*/  MOV R2, 0xf8b0 ;  /* 0x0000f8b000027802 */ /* 0x000fe40000000f00 */
[----:B-123--:R-:W-:Y:S05]  /*f8a0*/  CALL.REL.NOINC `($__internal_1_$__cuda_sm70_shflsync_idx_p) ;  /* 0x0000037000007944 */ /* 0x00efea0003c00000 */
[----:B------:R-:W-:Y:S01]  /*f8b0*/  MOV R0, R171 ;  /* 0x000000ab00007202 */ /* 0x000fe20000000f00 */
[----:B------:R-:W-:Y:S05]  /*f8c0*/  BRA `(.L_x_567) ;  /* 0xffffdb8000007947 */ /* 0x000fea000383ffff */
.L_x_532:
[----:B-1----:R-:W-:Y:S01]  /*f8d0*/  IMAD.MOV.U32 R7, RZ, RZ, R9 ;  /* 0x000000ffff077224 */ /* 0x002fe200078e0009 */
[----:B------:R-:W-:Y:S01]  /*f8e0*/  MOV R171, 0x1 ;  /* 0x0000000100ab7802 */ /* 0x000fe20000000f00 */
[----:B------:R-:W-:Y:S01]  /*f8f0*/  IMAD.MOV.U32 R3, RZ, RZ, 0x181f ;  /* 0x0000181fff037424 */ /* 0x000fe200078e00ff */
[----:B------:R-:W-:-:S02]  /*f900*/  MOV R2, 0xf920 ;  /* 0x0000f92000027802 */ /* 0x000fc40000000f00 */
[----:B--234-:R-:W-:Y:S05]  /*f910*/  CALL.REL.NOINC `($__internal_1_$__cuda_sm70_shflsync_idx_p) ;  /* 0x0000030000007944 */ /* 0x01cfea0003c00000 */
        /* <DEDUP_REMOVED lines=8> */
.L_x_535:
[----:B-1----:R-:W-:Y:S01]  /*f9a0*/  IMAD.MOV.U32 R7, RZ, RZ, R9 ;  /* 0x000000ffff077224 */ /* 0x002fe200078e0009 */
[----:B------:R-:W-:Y:S01]  /*f9b0*/  MOV R171, 0x2 ;  /* 0x0000000200ab7802 */ /* 0x000fe20000000f00 */
[----:B------:R-:W-:Y:S01]  /*f9c0*/  IMAD.MOV.U32 R3, RZ, RZ, 0x181f ;  /* 0x0000181fff037424 */ /* 0x000fe200078e00ff */
[----:B------:R-:W-:Y:S02]  /*f9d0*/  MOV R2, 0xf9f0 ;  /* 0x0000f9f000027802 */ /* 0x000fe40000000f00 */
[----:B--234-:R-:W-:Y:S05]  /*f9e0*/  CALL.REL.NOINC `($__internal_1_$__cuda_sm70_shflsync_idx_p) ;  /* 0x0000023000007944 */ /* 0x01cfea0003c00000 */
[----:B------:R-:W-:Y:S01]  /*f9f0*/  MOV R8, R171 ;  /* 0x000000ab00087202 */ /* 0x000fe20000000f00 */
[----:B------:R-:W-:Y:S05]  /*fa00*/  BRA `(.L_x_569) ;  /* 0xffffdd3000007947 */ /* 0x000fea000383ffff */
.L_x_536:
[----:B-1----:R-:W-:Y:S01]  /*fa10*/  IMAD.MOV.U32 R7, RZ, RZ, R11 ;  /* 0x000000ffff077224 */ /* 0x002fe200078e000b */
[----:B------:R-:W-:Y:S01]  /*fa20*/  MOV R171, 0x2 ;  /* 0x0000000200ab7802 */ /* 0x000fe20000000f00 */
[----:B------:R-:W-:Y:S01]  /*fa30*/  IMAD.MOV.U32 R3, RZ, RZ, 0x181f ;  /* 0x0000181fff037424 */ /* 0x000fe200078e00ff */
[----:B------:R-:W-:Y:S02]  /*fa40*/  MOV R2, 0xfa60 ;  /* 0x0000fa6000027802 */ /* 0x000fe40000000f00 */
[----:B--234-:R-:W-:Y:S05]  /*fa50*/  CALL.REL.NOINC `($__internal_1_$__cuda_sm70_shflsync_idx_p) ;  /* 0x000001c000007944 */ /* 0x01cfea0003c00000 */
[----:B------:R-:W-:Y:S01]  /*fa60*/  MOV R0, R171 ;  /* 0x000000ab00007202 */ /* 0x000fe20000000f00 */
[----:B------:R-:W-:Y:S05]  /*fa70*/  BRA `(.L_x_570) ;  /* 0xffffdce000007947 */ /* 0x000fea000383ffff */
.L_x_539:
[----:B--2---:R-:W-:Y:S01]  /*fa80*/  IMAD.MOV.U32 R7, RZ, RZ, R9 ;  /* 0x000000ffff077224 */ /* 0x004fe200078e0009 */
[----:B------:R-:W-:Y:S01]  /*fa90*/  MOV R171, 0x3 ;  /* 0x0000000300ab7802 */ /* 0x000fe20000000f00 */
[----:B------:R-:W-:Y:S01]  /*faa0*/  IMAD.MOV.U32 R3, RZ, RZ, 0x181f ;  /* 0x0000181fff037424 */ /* 0x000fe200078e00ff */
[----:B------:R-:W-:-:S02]  /*fab0*/  MOV R2, 0xfad0 ;  /* 0x0000fad000027802 */ /* 0x000fc40000000f00 */
[----:B-1-34-:R-:W-:Y:S05]  /*fac0*/  CALL.REL.NOINC `($__internal_1_$__cuda_sm70_shflsync_idx_p) ;  /* 0x0000015000007944 */ /* 0x01afea0003c00000 */
        /* <DEDUP_REMOVED lines=8> */
.L_x_541:
[----:B-1----:R-:W-:Y:S01]  /*fb50*/  IMAD.MOV.U32 R7, RZ, RZ, R65 ;  /* 0x000000ffff077224 */ /* 0x002fe200078e0041 */
[----:B------:R-:W-:Y:S01]  /*fb60*/  MOV R171, RZ ;  /* 0x000000ff00ab7202 */ /* 0x000fe20000000f00 */
[----:B------:R-:W-:Y:S01]  /*fb70*/  IMAD.MOV.U32 R3, RZ, RZ, 0x1f ;  /* 0x0000001fff037424 */ /* 0x000fe200078e00ff */
[----:B---3--:R-:W-:Y:S02]  /*fb80*/  MOV R2, 0xfba0 ;  /* 0x0000fba000027802 */ /* 0x008fe40000000f00 */
[----:B--2-4-:R-:W-:Y:S05]  /*fb90*/  CALL.REL.NOINC `($__internal_1_$__cuda_sm70_shflsync_idx_p) ;  /* 0x0000008000007944 */ /* 0x014fea0003c00000 */
[----:B------:R-:W-:Y:S01]  /*fba0*/  MOV R0, R171 ;  /* 0x000000ab00007202 */ /* 0x000fe20000000f00 */
[----:B------:R-:W-:Y:S05]  /*fbb0*/  BRA `(.L_x_572) ;  /* 0xffffdee000007947 */ /* 0x000fea000383ffff */
        .weak           $__internal_0_$__cuda_sm70_shflsync_bfly_p
        .type           $__internal_0_$__cuda_sm70_shflsync_bfly_p,@function
        .size           $__internal_0_$__cuda_sm70_shflsync_bfly_p,($__internal_1_$__cuda_sm70_shflsync_idx_p - $__internal_0_$__cuda_sm70_shflsync_bfly_p)
$__internal_0_$__cuda_sm70_shflsync_bfly_p:
[----:B------:R-:W-:Y:S02]  /*fbc0*/  MOV R15, 0xffffffff ;  /* 0xffffffff000f7802 */ /* 0x000fe40000000f00 */
[----:B------:R-:W-:Y:S02]  /*fbd0*/  MOV R3, 0x1f ;  /* 0x0000001f00037802 */ /* 0x000fe40000000f00 */
[----:B------:R-:W-:Y:S04]  /*fbe0*/  WARPSYNC R15 ;  /* 0x0000000f00007348 */ /* 0x000fe80003800000 */
[----:B------:R1:W2:Y:S02]  /*fbf0*/  SHFL.BFLY PT, R0, R4, R0, R3 ;  /* 0x0c00000004007389 */ /* 0x0002a400000e0003 */
[----:B-1----:R-:W-:-:S04]  /*fc00*/  MOV R3, 0x0 ;  /* 0x0000000000037802 */ /* 0x002fc80000000f00 */
[----:B--2---:R-:W-:Y:S05]  /*fc10*/  RET.REL.NODEC R2 `(_ZN7cutlass13device_kernelIN5flash19enable_sm80_to_sm89INS1_16FlashAttnFwdSm80INS1_25CollectiveMainloopFwdSm80ILi8ELi1ELb0EN4cute5tupleIJNS5_1CILi128EEENS7_ILi64EEENS7_ILi192EEEEEELi192ENS_6half_tEfNS_4arch4Sm80ELb1ELb0ELb1ELb0ELb1ELb0ELb1ELb0EEENS1_21CollectiveEpilogueFwdINS6_IJS8_SA_S9_EEENS6_IJNS7_ILi1EEESI_SI_EEESC_SE_Li256ELb0ELb1ELb0ELb0EEENS1_30DynamicPersistentTileSchedulerILi256ELi256ELb0ELb1ELb0EEEEEEEEEvNT_6ParamsE) ;  /* 0xffff03e002007950 */ /* 0x004fea0003c3ffff */
        .weak           $__internal_1_$__cuda_sm70_shflsync_idx_p
        .type           $__internal_1_$__cuda_sm70_shflsync_idx_p,@function
        .size           $__internal_1_$__cuda_sm70_shflsync_idx_p,(.L_x_1500 - $__internal_1_$__cuda_sm70_shflsync_idx_p)
$__internal_1_$__cuda_sm70_shflsync_idx_p:
[----:B------:R-:W-:-:S04]  /*fc20*/  MOV R172, 0xffffffff ;  /* 0xffffffff00ac7802 */ /* 0x000fc80000000f00 */
[----:B------:R-:W-:Y:S04]  /*fc30*/  WARPSYNC R172 ;  /* 0x000000ac00007348 */ /* 0x000fe80003800000 */
[----:B------:R1:W2:Y:S02]  /*fc40*/  SHFL.IDX PT, R171, R7, R171, R3 ;  /* 0x000000ab07ab7389 */ /* 0x0002a400000e0003 */
[----:B-1----:R-:W-:-:S04]  /*fc50*/  MOV R3, 0x0 ;  /* 0x0000000000037802 */ /* 0x002fc80000000f00 */
[----:B--2---:R-:W-:Y:S05]  /*fc60*/  RET.REL.NODEC R2 `(_ZN7cutlass13device_kernelIN5flash19enable_sm80_to_sm89INS1_16FlashAttnFwdSm80INS1_25CollectiveMainloopFwdSm80ILi8ELi1ELb0EN4cute5tupleIJNS5_1CILi128EEENS7_ILi64EEENS7_ILi192EEEEEELi192ENS_6half_tEfNS_4arch4Sm80ELb1ELb0ELb1ELb0ELb1ELb0ELb1ELb0EEENS1_21CollectiveEpilogueFwdINS6_IJS8_SA_S9_EEENS6_IJNS7_ILi1EEESI_SI_EEESC_SE_Li256ELb0ELb1ELb0ELb0EEENS1_30DynamicPersistentTileSchedulerILi256ELi256ELb0ELb1ELb0EEEEEEEEEvNT_6ParamsE) ;  /* 0xffff039002007950 */ /* 0x004fea0003c3ffff */
.L_x_573:
        /* <DEDUP_REMOVED lines=9> */
.L_x_1500:


//--------------------- .text._ZN7cutlass13device_kernelIN5flash19enable_sm80_to_sm89INS1_16FlashAttnFwdSm80INS1_25CollectiveMainloopFwdSm80ILi8ELi1ELb0EN4cute5tupleIJNS5_1CILi128EEENS7_ILi64EEENS7_ILi192EEEEEELi192ENS_6half_tEfNS_4arch4Sm80ELb1ELb0ELb1ELb1ELb1ELb0ELb1ELb0EEENS1_21CollectiveEpilogueFwdINS6_IJS8_SA_S9_EEENS6_IJNS7_ILi1EEESI_SI_EEESC_SE_Li256ELb1ELb1ELb0ELb0EEENS1_19SingleTileSchedulerILb1ELb0ELb1ELi128EEEEEEEEEvNT_6ParamsE --------------------------
	.section	.text._ZN7cutlass13device_kernelIN5flash19enable_sm80_to_sm89INS1_16FlashAttnFwdSm80INS1_25CollectiveMainloopFwdSm80ILi8ELi1ELb0EN4cute5tupleIJNS5_1CILi128EEENS7_ILi64EEENS7_ILi192EEEEEELi192ENS_6half_tEfNS_4arch4Sm80ELb1ELb0ELb1ELb1ELb1ELb0ELb1ELb0EEENS1_21CollectiveEpilogueFwdINS6_IJS8_SA_S9_EEENS6_IJNS7_ILi1EEESI_SI_EEESC_SE_Li256ELb1ELb1ELb0ELb0EEENS1_19SingleTileSchedulerILb1ELb0ELb1ELi128EEEEEEEEEvNT_6ParamsE,"ax",@progbits
	.sectioninfo	@"SHI_REGISTERS=255"
	.align	128
.text._ZN7cutlass13device_kernelIN5flash19enable_sm80_to_sm89INS1_16FlashAttnFwdSm80INS1_25CollectiveMainloopFwdSm80ILi8ELi1ELb0EN4cute5tupleIJNS5_1CILi128EEENS7_ILi64EEENS7_ILi192EEEEEELi192ENS_6half_tEfNS_4arch4Sm80ELb1ELb0ELb1ELb1ELb1ELb0ELb1ELb0EEENS1_21CollectiveEpilogueFwdINS6_IJS8_SA_S9_EEENS6_IJNS7_ILi1EEESI_SI_EEESC_SE_Li256ELb1ELb1ELb0ELb0EEENS1_19SingleTileSchedulerILb1ELb0ELb1ELi128EEEEEEEEEvNT_6ParamsE:
        .type           _ZN7cutlass13device_kernelIN5flash19enable_sm80_to_sm89INS1_16FlashAttnFwdSm80INS1_25CollectiveMainloopFwdSm80ILi8ELi1ELb0EN4cute5tupleIJNS5_1CILi128EEENS7_ILi64EEENS7_ILi192EEEEEELi192ENS_6half_tEfNS_4arch4Sm80ELb1ELb0ELb1ELb1ELb1ELb0ELb1ELb0EEENS1_21CollectiveEpilogueFwdINS6_IJS8_SA_S9_EEENS6_IJNS7_ILi1EEESI_SI_EEESC_SE_Li256ELb1ELb1ELb0ELb0EEENS1_19SingleTileSchedulerILb1ELb0ELb1ELi128EEEEEEEEEvNT_6ParamsE,@function
        .size           _ZN7cutlass13device_kernelIN5flash19enable_sm80_to_sm89INS1_16FlashAttnFwdSm80INS1_25CollectiveMainloopFwdSm80ILi8ELi1ELb0EN4cute5tupleIJNS5_1CILi128EEENS7_ILi64EEENS7_ILi192EEEEEELi192ENS_6half_tEfNS_4arch4Sm80ELb1ELb0ELb1ELb1ELb1ELb0ELb1ELb0EEENS1_21CollectiveEpilogueFwdINS6_IJS8_SA_S9_EEENS6_IJNS7_ILi1EEESI_SI_EEESC_SE_Li256ELb1ELb1ELb0ELb0EEENS1_19SingleTileSchedulerILb1ELb0ELb1ELi128EEEEEEEEEvNT_6ParamsE,(.L_x_1503 - _ZN7cutlass13device_kernelIN5flash19enable_sm80_to_sm89INS1_16FlashAttnFwdSm80INS1_25CollectiveMainloopFwdSm80ILi8ELi1ELb0EN4cute5tupleIJNS5_1CILi128EEENS7_ILi64EEENS7_ILi192EEEEEELi192ENS_6half_tEfNS_4arch4Sm80ELb1ELb0ELb1ELb1ELb1ELb0ELb1ELb0EEENS1_21CollectiveEpilogueFwdINS6_IJS8_SA_S9_EEENS6_IJNS7_ILi1EEESI_SI_EEESC_SE_Li256ELb1ELb1ELb0ELb0EEENS1_19SingleTileSchedulerILb1ELb0ELb1ELi128EEEEEEEEEvNT_6ParamsE)
        .other          _ZN7cutlass13device_kernelIN5flash19enable_sm80_to_sm89INS1_16FlashAttnFwdSm80INS1_25CollectiveMainloopFwdSm80ILi8ELi1ELb0EN4cute5tupleIJNS5_1CILi128EEENS7_ILi64EEENS7_ILi192EEEEEELi192ENS_6half_tEfNS_4arch4Sm80ELb1ELb0ELb1ELb1ELb1ELb0ELb1ELb0EEENS1_21CollectiveEpilogueFwdINS6_IJS8_SA_S9_EEENS6_IJNS7_ILi1EEESI_SI_EEESC_SE_Li256ELb1ELb1ELb0ELb0EEENS1_19SingleTileSchedulerILb1ELb0ELb1ELi128EEEEEEEEEvNT_6ParamsE,@"STO_CUDA_ENTRY STV_DEFAULT"
_ZN7cutlass13device_kernelIN5flash19enable_sm80_to_sm89INS1_16FlashAttnFwdSm80INS1_25CollectiveMainloopFwdSm80ILi8ELi1ELb0EN4cute5tupleIJNS5_1CILi128EEENS7_ILi64EEENS7_ILi192EEEEEELi192ENS_6half_tEfNS_4arch4Sm80ELb1ELb0ELb1ELb1ELb1ELb0ELb1ELb0EEENS1_21CollectiveEpilogueFwdINS6_IJS8_SA_S9_EEENS6_IJNS7_ILi1EEESI_SI_EEESC_SE_Li256ELb1ELb1ELb0ELb0EEENS1_19SingleTileSchedulerILb1ELb0ELb1ELi128EEEEEEEEEvNT_6ParamsE:
        /* <DEDUP_REMOVED lines=20> */
.L_x_575:
        /* <DEDUP_REMOVED lines=13> */
.L_x_577:
[----:B------:R-:W-:Y:S02]  /*0210*/  ULDC UR5, c[0x0][0x54c] ;  /* 0x0001530000057ab9 */ /* 0x000fe40000000800 */
.L_x_576:
[----:B------:R-:W-:Y:S02]  /*0220*/  ULDC UR4, c[0x0][0x548] ;  /* 0x0001520000047ab9 */ /* 0x000fe40000000800 */
[----:B------:R-:W-:-:S02]  /*0230*/  USHF.L.U32 UR10, UR10, 0x7, URZ ;  /* 0x000000070a0a7899 */ /* 0x000fc4000800063f */
[----:B------:R-:W-:-:S04]  /*0240*/  UIMAD UR4, UR5, UR4, URZ ;  /* 0x00000004050472a4 */ /* 0x000fc8000f8e023f */
[----:B------:R-:W-:-:S04]  /*0250*/  UISETP.GE.AND UP0, UPT, UR10, UR4, UPT ;  /* 0x000000040a00728c */ /* 0x000fc8000bf06270 */
[----:B------:R-:W-:Y:S01]  /*0260*/  USEL UR13, UR13, 0xffffffff, !UP0 ;  /* 0xffffffff0d0d7887 */ /* 0x000fe2000c000000 */
[----:B------:R-:W-:Y:S05]  /*0270*/  BRA `(.L_x_578) ;  /* 0x000001b000007947 */ /* 0x000fea0003800000 */
.L_x_574:
        /* <DEDUP_REMOVED lines=8> */
.L_x_579:
        /* <DEDUP_REMOVED lines=13> */
.L_x_581:
[----:B------:R-:W-:Y:S02]  /*03d0*/  ULDC UR5, c[0x0][0x54c] ;  /* 0x0001530000057ab9 */ /* 0x000fe40000000800 */
.L_x_580:
[----:B------:R-:W-:Y:S02]  /*03e0*/  ULDC UR4, c[0x0][0x548] ;  /* 0x0001520000047ab9 */ /* 0x000fe40000000800 */
[----:B------:R-:W-:-:S02]  /*03f0*/  USHF.L.U32 UR10, UR10, 0x7, URZ ;  /* 0x000000070a0a7899 */ /* 0x000fc4000800063f */
[----:B------:R-:W-:-:S04]  /*0400*/  UIMAD UR4, UR5, UR4, URZ ;  /* 0x00000004050472a4 */ /* 0x000fc8000f8e023f */
[----:B------:R-:W-:-:S04]  /*0410*/  UISETP.GE.AND UP0, UPT, UR10, UR4, UPT ;  /* 0x000000040a00728c */ /* 0x000fc8000bf06270 */
[----:B------:R-:W-:-:S06]  /*0420*/  USEL UR13, UR13, 0xffffffff, !UP0 ;  /* 0xffffffff0d0d7887 */ /* 0x000fcc000c000000 */
.L_x_578:
        /* <DEDUP_REMOVED lines=47> */
.L_x_582:
        /* <DEDUP_REMOVED lines=10> */
.L_x_583:
        /* <DEDUP_REMOVED lines=12> */
.L_x_584:
[----:B------:R-:W-:Y:S01]  /*0880*/  ULDC UR4, c[0x0][0x2c4] ;  /* 0x0000b10000047ab9 */ /* 0x000fe20000000800 */
[----:B------:R-:W-:Y:S01]  /*0890*/  PLOP3.LUT P2, PT, PT, PT, PT, 0x80, 0x0 ;  /* 0x000000000000781c */ /* 0x000fe20003f4f070 */
[----:B------:R-:W-:Y:S01]  /*08a0*/  UISETP.NE.AND UP1, UPT, UR4, 0x1, UPT ;  /* 0x000000010400788c */ /* 0x000fe2000bf25270 */
[----:B------:R-:W-:Y:S01]  /*08b0*/  IMAD.MOV.U32 R3, RZ, RZ, RZ ;  /* 0x000000ffff037224 */ /* 0x000fe200078e00ff */
[----:B--2---:R-:W-:Y:S01]  /*08c0*/  UIADD3 UR7, -UR11, UR7, URZ ;  /* 0x000000070b077290 */ /* 0x004fe2000fffe13f */
[----:B------:R-:W-:Y:S01]  /*08d0*/  IMAD.MOV.U32 R98, RZ, RZ, RZ ;  /* 0x000000ffff627224 */ /* 0x000fe200078e00ff */
[----:B------:R-:W-:Y:S01]  /*08e0*/  ULDC.64 UR4, c[0x0][0x2c8] ;  /* 0x0000b20000047ab9 */ /* 0x000fe20000000a00 */
[----:B------:R-:W-:Y:S01]  /*08f0*/  CS2R R96, SRZ ;  /* 0x0000000000607805 */ /* 0x000fe2000001ff00 */
[----:B---3--:R-:W-:Y:S01]  /*0900*/  UIADD3 UR6, UR7, 0x40, -UR12 ;  /* 0x0000004007067890 */ /* 0x008fe2000fffe80c */
[----:B------:R-:W-:Y:S01]  /*0910*/  CS2R R94, SRZ ;  /* 0x00000000005e7805 */ /* 0x000fe2000001ff00 */
[----:B------:R-:W-:Y:S01]  /*0920*/  CS2R R92, SRZ ;  /* 0x00000000005c7805 */ /* 0x000fe2000001ff00 */
[----:B------:R-:W-:Y:S01]  /*0930*/  CS2R R90, SRZ ;  /* 0x00000000005a7805 */ /* 0x000fe2000001ff00 */
[----:B------:R-:W-:Y:S01]  /*0940*/  CS2R R88, SRZ ;  /* 0x0000000000587805 */ /* 0x000fe2000001ff00 */
[----:B------:R-:W-:Y:S01]  /*0950*/  @UP1 UIADD3 UR18, UR10, 0x7f, URZ ;  /* 0x0000007f0a121890 */ /* 0x000fe2000fffe03f */
[----:B------:R-:W-:Y:S01]  /*0960*/  CS2R R86, SRZ ;  /* 0x0000000000567805 */ /* 0x000fe2000001ff00 */
[----:B------:R-:W-:Y:S01]  /*0970*/  MOV R85, RZ ;  /* 0x000000ff00557202 */ /* 0x000fe20000000f00 */
[----:B------:R-:W-:Y:S01]  /*0980*/  CS2R R6, SRZ ;  /* 0x0000000000067805 */ /* 0x000fe2000001ff00 */
[----:B------:R-:W-:Y:S01]  /*0990*/  UIMAD.WIDE.U32 UR18, UR18, UR4, URZ ;  /* 0x00000004121272a5 */ /* 0x000fe2000f8e003f */
[----:B------:R-:W-:Y:S01]  /*09a0*/  CS2R R82, SRZ ;  /* 0x0000000000527805 */ /* 0x000fe2000001ff00 */
[----:B------:R-:W-:Y:S01]  /*09b0*/  UIADD3 UR4, UR10, 0x7f, URZ ;  /* 0x0000007f0a047890 */ /* 0x000fe2000fffe03f */
[----:B------:R-:W-:Y:S01]  /*09c0*/  CS2R R80, SRZ ;  /* 0x0000000000507805 */ /* 0x000fe2000001ff00 */
[----:B------:R-:W-:Y:S01]  /*09d0*/  @UP1 USHF.R.U32.HI UR4, URZ, UR5, UR19 ;  /* 0x000000053f041299 */ /* 0x000fe20008011613 */
[----:B------:R-:W-:Y:S01]  /*09e0*/  CS2R R78, SRZ ;  /* 0x00000000004e7805 */ /* 0x000fe2000001ff00 */
[----:B------:R-:W-:Y:S01]  /*09f0*/  UIADD3 UR5, UR7, 0x3f, URZ ;  /* 0x0000003f07057890 */ /* 0x000fe2000fffe03f */
[----:B------:R-:W-:Y:S01]  /*0a00*/  CS2R R76, SRZ ;  /* 0x00000000004c7805 */ /* 0x000fe2000001ff00 */
[----:B------:R-:W-:Y:S01]  /*0a10*/  UIADD3 UR6, UR6, UR4, URZ ;  /* 0x0000000406067290 */ /* 0x000fe2000fffe03f */
[----:B------:R-:W-:Y:S01]  /*0a20*/  CS2R R74, SRZ ;  /* 0x00000000004a7805 */ /* 0x000fe2000001ff00 */
[----:B------:R-:W-:Y:S01]  /*0a30*/  USHF.R.S32.HI UR18, URZ, 0x1f, UR5 ;  /* 0x0000001f3f127899 */ /* 0x000fe20008011405 */
[----:B------:R-:W-:Y:S01]  /*0a40*/  CS2R R72, SRZ ;  /* 0x0000000000487805 */ /* 0x000fe2000001ff00 */
[----:B------:R-:W-:Y:S01]  /*0a50*/  USHF.R.S32.HI UR4, URZ, 0x1f, UR6 ;  /* 0x0000001f3f047899 */ /* 0x000fe20008011406 */
[----:B------:R-:W-:Y:S01]  /*0a60*/  CS2R R70, SRZ ;  /* 0x0000000000467805 */ /* 0x000fe2000001ff00 */
[----:B------:R-:W-:Y:S01]  /*0a70*/  ULEA.HI UR18, UR18, UR5, URZ, 0x6 ;  /* 0x0000000512127291 */ /* 0x000fe2000f8f303f */
[----:B------:R-:W-:Y:S01]  /*0a80*/  CS2R R68, SRZ ;  /* 0x0000000000447805 */ /* 0x000fe2000001ff00 */
[----:B------:R-:W-:Y:S01]  /*0a90*/  ULEA.HI UR4, UR4, UR6, URZ, 0x6 ;  /* 0x0000000604047291 */ /* 0x000fe2000f8f303f */
[----:B------:R-:W-:Y:S01]  /*0aa0*/  CS2R R66, SRZ ;  /* 0x0000000000427805 */ /* 0x000fe2000001ff00 */
[----:B------:R-:W-:Y:S01]  /*0ab0*/  USHF.R.S32.HI UR18, URZ, 0x6, UR18 ;  /* 0x000000063f127899 */ /* 0x000fe20008011412 */
[----:B------:R-:W-:Y:S01]  /*0ac0*/  CS2R R64, SRZ ;  /* 0x0000000000407805 */ /* 0x000fe2000001ff00 */
[----:B------:R-:W-:Y:S01]  /*0ad0*/  USHF.R.S32.HI UR4, URZ, 0x6, UR4 ;  /* 0x000000063f047899 */ /* 0x000fe20008011404 */
[----:B------:R-:W-:Y:S01]  /*0ae0*/  CS2R R62, SRZ ;  /* 0x00000000003e7805 */ /* 0x000fe2000001ff00 */
[----:B------:R-:W-:Y:S01]  /*0af0*/  CS2R R60, SRZ ;  /* 0x00000000003c7805 */ /* 0x000fe2000001ff00 */
[----:B------:R-:W-:Y:S01]  /*0b00*/  CS2R R58, SRZ ;  /* 0x00000000003a7805 */ /* 0x000fe2000001ff00 */
[----:B------:R-:W-:Y:S01]  /*0b10*/  UISETP.LT.AND UP0, UPT, UR18, UR4, UPT ;  /* 0x000000041200728c */ /* 0x000fe2000bf01270 */
[----:B------:R-:W-:Y:S01]  /*0b20*/  CS2R R56, SRZ ;  /* 0x0000000000387805 */ /* 0x000fe2000001ff00 */
[----:B------:R-:W-:Y:S01]  /*0b30*/  CS2R R54, SRZ ;  /* 0x0000000000367805 */ /* 0x000fe2000001ff00 */
[----:B------:R-:W-:Y:S01]  /*0b40*/  CS2R R52, SRZ ;  /* 0x0000000000347805 */ /* 0x000fe2000001ff00 */
[----:B------:R-:W-:Y:S01]  /*0b50*/  USEL UR6, UR18, UR4, UP0 ;  /* 0x0000000412067287 */ /* 0x000fe20008000000 */
[----:B------:R-:W-:Y:S01]  /*0b60*/  CS2R R50, SRZ ;  /* 0x0000000000327805 */ /* 0x000fe2000001ff00 */
[----:B------:R-:W-:Y:S01]  /*0b70*/  CS2R R48, SRZ ;  /* 0x0000000000307805 */ /* 0x000fe2000001ff00 */
[----:B------:R-:W-:Y:S01]  /*0b80*/  CS2R R46, SRZ ;  /* 0x00000000002e7805 */ /* 0x000fe2000001ff00 */
[----:B------:R-:W-:Y:S01]  /*0b90*/  UISETP.GE.AND UP0, UPT, UR6, 0x1, UPT ;  /* 0x000000010600788c */ /* 0x000fe2000bf06270 */
        /* <DEDUP_REMOVED lines=44> */
[----:B------:R-:W-:Y:S01]  /*0e60*/  PLOP3.LUT P0, PT, PT, PT, UP1, 0x80, 0x0 ;  /* 0x000000000000781c */ /* 0x000fe20003f0f018 */
[----:B------:R-:W-:Y:S01]  /*0e70*/  IMAD.IADD R0, R84, 0x1, -R3 ;  /* 0x0000000154007824 */ /* 0x000fe200078e0a03 */
[----:B------:R-:W-:Y:S01]  /*0e80*/  ULDC.64 UR4, c[0x0][0x1b8] ;  /* 0x00006e0000047ab9 */ /* 0x000fe20000000a00 */
[----:B------:R-:W-:Y:S01]  /*0e90*/  IMAD.SHL.U32 R207, R15, 0x40, RZ ;  /* 0x000000400fcf7824 */ /* 0x000fe200078e00ff */
[----:B------:R-:W-:Y:S01]  /*0ea0*/  UIADD3 UR19, UR19, UR17, URZ ;  /* 0x0000001113137290 */ /* 0x000fe2000fffe03f */
[C---:B------:R-:W-:Y:S01]  /*0eb0*/  IMAD R210, R0.reuse, 0x20, R15 ;  /* 0x0000002000d27824 */ /* 0x040fe200078e020f */
[----:B------:R-:W-:Y:S01]  /*0ec0*/  USHF.R.S32.HI UR17, URZ, 0x1f, UR13 ;  /* 0x0000001f3f117899 */ /* 0x000fe2000801140d */
[----:B------:R-:W-:Y:S01]  /*0ed0*/  IMAD.SHL.U32 R182, R0, 0x8, RZ ;  /* 0x0000000800b67824 */ /* 0x000fe200078e00ff */
[----:B------:R-:W-:Y:S01]  /*0ee0*/  UIMAD UR16, UR8, UR4, URZ ;  /* 0x00000004081072a4 */ /* 0x000fe2000f8e023f */
[----:B------:R-:W-:Y:S01]  /*0ef0*/  LOP3.LUT R207, R207, 0x1c0, RZ, 0xc0, !PT ;  /* 0x000001c0cfcf7812 */ /* 0x000fe200078ec0ff */
[----:B------:R-:W-:Y:S01]  /*0f00*/  USEL UR17, UR17, URZ, !UP2 ;  /* 0x0000003f11117287 */ /* 0x000fe2000d000000 */
[----:B------:R-:W-:Y:S01]  /*0f10*/  IADD3 R2, R210, UR10, RZ ;  /* 0x0000000ad2027c10 */ /* 0x000fe2000fffe0ff */
[----:B------:R-:W-:Y:S01]  /*0f20*/  UIMAD UR16, UR9, UR5, UR16 ;  /* 0x00000005091072a4 */ /* 0x000fe2000f8e0210 */
[----:B------:R-:W-:Y:S01]  /*0f30*/  LEA.HI R12, R85, R84, RZ, 0x6 ;  /* 0x00000054550c7211 */ /* 0x000fe200078f30ff */
[----:B------:R-:W-:Y:S01]  /*0f40*/  UIMAD.WIDE.U32 UR20, UR9, UR4, UR18 ;  /* 0x00000004091472a5 */ /* 0x000fe2000f8e0012 */
[----:B------:R-:W-:Y:S01]  /*0f50*/  ISETP.GE.AND P4, PT, R182, c[0x0][0x198], PT ;  /* 0x00006600b6007a0c */ /* 0x000fe20003f86270 */
[----:B------:R-:W-:Y:S01]  /*0f60*/  @P1 IMAD.HI.U32 R3, R2, c[0x0][0x2c8], RZ ;  /* 0x0000b20002031a27 */ /* 0x000fe200078e00ff */
[----:B------:R-:W-:-:S02]  /*0f70*/  ULDC.64 UR4, c[0x0][0x1c0] ;  /* 0x0000700000047ab9 */ /* 0x000fc40000000a00 */
[----:B------:R-:W-:Y:S01]  /*0f80*/  USEL UR18, UR13, URZ, !UP2 ;  /* 0x0000003f0d127287 */ /* 0x000fe2000d000000 */
[----:B------:R-:W-:Y:S01]  /*0f90*/  IMAD.MOV.U32 R6, RZ, RZ, R2 ;  /* 0x000000ffff067224 */ /* 0x000fe200078e0002 */
[----:B------:R-:W-:Y:S01]  /*0fa0*/  UIMAD UR17, UR17, UR4, URZ ;  /* 0x00000004111172a4 */ /* 0x000fe2000f8e023f */
[----:B------:R-:W-:Y:S01]  /*0fb0*/  @P0 SHF.R.U32.HI R6, RZ, c[0x0][0x2cc], R3 ;  /* 0x0000b300ff060a19 */ /* 0x000fe20000011603 */
[----:B------:R-:W-:Y:S01]  /*0fc0*/  UIADD3 UR21, UR21, UR16, URZ ;  /* 0x0000001015157290 */ /* 0x000fe2000fffe03f */
[----:B------:R-:W-:Y:S01]  /*0fd0*/  IMAD.SHL.U32 R12, R12, 0x8, RZ ;  /* 0x000000080c0c7824 */ /* 0x000fe200078e00ff */
[----:B------:R-:W-:Y:S01]  /*0fe0*/  UIMAD UR5, UR18, UR5, UR17 ;  /* 0x00000005120572a4 */ /* 0x000fe2000f8e0211 */
[--C-:B-1----:R-:W-:Y:S01]  /*0ff0*/  SHF.R.S32.HI R5, RZ, 0x1f, R6.reuse ;  /* 0x0000001fff057819 */ /* 0x102fe20000011406 */
[----:B------:R-:W-:Y:S01]  /*1000*/  UIMAD.WIDE.U32 UR18, UR18, UR4, UR20 ;  /* 0x00000004121272a5 */ /* 0x000fe2000f8e0014 */
[----:B------:R-:W-:Y:S02]  /*1010*/  IMAD.MOV R3, RZ, RZ, -R6 ;  /* 0x000000ffff037224 */ /* 0x000fe400078e0a06 */
[----:B------:R-:W-:Y:S01]  /*1020*/  ULDC UR4, c[0x0][0x2c4] ;  /* 0x0000b10000047ab9 */ /* 0x000fe20000000800 */
[----:B------:R-:W-:Y:S01]  /*1030*/  IMAD R5, R5, c[0x0][0x1b0], RZ ;  /* 0x00006c0005057a24 */ /* 0x000fe200078e02ff */
[----:B------:R-:W-:Y:S01]  /*1040*/  UIADD3 UR5, UR19, UR5, URZ ;  /* 0x0000000513057290 */ /* 0x000fe2000fffe03f */
[----:B------:R-:W-:Y:S01]  /*1050*/  IMAD R3, R3, c[0x0][0x2c4], R2 ;  /* 0x0000b10003037a24 */ /* 0x000fe200078e0202 */
[----:B------:R-:W-:Y:S01]  /*1060*/  UIMAD UR4, UR12, UR4, URZ ;  /* 0x000000040c0472a4 */ /* 0x000fe2000f8e023f */
[----:B------:R-:W-:-:S02]  /*1070*/  IMAD.U32 R9, RZ, RZ, UR19 ;  /* 0x00000013ff097e24 */ /* 0x000fc4000f8e00ff */
[----:B------:R-:W-:Y:S01]  /*1080*/  IMAD.U32 R8, RZ, RZ, UR18 ;  /* 0x00000012ff087e24 */ /* 0x000fe2000f8e00ff */
[----:B------:R-:W-:Y:S01]  /*1090*/  SHF.R.S32.HI R2, RZ, 0x1f, R3 ;  /* 0x0000001fff027819 */ /* 0x000fe20000011403 */
[----:B------:R-:W-:Y:S02]  /*10a0*/  IMAD.U32 R9, RZ, RZ, UR5 ;  /* 0x00000005ff097e24 */ /* 0x000fe4000f8e00ff */
[C---:B------:R-:W-:Y:S02]  /*10b0*/  IMAD R5, R6.reuse, c[0x0][0x1b4], R5 ;  /* 0x00006d0006057a24 */ /* 0x040fe400078e0205 */
[----:B------:R-:W-:-:S04]  /*10c0*/  IMAD.WIDE.U32 R6, R6, c[0x0][0x1b0], R8 ;  /* 0x00006c0006067a25 */ /* 0x000fc800078e0008 */
[----:B------:R-:W-:Y:S02]  /*10d0*/  IMAD R2, R2, c[0x0][0x1a8], RZ ;  /* 0x00006a0002027a24 */ /* 0x000fe400078e02ff */
[----:B------:R-:W-:Y:S01]  /*10e0*/  IMAD.IADD R7, R7, 0x1, R5 ;  /* 0x0000000107077824 */ /* 0x000fe200078e0205 */
[----:B------:R-:W-:Y:S01]  /*10f0*/  LEA.HI R5, R85, R84, RZ, 0x4 ;  /* 0x0000005455057211 */ /* 0x000fe200078f20ff */
[C---:B------:R-:W-:Y:S02]  /*1100*/  IMAD R9, R3.reuse, c[0x0][0x1ac], R2 ;  /* 0x00006b0003097a24 */ /* 0x040fe400078e0202 */
[----:B------:R-:W-:Y:S01]  /*1110*/  IMAD.WIDE.U32 R2, R3, c[0x0][0x1a8], R6 ;  /* 0x00006a0003027a25 */ /* 0x000fe200078e0006 */
[----:B------:R-:W-:Y:S02]  /*1120*/  LOP3.LUT R7, R5, 0xfffffff0, RZ, 0xc0, !PT ;  /* 0xfffffff005077812 */ /* 0x000fe400078ec0ff */
[----:B------:R-:W-:Y:S01]  /*1130*/  IADD3 R6, R15, UR10, RZ ;  /* 0x0000000a0f067c10 */ /* 0x000fe2000fffe0ff */
[----:B------:R-:W-:Y:S01]  /*1140*/  IMAD.IADD R8, R3, 0x1, R9 ;  /* 0x0000000103087824 */ /* 0x000fe200078e0209 */
[----:B------:R-:W-:Y:S01]  /*1150*/  LEA R14, P0, R2, c[0x0][0x160], 0x1 ;  /* 0x00005800020e7a11 */ /* 0x000fe200078008ff */
[----:B------:R-:W-:Y:S01]  /*1160*/  IMAD.IADD R3, R84, 0x1, -R7 ;  /* 0x0000000154037824 */ /* 0x000fe200078e0a07 */
[----:B------:R-:W-:-:S02]  /*1170*/  ISETP.GE.AND P5, PT, R6, UR4, PT ;  /* 0x0000000406007c0c */ /* 0x000fc4000bfa6270 */
[----:B------:R-:W-:Y:S01]  /*1180*/  LEA.HI.X R8, R2, c[0x0][0x164], R8, 0x1, P0 ;  /* 0x0000590002087a11 */ /* 0x000fe200000f0c08 */
[----:B------:R1:W3:Y:S01]  /*1190*/  SHFL.IDX PT, R16, R14, RZ, 0x181f ;  /* 0x00181fff0e107589 */ /* 0x0002e200000e0000 */
[----:B------:R-:W-:Y:S02]  /*11a0*/  SHF.R.S32.HI R2, RZ, 0x1f, R3 ;  /* 0x0000001fff027819 */ /* 0x000fe40000011403 */
[----:B------:R-:W-:Y:S01]  /*11b0*/  IADD3 R9, R182, 0x80, RZ ;  /* 0x00000080b6097810 */ /* 0x000fe20007ffe0ff */
[----:B------:R1:W4:Y:S01]  /*11c0*/  SHFL.IDX PT, R17, R8, RZ, 0x181f ;  /* 0x00181fff08117589 */ /* 0x00032200000e0000 */
[----:B------:R-:W-:Y:S02]  /*11d0*/  LEA.HI R7, R2, R3, RZ, 0x3 ;  /* 0x0000000302077211 */ /* 0x000fe400078f18ff */
[----:B------:R-:W-:Y:S02]  /*11e0*/  SHF.R.U32.HI R2, RZ, 0x3, R207 ;  /* 0x00000003ff027819 */ /* 0x000fe400000116cf */
[----:B------:R-:W-:-:S02]  /*11f0*/  LOP3.LUT R10, R7, 0xfffffff8, RZ, 0xc0, !PT ;  /* 0xfffffff8070a7812 */ /* 0x000fc400078ec0ff */
[----:B------:R-:W-:Y:S02]  /*1200*/  LOP3.LUT R207, R207, 0x38, R182, 0xf8, !PT ;  /* 0x00000038cfcf7812 */ /* 0x000fe400078ef8b6 */
[----:B------:R-:W-:Y:S01]  /*1210*/  ISETP.GE.AND P0, PT, R9, c[0x0][0x198], PT ;  /* 0x0000660009007a0c */ /* 0x000fe20003f06270 */
[----:B------:R-:W-:Y:S01]  /*1220*/  IMAD.IADD R10, R3, 0x1, -R10 ;  /* 0x00000001030a7824 */ /* 0x000fe200078e0a0a */
[----:B------:R-:W-:Y:S01]  /*1230*/  LOP3.LUT R207, R207, R2, RZ, 0x3c, !PT ;  /* 0x00000002cfcf7212 */ /* 0x000fe200078e3cff */
[----:B------:R-:W-:Y:S02]  /*1240*/  IMAD.MOV.U32 R2, RZ, RZ, 0x10 ;  /* 0x00000010ff027424 */ /* 0x000fe400078e00ff */
[----:B------:R-:W-:Y:S01]  /*1250*/  IMAD.MOV.U32 R3, RZ, RZ, 0x20 ;  /* 0x00000020ff037424 */ /* 0x000fe200078e00ff */
[----:B------:R-:W-:Y:S01]  /*1260*/  LOP3.LUT R207, R207, 0xfffffe00, R12, 0xf8, !PT ;  /* 0xfffffe00cfcf7812 */ /* 0x000fe200078ef80c */
[----:B--2---:R2:W5:Y:S02]  /*1270*/  @P2 R2UR UR17, R4 ;  /* 0x00000000041123c2 */ /* 0x00456400000e0000 */
[----:B-----5:R-:W-:Y:S01]  /*1280*/  @!UP0 UMOV UR17, UR13 ;  /* 0x0000000d00118c82 */ /* 0x020fe20008000000 */
[----:B--2---:R-:W-:-:S04]  /*1290*/  IADD3 R4, R182, 0x40, RZ ;  /* 0x00000040b6047810 */ /* 0x004fc80007ffe0ff */
[----:B------:R-:W-:-:S04]  /*12a0*/  ISETP.GE.AND P3, PT, R4, c[0x0][0x198], PT ;  /* 0x0000660004007a0c */ /* 0x000fc80003f66270 */
[----:B------:R-:W-:-:S05]  /*12b0*/  R2P PR, R10, 0x6 ;  /* 0x000000060a007804 */ /* 0x000fca0000000000 */
[----:B------:R-:W-:Y:S02]  /*12c0*/  SEL R2, R2, 0xfffffff0, !P1 ;  /* 0xfffffff002027807 */ /* 0x000fe40004800000 */
        /* <DEDUP_REMOVED lines=8> */
[----:B------:R-:W-:-:S02]  /*1350*/  LOP3.LUT R12, R12, 0xfffffff8, RZ, 0xc0, !PT ;  /* 0xfffffff80c0c7812 */ /* 0x000fc400078ec0ff */
[----:B------:R-:W-:Y:S02]  /*1360*/  LOP3.LUT R11, R11, 0xfffffff8, RZ, 0xc0, !PT ;  /* 0xfffffff80b0b7812 */ /* 0x000fe400078ec0ff */
[----:B------:R-:W-:Y:S01]  /*1370*/  @!PT LDS RZ, [RZ] ;  /* 0x00000000fffff984 */ /* 0x000fe20000000800 */
[----:B------:R1:W-:Y:S01]  /*1380*/  LDGSTS.E.BYPASS.LTC128B.128 [R13+0xc100], [R18.64], !P4 ;  /* 0x0c100000120d7fae */ /* 0x0003e2000e101d4e */
[----:B------:R-:W-:-:S04]  /*1390*/  IMAD.WIDE R20, R12, 0x2, R16 ;  /* 0x000000020c147825 */ /* 0x000fc800078e0210 */
[----:B------:R-:W-:Y:S01]  /*13a0*/  IMAD.WIDE R16, R11, 0x2, R16 ;  /* 0x000000020b107825 */ /* 0x000fe200078e0210 */
[----:B------:R1:W-:Y:S04]  /*13b0*/  LDGSTS.E.BYPASS.LTC128B.128 [R13+0x10100], [R20.64], !P3 ;  /* 0x10100000140d7fae */ /* 0x0003e8000d901d4e */
[----:B------:R1:W-:Y:S02]  /*13c0*/  LDGSTS.E.BYPASS.LTC128B.128 [R13+0x14100], [R16.64], !P0 ;  /* 0x14100000100d7fae */ /* 0x0003e4000c101d4e */
.L_x_587:
[----:B-1-34-:R-:W-:Y:S05]  /*13d0*/  BSYNC B0 ;  /* 0x0000000000007941 */ /* 0x01afea0003800000 */
.L_x_586:
        /* <DEDUP_REMOVED lines=20> */
.L_x_589:
[----:B------:R-:W-:Y:S05]  /*1520*/  BSYNC B0 ;  /* 0x0000000000007941 */ /* 0x000fea0003800000 */
.L_x_588:
[----:B------:R-:W-:Y:S01]  /*1530*/  IADD3 R11, R6, 0x40, RZ ;  /* 0x00000040060b7810 */ /* 0x000fe20007ffe0ff */
[----:B--2---:R2:W4:Y:S01]  /*1540*/  SHFL.IDX PT, R17, R8, 0x2, 0x181f ;  /* 0x00581f0008117f89 */ /* 0x00452200000e0000 */
        /* <DEDUP_REMOVED lines=18> */
.L_x_591:
[----:B------:R-:W-:Y:S05]  /*1670*/  BSYNC B0 ;  /* 0x0000000000007941 */ /* 0x000fea0003800000 */
.L_x_590:
[----:B---3--:R-:W-:Y:S01]  /*1680*/  SHFL.IDX PT, R16, R14, 0x3, 0x181f ;  /* 0x00781f000e107f89 */ /* 0x008fe200000e0000 */
[----:B------:R-:W-:Y:S01]  /*1690*/  IMAD.MOV.U32 R12, RZ, RZ, c[0x0][0x2b8] ;  /* 0x0000ae00ff0c7624 */ /* 0x000fe200078e00ff */
[----:B------:R-:W-:Y:S01]  /*16a0*/  SHF.R.S32.HI R181, RZ, 0x1f, R4 ;  /* 0x0000001fffb57819 */ /* 0x000fe20000011404 */
[----:B------:R-:W-:Y:S01]  /*16b0*/  IMAD.U32 R11, RZ, RZ, UR6 ;  /* 0x00000006ff0b7e24 */ /* 0x000fe2000f8e00ff */
[----:B----4-:R-:W3:Y:S01]  /*16c0*/  SHFL.IDX PT, R17, R8, 0x3, 0x181f ;  /* 0x00781f0008117f89 */ /* 0x010ee200000e0000 */
[----:B------:R-:W-:Y:S01]  /*16d0*/  SHF.R.S32.HI R180, RZ, 0x1f, R9 ;  /* 0x0000001fffb47819 */ /* 0x000fe20000011409 */
[----:B------:R-:W-:Y:S01]  /*16e0*/  IMAD.SHL.U32 R207, R207, 0x2, RZ ;  /* 0x00000002cfcf7824 */ /* 0x000fe200078e00ff */
[----:B------:R-:W-:Y:S01]  /*16f0*/  ISETP.NE.AND P2, PT, R12, 0x1, PT ;  /* 0x000000010c00780c */ /* 0x000fe20003f45270 */
[----:B------:R-:W-:Y:S01]  /*1700*/  IMAD R11, R11, 0x40, R210 ;  /* 0x000000400b0b7824 */ /* 0x000fe200078e02d2 */
        /* <DEDUP_REMOVED lines=12> */
[----:B------:R-:W-:-:S02]  /*17d0*/  IADD3 R6, R11, -0x40, RZ ;  /* 0xffffffc00b067810 */ /* 0x000fc40007ffe0ff */
[----:B------:R-:W-:Y:S02]  /*17e0*/  ULDC.64 UR4, c[0x0][0x1e8] ;  /* 0x00007a0000047ab9 */ /* 0x000fe40000000a00 */
[C---:B------:R-:W-:Y:S01]  /*17f0*/  ISETP.GE.AND P6, PT, R6.reuse, UR7, PT ;  /* 0x0000000706007c0c */ /* 0x040fe2000bfc6270 */
[----:B------:R-:W-:Y:S01]  /*1800*/  UIADD3 UR16, UR19, UR16, URZ ;  /* 0x0000001013107290 */ /* 0x000fe2000fffe03f */
[----:B------:R-:W-:Y:S01]  /*1810*/  IADD3 R209, R6, UR11, RZ ;  /* 0x0000000b06d17c10 */ /* 0x000fe2000fffe0ff */
[----:B---3--:R-:W-:Y:S01]  /*1820*/  @!P5 IMAD.WIDE R20, R182, 0x2, R16 ;  /* 0x00000002b614d825 */ /* 0x008fe200078e0210 */
[----:B------:R-:W-:-:S03]  /*1830*/  ISETP.GT.OR P6, PT, R210, 0x3f, P6 ;  /* 0x0000003fd200780c */ /* 0x000fc600037c4670 */
        /* <DEDUP_REMOVED lines=11> */
[----:B-12---:R-:W-:Y:S02]  /*18f0*/  @!P6 LEA.HI.X.SX32 R8, R6, UR16, 0x1, P1 ;  /* 0x000000100608ec11 */ /* 0x006fe400088f0eff */
[----:B------:R-:W-:-:S04]  /*1900*/  @!P6 LEA R12, P1, R11, c[0x0][0x2a0], 0x2 ;  /* 0x0000a8000b0cea11 */ /* 0x000fc800078210ff */
[----:B------:R-:W-:Y:S01]  /*1910*/  @!P6 LEA.HI.X R13, R11, c[0x0][0x2a4], R8, 0x2, P1 ;  /* 0x0000a9000b0dea11 */ /* 0x000fe200008f1408 */
[----:B------:R-:W-:Y:S06]  /*1920*/  BAR.SYNC.DEFER_BLOCKING 0x0 ;  /* 0x0000000000007b1d */ /* 0x000fec0000010000 */
[----:B------:R1:W2:Y:S01]  /*1930*/  @!P6 LDG.E R208, [R12.64] ;  /* 0x0000000e0cd0e981 */ /* 0x0002a2000c1e1900 */
[----:B------:R-:W-:Y:S01]  /*1940*/  IMAD.MOV R6, RZ, RZ, -R6 ;  /* 0x000000ffff067224 */ /* 0x000fe200078e0a06 */
[----:B------:R-:W-:Y:S01]  /*1950*/  UIMAD UR17, UR8, UR4, URZ ;  /* 0x00000004081172a4 */ /* 0x000fe2000f8e023f */
[----:B-----5:R-:W-:Y:S01]  /*1960*/  IMAD.SHL.U32 R17, R0, 0x40, RZ ;  /* 0x0000004000117824 */ /* 0x020fe200078e00ff */
[----:B------:R-:W-:Y:S01]  /*1970*/  UIMAD.WIDE.U32 UR20, UR9, UR4, URZ ;  /* 0x00000004091472a5 */ /* 0x000fe2000f8e003f */
[----:B------:R-:W-:Y:S01]  /*1980*/  IMAD R209, R6, c[0x0][0x2b8], R209 ;  /* 0x0000ae0006d17a24 */ /* 0x000fe200078e02d1 */
[----:B------:R-:W-:Y:S01]  /*1990*/  UIMAD UR17, UR9, UR5, UR17 ;  /* 0x00000005091172a4 */ /* 0x000fe2000f8e0211 */
[----:B---3--:R-:W-:Y:S01]  /*19a0*/  SHF.R.S32.HI R20, RZ, 0x4, R5 ;  /* 0x00000004ff147819 */ /* 0x008fe20000011405 */
[----:B------:R-:W-:Y:S01]  /*19b0*/  IMAD.SHL.U32 R8, R15, 0x8, RZ ;  /* 0x000000080f087824 */ /* 0x000fe200078e00ff */
[----:B------:R-:W-:Y:S01]  /*19c0*/  LOP3.LUT R17, R17, 0x1c0, RZ, 0xc0, !PT ;  /* 0x000001c011117812 */ /* 0x000fe200078ec0ff */
[----:B------:R-:W-:Y:S01]  /*19d0*/  IMAD.WIDE.U32 R22, R209, c[0x0][0x1e0], RZ ;  /* 0x00007800d1167a25 */ /* 0x000fe200078e00ff */
[----:B------:R-:W-:Y:S01]  /*19e0*/  SHF.R.S32.HI R14, RZ, 0x1f, R209 ;  /* 0x0000001fff0e7819 */ /* 0x000fe200000114d1 */
[----:B------:R-:W-:Y:S01]  /*19f0*/  UIADD3 UR17, UR21, UR17, URZ ;  /* 0x0000001115117290 */ /* 0x000fe2000fffe03f */
[----:B------:R-:W-:Y:S01]  /*1a00*/  LEA.HI R5, R5, R20, RZ, 0x1 ;  /* 0x0000001405057211 */ /* 0x000fe200078f08ff */
[----:B------:R-:W-:Y:S01]  /*1a10*/  ULDC.64 UR4, c[0x0][0x210] ;  /* 0x0000840000047ab9 */ /* 0x000fe20000000a00 */
[----:B------:R-:W-:Y:S01]  /*1a20*/  LOP3.LUT R8, R17, 0x8, R8, 0xf8, !PT ;  /* 0x0000000811087812 */ /* 0x000fe200078ef808 */
[C---:B------:R-:W-:Y:S01]  /*1a30*/  IMAD R6, R14.reuse, c[0x0][0x1e0], RZ ;  /* 0x000078000e067a24 */ /* 0x040fe200078e02ff */
[----:B------:R-:W-:Y:S01]  /*1a40*/  LOP3.LUT R5, R5, 0xfffffffe, RZ, 0xc0, !PT ;  /* 0xfffffffe05057812 */ /* 0x000fe200078ec0ff */
[----:B------:R-:W-:Y:S01]  /*1a50*/  IMAD R14, R14, c[0x0][0x208], RZ ;  /* 0x000082000e0e7a24 */ /* 0x000fe200078e02ff */
[----:B------:R-:W-:Y:S01]  /*1a60*/  SHF.R.U32.HI R17, RZ, 0x3, R17 ;  /* 0x00000003ff117819 */ /* 0x000fe20000011611 */
[C---:B----4-:R-:W-:Y:S01]  /*1a70*/  IMAD R18, R209.reuse, c[0x0][0x1e4], R6 ;  /* 0x00007900d1127a24 */ /* 0x050fe200078e0206 */
[----:B------:R-:W-:Y:S01]  /*1a80*/  UIMAD UR8, UR8, UR4, URZ ;  /* 0x00000004080872a4 */ /* 0x000fe2000f8e023f */
[----:B------:R-:W-:Y:S01]  /*1a90*/  IMAD R11, R209, c[0x0][0x20c], R14 ;  /* 0x00008300d10b7a24 */ /* 0x000fe200078e020e */
[----:B------:R-:W-:Y:S01]  /*1aa0*/  LOP3.LUT R8, R8, R17, RZ, 0x3c, !PT ;  /* 0x0000001108087212 */ /* 0x000fe200078e3cff */
[----:B------:R-:W-:Y:S01]  /*1ab0*/  IMAD.IADD R19, R23, 0x1, R18 ;  /* 0x0000000117137824 */ /* 0x000fe200078e0212 */
[----:B------:R-:W-:Y:S01]  /*1ac0*/  ULEA UR22, UR6, 0xffffffc0, 0x6 ;  /* 0xffffffc006167891 */ /* 0x000fe2000f8e303f */
[----:B------:R-:W-:Y:S01]  /*1ad0*/  IMAD.MOV.U32 R18, RZ, RZ, R22 ;  /* 0x000000ffff127224 */ /* 0x000fe200078e0016 */
[----:B------:R-:W-:Y:S01]  /*1ae0*/  UIMAD.WIDE.U32 UR24, UR9, UR4, URZ ;  /* 0x00000004091872a5 */ /* 0x000fe2000f8e003f */
[----:B-1----:R-:W-:Y:S01]  /*1af0*/  IMAD.WIDE.U32 R12, R209, c[0x0][0x208], RZ ;  /* 0x00008200d10c7a25 */ /* 0x002fe200078e00ff */
[----:B------:R-:W-:Y:S01]  /*1b00*/  UIMAD UR8, UR9, UR5, UR8 ;  /* 0x00000005090872a4 */ /* 0x000fe2000f8e0208 */
[----:B------:R-:W-:Y:S01]  /*1b10*/  LOP3.LUT P3, RZ, R0, 0x2, RZ, 0xc0, !PT ;  /* 0x0000000200ff7812 */ /* 0x000fe2000786c0ff */
[----:B------:R-:W-:Y:S01]  /*1b20*/  UIADD3 UR22, UR7, -UR22, URZ ;  /* 0x8000001607167290 */ /* 0x000fe2000fffe03f */
[----:B------:R-:W-:Y:S01]  /*1b30*/  IMAD.IADD R13, R13, 0x1, R11 ;  /* 0x000000010d0d7824 */ /* 0x000fe200078e020b */
[----:B------:R-:W-:Y:S01]  /*1b40*/  UIADD3 UR8, UR25, UR8, URZ ;  /* 0x0000000819087290 */ /* 0x000fe2000fffe03f */
[----:B------:R-:W-:Y:S01]  /*1b50*/  IMAD.IADD R5, R20, 0x1, -R5 ;  /* 0x0000000114057824 */ /* 0x000fe200078e0a05 */
[----:B------:R-:W-:Y:S01]  /*1b60*/  ISETP.GE.AND P5, PT, R182, c[0x0][0x1d4], PT ;  /* 0x00007500b6007a0c */ /* 0x000fe20003fa6270 */
[----:B------:R-:W-:Y:S01]  /*1b70*/  IMAD.SHL.U32 R17, R10, 0x40, RZ ;  /* 0x000000400a117824 */ /* 0x000fe200078e00ff */
[----:B------:R-:W-:Y:S01]  /*1b80*/  ISETP.GE.AND P4, PT, R4, c[0x0][0x1d4], PT ;  /* 0x0000750004007a0c */ /* 0x000fe20003f86270 */
[----:B------:R-:W-:Y:S01]  /*1b90*/  IMAD R205, R5, 0x200, R8 ;  /* 0x0000020005cd7824 */ /* 0x000fe200078e0208 */
[----:B------:R-:W-:Y:S01]  /*1ba0*/  IADD3 R8, -R15, UR22, RZ ;  /* 0x000000160f087c10 */ /* 0x000fe2000fffe1ff */
[----:B------:R-:W-:Y:S01]  /*1bb0*/  IMAD.SHL.U32 R88, R5, 0x8, RZ ;  /* 0x0000000805587824 */ /* 0x000fe200078e00ff */
[----:B------:R-:W-:Y:S01]  /*1bc0*/  LOP3.LUT R17, R17, 0x1c0, RZ, 0xc0, !PT ;  /* 0x000001c011117812 */ /* 0x000fe200078ec0ff */
[----:B------:R-:W-:Y:S01]  /*1bd0*/  IMAD.SHL.U32 R205, R205, 0x2, RZ ;  /* 0x00000002cdcd7824 */ /* 0x000fe200078e00ff */
[----:B------:R-:W-:Y:S01]  /*1be0*/  ISETP.GE.AND P1, PT, R8, 0x1, PT ;  /* 0x000000010800780c */ /* 0x000fe20003f26270 */
[----:B------:R-:W-:Y:S01]  /*1bf0*/  IMAD.SHL.U32 R89, R7, 0x40, RZ ;  /* 0x0000004007597824 */ /* 0x000fe200078e00ff */
[----:B------:R-:W-:Y:S01]  /*1c00*/  LEA.HI R87, R85, R84, RZ, 0x5 ;  /* 0x0000005455577211 */ /* 0x000fe200078f28ff */
[----:B------:R-:W-:Y:S01]  /*1c10*/  UISETP.GE.AND UP0, UPT, UR6, 0x2, UPT ;  /* 0x000000020600788c */ /* 0x000fe2000bf06270 */
[----:B------:R-:W-:-:S02]  /*1c20*/  IADD3 R15, R205, 0x6100, RZ ;  /* 0x00006100cd0f7810 */ /* 0x000fc40007ffe0ff */
[----:B------:R-:W-:Y:S02]  /*1c30*/  IADD3 R204, R205, 0x6120, RZ ;  /* 0x00006120cdcc7810 */ /* 0x000fe40007ffe0ff */
[----:B------:R-:W-:Y:S02]  /*1c40*/  @P3 IADD3 R204, R15, -0x20, RZ ;  /* 0xffffffe00fcc3810 */ /* 0x000fe40007ffe0ff */
[----:B------:R-:W-:Y:S02]  /*1c50*/  ISETP.GE.AND P3, PT, R9, c[0x0][0x1d4], PT ;  /* 0x0000750009007a0c */ /* 0x000fe40003f66270 */
[----:B------:R-:W-:Y:S02]  /*1c60*/  LOP3.LUT R88, R17, 0x8, R88, 0xf8, !PT ;  /* 0x0000000811587812 */ /* 0x000fe400078ef858 */
[----:B------:R-:W-:Y:S02]  /*1c70*/  SHF.R.U32.HI R17, RZ, 0x3, R17 ;  /* 0x00000003ff117819 */ /* 0x000fe40000011611 */
[----:B------:R-:W-:-:S02]  /*1c80*/  LOP3.LUT R89, R89, 0xfffffe00, RZ, 0xc0, !PT ;  /* 0xfffffe0059597812 */ /* 0x000fc400078ec0ff */
[----:B------:R-:W-:Y:S02]  /*1c90*/  SHF.R.S32.HI R86, RZ, 0x5, R87 ;  /* 0x00000005ff567819 */ /* 0x000fe40000011457 */
[----:B------:R-:W-:Y:S02]  /*1ca0*/  LOP3.LUT R88, R88, R17, RZ, 0x3c, !PT ;  /* 0x0000001158587212 */ /* 0x000fe400078e3cff */
[----:B------:R-:W-:Y:S01]  /*1cb0*/  SHF.R.S32.HI R133, RZ, 0x1f, R182 ;  /* 0x0000001fff857819 */ /* 0x000fe200000114b6 */
[----:B------:R-:W-:Y:S01]  /*1cc0*/  IMAD R7, R86, 0x400, R89 ;  /* 0x0000040056077824 */ /* 0x000fe200078e0259 */
[----:B------:R-:W-:Y:S02]  /*1cd0*/  SEL R217, RZ, 0x10, P3 ;  /* 0x00000010ffd97807 */ /* 0x000fe40001800000 */
[----:B------:R-:W-:Y:S01]  /*1ce0*/  IADD3 R211, R207, 0x100, RZ ;  /* 0x00000100cfd37810 */ /* 0x000fe20007ffe0ff */
[----:B------:R-:W-:Y:S01]  /*1cf0*/  IMAD.IADD R206, R88, 0x1, R7 ;  /* 0x0000000158ce7824 */ /* 0x000fe200078e0207 */
[----:B------:R-:W-:-:S02]  /*1d00*/  SHF.R.S32.HI R214, RZ, 0x1f, R181 ;  /* 0x0000001fffd67819 */ /* 0x000fc400000114b5 */
[----:B------:R-:W-:Y:S01]  /*1d10*/  SHF.R.S32.HI R183, RZ, 0x1f, R180 ;  /* 0x0000001fffb77819 */ /* 0x000fe200000114b4 */
[----:B------:R-:W-:Y:S01]  /*1d20*/  IMAD.SHL.U32 R206, R206, 0x2, RZ ;  /* 0x00000002cece7824 */ /* 0x000fe200078e00ff */
[C---:B------:R-:W-:Y:S02]  /*1d30*/  IADD3 R195, R204.reuse, 0x800, RZ ;  /* 0x00000800ccc37810 */ /* 0x040fe40007ffe0ff */
[----:B------:R-:W-:Y:S01]  /*1d40*/  IADD3 R194, R204, 0x1000, RZ ;  /* 0x00001000ccc27810 */ /* 0x000fe20007ffe0ff */
[--C-:B------:R-:W-:Y:S01]  /*1d50*/  IMAD R202, R2, 0x2, R206.reuse ;  /* 0x0000000202ca7824 */ /* 0x100fe200078e02ce */
[C---:B------:R-:W-:Y:S01]  /*1d60*/  IADD3 R193, R204.reuse, 0x1800, RZ ;  /* 0x00001800ccc17810 */ /* 0x040fe20007ffe0ff */
[C---:B------:R-:W-:Y:S01]  /*1d70*/  IMAD R201, R3.reuse, 0x2, R206 ;  /* 0x0000000203c97824 */ /* 0x040fe200078e02ce */
[C---:B------:R-:W-:Y:S01]  /*1d80*/  IADD3 R191, R204.reuse, 0x2000, RZ ;  /* 0x00002000ccbf7810 */ /* 0x040fe20007ffe0ff */
[----:B------:R-:W-:Y:S01]  /*1d90*/  IMAD R199, R3, 0x2, R202 ;  /* 0x0000000203c77824 */ /* 0x000fe200078e02ca */
[----:B------:R-:W-:-:S02]  /*1da0*/  IADD3 R190, R204, 0x2800, RZ ;  /* 0x00002800ccbe7810 */ /* 0x000fc40007ffe0ff */
[C---:B------:R-:W-:Y:S02]  /*1db0*/  IADD3 R189, R204.reuse, 0x3000, RZ ;  /* 0x00003000ccbd7810 */ /* 0x040fe40007ffe0ff */
[C---:B------:R-:W-:Y:S02]  /*1dc0*/  IADD3 R188, R204.reuse, 0x3800, RZ ;  /* 0x00003800ccbc7810 */ /* 0x040fe40007ffe0ff */
[C---:B------:R-:W-:Y:S02]  /*1dd0*/  IADD3 R187, R204.reuse, 0x4000, RZ ;  /* 0x00004000ccbb7810 */ /* 0x040fe40007ffe0ff */
[C---:B------:R-:W-:Y:S02]  /*1de0*/  IADD3 R186, R204.reuse, 0x4800, RZ ;  /* 0x00004800ccba7810 */ /* 0x040fe40007ffe0ff */
[C---:B------:R-:W-:Y:S02]  /*1df0*/  IADD3 R185, R204.reuse, 0x5000, RZ ;  /* 0x00005000ccb97810 */ /* 0x040fe40007ffe0ff */
[----:B------:R-:W-:-:S02]  /*1e00*/  IADD3 R184, R204, 0x5800, RZ ;  /* 0x00005800ccb87810 */ /* 0x000fc40007ffe0ff */
[----:B--2---:R-:W-:Y:S01]  /*1e10*/  SHF.R.S32.HI R6, RZ, 0x1f, R208 ;  /* 0x0000001fff067819 */ /* 0x004fe200000114d0 */
[----:B------:R-:W-:-:S04]  /*1e20*/  IMAD.WIDE.U32 R18, R208, c[0x0][0x1f0], R18 ;  /* 0x00007c00d0127a25 */ /* 0x000fc800078e0012 */
[----:B------:R-:W-:Y:S01]  /*1e30*/  IMAD R21, R6, c[0x0][0x1f0], RZ ;  /* 0x00007c0006157a24 */ /* 0x000fe200078e02ff */
[----:B------:R-:W-:Y:S01]  /*1e40*/  IADD3 R16, P0, R18, UR20, RZ ;  /* 0x0000001412107c10 */ /* 0x000fe2000ff1e0ff */
[----:B------:R-:W-:Y:S02]  /*1e50*/  IMAD R11, R6, c[0x0][0x218], RZ ;  /* 0x00008600060b7a24 */ /* 0x000fe400078e02ff */
[C---:B------:R-:W-:Y:S02]  /*1e60*/  IMAD R14, R208.reuse, c[0x0][0x1f4], R21 ;  /* 0x00007d00d00e7a24 */ /* 0x040fe400078e0215 */
[----:B------:R-:W-:-:S03]  /*1e70*/  IMAD.WIDE.U32 R20, R208, c[0x0][0x218], R12 ;  /* 0x00008600d0147a25 */ /* 0x000fc600078e000c */
[----:B------:R-:W-:Y:S01]  /*1e80*/  IADD3.X R19, R19, UR17, R14, P0, !PT ;  /* 0x0000001113137c10 */ /* 0x000fe200087fe40e */
[----:B------:R-:W-:Y:S01]  /*1e90*/  IMAD R5, R208, c[0x0][0x21c], R11 ;  /* 0x00008700d0057a24 */ /* 0x000fe200078e020b */
[----:B------:R-:W-:-:S04]  /*1ea0*/  LEA R18, P0, R16, c[0x0][0x1c8], 0x1 ;  /* 0x0000720010127a11 */ /* 0x000fc800078008ff */
[----:B------:R-:W-:Y:S01]  /*1eb0*/  LEA.HI.X R16, R16, c[0x0][0x1cc], R19, 0x1, P0 ;  /* 0x0000730010107a11 */ /* 0x000fe200000f0c13 */
[----:B------:R-:W-:Y:S01]  /*1ec0*/  SHFL.IDX PT, R12, R18, RZ, 0x181f ;  /* 0x00181fff120c7589 */ /* 0x000fe200000e0000 */
[----:B------:R-:W-:-:S03]  /*1ed0*/  IADD3 R6, P0, R20, UR24, RZ ;  /* 0x0000001814067c10 */ /* 0x000fc6000ff1e0ff */
[----:B------:R-:W1:Y:S01]  /*1ee0*/  SHFL.IDX PT, R13, R16, RZ, 0x181f ;  /* 0x00181fff100d7589 */ /* 0x000e6200000e0000 */
[----:B------:R-:W-:Y:S02]  /*1ef0*/  IADD3.X R5, R21, UR8, R5, P0, !PT ;  /* 0x0000000815057c10 */ /* 0x000fe400087fe405 */
[C---:B------:R-:W-:Y:S01]  /*1f00*/  LEA R14, P0, R6.reuse, c[0x0][0x1f8], 0x1 ;  /* 0x00007e00060e7a11 */ /* 0x040fe200078008ff */
[----:B------:R2:W-:Y:S03]  /*1f10*/  SHFL.IDX PT, R10, R18, 0x1, 0x181f ;  /* 0x00381f00120a7f89 */ /* 0x0005e600000e0000 */
[----:B------:R-:W-:Y:S01]  /*1f20*/  LEA.HI.X R15, R6, c[0x0][0x1fc], R5, 0x1, P0 ;  /* 0x00007f00060f7a11 */ /* 0x000fe200000f0c05 */
[----:B------:R-:W3:Y:S01]  /*1f30*/  SHFL.IDX PT, R11, R16, 0x1, 0x181f ;  /* 0x00381f00100b7f89 */ /* 0x000ee200000e0000 */
[----:B------:R-:W-:-:S03]  /*1f40*/  ISETP.GT.AND P0, PT, R8, 0x20, PT ;  /* 0x000000200800780c */ /* 0x000fc60003f04270 */
[----:B------:R-:W4:Y:S04]  /*1f50*/  SHFL.IDX PT, R16, R14, RZ, 0x181f ;  /* 0x00181fff0e107589 */ /* 0x000f2800000e0000 */
[----:B------:R-:W5:Y:S04]  /*1f60*/  SHFL.IDX PT, R40, R14, 0x1, 0x181f ;  /* 0x00381f000e287f89 */ /* 0x000f6800000e0000 */
[----:B------:R-:W4:Y:S01]  /*1f70*/  SHFL.IDX PT, R6, R15, RZ, 0x181f ;  /* 0x00181fff0f067589 */ /* 0x000f2200000e0000 */
[----:B-1----:R-:W-:-:S03]  /*1f80*/  @P1 IMAD.WIDE R20, R182, 0x2, R12 ;  /* 0x00000002b6141825 */ /* 0x002fc600078e020c */
[----:B------:R1:W1:Y:S01]  /*1f90*/  SHFL.IDX PT, R5, R15, 0x1, 0x181f ;  /* 0x00381f000f057f89 */ /* 0x00026200000e0000 */
[----:B--2---:R-:W-:-:S03]  /*1fa0*/  @P1 IMAD.WIDE R18, R181, 0x2, R12 ;  /* 0x00000002b5121825 */ /* 0x004fc600078e020c */
[----:B------:R2:W-:Y:S01]  /*1fb0*/  @P1 LDGSTS.E.BYPASS.LTC128B.128 [R207+0x6100], [R20.64], !P5 ;  /* 0x0610000014cf1fae */ /* 0x0005e2000e901d4e */
[----:B------:R-:W-:-:S03]  /*1fc0*/  @P1 IMAD.WIDE R22, R180, 0x2, R12 ;  /* 0x00000002b4161825 */ /* 0x000fc600078e020c */
[----:B------:R2:W-:Y:S01]  /*1fd0*/  @P1 LDGSTS.E.BYPASS.LTC128B.128 [R207+0x8100], [R18.64], !P4 ;  /* 0x0810000012cf1fae */ /* 0x0005e2000e101d4e */
[----:B---3--:R-:W-:-:S03]  /*1fe0*/  @P0 IMAD.WIDE R12, R182, 0x2, R10 ;  /* 0x00000002b60c0825 */ /* 0x008fc600078e020a */
[----:B------:R3:W-:Y:S01]  /*1ff0*/  @P1 LDGSTS.E.BYPASS.LTC128B.128 [R207+0xa100], [R22.64], !P3 ;  /* 0x0a10000016cf1fae */ /* 0x0007e2000d901d4e */
[----:B------:R-:W-:-:S03]  /*2000*/  @P0 IMAD.WIDE R24, R181, 0x2, R10 ;  /* 0x00000002b5180825 */ /* 0x000fc600078e020a */
[----:B------:R3:W-:Y:S01]  /*2010*/  @P0 LDGSTS.E.BYPASS.LTC128B.128 [R207+0x7100], [R12.64], !P5 ;  /* 0x071000000ccf0fae */ /* 0x0007e2000e901d4e */
[----:B------:R-:W-:-:S03]  /*2020*/  @P0 IMAD.WIDE R26, R180, 0x2, R10 ;  /* 0x00000002b41a0825 */ /* 0x000fc600078e020a */
[----:B------:R3:W-:Y:S01]  /*2030*/  @P0 LDGSTS.E.BYPASS.LTC128B.128 [R207+0x9100], [R24.64], !P4 ;  /* 0x0910000018cf0fae */ /* 0x0007e2000e101d4e */
[----:B------:R-:W-:-:S03]  /*2040*/  IMAD.WIDE R10, R182, 0x2, RZ ;  /* 0x00000002b60a7825 */ /* 0x000fc600078e02ff */
[----:B------:R3:W-:Y:S01]  /*2050*/  @P0 LDGSTS.E.BYPASS.LTC128B.128 [R207+0xb100], [R26.64], !P3 ;  /* 0x0b1000001acf0fae */ /* 0x0007e2000d901d4e */
[----:B-1----:R-:W-:-:S03]  /*2060*/  IMAD.WIDE R14, R181, 0x2, RZ ;  /* 0x00000002b50e7825 */ /* 0x002fc600078e02ff */
[----:B------:R-:W0:Y:S01]  /*2070*/  LDGDEPBAR ;  /* 0x00000000000079af */ /* 0x000e220000000000 */
[----:B----4-:R-:W-:Y:S02]  /*2080*/  IADD3 R48, P0, R16, R10, RZ ;  /* 0x0000000a10307210 */ /* 0x010fe40007f1e0ff */
[----:B-----5:R-:W-:-:S03]  /*2090*/  IADD3 R10, P1, R10, R40, RZ ;  /* 0x000000280a0a7210 */ /* 0x020fc60007f3e0ff */
[----:B------:R-:W-:Y:S01]  /*20a0*/  IMAD.X R49, R6, 0x1, R11, P0 ;  /* 0x0000000106317824 */ /* 0x000fe200000e060b */
[----:B------:R-:W-:Y:S01]  /*20b0*/  IADD3 R42, P0, R14, R40, RZ ;  /* 0x000000280e2a7210 */ /* 0x000fe20007f1e0ff */
[----:B------:R-:W-:Y:S01]  /*20c0*/  IMAD.X R11, R11, 0x1, R5, P1 ;  /* 0x000000010b0b7824 */ /* 0x000fe200008e0605 */
[----:B--2---:R-:W-:-:S03]  /*20d0*/  IADD3 R18, P6, R16, R14, RZ ;  /* 0x0000000e10127210 */ /* 0x004fc60007fde0ff */
[----:B------:R-:W-:Y:S02]  /*20e0*/  IMAD.X R43, R15, 0x1, R5, P0 ;  /* 0x000000010f2b7824 */ /* 0x000fe400000e0605 */
[----:B------:R-:W-:Y:S01]  /*20f0*/  IMAD.X R19, R6, 0x1, R15, P6 ;  /* 0x0000000106137824 */ /* 0x000fe200030e060f */
[----:B------:R-:W-:Y:S01]  /*2100*/  ISETP.GE.AND P6, PT, R4, c[0x0][0x1d4], PT ;  /* 0x0000750004007a0c */ /* 0x000fe20003fc6270 */
[----:B---3--:R-:W-:-:S05]  /*2110*/  IMAD.WIDE R12, R180, 0x2, RZ ;  /* 0x00000002b40c7825 */ /* 0x008fca00078e02ff */
[----:B------:R-:W-:Y:S02]  /*2120*/  IADD3 R16, P1, R16, R12, RZ ;  /* 0x0000000c10107210 */ /* 0x000fe40007f3e0ff */
[----:B------:R-:W-:Y:S01]  /*2130*/  IADD3 R40, P0, R12, R40, RZ ;  /* 0x000000280c287210 */ /* 0x000fe20007f1e0ff */
[----:B------:R-:W-:-:S04]  /*2140*/  DEPBAR.LE SB0, 0x1 ;  /* 0x000080400000791a */ /* 0x000fc80000000000 */
[----:B------:R-:W-:-:S04]  /*2150*/  DEPBAR.LE SB0, 0x0 ;  /* 0x000080000000791a */ /* 0x000fc80000000000 */
[----:B------:R-:W-:Y:S01]  /*2160*/  BAR.SYNC.DEFER_BLOCKING 0x0 ;  /* 0x0000000000007b1d */ /* 0x000fe20000010000 */
[----:B------:R-:W-:Y:S01]  /*2170*/  IMAD.X R17, R6, 0x1, R13, P1 ;  /* 0x0000000106117824 */ /* 0x000fe200008e060d */
[----:B------:R-:W-:Y:S01]  /*2180*/  ISETP.GE.AND P1, PT, R182, c[0x0][0x1d4], PT ;  /* 0x00007500b6007a0c */ /* 0x000fe20003f26270 */
[----:B------:R-:W-:-:S03]  /*2190*/  IMAD.X R41, R13, 0x1, R5, P0 ;  /* 0x000000010d297824 */ /* 0x000fc600000e0605 */
[C---:B------:R-:W-:Y:S02]  /*21a0*/  ISETP.LT.OR P0, PT, R8.reuse, 0x1, P1 ;  /* 0x000000010800780c */ /* 0x040fe40000f01670 */
[----:B------:R-:W-:Y:S01]  /*21b0*/  ISETP.GE.AND P1, PT, R9, c[0x0][0x1d4], PT ;  /* 0x0000750009007a0c */ /* 0x000fe20003f26270 */
[----:B------:R-:W-:Y:S04]  /*21c0*/  LDSM.16.M88.4 R28, [R206+0xc100] ;  /* 0x00c10000ce1c783b */ /* 0x000fe80000000200 */
[----:B------:R-:W-:Y:S04]  /*21d0*/  LDSM.16.M88.4 R12, [R202+0xc100] ;  /* 0x00c10000ca0c783b */ /* 0x000fe80000000200 */
[----:B------:R-:W1:Y:S04]  /*21e0*/  LDSM.16.M88.4 R20, [R205+0x6100] ;  /* 0x00610000cd14783b */ /* 0x000e680000000200 */
[----:B------:R-:W-:Y:S04]  /*21f0*/  LDSM.16.M88.4 R64, [R205+0x6900] ;  /* 0x00690000cd40783b */ /* 0x000fe80000000200 */
[----:B------:R-:W2:Y:S04]  /*2200*/  LDSM.16.M88.4 R56, [R205+0x7100] ;  /* 0x00710000cd38783b */ /* 0x000ea80000000200 */
[----:B------:R-:W3:Y:S04]  /*2210*/  LDSM.16.M88.4 R32, [R205+0x7900] ;  /* 0x00790000cd20783b */ /* 0x000ee80000000200 */
[----:B------:R-:W4:Y:S04]  /*2220*/  LDSM.16.M88.4 R4, [R204] ;  /* 0x00000000cc04783b */ /* 0x000f280000000200 */
[----:B------:R-:W5:Y:S04]  /*2230*/  LDSM.16.M88.4 R80, [R204+0x800] ;  /* 0x00080000cc50783b */ /* 0x000f680000000200 */
[----:B------:R-:W3:Y:S04]  /*2240*/  LDSM.16.M88.4 R44, [R204+0x1000] ;  /* 0x00100000cc2c783b */ /* 0x000ee80000000200 */
[----:B------:R-:W3:Y:S04]  /*2250*/  LDSM.16.M88.4 R36, [R204+0x1800] ;  /* 0x00180000cc24783b */ /* 0x000ee80000000200 */
[----:B------:R-:W-:Y:S01]  /*2260*/  @!PT LDS RZ, [RZ] ;  /* 0x00000000fffff984 */ /* 0x000fe20000000800 */
[----:B------:R-:W-:Y:S01]  /*2270*/  @!PT LDS RZ, [RZ] ;  /* 0x00000000fffff984 */ /* 0x000fe20000000800 */
[----:B------:R-:W-:Y:S01]  /*2280*/  @!PT LDS RZ, [RZ] ;  /* 0x00000000fffff984 */ /* 0x000fe20000000800 */
[----:B------:R3:W-:Y:S01]  /*2290*/  LDGSTS.E.BYPASS.LTC128B.128 [R207+0x100], [R48.64], !P0 ;  /* 0x0010000030cf7fae */ /* 0x0007e2000c101d4e */
[----:B------:R-:W-:-:S02]  /*22a0*/  ISETP.LT.OR P0, PT, R8, 0x1, P6 ;  /* 0x000000010800780c */ /* 0x000fc40003701670 */
[C---:B------:R-:W-:Y:S01]  /*22b0*/  ISETP.LT.OR P6, PT, R8.reuse, 0x21, P6 ;  /* 0x000000210800780c */ /* 0x040fe200037c1670 */
[C---:B-1----:R-:W-:Y:S10]  /*22c0*/  HMMA.16816.F32 R24, R28.reuse, R20, RZ ;  /* 0x000000141c18723c */ /* 0x042ff400000018ff */
[----:B------:R1:W-:Y:S01]  /*22d0*/  LDGSTS.E.BYPASS.LTC128B.128 [R207+0x2100], [R18.64], !P0 ;  /* 0x0210000012cf7fae */ /* 0x0003e2000c101d4e */
[C---:B------:R-:W-:Y:S01]  /*22e0*/  ISETP.LT.OR P0, PT, R8.reuse, 0x1, P1 ;  /* 0x000000010800780c */ /* 0x040fe20000f01670 */
[----:B------:R-:W-:Y:S01]  /*22f0*/  HMMA.16816.F32 R20, R28, R22, RZ ;  /* 0x000000161c14723c */ /* 0x000fe200000018ff */
[----:B------:R-:W-:-:S07]  /*2300*/  ISETP.LT.OR P1, PT, R8, 0x21, P1 ;  /* 0x000000210800780c */ /* 0x000fce0000f21670 */
[----:B--2---:R-:W-:Y:S04]  /*2310*/  HMMA.16816.F32 R60, R28, R56, RZ ;  /* 0x000000381c3c723c */ /* 0x004fe800000018ff */
[----:B------:R1:W-:Y:S01]  /*2320*/  LDGSTS.E.BYPASS.LTC128B.128 [R207+0x4100], [R16.64], !P0 ;  /* 0x0410000010cf7fae */ /* 0x0003e2000c101d4e */
[----:B------:R-:W-:-:S03]  /*2330*/  ISETP.GE.AND P0, PT, R182, c[0x0][0x1d4], PT ;  /* 0x00007500b6007a0c */ /* 0x000fc60003f06270 */
[----:B------:R-:W-:Y:S01]  /*2340*/  HMMA.16816.F32 R56, R28, R58, RZ ;  /* 0x0000003a1c38723c */ /* 0x000fe200000018ff */
[----:B------:R-:W-:-:S07]  /*2350*/  ISETP.LT.OR P0, PT, R8, 0x21, P0 ;  /* 0x000000210800780c */ /* 0x000fce0000701670 */
[----:B---3--:R-:W-:Y:S06]  /*2360*/  HMMA.16816.F32 R52, R28, R32, RZ ;  /* 0x000000201c34723c */ /* 0x008fec00000018ff */
[----:B------:R2:W-:Y:S01]  /*2370*/  LDGSTS.E.BYPASS.LTC128B.128 [R207+0x1100], [R10.64], !P0 ;  /* 0x011000000acf7fae */ /* 0x0005e2000c101d4e */
[----:B------:R-:W-:Y:S01]  /*2380*/  LOP3.LUT P0, RZ, R0, 0x4, RZ, 0xc0, !PT ;  /* 0x0000000400ff7812 */ /* 0x000fe2000780c0ff */
[----:B------:R-:W-:Y:S01]  /*2390*/  IMAD.MOV.U32 R0, RZ, RZ, 0x40 ;  /* 0x00000040ff007424 */ /* 0x000fe200078e00ff */
[----:B----4-:R-:W-:Y:S01]  /*23a0*/  HMMA.16816.F32 R24, R12, R4, R24 ;  /* 0x000000040c18723c */ /* 0x010fe20000001818 */
[----:B------:R3:W-:Y:S01]  /*23b0*/  LDGSTS.E.BYPASS.LTC128B.128 [R207+0x3100], [R42.64], !P6 ;  /* 0x031000002acf7fae */ /* 0x0007e2000f101d4e */
[----:B------:R-:W-:-:S02]  /*23c0*/  ISETP.GT.AND P6, PT, R210, 0x3f, PT ;  /* 0x0000003fd200780c */ /* 0x000fc40003fc4270 */
[----:B------:R-:W-:Y:S01]  /*23d0*/  SEL R0, R0, 0xffffffc0, !P0 ;  /* 0xffffffc000007807 */ /* 0x000fe20004000000 */
[----:B------:R3:W-:Y:S01]  /*23e0*/  LDGSTS.E.BYPASS.LTC128B.128 [R207+0x5100], [R40.64], !P1 ;  /* 0x0510000028cf7fae */ /* 0x0007e2000c901d4e */
[----:B------:R-:W-:Y:S02]  /*23f0*/  PLOP3.LUT P0, PT, PT, PT, UP0, 0x80, 0x0 ;  /* 0x000000000000781c */ /* 0x000fe40003f0f008 */
[----:B-1----:R-:W-:Y:S01]  /*2400*/  HMMA.16816.F32 R16, R28, R64, RZ ;  /* 0x000000401c10723c */ /* 0x002fe200000018ff */
[----:B------:R-:W-:Y:S01]  /*2410*/  IMAD.IADD R200, R205, 0x1, R0 ;  /* 0x00000001cdc87824 */ /* 0x000fe200078e0200 */
[----:B------:R-:W-:Y:S01]  /*2420*/  LDSM.16.M88.4 R48, [R201+0xc100] ;  /* 0x00c10000c930783b */ /* 0x000fe20000000200 */
[----:B------:R-:W-:-:S03]  /*2430*/  IMAD.IADD R192, R0, 0x1, R204 ;  /* 0x0000000100c07824 */ /* 0x000fc600078e02cc */
[----:B------:R-:W-:Y:S02]  /*2440*/  LDSM.16.M88.4 R76, [R200+0x6900] ;  /* 0x00690000c84c783b */ /* 0x000fe40000000200 */
[C---:B------:R-:W-:Y:S02]  /*2450*/  HMMA.16816.F32 R64, R28.reuse, R66, RZ ;  /* 0x000000421c40723c */ /* 0x040fe400000018ff */
[----:B------:R-:W-:Y:S04]  /*2460*/  LDSM.16.M88.4 R72, [R200+0x7100] ;  /* 0x00710000c848783b */ /* 0x000fe80000000200 */
[----:B------:R-:W-:Y:S02]  /*2470*/  LDSM.16.M88.4 R68, [R192+0x800] ;  /* 0x00080000c044783b */ /* 0x000fe40000000200 */
[----:B------:R-:W-:Y:S02]  /*2480*/  HMMA.16816.F32 R28, R28, R34, RZ ;  /* 0x000000221c1c723c */ /* 0x000fe400000018ff */
[----:B--2---:R-:W1:Y:S04]  /*2490*/  LDSM.16.M88.4 R8, [R200+0x6100] ;  /* 0x00610000c808783b */ /* 0x004e680000000200 */
[----:B------:R-:W-:Y:S02]  /*24a0*/  LDSM.16.M88.4 R32, [R199+0xc100] ;  /* 0x00c10000c720783b */ /* 0x000fe40000000200 */
[C---:B------:R-:W-:Y:S02]  /*24b0*/  HMMA.16816.F32 R20, R12.reuse, R6, R20 ;  /* 0x000000060c14723c */ /* 0x040fe40000001814 */
[----:B---3--:R-:W2:Y:S04]  /*24c0*/  LDSM.16.M88.4 R40, [R200+0x7900] ;  /* 0x00790000c828783b */ /* 0x008ea80000000200 */
[----:B------:R-:W3:Y:S02]  /*24d0*/  LDSM.16.M88.4 R4, [R192] ;  /* 0x00000000c004783b */ /* 0x000ee40000000200 */
[C---:B-----5:R-:W-:Y:S02]  /*24e0*/  HMMA.16816.F32 R16, R12.reuse, R80, R16 ;  /* 0x000000500c10723c */ /* 0x060fe40000001810 */
[----:B------:R-:W0:Y:S06]  /*24f0*/  LDGDEPBAR ;  /* 0x00000000000079af */ /* 0x000e2c0000000000 */
[C---:B------:R-:W-:Y:S01]  /*2500*/  HMMA.16816.F32 R64, R12.reuse, R82, R64 ;  /* 0x000000520c40723c */ /* 0x040fe20000001840 */
[----:B------:R-:W-:Y:S07]  /*2510*/  LDSM.16.M88.4 R80, [R205+0x8900] ;  /* 0x00890000cd50783b */ /* 0x000fee0000000200 */
[C---:B------:R-:W-:Y:S08]  /*2520*/  HMMA.16816.F32 R60, R12.reuse, R44, R60 ;  /* 0x0000002c0c3c723c */ /* 0x040ff0000000183c */
[C---:B------:R-:W-:Y:S01]  /*2530*/  HMMA.16816.F32 R56, R12.reuse, R46, R56 ;  /* 0x0000002e0c38723c */ /* 0x040fe20000001838 */
[----:B------:R-:W4:Y:S07]  /*2540*/  LDSM.16.M88.4 R44, [R192+0x1000] ;  /* 0x00100000c02c783b */ /* 0x000f2e0000000200 */
[C---:B------:R-:W-:Y:S08]  /*2550*/  HMMA.16816.F32 R52, R12.reuse, R36, R52 ;  /* 0x000000240c34723c */ /* 0x040ff00000001834 */
[----:B------:R-:W-:Y:S01]  /*2560*/  HMMA.16816.F32 R28, R12, R38, R28 ;  /* 0x000000260c1c723c */ /* 0x000fe2000000181c */
[----:B------:R-:W5:Y:S04]  /*2570*/  LDSM.16.M88.4 R36, [R192+0x1800] ;  /* 0x00180000c024783b */ /* 0x000f680000000200 */
[----:B------:R-:W-:Y:S03]  /*2580*/  LDSM.16.M88.4 R12, [R206+0x10100] ;  /* 0x01010000ce0c783b */ /* 0x000fe60000000200 */
[C---:B-1----:R-:W-:Y:S08]  /*2590*/  HMMA.16816.F32 R24, R48.reuse, R8, R24 ;  /* 0x000000083018723c */ /* 0x042ff00000001818 */
[C---:B------:R-:W-:Y:S01]  /*25a0*/  HMMA.16816.F32 R20, R48.reuse, R10, R20 ;  /* 0x0000000a3014723c */ /* 0x040fe20000001814 */
[----:B------:R-:W1:Y:S07]  /*25b0*/  LDSM.16.M88.4 R8, [R205+0x8100] ;  /* 0x00810000cd08783b */ /* 0x000e6e0000000200 */
[C---:B------:R-:W-:Y:S08]  /*25c0*/  HMMA.16816.F32 R16, R48.reuse, R76, R16 ;  /* 0x0000004c3010723c */ /* 0x040ff00000001810 */
[C---:B------:R-:W-:Y:S01]  /*25d0*/  HMMA.16816.F32 R64, R48.reuse, R78, R64 ;  /* 0x0000004e3040723c */ /* 0x040fe20000001840 */
[----:B------:R-:W1:Y:S07]  /*25e0*/  LDSM.16.M88.4 R76, [R205+0x9100] ;  /* 0x00910000cd4c783b */ /* 0x000e6e0000000200 */
[C---:B------:R-:W-:Y:S08]  /*25f0*/  HMMA.16816.F32 R60, R48.reuse, R72, R60 ;  /* 0x00000048303c723c */ /* 0x040ff0000000183c */
[C---:B------:R-:W-:Y:S01]  /*2600*/  HMMA.16816.F32 R56, R48.reuse, R74, R56 ;  /* 0x0000004a3038723c */ /* 0x040fe20000001838 */
[----:B------:R-:W-:Y:S07]  /*2610*/  LDSM.16.M88.4 R72, [R204+0x2800] ;  /* 0x00280000cc48783b */ /* 0x000fee0000000200 */
[C---:B--2---:R-:W-:Y:S08]  /*2620*/  HMMA.16816.F32 R52, R48.reuse, R40, R52 ;  /* 0x000000283034723c */ /* 0x044ff00000001834 */
[----:B------:R-:W-:Y:S01]  /*2630*/  HMMA.16816.F32 R48, R48, R42, R28 ;  /* 0x0000002a3030723c */ /* 0x000fe2000000181c */
[----:B------:R-:W2:Y:S04]  /*2640*/  LDSM.16.M88.4 R28, [R205+0x9900] ;  /* 0x00990000cd1c783b */ /* 0x000ea80000000200 */
[----:B------:R-:W-:Y:S03]  /*2650*/  LDSM.16.M88.4 R40, [R202+0x10100] ;  /* 0x01010000ca28783b */ /* 0x000fe60000000200 */
[C---:B---3--:R-:W-:Y:S08]  /*2660*/  HMMA.16816.F32 R24, R32.reuse, R4, R24 ;  /* 0x000000042018723c */ /* 0x048ff00000001818 */
[C---:B------:R-:W-:Y:S01]  /*2670*/  HMMA.16816.F32 R20, R32.reuse, R6, R20 ;  /* 0x000000062014723c */ /* 0x040fe20000001814 */
[----:B------:R-:W3:Y:S07]  /*2680*/  LDSM.16.M88.4 R4, [R204+0x2000] ;  /* 0x00200000cc04783b */ /* 0x000eee0000000200 */
[C---:B----4-:R-:W-:Y:S08]  /*2690*/  HMMA.16816.F32 R60, R32.reuse, R44, R60 ;  /* 0x0000002c203c723c */ /* 0x050ff0000000183c */
[C---:B------:R-:W-:Y:S01]  /*26a0*/  HMMA.16816.F32 R56, R32.reuse, R46, R56 ;  /* 0x0000002e2038723c */ /* 0x040fe20000001838 */
[----:B------:R-:W-:Y:S07]  /*26b0*/  LDSM.16.M88.4 R44, [R204+0x3800] ;  /* 0x00380000cc2c783b */ /* 0x000fee0000000200 */
[C---:B-----5:R-:W-:Y:S08]  /*26c0*/  HMMA.16816.F32 R52, R32.reuse, R36, R52 ;  /* 0x000000242034723c */ /* 0x060ff00000001834 */
[----:B------:R-:W-:Y:S01]  /*26d0*/  HMMA.16816.F32 R48, R32, R38, R48 ;  /* 0x000000262030723c */ /* 0x000fe20000001830 */
[----:B------:R-:W-:Y:S07]  /*26e0*/  LDSM.16.M88.4 R36, [R200+0x8100] ;  /* 0x00810000c824783b */ /* 0x000fee0000000200 */
[C---:B-1----:R-:W-:Y:S08]  /*26f0*/  HMMA.16816.F32 R24, R12.reuse, R8, R24 ;  /* 0x000000080c18723c */ /* 0x042ff00000001818 */
[----:B------:R-:W-:Y:S01]  /*2700*/  HMMA.16816.F32 R20, R12, R10, R20 ;  /* 0x0000000a0c14723c */ /* 0x000fe20000001814 */
[----:B------:R-:W-:Y:S07]  /*2710*/  LDSM.16.M88.4 R8, [R201+0x10100] ;  /* 0x01010000c908783b */ /* 0x000fee0000000200 */
[C---:B------:R-:W-:Y:S08]  /*2720*/  HMMA.16816.F32 R16, R32.reuse, R68, R16 ;  /* 0x000000442010723c */ /* 0x040ff00000001810 */
[----:B------:R-:W-:Y:S01]  /*2730*/  HMMA.16816.F32 R64, R32, R70, R64 ;  /* 0x000000462040723c */ /* 0x000fe20000001840 */
[----:B------:R-:W1:Y:S04]  /*2740*/  LDSM.16.M88.4 R68, [R204+0x3000] ;  /* 0x00300000cc44783b */ /* 0x000e680000000200 */
[----:B------:R-:W-:Y:S03]  /*2750*/  LDSM.16.M88.4 R32, [R200+0x8900] ;  /* 0x00890000c820783b */ /* 0x000fe60000000200 */
[C---:B------:R-:W-:Y:S08]  /*2760*/  HMMA.16816.F32 R60, R12.reuse, R76, R60 ;  /* 0x0000004c0c3c723c */ /* 0x040ff0000000183c */
[C---:B------:R-:W-:Y:S01]  /*2770*/  HMMA.16816.F32 R56, R12.reuse, R78, R56 ;  /* 0x0000004e0c38723c */ /* 0x040fe20000001838 */
[----:B------:R-:W-:Y:S07]  /*2780*/  LDSM.16.M88.4 R76, [R199+0x10100] ;  /* 0x01010000c74c783b */ /* 0x000fee0000000200 */
[C---:B--2---:R-:W-:Y:S08]  /*2790*/  HMMA.16816.F32 R52, R12.reuse, R28, R52 ;  /* 0x0000001c0c34723c */ /* 0x044ff00000001834 */
[----:B------:R-:W-:Y:S01]  /*27a0*/  HMMA.16816.F32 R48, R12, R30, R48 ;  /* 0x0000001e0c30723c */ /* 0x000fe20000001830 */
[----:B------:R-:W2:Y:S07]  /*27b0*/  LDSM.16.M88.4 R28, [R200+0x9100] ;  /* 0x00910000c81c783b */ /* 0x000eae0000000200 */
[C---:B---3--:R-:W-:Y:S08]  /*27c0*/  HMMA.16816.F32 R24, R40.reuse, R4, R24 ;  /* 0x000000042818723c */ /* 0x048ff00000001818 */
[----:B------:R-:W-:Y:S01]  /*27d0*/  HMMA.16816.F32 R20, R40, R6, R20 ;  /* 0x000000062814723c */ /* 0x000fe20000001814 */
[----:B------:R-:W-:Y:S07]  /*27e0*/  LDSM.16.M88.4 R4, [R192+0x2000] ;  /* 0x00200000c004783b */ /* 0x000fee0000000200 */
[C---:B------:R-:W-:Y:S08]  /*27f0*/  HMMA.16816.F32 R16, R12.reuse, R80, R16 ;  /* 0x000000500c10723c */ /* 0x040ff00000001810 */
[----:B------:R-:W-:Y:S01]  /*2800*/  HMMA.16816.F32 R64, R12, R82, R64 ;  /* 0x000000520c40723c */ /* 0x000fe20000001840 */
[----:B------:R-:W3:Y:S04]  /*2810*/  LDSM.16.M88.4 R12, [R200+0x9900] ;  /* 0x00990000c80c783b */ /* 0x000ee80000000200 */
[----:B------:R-:W-:Y:S03]  /*2820*/  LDSM.16.M88.4 R80, [R192+0x2800] ;  /* 0x00280000c050783b */ /* 0x000fe60000000200 */
[C---:B-1----:R-:W-:Y:S08]  /*2830*/  HMMA.16816.F32 R60, R40.reuse, R68, R60 ;  /* 0x00000044283c723c */ /* 0x042ff0000000183c */
[C---:B------:R-:W-:Y:S01]  /*2840*/  HMMA.16816.F32 R56, R40.reuse, R70, R56 ;  /* 0x000000462838723c */ /* 0x040fe20000001838 */
[----:B------:R-:W-:Y:S07]  /*2850*/  LDSM.16.M88.4 R68, [R192+0x3800] ;  /* 0x00380000c044783b */ /* 0x000fee0000000200 */
[C---:B------:R-:W-:Y:S08]  /*2860*/  HMMA.16816.F32 R52, R40.reuse, R44, R52 ;  /* 0x0000002c2834723c */ /* 0x040ff00000001834 */
[----:B------:R-:W-:Y:S01]  /*2870*/  HMMA.16816.F32 R48, R40, R46, R48 ;  /* 0x0000002e2830723c */ /* 0x000fe20000001830 */
[----:B------:R-:W-:Y:S07]  /*2880*/  LDSM.16.M88.4 R44, [R206+0x14100] ;  /* 0x01410000ce2c783b */ /* 0x000fee0000000200 */
[C---:B------:R-:W-:Y:S08]  /*2890*/  HMMA.16816.F32 R24, R8.reuse, R36, R24 ;  /* 0x000000240818723c */ /* 0x040ff00000001818 */
[----:B------:R-:W-:Y:S01]  /*28a0*/  HMMA.16816.F32 R20, R8, R38, R20 ;  /* 0x000000260814723c */ /* 0x000fe20000001814 */
[----:B------:R-:W-:Y:S07]  /*28b0*/  LDSM.16.M88.4 R36, [R205+0xa900] ;  /* 0x00a90000cd24783b */ /* 0x000fee0000000200 */
[C---:B------:R-:W-:Y:S08]  /*28c0*/  HMMA.16816.F32 R16, R40.reuse, R72, R16 ;  /* 0x000000482810723c */ /* 0x040ff00000001810 */
[----:B------:R-:W-:Y:S01]  /*28d0*/  HMMA.16816.F32 R64, R40, R74, R64 ;  /* 0x0000004a2840723c */ /* 0x000fe20000001840 */
[----:B------:R-:W1:Y:S04]  /*28e0*/  LDSM.16.M88.4 R72, [R192+0x3000] ;  /* 0x00300000c048783b */ /* 0x000e680000000200 */
[----:B------:R-:W4:Y:S03]  /*28f0*/  LDSM.16.M88.4 R40, [R205+0xa100] ;  /* 0x00a10000cd28783b */ /* 0x000f260000000200 */
[C---:B--2---:R-:W-:Y:S08]  /*2900*/  HMMA.16816.F32 R60, R8.reuse, R28, R60 ;  /* 0x0000001c083c723c */ /* 0x044ff0000000183c */
[C---:B------:R-:W-:Y:S01]  /*2910*/  HMMA.16816.F32 R56, R8.reuse, R30, R56 ;  /* 0x0000001e0838723c */ /* 0x040fe20000001838 */
[----:B------:R-:W-:Y:S07]  /*2920*/  LDSM.16.M88.4 R28, [R205+0xb900] ;  /* 0x00b90000cd1c783b */ /* 0x000fee0000000200 */
[C---:B---3--:R-:W-:Y:S08]  /*2930*/  HMMA.16816.F32 R52, R8.reuse, R12, R52 ;  /* 0x0000000c0834723c */ /* 0x048ff00000001834 */
[----:B------:R-:W-:Y:S01]  /*2940*/  HMMA.16816.F32 R48, R8, R14, R48 ;  /* 0x0000000e0830723c */ /* 0x000fe20000001830 */
[----:B------:R-:W-:Y:S07]  /*2950*/  LDSM.16.M88.4 R12, [R202+0x14100] ;  /* 0x01410000ca0c783b */ /* 0x000fee0000000200 */
[C---:B------:R-:W-:Y:S08]  /*2960*/  HMMA.16816.F32 R24, R76.reuse, R4, R24 ;  /* 0x000000044c18723c */ /* 0x040ff00000001818 */
[----:B------:R-:W-:Y:S01]  /*2970*/  HMMA.16816.F32 R20, R76, R6, R20 ;  /* 0x000000064c14723c */ /* 0x000fe20000001814 */
[----:B------:R-:W-:Y:S07]  /*2980*/  LDSM.16.M88.4 R4, [R204+0x4800] ;  /* 0x00480000cc04783b */ /* 0x000fee0000000200 */
[C---:B------:R-:W-:Y:S08]  /*2990*/  HMMA.16816.F32 R16, R8.reuse, R32, R16 ;  /* 0x000000200810723c */ /* 0x040ff00000001810 */
[----:B------:R-:W-:Y:S01]  /*29a0*/  HMMA.16816.F32 R64, R8, R34, R64 ;  /* 0x000000220840723c */ /* 0x000fe20000001840 */
[----:B------:R-:W2:Y:S04]  /*29b0*/  LDSM.16.M88.4 R32, [R205+0xb100] ;  /* 0x00b10000cd20783b */ /* 0x000ea80000000200 */
[----:B------:R-:W3:Y:S03]  /*29c0*/  LDSM.16.M88.4 R8, [R204+0x4000] ;  /* 0x00400000cc08783b */ /* 0x000ee60000000200 */
[C---:B-1----:R-:W-:Y:S08]  /*29d0*/  HMMA.16816.F32 R60, R76.reuse, R72, R60 ;  /* 0x000000484c3c723c */ /* 0x042ff0000000183c */
[C---:B------:R-:W-:Y:S08]  /*29e0*/  HMMA.16816.F32 R56, R76.reuse, R74, R56 ;  /* 0x0000004a4c38723c */ /* 0x040ff00000001838 */
[C---:B------:R-:W-:Y:S08]  /*29f0*/  HMMA.16816.F32 R52, R76.reuse, R68, R52 ;  /* 0x000000444c34723c */ /* 0x040ff00000001834 */
[----:B------:R-:W-:Y:S01]  /*2a00*/  HMMA.16816.F32 R48, R76, R70, R48 ;  /* 0x000000464c30723c */ /* 0x000fe20000001830 */
[----:B------:R-:W1:Y:S07]  /*2a10*/  LDSM.16.M88.4 R68, [R204+0x5000] ;  /* 0x00500000cc44783b */ /* 0x000e6e0000000200 */
[C---:B----4-:R-:W-:Y:S08]  /*2a20*/  HMMA.16816.F32 R24, R44.reuse, R40, R24 ;  /* 0x000000282c18723c */ /* 0x050ff00000001818 */
[----:B------:R-:W-:Y:S01]  /*2a30*/  HMMA.16816.F32 R20, R44, R42, R20 ;  /* 0x0000002a2c14723c */ /* 0x000fe20000001814 */
[----:B------:R-:W4:Y:S07]  /*2a40*/  LDSM.16.M88.4 R40, [R204+0x5800] ;  /* 0x00580000cc28783b */ /* 0x000f2e0000000200 */
[C---:B------:R-:W-:Y:S08]  /*2a50*/  HMMA.16816.F32 R16, R76.reuse, R80, R16 ;  /* 0x000000504c10723c */ /* 0x040ff00000001810 */
[----:B------:R-:W-:Y:S08]  /*2a60*/  HMMA.16816.F32 R64, R76, R82, R64 ;  /* 0x000000524c40723c */ /* 0x000ff00000001840 */
[C---:B--2---:R-:W-:Y:S08]  /*2a70*/  HMMA.16816.F32 R60, R44.reuse, R32, R60 ;  /* 0x000000202c3c723c */ /* 0x044ff0000000183c */
[C---:B------:R-:W-:Y:S01]  /*2a80*/  HMMA.16816.F32 R56, R44.reuse, R34, R56 ;  /* 0x000000222c38723c */ /* 0x040fe20000001838 */
[----:B------:R-:W-:Y:S07]  /*2a90*/  LDSM.16.M88.4 R32, [R200+0xb900] ;  /* 0x00b90000c820783b */ /* 0x000fee0000000200 */
[C---:B------:R-:W-:Y:S08]  /*2aa0*/  HMMA.16816.F32 R52, R44.reuse, R28, R52 ;  /* 0x0000001c2c34723c */ /* 0x040ff00000001834 */
[----:B------:R-:W-:Y:S01]  /*2ab0*/  HMMA.16816.F32 R48, R44, R30, R48 ;  /* 0x0000001e2c30723c */ /* 0x000fe20000001830 */
[----:B------:R-:W-:Y:S07]  /*2ac0*/  LDSM.16.M88.4 R28, [R201+0x14100] ;  /* 0x01410000c91c783b */ /* 0x000fee0000000200 */
[C---:B---3--:R-:W-:Y:S08]  /*2ad0*/  HMMA.16816.F32 R24, R12.reuse, R8, R24 ;  /* 0x000000080c18723c */ /* 0x048ff00000001818 */
[----:B------:R-:W-:Y:S01]  /*2ae0*/  HMMA.16816.F32 R20, R12, R10, R20 ;  /* 0x0000000a0c14723c */ /* 0x000fe20000001814 */
[----:B------:R-:W2:Y:S07]  /*2af0*/  LDSM.16.M88.4 R8, [R200+0xa100] ;  /* 0x00a10000c808783b */ /* 0x000eae0000000200 */
[C---:B------:R-:W-:Y:S08]  /*2b00*/  HMMA.16816.F32 R16, R44.reuse, R36, R16 ;  /* 0x000000242c10723c */ /* 0x040ff00000001810 */
[----:B------:R-:W-:Y:S01]  /*2b10*/  HMMA.16816.F32 R64, R44, R38, R64 ;  /* 0x000000262c40723c */ /* 0x000fe20000001840 */
[----:B------:R-:W-:Y:S04]  /*2b20*/  LDSM.16.M88.4 R44, [R199+0x14100] ;  /* 0x01410000c72c783b */ /* 0x000fe80000000200 */
[----:B------:R-:W-:Y:S03]  /*2b30*/  LDSM.16.M88.4 R36, [R200+0xb100] ;  /* 0x00b10000c824783b */ /* 0x000fe60000000200 */
[C---:B-1----:R-:W-:Y:S08]  /*2b40*/  HMMA.16816.F32 R60, R12.reuse, R68, R60 ;  /* 0x000000440c3c723c */ /* 0x042ff0000000183c */
[C---:B------:R-:W-:Y:S08]  /*2b50*/  HMMA.16816.F32 R56, R12.reuse, R70, R56 ;  /* 0x000000460c38723c */ /* 0x040ff00000001838 */
[C---:B----4-:R-:W-:Y:S01]  /*2b60*/  HMMA.16816.F32 R68, R12.reuse, R40, R52 ;  /* 0x000000280c44723c */ /* 0x050fe20000001834 */
[----:B------:R-:W1:Y:S07]  /*2b70*/  LDSM.16.M88.4 R52, [R192+0x4000] ;  /* 0x00400000c034783b */ /* 0x000e6e0000000200 */
[C---:B------:R-:W-:Y:S08]  /*2b80*/  HMMA.16816.F32 R16, R12.reuse, R4, R16 ;  /* 0x000000040c10723c */ /* 0x040ff00000001810 */
[----:B------:R-:W-:Y:S01]  /*2b90*/  HMMA.16816.F32 R64, R12, R6, R64 ;  /* 0x000000060c40723c */ /* 0x000fe20000001840 */
[----:B------:R-:W3:Y:S07]  /*2ba0*/  LDSM.16.M88.4 R4, [R200+0xa900] ;  /* 0x00a90000c804783b */ /* 0x000eee0000000200 */
[----:B--2---:R-:W-:Y:S08]  /*2bb0*/  HMMA.16816.F32 R24, R28, R8, R24 ;  /* 0x000000081c18723c */ /* 0x004ff00000001818 */
[----:B------:R-:W-:Y:S01]  /*2bc0*/  HMMA.16816.F32 R48, R12, R42, R48 ;  /* 0x0000002a0c30723c */ /* 0x000fe20000001830 */
[----:B------:R-:W2:Y:S04]  /*2bd0*/  LDSM.16.M88.4 R12, [R192+0x4800] ;  /* 0x00480000c00c783b */ /* 0x000ea80000000200 */
[----:B------:R-:W4:Y:S03]  /*2be0*/  LDSM.16.M88.4 R40, [R192+0x5000] ;  /* 0x00500000c028783b */ /* 0x000f260000000200 */
[----:B------:R-:W-:Y:S01]  /*2bf0*/  HMMA.16816.F32 R20, R28, R10, R20 ;  /* 0x0000000a1c14723c */ /* 0x000fe20000001814 */
[----:B------:R-:W5:Y:S01]  /*2c00*/  LDSM.16.M88.4 R8, [R192+0x5800] ;  /* 0x00580000c008783b */ /* 0x000f620000000200 */
[----:B------:R-:W-:-:S06]  /*2c10*/  DEPBAR.LE SB0, 0x0 ;  /* 0x000080000000791a */ /* 0x000fcc0000000000 */
[----:B-1----:R-:W-:Y:S08]  /*2c20*/  HMMA.16816.F32 R24, R44, R52, R24 ;  /* 0x000000342c18723c */ /* 0x002ff00000001818 */
[C---:B------:R-:W-:Y:S08]  /*2c30*/  HMMA.16816.F32 R60, R28.reuse, R36, R60 ;  /* 0x000000241c3c723c */ /* 0x040ff0000000183c */
[C---:B---3--:R-:W-:Y:S07]  /*2c40*/  HMMA.16816.F32 R16, R28.reuse, R4, R16 ;  /* 0x000000041c10723c */ /* 0x048fee0000001810 */
[----:B------:R-:W-:Y:S01]  /*2c50*/  LOP3.LUT R4, R88, R89, RZ, 0xfc, !PT ;  /* 0x0000005958047212 */ /* 0x000fe200078efcff */
[----:B------:R-:W-:Y:S01]  /*2c60*/  HMMA.16816.F32 R64, R28, R6, R64 ;  /* 0x000000061c40723c */ /* 0x000fe20000001840 */
[----:B------:R-:W-:-:S02]  /*2c70*/  FMUL.FTZ R5, R24, c[0x0][0x320] ;  /* 0x0000c80018057a20 */ /* 0x000fc40000410000 */
[----:B------:R-:W-:-:S04]  /*2c80*/  FMUL.FTZ R0, R26, c[0x0][0x320] ;  /* 0x0000c8001a007a20 */ /* 0x000fc80000410000 */
[----:B------:R-:W-:Y:S01]  /*2c90*/  FMUL.FTZ R6, R25, c[0x0][0x320] ;  /* 0x0000c80019067a20 */ /* 0x000fe20000410000 */
[C---:B------:R-:W-:Y:S01]  /*2ca0*/  HMMA.16816.F32 R56, R28.reuse, R38, R56 ;  /* 0x000000261c38723c */ /* 0x040fe20000001838 */
[----:B------:R-:W1:Y:S07]  /*2cb0*/  MUFU.TANH R5, R5 ;  /* 0x0000000500057308 */ /* 0x000e6e0000002400 */
[C---:B------:R-:W-:Y:S01]  /*2cc0*/  HMMA.16816.F32 R68, R28.reuse, R32, R68 ;  /* 0x000000201c44723c */ /* 0x040fe20000001844 */
[----:B------:R-:W3:Y:S07]  /*2cd0*/  MUFU.TANH R6, R6 ;  /* 0x0000000600067308 */ /* 0x000eee0000002400 */
[----:B------:R-:W-:Y:S01]  /*2ce0*/  HMMA.16816.F32 R48, R28, R34, R48 ;  /* 0x000000221c30723c */ /* 0x000fe20000001830 */
[----:B------:R-:W1:Y:S07]  /*2cf0*/  MUFU.TANH R0, R0 ;  /* 0x0000000000007308 */ /* 0x000e6e0000002400 */
[C---:B------:R-:W-:Y:S08]  /*2d00*/  HMMA.16816.F32 R20, R44.reuse, R54, R20 ;  /* 0x000000362c14723c */ /* 0x040ff00000001814 */
[C---:B--2---:R-:W-:Y:S08]  /*2d10*/  HMMA.16816.F32 R16, R44.reuse, R12, R16 ;  /* 0x0000000c2c10723c */ /* 0x044ff00000001810 */
[C---:B------:R-:W-:Y:S08]  /*2d20*/  HMMA.16816.F32 R64, R44.reuse, R14, R64 ;  /* 0x0000000e2c40723c */ /* 0x040ff00000001840 */
[C---:B----4-:R-:W-:Y:S08]  /*2d30*/  HMMA.16816.F32 R60, R44.reuse, R40, R60 ;  /* 0x000000282c3c723c */ /* 0x050ff0000000183c */
[C---:B------:R-:W-:Y:S08]  /*2d40*/  HMMA.16816.F32 R56, R44.reuse, R42, R56 ;  /* 0x0000002a2c38723c */ /* 0x040ff00000001838 */
[C---:B-----5:R-:W-:Y:S08]  /*2d50*/  HMMA.16816.F32 R68, R44.reuse, R8, R68 ;  /* 0x000000082c44723c */ /* 0x060ff00000001844 */
[----:B------:R-:W-:Y:S01]  /*2d60*/  HMMA.16816.F32 R48, R44, R10, R48 ;  /* 0x0000000a2c30723c */ /* 0x000fe20000001830 */
[----:B------:R-:W-:Y:S06]  /*2d70*/  BAR.SYNC.DEFER_BLOCKING 0x0 ;  /* 0x0000000000007b1d */ /* 0x000fec0000010000 */
[----:B------:R-:W-:Y:S05]  /*2d80*/  @!P0 BRA `(.L_x_592) ;  /* 0x0000042000008947 */ /* 0x000fea0003800000 */
[----:B-1-3--:R-:W-:Y:S01]  /*2d90*/  ULEA UR4, UR6, UR11, 0x6 ;  /* 0x0000000b06047291 */ /* 0x00afe2000f8e303f */
[----:B------:R-:W-:-:S05]  /*2da0*/  IMAD.MOV.U32 R208, RZ, RZ, RZ ;  /* 0x000000ffffd07224 */ /* 0x000fca00078e00ff */
        /* <DEDUP_REMOVED lines=18> */
[----:B------:R-:W-:Y:S02]  /*2ed0*/  IMAD R7, R209, c[0x0][0x1e4], R12 ;  /* 0x00007900d1077a24 */ /* 0x000fe400078e020c */
[----:B------:R-:W-:Y:S02]  /*2ee0*/  IMAD.SHL.U32 R12, R182, 0x2, RZ ;  /* 0x00000002b60c7824 */ /* 0x000fe400078e00ff */
[----:B------:R-:W-:Y:S01]  /*2ef0*/  IMAD.IADD R11, R11, 0x1, R7 ;  /* 0x000000010b0b7824 */ /* 0x000fe200078e0207 */
[----:B--2---:R-:W-:-:S03]  /*2f00*/  SHF.R.S32.HI R7, RZ, 0x1f, R208 ;  /* 0x0000001fff077819 */ /* 0x004fc600000114d0 */
[----:B------:R-:W-:Y:S01]  /*2f10*/  IMAD.WIDE.U32 R8, R208, c[0x0][0x1f0], R10 ;  /* 0x00007c00d0087a25 */ /* 0x000fe200078e000a */
[----:B------:R-:W-:Y:S02]  /*2f20*/  SEL R11, RZ, 0x10, P5 ;  /* 0x00000010ff0b7807 */ /* 0x000fe40002800000 */
[----:B------:R-:W-:Y:S01]  /*2f30*/  SHF.L.U64.HI R10, R181, 0x1, R214 ;  /* 0x00000001b50a7819 */ /* 0x000fe200000102d6 */
[----:B------:R-:W-:Y:S01]  /*2f40*/  IMAD R7, R7, c[0x0][0x1f0], RZ ;  /* 0x00007c0007077a24 */ /* 0x000fe200078e02ff */
[----:B------:R-:W-:Y:S02]  /*2f50*/  IADD3 R32, P0, R8, UR20, RZ ;  /* 0x0000001408207c10 */ /* 0x000fe4000ff1e0ff */
[----:B------:R-:W-:Y:S01]  /*2f60*/  IADD3 R30, -R11, 0x10, RZ ;  /* 0x000000100b1e7810 */ /* 0x000fe20007ffe1ff */
[----:B------:R-:W-:Y:S01]  /*2f70*/  IMAD R7, R208, c[0x0][0x1f4], R7 ;  /* 0x00007d00d0077a24 */ /* 0x000fe200078e0207 */
[----:B------:R-:W-:Y:S02]  /*2f80*/  SEL R8, RZ, 0x10, P4 ;  /* 0x00000010ff087807 */ /* 0x000fe40002000000 */
[----:B------:R-:W-:-:S02]  /*2f90*/  LOP3.LUT R30, R30, 0xf, RZ, 0xc0, !PT ;  /* 0x0000000f1e1e7812 */ /* 0x000fc400078ec0ff */
[----:B------:R-:W-:Y:S02]  /*2fa0*/  IADD3.X R9, R9, UR17, R7, P0, !PT ;  /* 0x0000001109097c10 */ /* 0x000fe400087fe407 */
[----:B------:R-:W-:Y:S02]  /*2fb0*/  LEA R7, P0, R32, c[0x0][0x1c8], 0x1 ;  /* 0x0000720020077a11 */ /* 0x000fe400078008ff */
[----:B------:R-:W-:Y:S02]  /*2fc0*/  IADD3 R28, -R8, 0x10, RZ ;  /* 0x00000010081c7810 */ /* 0x000fe40007ffe1ff */
[----:B------:R-:W-:Y:S01]  /*2fd0*/  LEA.HI.X R32, R32, c[0x0][0x1cc], R9, 0x1, P0 ;  /* 0x0000730020207a11 */ /* 0x000fe200000f0c09 */
[----:B------:R-:W1:Y:S01]  /*2fe0*/  SHFL.IDX PT, R15, R7, 0x1, 0x181f ;  /* 0x00381f00070f7f89 */ /* 0x000e6200000e0000 */
[----:B------:R-:W-:Y:S01]  /*2ff0*/  IMAD.SHL.U32 R9, R181, 0x2, RZ ;  /* 0x00000002b5097824 */ /* 0x000fe200078e00ff */
[----:B------:R-:W-:Y:S02]  /*3000*/  LOP3.LUT R28, R28, 0xf, RZ, 0xc0, !PT ;  /* 0x0000000f1c1c7812 */ /* 0x000fe400078ec0ff */
[----:B------:R-:W2:Y:S04]  /*3010*/  SHFL.IDX PT, R24, R32, 0x1, 0x181f ;  /* 0x00381f0020187f89 */ /* 0x000ea800000e0000 */
[----:B------:R3:W4:Y:S04]  /*3020*/  SHFL.IDX PT, R26, R7, RZ, 0x181f ;  /* 0x00181fff071a7589 */ /* 0x00072800000e0000 */
[----:B------:R5:W4:Y:S01]  /*3030*/  SHFL.IDX PT, R25, R32, RZ, 0x181f ;  /* 0x00181fff20197589 */ /* 0x000b2200000e0000 */
[----:B-1----:R-:W-:-:S04]  /*3040*/  IADD3 R30, P1, P0, R30, R15, R12 ;  /* 0x0000000f1e1e7210 */ /* 0x002fc8000783e00c */
[----:B--2---:R-:W-:Y:S02]  /*3050*/  IADD3.X R31, RZ, R24, R13, P1, P0 ;  /* 0x00000018ff1f7210 */ /* 0x004fe40000fe040d */
[----:B------:R-:W-:Y:S01]  /*3060*/  IADD3 R28, P1, P0, R28, R15, R9 ;  /* 0x0000000f1c1c7210 */ /* 0x000fe2000783e009 */
[----:B---3--:R-:W-:-:S03]  /*3070*/  IMAD.SHL.U32 R7, R180, 0x2, RZ ;  /* 0x00000002b4077824 */ /* 0x008fc600078e00ff */
[----:B------:R-:W-:Y:S02]  /*3080*/  IADD3.X R29, RZ, R24, R10, P1, P0 ;  /* 0x00000018ff1d7210 */ /* 0x000fe40000fe040a */
[----:B-----5:R-:W-:Y:S02]  /*3090*/  IADD3 R32, P1, P0, R14, R15, R7 ;  /* 0x0000000f0e207210 */ /* 0x020fe4000783e007 */
[----:B------:R-:W-:-:S04]  /*30a0*/  SHF.L.U64.HI R14, R180, 0x1, R183 ;  /* 0x00000001b40e7819 */ /* 0x000fc800000102b7 */
[----:B------:R-:W-:Y:S02]  /*30b0*/  IADD3.X R33, RZ, R24, R14, P1, P0 ;  /* 0x00000018ff217210 */ /* 0x000fe40000fe040e */
[C---:B----4-:R-:W-:Y:S02]  /*30c0*/  IADD3 R12, P1, R26.reuse, R12, RZ ;  /* 0x0000000c1a0c7210 */ /* 0x050fe40007f3e0ff */
[----:B------:R-:W-:-:S03]  /*30d0*/  IADD3 R34, P0, R26, R9, RZ ;  /* 0x000000091a227210 */ /* 0x000fc60007f1e0ff */
[----:B------:R-:W-:Y:S01]  /*30e0*/  IMAD.X R13, R25, 0x1, R13, P1 ;  /* 0x00000001190d7824 */ /* 0x000fe200008e060d */
        /* <DEDUP_REMOVED lines=12> */
.L_x_592:
[----:B-1-3--:R-:W-:Y:S01]  /*31b0*/  FMUL.FTZ R10, R17, c[0x0][0x320] ;  /* 0x0000c800110a7a20 */ /* 0x00afe20000410000 */
        /* <DEDUP_REMOVED lines=13> */
[----:B------:R-:W-:Y:S01]  /*3290*/  UMOV UR4, 0xffffffc0 ;  /* 0xffffffc000047882 */ /* 0x000fe20000000000 */
[----:B------:R-:W-:Y:S01]  /*32a0*/  LEA.HI R20, R20, R17, RZ, 0x2 ;  /* 0x0000001114147211 */ /* 0x000fe200078f10ff */
[----:B------:R-:W-:Y:S01]  /*32b0*/  UIMAD UR4, UR6, UR4, 0x41 ;  /* 0x00000041060474a4 */ /* 0x000fe2000f8e0204 */
[----:B------:R-:W-:Y:S01]  /*32c0*/  LEA.HI R15, R85, R85, RZ, 0x1 ;  /* 0x00000055550f7211 */ /* 0x000fe200078f08ff */
[----:B------:R-:W-:Y:S01]  /*32d0*/  IMAD.IADD R86, R86, 0x1, -R13 ;  /* 0x0000000156567824 */ /* 0x000fe200078e0a0d */
[----:B------:R-:W-:Y:S01]  /*32e0*/  LEA.HI.SX32 R25, R20, UR10, 0x1e ;  /* 0x0000000a14197c11 */ /* 0x000fe2000f8ff2ff */
[----:B------:R-:W-:Y:S01]  /*32f0*/  FMUL.FTZ R22, R22, c[0x0][0x320] ;  /* 0x0000c80016167a20 */ /* 0x000fe20000410000 */
[----:B------:R-:W-:Y:S01]  /*3300*/  LOP3.LUT R16, R15, 0x1ffffffe, RZ, 0xc0, !PT ;  /* 0x1ffffffe0f107812 */ /* 0x000fe200078ec0ff */
[----:B------:R-:W1:Y:S01]  /*3310*/  MUFU.TANH R7, R7 ;  /* 0x0000000700077308 */ /* 0x000e620000002400 */
[----:B------:R-:W-:Y:S01]  /*3320*/  PLOP3.LUT P1, PT, PT, PT, UP1, 0x80, 0x0 ;  /* 0x000000000000781c */ /* 0x000fe20003f2f018 */
[----:B------:R-:W-:Y:S01]  /*3330*/  IMAD R25, R86, 0x10, R25 ;  /* 0x0000001056197824 */ /* 0x000fe200078e0219 */
[----:B------:R-:W-:Y:S01]  /*3340*/  PLOP3.LUT P0, PT, PT, PT, UP1, 0x80, 0x0 ;  /* 0x000000000000781c */ /* 0x000fe20003f0f018 */
[----:B------:R-:W-:Y:S01]  /*3350*/  IMAD.IADD R16, R85, 0x1, -R16 ;  /* 0x0000000155107824 */ /* 0x000fe200078e0a10 */
[----:B------:R-:W-:Y:S01]  /*3360*/  LOP3.LUT R216, R20, 0x7ffffffc, RZ, 0xc0, !PT ;  /* 0x7ffffffc14d87812 */ /* 0x000fe200078ec0ff */
[----:B------:R-:W-:Y:S01]  /*3370*/  FMUL.FTZ R8, R64, c[0x0][0x320] ;  /* 0x0000c80040087a20 */ /* 0x000fe20000410000 */
[----:B------:R-:W-:Y:S01]  /*3380*/  UIADD3 UR6, UR6, -0x2, URZ ;  /* 0xfffffffe06067890 */ /* 0x000fe2000fffe03f */
[----:B------:R-:W-:Y:S01]  /*3390*/  IMAD R215, R16, 0x8, R25 ;  /* 0x0000000810d77824 */ /* 0x000fe200078e0219 */
[----:B------:R2:W-:Y:S01]  /*33a0*/  MUFU.TANH R13, R22 ;  /* 0x00000016000d7308 */ /* 0x0005e20000002400 */
[----:B------:R-:W-:Y:S01]  /*33b0*/  IMAD.IADD R216, R17, 0x1, -R216 ;  /* 0x0000000111d87824 */ /* 0x000fe200078e0ad8 */
[----:B------:R-:W0:Y:S01]  /*33c0*/  LDGDEPBAR ;  /* 0x00000000000079af */ /* 0x000e220000000000 */
[----:B------:R-:W-:-:S02]  /*33d0*/  IMAD.MOV.U32 R18, RZ, RZ, R215 ;  /* 0x000000ffff127224 */ /* 0x000fc400078e00d7 */
[----:B------:R-:W-:-:S03]  /*33e0*/  @P1 IMAD.HI.U32 R16, R215, c[0x0][0x2c8], RZ ;  /* 0x0000b200d7101a27 */ /* 0x000fc600078e00ff */
[----:B------:R-:W3:Y:S01]  /*33f0*/  MUFU.TANH R14, R14 ;  /* 0x0000000e000e7308 */ /* 0x000ee20000002400 */
[----:B------:R-:W-:Y:S01]  /*3400*/  IMAD.U32 R25, RZ, RZ, UR4 ;  /* 0x00000004ff197e24 */ /* 0x000fe2000f8e00ff */
[----:B------:R-:W-:Y:S01]  /*3410*/  @P0 SHF.R.U32.HI R18, RZ, c[0x0][0x2cc], R16 ;  /* 0x0000b300ff120a19 */ /* 0x000fe20000011610 */
[----:B------:R-:W-:Y:S01]  /*3420*/  IMAD.SHL.U32 R216, R216, 0x2, RZ ;  /* 0x00000002d8d87824 */ /* 0x000fe200078e00ff */
[----:B------:R-:W-:Y:S01]  /*3430*/  ULDC.64 UR4, c[0x0][0x2c8] ;  /* 0x0000b20000047ab9 */ /* 0x000fe20000000a00 */
[----:B------:R-:W-:Y:S02]  /*3440*/  FMUL.FTZ R11, R65, c[0x0][0x320] ;  /* 0x0000c800410b7a20 */ /* 0x000fe40000410000 */
[----:B------:R-:W4:Y:S01]  /*3450*/  SHFL.IDX PT, R16, R18, RZ, 0x1c1f ;  /* 0x001c1fff12107589 */ /* 0x000f2200000e0000 */
[C---:B------:R-:W-:Y:S01]  /*3460*/  IADD3 R25, -R216.reuse, UR7, R25 ;  /* 0x00000007d8197c10 */ /* 0x040fe2000fffe119 */
[----:B------:R-:W5:Y:S01]  /*3470*/  MUFU.TANH R12, R12 ;  /* 0x0000000c000c7308 */ /* 0x000f620000002400 */
[----:B--2---:R-:W-:Y:S01]  /*3480*/  IADD3 R22, -R216, UR22, RZ ;  /* 0x00000016d8167c10 */ /* 0x004fe2000fffe1ff */
[----:B------:R-:W-:Y:S01]  /*3490*/  FMUL.FTZ R60, R60, c[0x0][0x320] ;  /* 0x0000c8003c3c7a20 */ /* 0x000fe20000410000 */
[----:B------:R-:W-:Y:S01]  /*34a0*/  IADD3 R25, R25, -UR12, RZ ;  /* 0x8000000c19197c10 */ /* 0x000fe2000fffe0ff */
[----:B------:R-:W2:Y:S01]  /*34b0*/  SHFL.IDX PT, R26, R18, 0x1, 0x1c1f ;  /* 0x003c1f00121a7f89 */ /* 0x000ea200000e0000 */
[----:B------:R-:W-:Y:S01]  /*34c0*/  FMUL.FTZ R61, R61, c[0x0][0x320] ;  /* 0x0000c8003d3d7a20 */ /* 0x000fe20000410000 */
[----:B------:R-:W-:Y:S01]  /*34d0*/  UIMAD.WIDE.U32 UR22, UR10, UR4, URZ ;  /* 0x000000040a1672a5 */ /* 0x000fe2000f8e003f */
[----:B------:R-:W-:Y:S01]  /*34e0*/  FMUL.FTZ R56, R56, c[0x0][0x320] ;  /* 0x0000c80038387a20 */ /* 0x000fe20000410000 */
[----:B------:R-:W1:Y:S01]  /*34f0*/  MUFU.TANH R10, R10 ;  /* 0x0000000a000a7308 */ /* 0x000e620000002400 */
[----:B------:R-:W-:Y:S01]  /*3500*/  FMUL.FTZ R57, R57, c[0x0][0x320] ;  /* 0x0000c80039397a20 */ /* 0x000fe20000410000 */
[----:B------:R-:W-:Y:S01]  /*3510*/  @UP1 USHF.R.U32.HI UR10, URZ, UR5, UR23 ;  /* 0x000000053f0a1299 */ /* 0x000fe20008011617 */
[----:B------:R-:W-:-:S02]  /*3520*/  FMUL.FTZ R68, R68, c[0x0][0x320] ;  /* 0x0000c80044447a20 */ /* 0x000fc40000410000 */
[----:B------:R-:W-:Y:S01]  /*3530*/  FMUL.FTZ R69, R69, c[0x0][0x320] ;  /* 0x0000c80045457a20 */ /* 0x000fe20000410000 */
[----:B------:R-:W-:Y:S01]  /*3540*/  UIADD3 UR10, UR10, UR7, -UR12 ;  /* 0x000000070a0a7290 */ /* 0x000fe2000fffe80c */
[----:B------:R-:W-:Y:S01]  /*3550*/  FMUL.FTZ R48, R48, c[0x0][0x320] ;  /* 0x0000c80030307a20 */ /* 0x000fe20000410000 */
[----:B------:R-:W1:Y:S01]  /*3560*/  MUFU.TANH R8, R8 ;  /* 0x0000000800087308 */ /* 0x000e620000002400 */
[----:B------:R-:W-:Y:S01]  /*3570*/  FMUL.FTZ R49, R49, c[0x0][0x320] ;  /* 0x0000c80031317a20 */ /* 0x000fe20000410000 */
[----:B------:R-:W-:Y:S01]  /*3580*/  USHF.R.S32.HI UR4, URZ, 0x1f, UR10 ;  /* 0x0000001f3f047899 */ /* 0x000fe2000801140a */
[----:B------:R-:W-:Y:S02]  /*3590*/  FMUL.FTZ R24, R23, c[0x0][0x320] ;  /* 0x0000c80017187a20 */ /* 0x000fe40000410000 */
[----:B------:R-:W-:Y:S01]  /*35a0*/  FMUL.FTZ R19, R19, c[0x0][0x320] ;  /* 0x0000c80013137a20 */ /* 0x000fe20000410000 */
[----:B------:R-:W-:Y:S01]  /*35b0*/  ULEA.HI UR4, UR4, UR10, URZ, 0x6 ;  /* 0x0000000a04047291 */ /* 0x000fe2000f8f303f */
[----:B----4-:R-:W-:Y:S01]  /*35c0*/  IMAD.IADD R17, R25, 0x1, R16 ;  /* 0x0000000119117824 */ /* 0x010fe200078e0210 */
[----:B------:R-:W4:Y:S01]  /*35d0*/  MUFU.TANH R11, R11 ;  /* 0x0000000b000b7308 */ /* 0x000f220000002400 */
[----:B------:R-:W-:Y:S01]  /*35e0*/  FMUL.FTZ R66, R66, c[0x0][0x320] ;  /* 0x0000c80042427a20 */ /* 0x000fe20000410000 */
[----:B------:R-:W-:Y:S01]  /*35f0*/  USHF.R.S32.HI UR4, URZ, 0x6, UR4 ;  /* 0x000000063f047899 */ /* 0x000fe20008011404 */
[----:B------:R-:W-:Y:S01]  /*3600*/  FMUL.FTZ R9, R67, c[0x0][0x320] ;  /* 0x0000c80043097a20 */ /* 0x000fe20000410000 */
[----:B------:R-:W-:Y:S01]  /*3610*/  IMNMX R20, R22, R17, PT ;  /* 0x0000001116147217 */ /* 0x000fe20003800200 */
[----:B--2---:R-:W-:-:S02]  /*3620*/  IMAD.IADD R25, R25, 0x1, R26 ;  /* 0x0000000119197824 */ /* 0x004fc400078e021a */
[----:B------:R-:W-:Y:S01]  /*3630*/  FMUL.FTZ R62, R62, c[0x0][0x320] ;  /* 0x0000c8003e3e7a20 */ /* 0x000fe20000410000 */
[C---:B------:R-:W-:Y:S01]  /*3640*/  ISETP.GT.AND P1, PT, R20.reuse, RZ, PT ;  /* 0x000000ff1400720c */ /* 0x040fe20003f24270 */
[----:B------:R-:W2:Y:S01]  /*3650*/  MUFU.TANH R156, R60 ;  /* 0x0000003c009c7308 */ /* 0x000ea20000002400 */
[----:B------:R-:W-:Y:S01]  /*3660*/  ISETP.GT.AND P0, PT, R20, 0x1, PT ;  /* 0x000000011400780c */ /* 0x000fe20003f04270 */
[----:B------:R-:W-:Y:S01]  /*3670*/  FMUL.FTZ R63, R63, c[0x0][0x320] ;  /* 0x0000c8003f3f7a20 */ /* 0x000fe20000410000 */
[----:B------:R-:W-:Y:S01]  /*3680*/  FSEL R17, R5, -INF , P1 ;  /* 0xff80000005117808 */ /* 0x000fe20000800000 */
[----:B------:R-:W-:Y:S01]  /*3690*/  FMUL.FTZ R58, R58, c[0x0][0x320] ;  /* 0x0000c8003a3a7a20 */ /* 0x000fe20000410000 */
[----:B------:R-:W-:Y:S01]  /*36a0*/  ISETP.GT.AND P1, PT, R20, 0x8, PT ;  /* 0x000000081400780c */ /* 0x000fe20003f24270 */
[----:B------:R-:W-:Y:S01]  /*36b0*/  FMUL.FTZ R59, R59, c[0x0][0x320] ;  /* 0x0000c8003b3b7a20 */ /* 0x000fe20000410000 */
[----:B------:R-:W-:Y:S01]  /*36c0*/  FSEL R18, R6, -INF , P0 ;  /* 0xff80000006127808 */ /* 0x000fe20000000000 */
[----:B------:R-:W2:Y:S01]  /*36d0*/  MUFU.TANH R164, R61 ;  /* 0x0000003d00a47308 */ /* 0x000ea20000002400 */
[----:B------:R-:W-:Y:S01]  /*36e0*/  ISETP.GT.AND P0, PT, R20, 0x9, PT ;  /* 0x000000091400780c */ /* 0x000fe20003f04270 */
[----:B------:R-:W-:Y:S01]  /*36f0*/  FMUL.FTZ R70, R70, c[0x0][0x320] ;  /* 0x0000c80046467a20 */ /* 0x000fe20000410000 */
[----:B-1----:R-:W-:Y:S01]  /*3700*/  FSEL R16, R7, -INF , P1 ;  /* 0xff80000007107808 */ /* 0x002fe20000800000 */
[----:B------:R-:W-:Y:S01]  /*3710*/  FMUL.FTZ R71, R71, c[0x0][0x320] ;  /* 0x0000c80047477a20 */ /* 0x000fe20000410000 */
[----:B------:R-:W-:Y:S01]  /*3720*/  ISETP.GT.AND P1, PT, R20, 0x10, PT ;  /* 0x000000101400780c */ /* 0x000fe20003f24270 */
[----:B------:R-:W-:Y:S01]  /*3730*/  FMUL.FTZ R50, R50, c[0x0][0x320] ;  /* 0x0000c80032327a20 */ /* 0x000fe20000410000 */
[----:B---3--:R-:W-:Y:S01]  /*3740*/  FSEL R14, R14, -INF , P0 ;  /* 0xff8000000e0e7808 */ /* 0x008fe20000000000 */
[----:B------:R-:W1:Y:S01]  /*3750*/  MUFU.TANH R162, R56 ;  /* 0x0000003800a27308 */ /* 0x000e620000002400 */
[----:B------:R-:W-:Y:S01]  /*3760*/  ISETP.GT.AND P0, PT, R20, 0x11, PT ;  /* 0x000000111400780c */ /* 0x000fe20003f04270 */
[----:B------:R-:W-:Y:S01]  /*3770*/  FMUL.FTZ R51, R51, c[0x0][0x320] ;  /* 0x0000c80033337a20 */ /* 0x000fe20000410000 */
[----:B-----5:R-:W-:Y:S01]  /*3780*/  FSEL R12, R12, -INF , P1 ;  /* 0xff8000000c0c7808 */ /* 0x020fe20000800000 */
[----:B------:R-:W-:Y:S01]  /*3790*/  IMAD.SHL.U32 R203, R4, 0x2, RZ ;  /* 0x0000000204cb7824 */ /* 0x000fe200078e00ff */
[----:B------:R-:W-:-:S02]  /*37a0*/  ISETP.GT.AND P1, PT, R20, 0x18, PT ;  /* 0x000000181400780c */ /* 0x000fc40003f24270 */
[----:B------:R-:W-:Y:S01]  /*37b0*/  FSEL R10, R10, -INF , P0 ;  /* 0xff8000000a0a7808 */ /* 0x000fe20000000000 */
[----:B------:R-:W3:Y:S01]  /*37c0*/  MUFU.TANH R158, R57 ;  /* 0x00000039009e7308 */ /* 0x000ee20000002400 */
[----:B------:R-:W-:Y:S01]  /*37d0*/  ISETP.GT.AND P0, PT, R20, 0x19, PT ;  /* 0x000000191400780c */ /* 0x000fe20003f04270 */
[--C-:B------:R-:W-:Y:S01]  /*37e0*/  IMAD R197, R3, 0x2, R203.reuse ;  /* 0x0000000203c57824 */ /* 0x100fe200078e02cb */
[----:B------:R-:W-:Y:S01]  /*37f0*/  FSEL R8, R8, -INF , P1 ;  /* 0xff80000008087808 */ /* 0x000fe20000800000 */
[----:B------:R-:W-:Y:S01]  /*3800*/  LDSM.16.MT88.4 R40, [R203+0x2100] ;  /* 0x00210000cb28783b */ /* 0x000fe20000004200 */
[----:B------:R-:W-:Y:S01]  /*3810*/  ISETP.GT.AND P1, PT, R20, 0x20, PT ;  /* 0x000000201400780c */ /* 0x000fe20003f24270 */
[----:B------:R-:W-:Y:S01]  /*3820*/  IMAD R198, R2, 0x2, R203 ;  /* 0x0000000202c67824 */ /* 0x000fe200078e02cb */
[----:B----4-:R-:W-:Y:S01]  /*3830*/  FSEL R6, R11, -INF , P0 ;  /* 0xff8000000b067808 */ /* 0x010fe20000000000 */
[----:B------:R-:W4:Y:S01]  /*3840*/  MUFU.TANH R168, R68 ;  /* 0x0000004400a87308 */ /* 0x000f220000002400 */
[----:B------:R-:W-:Y:S01]  /*3850*/  ISETP.GT.AND P0, PT, R20, 0x21, PT ;  /* 0x000000211400780c */ /* 0x000fe20003f04270 */
[----:B------:R-:W-:Y:S01]  /*3860*/  IMAD R196, R3, 0x2, R198 ;  /* 0x0000000203c47824 */ /* 0x000fe200078e02c6 */
[----:B--2---:R-:W-:Y:S01]  /*3870*/  FSEL R156, R156, -INF , P1 ;  /* 0xff8000009c9c7808 */ /* 0x004fe20000800000 */
[----:B------:R-:W-:Y:S01]  /*3880*/  LDSM.16.MT88.4 R124, [R203+0x100] ;  /* 0x00010000cb7c783b */ /* 0x000fe20000004200 */
[----:B------:R-:W-:-:S02]  /*3890*/  ISETP.GT.AND P1, PT, R20, 0x28, PT ;  /* 0x000000281400780c */ /* 0x000fc40003f24270 */
[----:B------:R-:W-:Y:S01]  /*38a0*/  FSEL R164, R164, -INF , P0 ;  /* 0xff800000a4a47808 */ /* 0x000fe20000000000 */
[----:B------:R-:W2:Y:S01]  /*38b0*/  MUFU.TANH R166, R69 ;  /* 0x0000004500a67308 */ /* 0x000ea20000002400 */
[----:B------:R-:W-:Y:S01]  /*38c0*/  ISETP.GT.AND P0, PT, R20, 0x29, PT ;  /* 0x000000291400780c */ /* 0x000fe20003f04270 */
[----:B------:R-:W-:Y:S01]  /*38d0*/  LDSM.16.MT88.4 R116, [R198+0x100] ;  /* 0x00010000c674783b */ /* 0x000fe20000004200 */
[----:B-1----:R-:W-:Y:S02]  /*38e0*/  FSEL R162, R162, -INF , P1 ;  /* 0xff800000a2a27808 */ /* 0x002fe40000800000 */
[----:B------:R-:W-:Y:S01]  /*38f0*/  ISETP.GT.AND P1, PT, R20, 0x30, PT ;  /* 0x000000301400780c */ /* 0x000fe20003f24270 */
[----:B------:R-:W-:Y:S01]  /*3900*/  LDSM.16.MT88.4 R108, [R197+0x100] ;  /* 0x00010000c56c783b */ /* 0x000fe20000004200 */
[----:B---3--:R-:W-:Y:S01]  /*3910*/  FSEL R158, R158, -INF , P0 ;  /* 0xff8000009e9e7808 */ /* 0x008fe20000000000 */
[----:B------:R1:W-:Y:S01]  /*3920*/  MUFU.TANH R15, R21 ;  /* 0x00000015000f7308 */ /* 0x0003e20000002400 */
[----:B------:R-:W-:Y:S01]  /*3930*/  ISETP.GT.AND P0, PT, R20, 0x31, PT ;  /* 0x000000311400780c */ /* 0x000fe20003f04270 */
[----:B------:R-:W-:Y:S01]  /*3940*/  LDSM.16.MT88.4 R100, [R196+0x100] ;  /* 0x00010000c464783b */ /* 0x000fe20000004200 */
[----:B------:R-:W-:-:S02]  /*3950*/  FMNMX.FTZ R7, R17, R18, !PT ;  /* 0x0000001211077209 */ /* 0x000fc40007810000 */
[----:B----4-:R-:W-:Y:S01]  /*3960*/  FSEL R168, R168, -INF , P1 ;  /* 0xff800000a8a87808 */ /* 0x010fe20000800000 */
[----:B------:R-:W-:Y:S01]  /*3970*/  LDSM.16.MT88.4 R72, [R203+0x4100] ;  /* 0x00410000cb48783b */ /* 0x000fe20000004200 */
[----:B------:R-:W-:Y:S01]  /*3980*/  ISETP.GT.AND P1, PT, R20, 0x38, PT ;  /* 0x000000381400780c */ /* 0x000fe20003f24270 */
[----:B------:R-:W3:Y:S01]  /*3990*/  MUFU.TANH R142, R48 ;  /* 0x00000030008e7308 */ /* 0x000ee20000002400 */
[----:B--2---:R-:W-:Y:S01]  /*39a0*/  FSEL R166, R166, -INF , P0 ;  /* 0xff800000a6a67808 */ /* 0x004fe20000000000 */
[----:B------:R-:W-:Y:S01]  /*39b0*/  LDSM.16.MT88.4 R80, [R198+0x4100] ;  /* 0x00410000c650783b */ /* 0x000fe20000004200 */
[----:B------:R-:W-:Y:S02]  /*39c0*/  IMNMX R22, R22, R25, PT ;  /* 0x0000001916167217 */ /* 0x000fe40003800200 */
[----:B------:R-:W-:Y:S01]  /*39d0*/  FMNMX.FTZ R7, R16, R7, !PT ;  /* 0x0000000710077209 */ /* 0x000fe20007810000 */
[----:B------:R-:W-:Y:S01]  /*39e0*/  LDSM.16.MT88.4 R88, [R197+0x4100] ;  /* 0x00410000c558783b */ /* 0x000fe20000004200 */
[----:B------:R-:W-:Y:S01]  /*39f0*/  ISETP.GT.AND P0, PT, R20, 0x39, PT ;  /* 0x000000391400780c */ /* 0x000fe20003f04270 */
[----:B-1----:R-:W-:Y:S01]  /*3a00*/  FMUL.FTZ R21, R27, c[0x0][0x320] ;  /* 0x0000c8001b157a20 */ /* 0x002fe20000410000 */
[----:B------:R-:W1:Y:S01]  /*3a10*/  MUFU.TANH R140, R49 ;  /* 0x00000031008c7308 */ /* 0x000e620000002400 */
[----:B------:R-:W-:Y:S01]  /*3a20*/  FMNMX.FTZ R7, R14, R7, !PT ;  /* 0x000000070e077209 */ /* 0x000fe20007810000 */
[----:B------:R-:W-:Y:S01]  /*3a30*/  LDSM.16.MT88.4 R136, [R198+0x900] ;  /* 0x00090000c688783b */ /* 0x000fe20000004200 */
[----:B------:R-:W-:-:S02]  /*3a40*/  IMNMX R226, RZ, UR4, !PT ;  /* 0x00000004ffe27c17 */ /* 0x000fc4000f800200 */
[----:B------:R-:W-:Y:S01]  /*3a50*/  FMNMX.FTZ R11, R12, R7, !PT ;  /* 0x000000070c0b7209 */ /* 0x000fe20007810000 */
[----:B------:R-:W-:Y:S01]  /*3a60*/  LDSM.16.MT88.4 R32, [R197+0x900] ;  /* 0x00090000c520783b */ /* 0x000fe20000004200 */
[----:B---3--:R-:W-:Y:S01]  /*3a70*/  FSEL R142, R142, -INF , P1 ;  /* 0xff8000008e8e7808 */ /* 0x008fe20000800000 */
[----:B------:R-:W2:Y:S01]  /*3a80*/  MUFU.TANH R21, R21 ;  /* 0x0000001500157308 */ /* 0x000ea20000002400 */
[----:B------:R-:W-:Y:S01]  /*3a90*/  ISETP.GT.AND P1, PT, R22, RZ, PT ;  /* 0x000000ff1600720c */ /* 0x000fe20003f24270 */
[----:B------:R-:W-:Y:S01]  /*3aa0*/  LDSM.16.MT88.4 R28, [R196+0x900] ;  /* 0x00090000c41c783b */ /* 0x000fe20000004200 */
[----:B------:R-:W-:Y:S02]  /*3ab0*/  FMNMX.FTZ R11, R10, R11, !PT ;  /* 0x0000000b0a0b7209 */ /* 0x000fe40007810000 */
[----:B------:R-:W-:Y:S02]  /*3ac0*/  FSEL R20, R0, -INF , P1 ;  /* 0xff80000000147808 */ /* 0x000fe40000800000 */
[----:B------:R-:W-:Y:S01]  /*3ad0*/  ISETP.GT.AND P1, PT, R22, 0x8, PT ;  /* 0x000000081600780c */ /* 0x000fe20003f24270 */
[----:B------:R3:W4:Y:S01]  /*3ae0*/  MUFU.TANH R5, R24 ;  /* 0x0000001800057308 */ /* 0x0007220000002400 */
[----:B-1----:R-:W-:-:S02]  /*3af0*/  FSEL R140, R140, -INF , P0 ;  /* 0xff8000008c8c7808 */ /* 0x002fc40000000000 */
[----:B------:R-:W-:Y:S02]  /*3b00*/  ISETP.GT.AND P0, PT, R22, 0x1, PT ;  /* 0x000000011600780c */ /* 0x000fe40003f04270 */
[----:B------:R-:W-:Y:S02]  /*3b10*/  FSEL R7, R13, -INF , P1 ;  /* 0xff8000000d077808 */ /* 0x000fe40000800000 */
[----:B------:R-:W-:Y:S01]  /*3b20*/  FMNMX.FTZ R11, R8, R11, !PT ;  /* 0x0000000b080b7209 */ /* 0x000fe20007810000 */
[----:B------:R-:W1:Y:S01]  /*3b30*/  MUFU.TANH R19, R19 ;  /* 0x0000001300137308 */ /* 0x000e620000002400 */
[----:B--2---:R-:W-:Y:S02]  /*3b40*/  FSEL R21, R21, -INF , P0 ;  /* 0xff80000015157808 */ /* 0x004fe40000000000 */
[C---:B------:R-:W-:Y:S02]  /*3b50*/  ISETP.GT.AND P0, PT, R22.reuse, 0x9, PT ;  /* 0x000000091600780c */ /* 0x040fe40003f04270 */
[----:B------:R-:W-:-:S02]  /*3b60*/  ISETP.GT.AND P1, PT, R22, 0x10, PT ;  /* 0x000000101600780c */ /* 0x000fc40003f24270 */
[----:B------:R-:W-:Y:S01]  /*3b70*/  FMNMX.FTZ R11, R6, R11, !PT ;  /* 0x0000000b060b7209 */ /* 0x000fe20007810000 */
[----:B------:R2:W5:Y:S01]  /*3b80*/  MUFU.TANH R23, R66 ;  /* 0x0000004200177308 */ /* 0x0005620000002400 */
[----:B---3--:R-:W-:Y:S02]  /*3b90*/  FMNMX.FTZ R24, R20, R21, !PT ;  /* 0x0000001514187209 */ /* 0x008fe40007810000 */
[----:B----4-:R-:W-:Y:S02]  /*3ba0*/  FSEL R5, R5, -INF , P0 ;  /* 0xff80000005057808 */ /* 0x010fe40000000000 */
[----:B------:R-:W-:Y:S02]  /*3bb0*/  FMNMX.FTZ R24, R7, R24, !PT ;  /* 0x0000001807187209 */ /* 0x000fe40007810000 */
[----:B------:R-:W-:Y:S01]  /*3bc0*/  ISETP.GT.AND P0, PT, R22, 0x11, PT ;  /* 0x000000111600780c */ /* 0x000fe20003f04270 */
[----:B------:R-:W3:Y:S01]  /*3bd0*/  MUFU.TANH R9, R9 ;  /* 0x0000000900097308 */ /* 0x000ee20000002400 */
[----:B------:R-:W-:-:S02]  /*3be0*/  FSEL R15, R15, -INF , P1 ;  /* 0xff8000000f0f7808 */ /* 0x000fc40000800000 */
[----:B------:R-:W-:Y:S02]  /*3bf0*/  FMNMX.FTZ R24, R5, R24, !PT ;  /* 0x0000001805187209 */ /* 0x000fe40007810000 */
[----:B------:R-:W-:Y:S02]  /*3c00*/  FMNMX.FTZ R11, R156, R11, !PT ;  /* 0x0000000b9c0b7209 */ /* 0x000fe40007810000 */
[----:B------:R-:W-:Y:S01]  /*3c10*/  ISETP.GT.AND P1, PT, R22, 0x18, PT ;  /* 0x000000181600780c */ /* 0x000fe20003f24270 */
[----:B------:R-:W4:Y:S01]  /*3c20*/  MUFU.TANH R173, R62 ;  /* 0x0000003e00ad7308 */ /* 0x000f220000002400 */
[----:B-1----:R-:W-:Y:S01]  /*3c30*/  FSEL R13, R19, -INF , P0 ;  /* 0xff800000130d7808 */ /* 0x002fe20000000000 */
[----:B--2---:R-:W-:Y:S01]  /*3c40*/  LDSM.16.MT88.4 R64, [R196+0x2100] ;  /* 0x00210000c440783b */ /* 0x004fe20000004200 */
[----:B------:R-:W-:Y:S02]  /*3c50*/  FMNMX.FTZ R24, R15, R24, !PT ;  /* 0x000000180f187209 */ /* 0x000fe40007810000 */
[----:B------:R-:W-:-:S02]  /*3c60*/  FMNMX.FTZ R19, R164, R11, !PT ;  /* 0x0000000ba4137209 */ /* 0x000fc40007810000 */
[C---:B------:R-:W-:Y:S01]  /*3c70*/  ISETP.GT.AND P0, PT, R22.reuse, 0x19, PT ;  /* 0x000000191600780c */ /* 0x040fe20003f04270 */
[----:B------:R-:W1:Y:S01]  /*3c80*/  MUFU.TANH R163, R63 ;  /* 0x0000003f00a37308 */ /* 0x000e620000002400 */
[----:B-----5:R-:W-:Y:S02]  /*3c90*/  FSEL R11, R23, -INF , P1 ;  /* 0xff800000170b7808 */ /* 0x020fe40000800000 */
[----:B------:R-:W-:Y:S02]  /*3ca0*/  FMNMX.FTZ R24, R13, R24, !PT ;  /* 0x000000180d187209 */ /* 0x000fe40007810000 */
[----:B------:R-:W-:Y:S02]  /*3cb0*/  ISETP.GT.AND P1, PT, R22, 0x20, PT ;  /* 0x000000201600780c */ /* 0x000fe40003f24270 */
[----:B---3--:R-:W-:Y:S01]  /*3cc0*/  FSEL R9, R9, -INF , P0 ;  /* 0xff80000009097808 */ /* 0x008fe20000000000 */
[----:B------:R-:W2:Y:S01]  /*3cd0*/  MUFU.TANH R171, R58 ;  /* 0x0000003a00ab7308 */ /* 0x000ea20000002400 */
[----:B------:R-:W-:-:S02]  /*3ce0*/  FMNMX.FTZ R24, R11, R24, !PT ;  /* 0x000000180b187209 */ /* 0x000fc40007810000 */
[C---:B------:R-:W-:Y:S02]  /*3cf0*/  ISETP.GT.AND P0, PT, R22.reuse, 0x21, PT ;  /* 0x000000211600780c */ /* 0x040fe40003f04270 */
[----:B----4-:R-:W-:Y:S02]  /*3d00*/  FSEL R173, R173, -INF , P1 ;  /* 0xff800000adad7808 */ /* 0x010fe40000800000 */
[----:B------:R-:W-:Y:S01]  /*3d10*/  FMNMX.FTZ R24, R9, R24, !PT ;  /* 0x0000001809187209 */ /* 0x000fe20007810000 */
[----:B------:R3:W4:Y:S01]  /*3d20*/  MUFU.TANH R165, R59 ;  /* 0x0000003b00a57308 */ /* 0x0007220000002400 */
[----:B------:R-:W-:Y:S02]  /*3d30*/  ISETP.GT.AND P1, PT, R22, 0x28, PT ;  /* 0x000000281600780c */ /* 0x000fe40003f24270 */
[----:B-1----:R-:W-:Y:S02]  /*3d40*/  FSEL R163, R163, -INF , P0 ;  /* 0xff800000a3a37808 */ /* 0x002fe40000000000 */
[----:B------:R-:W-:-:S02]  /*3d50*/  FMNMX.FTZ R24, R173, R24, !PT ;  /* 0x00000018ad187209 */ /* 0x000fc40007810000 */
[----:B------:R-:W-:Y:S01]  /*3d60*/  FMNMX.FTZ R19, R162, R19, !PT ;  /* 0x00000013a2137209 */ /* 0x000fe20007810000 */
[----:B------:R-:W1:Y:S01]  /*3d70*/  MUFU.TANH R167, R70 ;  /* 0x0000004600a77308 */ /* 0x000e620000002400 */
[----:B------:R-:W-:Y:S02]  /*3d80*/  ISETP.GT.AND P0, PT, R22, 0x29, PT ;  /* 0x000000291600780c */ /* 0x000fe40003f04270 */
[----:B--2---:R-:W-:Y:S02]  /*3d90*/  FSEL R171, R171, -INF , P1 ;  /* 0xff800000abab7808 */ /* 0x004fe40000800000 */
[----:B------:R-:W-:Y:S02]  /*3da0*/  FMNMX.FTZ R24, R163, R24, !PT ;  /* 0x00000018a3187209 */ /* 0x000fe40007810000 */
[----:B------:R-:W-:Y:S01]  /*3db0*/  FMNMX.FTZ R19, R158, R19, !PT ;  /* 0x000000139e137209 */ /* 0x000fe20007810000 */
[----:B------:R-:W2:Y:S01]  /*3dc0*/  MUFU.TANH R143, R71 ;  /* 0x00000047008f7308 */ /* 0x000ea20000002400 */
[----:B------:R-:W-:Y:S01]  /*3dd0*/  ISETP.GT.AND P1, PT, R22, 0x30, PT ;  /* 0x000000301600780c */ /* 0x000fe20003f24270 */
[----:B---3--:R-:W-:Y:S01]  /*3de0*/  LDSM.16.MT88.4 R56, [R197+0x2100] ;  /* 0x00210000c538783b */ /* 0x008fe20000004200 */
[----:B----4-:R-:W-:-:S02]  /*3df0*/  FSEL R165, R165, -INF , P0 ;  /* 0xff800000a5a57808 */ /* 0x010fc40000000000 */
[----:B------:R-:W-:Y:S02]  /*3e00*/  FMNMX.FTZ R24, R171, R24, !PT ;  /* 0x00000018ab187209 */ /* 0x000fe40007810000 */
[----:B------:R-:W-:Y:S01]  /*3e10*/  FMNMX.FTZ R19, R168, R19, !PT ;  /* 0x00000013a8137209 */ /* 0x000fe20007810000 */
[----:B------:R-:W3:Y:S01]  /*3e20*/  MUFU.TANH R141, R50 ;  /* 0x00000032008d7308 */ /* 0x000ee20000002400 */
[----:B------:R-:W-:Y:S02]  /*3e30*/  ISETP.GT.AND P0, PT, R22, 0x31, PT ;  /* 0x000000311600780c */ /* 0x000fe40003f04270 */
[----:B-1----:R-:W-:Y:S02]  /*3e40*/  FSEL R167, R167, -INF , P1 ;  /* 0xff800000a7a77808 */ /* 0x002fe40000800000 */
[----:B------:R-:W-:Y:S02]  /*3e50*/  FMNMX.FTZ R24, R165, R24, !PT ;  /* 0x00000018a5187209 */ /* 0x000fe40007810000 */
[----:B------:R-:W-:Y:S01]  /*3e60*/  FMNMX.FTZ R19, R166, R19, !PT ;  /* 0x00000013a6137209 */ /* 0x000fe20007810000 */
[----:B------:R1:W4:Y:S01]  /*3e70*/  MUFU.TANH R161, R51 ;  /* 0x0000003300a17308 */ /* 0x0003220000002400 */
[----:B------:R-:W-:-:S02]  /*3e80*/  ISETP.GT.AND P1, PT, R22, 0x38, PT ;  /* 0x000000381600780c */ /* 0x000fc40003f24270 */
[----:B--2---:R-:W-:Y:S02]  /*3e90*/  FSEL R143, R143, -INF , P0 ;  /* 0xff8000008f8f7808 */ /* 0x004fe40000000000 */
[----:B------:R-:W-:Y:S02]  /*3ea0*/  FMNMX.FTZ R24, R167, R24, !PT ;  /* 0x00000018a7187209 */ /* 0x000fe40007810000 */
[----:B------:R-:W-:Y:S02]  /*3eb0*/  FMNMX.FTZ R19, R142, R19, !PT ;  /* 0x000000138e137209 */ /* 0x000fe40007810000 */
[----:B------:R-:W-:Y:S02]  /*3ec0*/  ISETP.GT.AND P0, PT, R22, 0x39, PT ;  /* 0x000000391600780c */ /* 0x000fe40003f04270 */
[----:B---3--:R-:W-:Y:S02]  /*3ed0*/  FSEL R141, R141, -INF , P1 ;  /* 0xff8000008d8d7808 */ /* 0x008fe40000800000 */
[----:B------:R-:W-:-:S02]  /*3ee0*/  FMNMX.FTZ R24, R143, R24, !PT ;  /* 0x000000188f187209 */ /* 0x000fc40007810000 */
[----:B------:R-:W-:Y:S01]  /*3ef0*/  FMNMX.FTZ R0, R140, R19, !PT ;  /* 0x000000138c007209 */ /* 0x000fe20007810000 */
[----:B-1----:R-:W-:Y:S01]  /*3f00*/  LDSM.16.MT88.4 R48, [R198+0x2100] ;  /* 0x00210000c630783b */ /* 0x002fe20000004200 */
[----:B----4-:R-:W-:Y:S02]  /*3f10*/  FSEL R161, R161, -INF , P0 ;  /* 0xff800000a1a17808 */ /* 0x010fe40000000000 */
[----:B------:R-:W-:Y:S01]  /*3f20*/  FMNMX.FTZ R24, R141, R24, !PT ;  /* 0x000000188d187209 */ /* 0x000fe20007810000 */
[----:B------:R-:W1:Y:S03]  /*3f30*/  SHFL.BFLY PT, R19, R0, 0x2, 0x1f ;  /* 0x0c401f0000137f89 */ /* 0x000e6600000e0000 */
[----:B------:R-:W-:-:S05]  /*3f40*/  FMNMX.FTZ R25, R161, R24, !PT ;  /* 0x00000018a1197209 */ /* 0x000fca0007810000 */
[----:B------:R-:W2:Y:S01]  /*3f50*/  SHFL.BFLY PT, R22, R25, 0x2, 0x1f ;  /* 0x0c401f0019167f89 */ /* 0x000ea200000e0000 */
[----:B-1----:R-:W-:-:S05]  /*3f60*/  FMNMX.FTZ R23, R19, R0, !PT ;  /* 0x0000000013177209 */ /* 0x002fca0007810000 */
[----:B------:R-:W1:Y:S01]  /*3f70*/  SHFL.BFLY PT, R0, R23, 0x1, 0x1f ;  /* 0x0c201f0017007f89 */ /* 0x000e6200000e0000 */
[----:B--2---:R-:W-:-:S03]  /*3f80*/  FMNMX.FTZ R19, R25, R22, !PT ;  /* 0x0000001619137209 */ /* 0x004fc60007810000 */
[----:B------:R-:W-:Y:S04]  /*3f90*/  LDSM.16.MT88.4 R24, [R198+0x2900] ;  /* 0x00290000c618783b */ /* 0x000fe80000004200 */
[----:B------:R-:W2:Y:S01]  /*3fa0*/  SHFL.BFLY PT, R132, R19, 0x1, 0x1f ;  /* 0x0c201f0013847f89 */ /* 0x000ea200000e0000 */
[----:B-1----:R-:W-:-:S04]  /*3fb0*/  FMNMX.FTZ R0, R23, R0, !PT ;  /* 0x0000000017007209 */ /* 0x002fc80007810000 */
        /* <DEDUP_REMOVED lines=10> */
[----:B------:R-:W-:Y:S01]  /*4060*/  ISETP.LE.AND P0, PT, R226, UR6, PT ;  /* 0x00000006e2007c0c */ /* 0x000fe2000bf03270 */
[----:B------:R-:W-:Y:S01]  /*4070*/  FFMA.FTZ R146, R14, c[0x0][0x2d0], -R169 ;  /* 0x0000b4000e927a23 */ /* 0x000fe200000108a9 */
[----:B------:R-:W-:Y:S01]  /*4080*/  MUFU.EX2 R152, R152 ;  /* 0x0000009800987308 */ /* 0x000fe20000000800 */
[--C-:B------:R-:W-:Y:S01]  /*4090*/  FFMA.FTZ R153, R20, c[0x0][0x2d0], -R160.reuse ;  /* 0x0000b40014997a23 */ /* 0x100fe200000108a0 */
[----:B------:R-:W-:Y:S01]  /*40a0*/  LDSM.16.MT88.4 R16, [R197+0x2900] ;  /* 0x00290000c510783b */ /* 0x000fe20000004200 */
[----:B------:R-:W-:-:S02]  /*40b0*/  FFMA.FTZ R154, R21, c[0x0][0x2d0], -R160 ;  /* 0x0000b400159a7a23 */ /* 0x000fc400000108a0 */
[--C-:B------:R-:W-:Y:S01]  /*40c0*/  FFMA.FTZ R155, R7, c[0x0][0x2d0], -R160.reuse ;  /* 0x0000b400079b7a23 */ /* 0x100fe200000108a0 */
[----:B------:R-:W-:Y:S01]  /*40d0*/  LDSM.16.MT88.4 R20, [R203+0x900] ;  /* 0x00090000cb14783b */ /* 0x000fe20000004200 */
[--C-:B------:R-:W-:Y:S01]  /*40e0*/  FFMA.FTZ R148, R5, c[0x0][0x2d0], -R160.reuse ;  /* 0x0000b40005947a23 */ /* 0x100fe200000108a0 */
[----:B------:R-:W1:Y:S01]  /*40f0*/  MUFU.EX2 R151, R151 ;  /* 0x0000009700977308 */ /* 0x000e620000000800 */
[--C-:B------:R-:W-:Y:S02]  /*4100*/  FFMA.FTZ R3, R6, c[0x0][0x2d0], -R169.reuse ;  /* 0x0000b40006037a23 */ /* 0x100fe400000108a9 */
[----:B------:R-:W2:Y:S01]  /*4110*/  LDSM.16.MT88.4 R4, [R196+0x4100] ;  /* 0x00410000c404783b */ /* 0x000ea20000004200 */
[--C-:B------:R-:W-:Y:S02]  /*4120*/  FFMA.FTZ R145, R10, c[0x0][0x2d0], -R169.reuse ;  /* 0x0000b4000a917a23 */ /* 0x100fe400000108a9 */
[----:B------:R-:W-:Y:S02]  /*4130*/  FFMA.FTZ R144, R8, c[0x0][0x2d0], -R169 ;  /* 0x0000b40008907a23 */ /* 0x000fe400000108a9 */
[----:B------:R-:W-:Y:S01]  /*4140*/  MUFU.EX2 R149, R149 ;  /* 0x0000009500957308 */ /* 0x000fe20000000800 */
[----:B------:R-:W-:-:S02]  /*4150*/  FFMA.FTZ R135, R11, c[0x0][0x2d0], -R160 ;  /* 0x0000b4000b877a23 */ /* 0x000fc400000108a0 */
[--C-:B------:R-:W-:Y:S02]  /*4160*/  FFMA.FTZ R2, R9, c[0x0][0x2d0], -R160.reuse ;  /* 0x0000b40009027a23 */ /* 0x100fe400000108a0 */
[----:B------:R-:W3:Y:S01]  /*4170*/  LDSM.16.MT88.4 R8, [R203+0x2900] ;  /* 0x00290000cb08783b */ /* 0x000ee20000004200 */
[--C-:B------:R-:W-:Y:S02]  /*4180*/  FFMA.FTZ R150, R12, c[0x0][0x2d0], -R169.reuse ;  /* 0x0000b4000c967a23 */ /* 0x100fe400000108a9 */
[----:B------:R-:W4:Y:S01]  /*4190*/  MUFU.EX2 R146, R146 ;  /* 0x0000009200927308 */ /* 0x000f220000000800 */
[----:B-1----:R-:W-:Y:S01]  /*41a0*/  F2FP.PACK_AB R96, R151, R152 ;  /* 0x000000989760723e */ /* 0x002fe200000000ff */
[--C-:B------:R-:W-:Y:S02]  /*41b0*/  FFMA.FTZ R147, R15, c[0x0][0x2d0], -R160.reuse ;  /* 0x0000b4000f937a23 */ /* 0x100fe400000108a0 */
[----:B------:R-:W-:Y:S02]  /*41c0*/  FFMA.FTZ R134, R13, c[0x0][0x2d0], -R160 ;  /* 0x0000b4000d867a23 */ /* 0x000fe400000108a0 */
[----:B------:R-:W1:Y:S01]  /*41d0*/  LDSM.16.MT88.4 R12, [R196+0x2900] ;  /* 0x00290000c40c783b */ /* 0x000e620000004200 */
        /* <DEDUP_REMOVED lines=10> */
[----:B------:R-:W-:-:S02]  /*4280*/  FFMA.FTZ R165, R165, c[0x0][0x2d0], -R160 ;  /* 0x0000b400a5a57a23 */ /* 0x000fc400000108a0 */
[----:B------:R-:W-:Y:S01]  /*4290*/  MUFU.EX2 R155, R155 ;  /* 0x0000009b009b7308 */ /* 0x000fe20000000800 */
[--C-:B------:R-:W-:Y:S02]  /*42a0*/  FFMA.FTZ R171, R166, c[0x0][0x2d0], -R169.reuse ;  /* 0x0000b400a6ab7a23 */ /* 0x100fe400000108a9 */
[--C-:B------:R-:W-:Y:S02]  /*42b0*/  FFMA.FTZ R168, R168, c[0x0][0x2d0], -R169.reuse ;  /* 0x0000b400a8a87a23 */ /* 0x100fe400000108a9 */
[--C-:B------:R-:W-:Y:S02]  /*42c0*/  FFMA.FTZ R166, R142, c[0x0][0x2d0], -R169.reuse ;  /* 0x0000b4008ea67a23 */ /* 0x100fe400000108a9 */
[----:B------:R-:W-:Y:S01]  /*42d0*/  FFMA.FTZ R169, R140, c[0x0][0x2d0], -R169 ;  /* 0x0000b4008ca97a23 */ /* 0x000fe200000108a9 */
[----:B------:R-:W4:Y:S01]  /*42e0*/  MUFU.EX2 R148, R148 ;  /* 0x0000009400947308 */ /* 0x000f220000000800 */
[----:B-----5:R-:W-:Y:S01]  /*42f0*/  F2FP.PACK_AB R97, R154, R153 ;  /* 0x000000999a61723e */ /* 0x020fe200000000ff */
[----:B------:R-:W-:-:S02]  /*4300*/  FFMA.FTZ R167, R167, c[0x0][0x2d0], -R160 ;  /* 0x0000b400a7a77a23 */ /* 0x000fc400000108a0 */
[--C-:B------:R-:W-:Y:S02]  /*4310*/  FFMA.FTZ R170, R143, c[0x0][0x2d0], -R160.reuse ;  /* 0x0000b4008faa7a23 */ /* 0x100fe400000108a0 */
[--C-:B------:R-:W-:Y:S02]  /*4320*/  FFMA.FTZ R172, R141, c[0x0][0x2d0], -R160.reuse ;  /* 0x0000b4008dac7a23 */ /* 0x100fe400000108a0 */
        /* <DEDUP_REMOVED lines=30> */
[----:B------:R-:W-:Y:S06]  /*4510*/  MUFU.EX2 R158, R158 ;  /* 0x0000009e009e7308 */ /* 0x000fec0000000800 */
        /* <DEDUP_REMOVED lines=76> */
[----:B------:R-:W-:Y:S01]  /*49e0*/  F2FP.PACK_AB R5, R163, R162 ;  /* 0x000000a2a305723e */ /* 0x000fe200000000ff */
[----:B------:R-:W-:Y:S01]  /*49f0*/  FADD.FTZ R162, R162, R135 ;  /* 0x00000087a2a27221 */ /* 0x000fe20000010000 */
[----:B------:R-:W-:Y:S01]  /*4a00*/  F2FP.PACK_AB R6, R158, R157 ;  /* 0x0000009d9e06723e */ /* 0x000fe200000000ff */
[----:B------:R-:W-:Y:S01]  /*4a10*/  FADD.FTZ R156, R159, R156 ;  /* 0x0000009c9f9c7221 */ /* 0x000fe20000010000 */
[----:B------:R-:W-:Y:S01]  /*4a20*/  F2FP.PACK_AB R7, R165, R164 ;  /* 0x000000a4a507723e */ /* 0x000fe200000000ff */
[----:B------:R-:W-:-:S02]  /*4a30*/  FADD.FTZ R163, R163, R162 ;  /* 0x000000a2a3a37221 */ /* 0x000fc40000010000 */
[----:B------:R-:W-:Y:S02]  /*4a40*/  FADD.FTZ R157, R157, R156 ;  /* 0x0000009c9d9d7221 */ /* 0x000fe40000010000 */
[----:B------:R-:W-:Y:S02]  /*4a50*/  FADD.FTZ R164, R164, R163 ;  /* 0x000000a3a4a47221 */ /* 0x000fe40000010000 */
[----:B-1----:R-:W-:Y:S01]  /*4a60*/  HMMA.16816.F32 R128, R4, R8, R128 ;  /* 0x000000080480723c */ /* 0x002fe20000001880 */
[----:B------:R-:W-:Y:S02]  /*4a70*/  FADD.FTZ R157, R158, R157 ;  /* 0x0000009d9e9d7221 */ /* 0x000fe40000010000 */
[----:B------:R-:W-:-:S05]  /*4a80*/  FADD.FTZ R164, R165, R164 ;  /* 0x000000a4a5a47221 */ /* 0x000fca0000010000 */
        /* <DEDUP_REMOVED lines=37> */
[C---:B------:R-:W-:Y:S01]  /*4ce0*/  F2FP.PACK_AB R5, R170.reuse, R167 ;  /* 0x000000a7aa05723e */ /* 0x040fe200000000ff */
[----:B------:R-:W-:Y:S01]  /*4cf0*/  FADD.FTZ R167, R167, R164 ;  /* 0x000000a4a7a77221 */ /* 0x000fe20000010000 */
[----:B------:R-:W-:Y:S01]  /*4d00*/  F2FP.PACK_AB R6, R169, R166 ;  /* 0x000000a6a906723e */ /* 0x000fe200000000ff */
[----:B------:R-:W-:Y:S01]  /*4d10*/  FADD.FTZ R171, R171, R168 ;  /* 0x000000a8abab7221 */ /* 0x000fe20000010000 */
[----:B------:R-:W-:Y:S01]  /*4d20*/  F2FP.PACK_AB R7, R213, R172 ;  /* 0x000000acd507723e */ /* 0x000fe200000000ff */
[----:B------:R-:W-:-:S02]  /*4d30*/  FADD.FTZ R167, R170, R167 ;  /* 0x000000a7aaa77221 */ /* 0x000fc40000010000 */
[----:B------:R-:W-:Y:S02]  /*4d40*/  FADD.FTZ R166, R166, R171 ;  /* 0x000000aba6a67221 */ /* 0x000fe40000010000 */
[----:B------:R-:W-:Y:S02]  /*4d50*/  FADD.FTZ R172, R172, R167 ;  /* 0x000000a7acac7221 */ /* 0x000fe40000010000 */
[----:B---3--:R-:W-:Y:S01]  /*4d60*/  HMMA.16816.F32 R128, R4, R12, R128 ;  /* 0x0000000c0480723c */ /* 0x008fe20000001880 */
[----:B------:R-:W-:Y:S02]  /*4d70*/  FADD.FTZ R212, R169, R166 ;  /* 0x000000a6a9d47221 */ /* 0x000fe40000010000 */
[----:B------:R-:W-:-:S05]  /*4d80*/  FADD.FTZ R213, R213, R172 ;  /* 0x000000acd5d57221 */ /* 0x000fca0000010000 */
        /* <DEDUP_REMOVED lines=27> */
[----:B------:R-:W-:Y:S01]  /*4f40*/  PLOP3.LUT P1, PT, PT, PT, UP1, 0x80, 0x0 ;  /* 0x000000000000781c */ /* 0x000fe20003f2f018 */
[----:B------:R-:W-:Y:S01]  /*4f50*/  IMAD.MOV.U32 R2, RZ, RZ, R132 ;  /* 0x000000ffff027224 */ /* 0x000fe200078e0084 */
[----:B------:R-:W-:Y:S01]  /*4f60*/  PLOP3.LUT P0, PT, PT, PT, UP1, 0x80, 0x0 ;  /* 0x000000000000781c */ /* 0x000fe20003f0f018 */
[----:B------:R-:W-:Y:S01]  /*4f70*/  IMAD.MOV.U32 R3, RZ, RZ, R0 ;  /* 0x000000ffff037224 */ /* 0x000fe200078e0000 */
[C---:B------:R-:W-:Y:S01]  /*4f80*/  SHF.L.U64.HI R225, R182.reuse, 0x1, R133 ;  /* 0x00000001b6e17819 */ /* 0x040fe20000010285 */
[----:B------:R-:W-:Y:S01]  /*4f90*/  IMAD.SHL.U32 R224, R182, 0x2, RZ ;  /* 0x00000002b6e07824 */ /* 0x000fe200078e00ff */
[C---:B------:R-:W-:Y:S01]  /*4fa0*/  SHF.L.U64.HI R223, R181.reuse, 0x1, R214 ;  /* 0x00000001b5df7819 */ /* 0x040fe200000102d6 */
[----:B------:R-:W-:Y:S01]  /*4fb0*/  IMAD.SHL.U32 R222, R181, 0x2, RZ ;  /* 0x00000002b5de7824 */ /* 0x000fe200078e00ff */
[----:B------:R-:W-:Y:S01]  /*4fc0*/  SEL R221, RZ, 0x10, P4 ;  /* 0x00000010ffdd7807 */ /* 0x000fe20002000000 */
[C---:B------:R-:W-:Y:S01]  /*4fd0*/  IMAD.SHL.U32 R219, R180.reuse, 0x2, RZ ;  /* 0x00000002b4db7824 */ /* 0x040fe200078e00ff */
[----:B------:R-:W-:Y:S01]  /*4fe0*/  SHF.L.U64.HI R220, R180, 0x1, R183 ;  /* 0x00000001b4dc7819 */ /* 0x000fe200000102b7 */
[----:B------:R-:W-:-:S02]  /*4ff0*/  UMOV UR4, 0x1 ;  /* 0x0000000100047882 */ /* 0x000fc40000000000 */
[----:B------:R-:W-:-:S05]  /*5000*/  @P1 IMAD.HI.U32 R218, R215, c[0x0][0x2c8], RZ ;  /* 0x0000b200d7da1a27 */ /* 0x000fca00078e00ff */
[----:B------:R-:W-:Y:S02]  /*5010*/  @P0 SHF.R.U32.HI R218, RZ, c[0x0][0x2cc], R218 ;  /* 0x0000b300ffda0a19 */ /* 0x000fe400000116da */
.L_x_596:
[----:B------:R-:W-:Y:S04]  /*5020*/  DEPBAR.LE SB0, 0x0 ;  /* 0x000080000000791a */ /* 0x000fe80000000000 */
[----:B------:R-:W-:Y:S01]  /*5030*/  BAR.SYNC.DEFER_BLOCKING 0x0 ;  /* 0x0000000000007b1d */ /* 0x000fe20000010000 */
[----:B------:R-:W-:Y:S05]  /*5040*/  ISETP.LE.AND P0, PT, RZ, UR6, PT ;  /* 0x00000006ff007c0c */ /* 0x000fea000bf03270 */
        /* <DEDUP_REMOVED lines=10> */
[----:B------:R-:W-:-:S05]  /*50f0*/  @!P0 BRA `(.L_x_594) ;  /* 0x0000029000008947 */ /* 0x000fca0003800000 */
        /* <DEDUP_REMOVED lines=20> */
[----:B------:R-:W2:Y:S01]  /*5240*/  SHFL.IDX PT, R4, R14, RZ, 0x181f ;  /* 0x00181fff0e047589 */ /* 0x000ea200000e0000 */
[-C--:B-----5:R-:W-:Y:S04]  /*5250*/  IADD3 R10, P1, P0, R10, R5.reuse, R222 ;  /* 0x000000050a0a7210 */ /* 0x0a0fe8000783e0de */
[-C--:B----4-:R-:W-:Y:S02]  /*5260*/  IADD3.X R11, RZ, R0.reuse, R223, P1, P0 ;  /* 0x00000000ff0b7210 */ /* 0x090fe40000fe04df */
[----:B------:R-:W-:Y:S04]  /*5270*/  IADD3 R8, P1, P0, R8, R5, R219 ;  /* 0x0000000508087210 */ /* 0x000fe8000783e0db */
[--C-:B------:R-:W-:Y:S02]  /*5280*/  IADD3.X R9, RZ, R0, R220.reuse, P1, P0 ;  /* 0x00000000ff097210 */ /* 0x100fe40000fe04dc */
[C---:B---3--:R-:W-:Y:S02]  /*5290*/  IADD3 R12, P1, R7.reuse, R224, RZ ;  /* 0x000000e0070c7210 */ /* 0x048fe40007f3e0ff */
[C---:B------:R-:W-:Y:S03]  /*52a0*/  IADD3 R6, P0, R7.reuse, R222, RZ ;  /* 0x000000de07067210 */ /* 0x040fe60007f1e0ff */
[C---:B--2---:R-:W-:Y:S01]  /*52b0*/  IMAD.X R13, R4.reuse, 0x1, R225, P1 ;  /* 0x00000001040d7824 */ /* 0x044fe200008e06e1 */
        /* <DEDUP_REMOVED lines=13> */
.L_x_594:
[C---:B--23--:R-:W-:Y:S01]  /*5390*/  HMMA.16816.F32 R4, R132.reuse, R136, RZ ;  /* 0x000000888404723c */ /* 0x04cfe200000018ff */
[----:B------:R-:W-:Y:S01]  /*53a0*/  LDSM.16.M88.4 R172, [R201+0xc100] ;  /* 0x00c10000c9ac783b */ /* 0x000fe20000000200 */
[----:B------:R-:W-:Y:S06]  /*53b0*/  UISETP.GE.AND UP0, UPT, UR6, 0x1, UPT ;  /* 0x000000010600788c */ /* 0x000fec000bf06270 */
        /* <DEDUP_REMOVED lines=166> */
[----:B------:R5:W1:Y:S01]  /*5e20*/  MUFU.TANH R158, R250 ;  /* 0x000000fa009e7308 */ /* 0x000a620000002400 */
        /* <DEDUP_REMOVED lines=18> */
[----:B-----5:R-:W-:Y:S02]  /*5f50*/  FMUL.FTZ R250, R33, c[0x0][0x320] ;  /* 0x0000c80021fa7a20 */ /* 0x020fe40000410000 */
        /* <DEDUP_REMOVED lines=27> */
[----:B--234-:R-:W-:Y:S01]  /*6110*/  IADD3 R10, -R221, 0x10, RZ ;  /* 0x00000010dd0a7810 */ /* 0x01cfe20007ffe1ff */
        /* <DEDUP_REMOVED lines=54> */
.L_x_595:
[----:B--234-:R-:W-:Y:S01]  /*6480*/  PLOP3.LUT P0, PT, PT, PT, UP1, 0x80, 0x0 ;  /* 0x000000000000781c */ /* 0x01cfe20003f0f018 */
[----:B------:R-:W-:Y:S01]  /*6490*/  UIMAD UR5, UR6, -0x40, UR4 ;  /* 0xffffffc0060578a4 */ /* 0x000fe2000f8e0204 */
[----:B------:R-:W-:Y:S01]  /*64a0*/  MOV R6, R215 ;  /* 0x000000d700067202 */ /* 0x000fe20000000f00 */
[----:B------:R-:W-:Y:S01]  /*64b0*/  LDSM.16.MT88.4 R20, [R198+0x100] ;  /* 0x00010000c614783b */ /* 0x000fe20000004200 */
[----:B------:R-:W-:Y:S04]  /*64c0*/  MOV R9, UR7 ;  /* 0x0000000700097c02 */ /* 0x000fe80008000f00 */
[----:B------:R-:W-:Y:S03]  /*64d0*/  IADD3 R9, R9, UR5, -R216 ;  /* 0x0000000509097c10 */ /* 0x000fe6000fffe8d8 */
[----:B------:R-:W-:Y:S01]  /*64e0*/  LDSM.16.MT88.4 R28, [R197+0x100] ;  /* 0x00010000c51c783b */ /* 0x000fe20000004200 */
[----:B------:R-:W-:Y:S02]  /*64f0*/  IADD3 R12, R9, -UR12, RZ ;  /* 0x8000000c090c7c10 */ /* 0x000fe4000fffe0ff */
[----:B------:R-:W-:Y:S05]  /*6500*/  @P0 MOV R6, R218 ;  /* 0x000000da00060202 */ /* 0x000fea0000000f00 */
[----:B------:R-:W2:Y:S08]  /*6510*/  SHFL.IDX PT, R7, R6, 0x1, 0x1c1f ;  /* 0x003c1f0006077f89 */ /* 0x000eb000000e0000 */
[----:B------:R-:W3:Y:S08]  /*6520*/  SHFL.IDX PT, R5, R6, RZ, 0x1c1f ;  /* 0x001c1fff06057589 */ /* 0x000ef000000e0000 */
[----:B------:R-:W0:Y:S01]  /*6530*/  LDGDEPBAR ;  /* 0x00000000000079af */ /* 0x000e220000000000 */
[----:B--2---:R-:W-:Y:S04]  /*6540*/  IADD3 R4, R12, R7, RZ ;  /* 0x000000070c047210 */ /* 0x004fe80007ffe0ff */
[C---:B------:R-:W-:Y:S02]  /*6550*/  ISETP.GT.AND P1, PT, R4.reuse, RZ, PT ;  /* 0x000000ff0400720c */ /* 0x040fe40003f24270 */
[C---:B------:R-:W-:Y:S02]  /*6560*/  ISETP.GT.AND P0, PT, R4.reuse, 0x1, PT ;  /* 0x000000010400780c */ /* 0x040fe40003f04270 */
[----:B------:R-:W-:Y:S02]  /*6570*/  FSEL R229, R229, -INF , P1 ;  /* 0xff800000e5e57808 */ /* 0x000fe40000800000 */
[----:B------:R-:W-:Y:S02]  /*6580*/  ISETP.GT.AND P1, PT, R4, 0x8, PT ;  /* 0x000000080400780c */ /* 0x000fe40003f24270 */
[----:B-1----:R-:W-:Y:S02]  /*6590*/  FSEL R11, R230, -INF , P0 ;  /* 0xff800000e60b7808 */ /* 0x002fe40000000000 */
[----:B------:R-:W-:Y:S02]  /*65a0*/  ISETP.GT.AND P0, PT, R4, 0x9, PT ;  /* 0x000000090400780c */ /* 0x000fe40003f04270 */
[----:B------:R-:W-:Y:S02]  /*65b0*/  FSEL R9, R232, -INF , P1 ;  /* 0xff800000e8097808 */ /* 0x000fe40000800000 */
[----:B------:R-:W-:Y:S02]  /*65c0*/  ISETP.GT.AND P1, PT, R4, 0x10, PT ;  /* 0x000000100400780c */ /* 0x000fe40003f24270 */
[----:B---3--:R-:W-:Y:S02]  /*65d0*/  IADD3 R12, R12, R5, RZ ;  /* 0x000000050c0c7210 */ /* 0x008fe40007ffe0ff */
[----:B------:R-:W-:Y:S02]  /*65e0*/  FSEL R163, R240, -INF , P1 ;  /* 0xff800000f0a37808 */ /* 0x000fe40000800000 */
[----:B------:R-:W-:Y:S02]  /*65f0*/  FSEL R7, R234, -INF , P0 ;  /* 0xff800000ea077808 */ /* 0x000fe40000000000 */
[----:B------:R-:W-:Y:S02]  /*6600*/  ISETP.GT.AND P0, PT, R4, 0x11, PT ;  /* 0x000000110400780c */ /* 0x000fe40003f04270 */
[----:B------:R-:W-:Y:S02]  /*6610*/  ISETP.GT.AND P1, PT, R12, RZ, PT ;  /* 0x000000ff0c00720c */ /* 0x000fe40003f24270 */
[----:B------:R-:W-:Y:S02]  /*6620*/  FSEL R161, R239, -INF , P0 ;  /* 0xff800000efa17808 */ /* 0x000fe40000000000 */
[----:B------:R-:W-:Y:S02]  /*6630*/  ISETP.GT.AND P0, PT, R4, 0x18, PT ;  /* 0x000000180400780c */ /* 0x000fe40003f04270 */
[----:B------:R-:W-:Y:S02]  /*6640*/  FSEL R6, R227, -INF , P1 ;  /* 0xff800000e3067808 */ /* 0x000fe40000800000 */
[----:B------:R-:W-:Y:S02]  /*6650*/  ISETP.GT.AND P1, PT, R12, 0x1, PT ;  /* 0x000000010c00780c */ /* 0x000fe40003f24270 */
[----:B------:R-:W-:Y:S02]  /*6660*/  FSEL R143, R244, -INF , P0 ;  /* 0xff800000f48f7808 */ /* 0x000fe40000000000 */
[----:B------:R-:W-:Y:S02]  /*6670*/  ISETP.GT.AND P0, PT, R4, 0x19, PT ;  /* 0x000000190400780c */ /* 0x000fe40003f04270 */
[----:B------:R-:W-:Y:S02]  /*6680*/  FSEL R8, R0, -INF , P1 ;  /* 0xff80000000087808 */ /* 0x000fe40000800000 */
[----:B------:R-:W-:Y:S02]  /*6690*/  ISETP.GT.AND P1, PT, R12, 0x8, PT ;  /* 0x000000080c00780c */ /* 0x000fe40003f24270 */
[----:B------:R-:W-:Y:S02]  /*66a0*/  FMNMX.FTZ R0, R229, R2, !PT ;  /* 0x00000002e5007209 */ /* 0x000fe40007810000 */
[----:B------:R-:W-:Y:S02]  /*66b0*/  FMNMX.FTZ R5, R6, R3, !PT ;  /* 0x0000000306057209 */ /* 0x000fe40007810000 */
[----:B------:R-:W-:Y:S02]  /*66c0*/  FSEL R141, R243, -INF , P0 ;  /* 0xff800000f38d7808 */ /* 0x000fe40000000000 */
[----:B------:R-:W-:Y:S02]  /*66d0*/  ISETP.GT.AND P0, PT, R4, 0x20, PT ;  /* 0x000000200400780c */ /* 0x000fe40003f04270 */
[----:B------:R-:W-:Y:S02]  /*66e0*/  FSEL R228, R228, -INF , P1 ;  /* 0xff800000e4e47808 */ /* 0x000fe40000800000 */
[----:B------:R-:W-:Y:S02]  /*66f0*/  FMNMX.FTZ R0, R11, R0, !PT ;  /* 0x000000000b007209 */ /* 0x000fe40007810000 */
[----:B------:R-:W-:Y:S02]  /*6700*/  ISETP.GT.AND P1, PT, R12, 0x9, PT ;  /* 0x000000090c00780c */ /* 0x000fe40003f24270 */
[----:B------:R-:W-:Y:S02]  /*6710*/  FMNMX.FTZ R5, R8, R5, !PT ;  /* 0x0000000508057209 */ /* 0x000fe40007810000 */
[----:B------:R-:W-:Y:S02]  /*6720*/  FSEL R159, R248, -INF , P0 ;  /* 0xff800000f89f7808 */ /* 0x000fe40000000000 */
[----:B------:R-:W-:Y:S02]  /*6730*/  ISETP.GT.AND P0, PT, R4, 0x21, PT ;  /* 0x000000210400780c */ /* 0x000fe40003f04270 */
[----:B------:R-:W-:Y:S02]  /*6740*/  FMNMX.FTZ R0, R9, R0, !PT ;  /* 0x0000000009007209 */ /* 0x000fe40007810000 */
[----:B------:R-:W-:Y:S02]  /*6750*/  FSEL R10, R231, -INF , P1 ;  /* 0xff800000e70a7808 */ /* 0x000fe40000800000 */
[----:B------:R-:W-:Y:S02]  /*6760*/  ISETP.GT.AND P1, PT, R12, 0x10, PT ;  /* 0x000000100c00780c */ /* 0x000fe40003f24270 */
[----:B------:R-:W-:Y:S02]  /*6770*/  FMNMX.FTZ R5, R228, R5, !PT ;  /* 0x00000005e4057209 */ /* 0x000fe40007810000 */
[----:B------:R-:W-:Y:S02]  /*6780*/  FSEL R157, R247, -INF , P0 ;  /* 0xff800000f79d7808 */ /* 0x000fe40000000000 */
[----:B------:R-:W-:Y:S02]  /*6790*/  FMNMX.FTZ R0, R7, R0, !PT ;  /* 0x0000000007007209 */ /* 0x000fe40007810000 */
[----:B------:R-:W-:Y:S02]  /*67a0*/  ISETP.GT.AND P0, PT, R4, 0x28, PT ;  /* 0x000000280400780c */ /* 0x000fe40003f04270 */
[----:B------:R-:W-:Y:S02]  /*67b0*/  FSEL R170, R236, -INF , P1 ;  /* 0xff800000ecaa7808 */ /* 0x000fe40000800000 */
[----:B------:R-:W-:Y:S02]  /*67c0*/  ISETP.GT.AND P1, PT, R12, 0x11, PT ;  /* 0x000000110c00780c */ /* 0x000fe40003f24270 */
[----:B------:R-:W-:Y:S02]  /*67d0*/  FMNMX.FTZ R5, R10, R5, !PT ;  /* 0x000000050a057209 */ /* 0x000fe40007810000 */
[----:B------:R-:W-:Y:S02]  /*67e0*/  FMNMX.FTZ R0, R163, R0, !PT ;  /* 0x00000000a3007209 */ /* 0x000fe40007810000 */
[----:B------:R-:W-:Y:S02]  /*67f0*/  FSEL R155, R158, -INF , P0 ;  /* 0xff8000009e9b7808 */ /* 0x000fe40000000000 */
[----:B------:R-:W-:Y:S02]  /*6800*/  FSEL R162, R233, -INF , P1 ;  /* 0xff800000e9a27808 */ /* 0x000fe40000800000 */
[----:B------:R-:W-:Y:S02]  /*6810*/  ISETP.GT.AND P0, PT, R4, 0x29, PT ;  /* 0x000000290400780c */ /* 0x000fe40003f04270 */
[----:B------:R-:W-:Y:S02]  /*6820*/  ISETP.GT.AND P1, PT, R12, 0x18, PT ;  /* 0x000000180c00780c */ /* 0x000fe40003f24270 */
[----:B------:R-:W-:Y:S02]  /*6830*/  FMNMX.FTZ R5, R170, R5, !PT ;  /* 0x00000005aa057209 */ /* 0x000fe40007810000 */
[----:B------:R-:W-:Y:S02]  /*6840*/  FMNMX.FTZ R0, R161, R0, !PT ;  /* 0x00000000a1007209 */ /* 0x000fe40007810000 */
[----:B------:R-:W-:Y:S02]  /*6850*/  FSEL R153, R252, -INF , P0 ;  /* 0xff800000fc997808 */ /* 0x000fe40000000000 */
[----:B------:R-:W-:Y:S02]  /*6860*/  FSEL R142, R235, -INF , P1 ;  /* 0xff800000eb8e7808 */ /* 0x000fe40000800000 */
[----:B------:R-:W-:Y:S02]  /*6870*/  FMNMX.FTZ R5, R162, R5, !PT ;  /* 0x00000005a2057209 */ /* 0x000fe40007810000 */
[----:B------:R-:W-:Y:S02]  /*6880*/  ISETP.GT.AND P0, PT, R4, 0x30, PT ;  /* 0x000000300400780c */ /* 0x000fe40003f04270 */
[----:B------:R-:W-:Y:S02]  /*6890*/  ISETP.GT.AND P1, PT, R12, 0x19, PT ;  /* 0x000000190c00780c */ /* 0x000fe40003f24270 */
        /* <DEDUP_REMOVED lines=20> */
[----:B------:R-:W-:Y:S02]  /*69e0*/  FMNMX.FTZ R13, R158, R13, !PT ;  /* 0x0000000d9e0d7209 */ /* 0x000fe40007810000 */
[----:B------:R-:W-:Y:S02]  /*69f0*/  FSEL R133, R165, -INF , P0 ;  /* 0xff800000a5857808 */ /* 0x000fe40000000000 */
[----:B------:R-:W-:Y:S02]  /*6a00*/  ISETP.GT.AND P0, PT, R12, 0x29, PT ;  /* 0x000000290c00780c */ /* 0x000fe40003f04270 */
[----:B------:R-:W-:Y:S02]  /*6a10*/  FMNMX.FTZ R0, R155, R0, !PT ;  /* 0x000000009b007209 */ /* 0x000fe40007810000 */
[----:B------:R-:W-:Y:S02]  /*6a20*/  FSEL R154, R242, -INF , P0 ;  /* 0xff800000f29a7808 */ /* 0x000fe40000000000 */
[----:B------:R-:W-:Y:S02]  /*6a30*/  FMNMX.FTZ R13, R156, R13, !PT ;  /* 0x0000000d9c0d7209 */ /* 0x000fe40007810000 */
        /* <DEDUP_REMOVED lines=16> */
[----:B------:R-:W-:Y:S02]  /*6b40*/  FMNMX.FTZ R0, R133, R4, !PT ;  /* 0x0000000485007209 */ /* 0x000fe40007810000 */
[----:B------:R-:W-:Y:S03]  /*6b50*/  FMNMX.FTZ R12, R146, R13, !PT ;  /* 0x0000000d920c7209 */ /* 0x000fe60007810000 */
[----:B------:R-:W1:Y:S08]  /*6b60*/  SHFL.BFLY PT, R5, R0, 0x2, 0x1f ;  /* 0x0c401f0000057f89 */ /* 0x000e7000000e0000 */
[----:B------:R-:W2:Y:S01]  /*6b70*/  SHFL.BFLY PT, R13, R12, 0x2, 0x1f ;  /* 0x0c401f000c0d7f89 */ /* 0x000ea200000e0000 */
[----:B-1----:R-:W-:Y:S07]  /*6b80*/  FMNMX.FTZ R5, R0, R5, !PT ;  /* 0x0000000500057209 */ /* 0x002fee0007810000 */
[----:B------:R-:W1:Y:S01]  /*6b90*/  SHFL.BFLY PT, R132, R5, 0x1, 0x1f ;  /* 0x0c201f0005847f89 */ /* 0x000e6200000e0000 */
[----:B--2---:R-:W-:Y:S07]  /*6ba0*/  FMNMX.FTZ R4, R13, R12, !PT ;  /* 0x0000000c0d047209 */ /* 0x004fee0007810000 */
[----:B------:R-:W2:Y:S01]  /*6bb0*/  SHFL.BFLY PT, R13, R4, 0x1, 0x1f ;  /* 0x0c201f00040d7f89 */ /* 0x000ea200000e0000 */
[----:B-1----:R-:W-:Y:S04]  /*6bc0*/  FMNMX.FTZ R132, R132, R5, !PT ;  /* 0x0000000584847209 */ /* 0x002fe80007810000 */
[C---:B------:R-:W-:Y:S01]  /*6bd0*/  FSETP.NEU.FTZ.AND P1, PT, R132.reuse, -INF , PT ;  /* 0xff8000008400780b */ /* 0x040fe20003f3d000 */
[----:B------:R-:W-:Y:S01]  /*6be0*/  FMUL.FTZ R144, R132, c[0x0][0x2d0] ;  /* 0x0000b40084907a20 */ /* 0x000fe20000410000 */
[----:B--2---:R-:W-:Y:S02]  /*6bf0*/  FMNMX.FTZ R0, R4, R13, !PT ;  /* 0x0000000d04007209 */ /* 0x004fe40007810000 */
[----:B------:R-:W-:Y:S01]  /*6c00*/  FSEL R5, R132, RZ, P1 ;  /* 0x000000ff84057208 */ /* 0x000fe20000800000 */
[----:B------:R-:W1:Y:S01]  /*6c10*/  LDSM.16.MT88.4 R12, [R203+0x100] ;  /* 0x00010000cb0c783b */ /* 0x000e620000004200 */
[C---:B------:R-:W-:Y:S01]  /*6c20*/  FSETP.NEU.FTZ.AND P0, PT, R0.reuse, -INF , PT ;  /* 0xff8000000000780b */ /* 0x040fe20003f1d000 */
[----:B------:R-:W-:Y:S01]  /*6c30*/  FMUL.FTZ R147, R0, c[0x0][0x2d0] ;  /* 0x0000b40000937a20 */ /* 0x000fe20000410000 */
[----:B------:R-:W-:Y:S01]  /*6c40*/  FSEL R144, R144, RZ, P1 ;  /* 0x000000ff90907208 */ /* 0x000fe20000800000 */
[----:B------:R-:W-:Y:S01]  /*6c50*/  FADD.FTZ R5, -R5, R2 ;  /* 0x0000000205057221 */ /* 0x000fe20000010100 */
[----:B------:R-:W-:Y:S02]  /*6c60*/  FSEL R4, R0, RZ, P0 ;  /* 0x000000ff00047208 */ /* 0x000fe40000000000 */
[----:B------:R-:W-:Y:S01]  /*6c70*/  FSEL R147, R147, RZ, P0 ;  /* 0x000000ff93937208 */ /* 0x000fe20000000000 */
[--C-:B------:R-:W-:Y:S01]  /*6c80*/  FFMA.FTZ R165, R229, c[0x0][0x2d0], -R144.reuse ;  /* 0x0000b400e5a57a23 */ /* 0x100fe20000010890 */
[----:B------:R-:W-:Y:S01]  /*6c90*/  ISETP.LT.AND P0, PT, R226, UR6, PT ;  /* 0x00000006e2007c0c */ /* 0x000fe2000bf01270 */
[----:B------:R-:W-:Y:S01]  /*6ca0*/  FADD.FTZ R4, -R4, R3 ;  /* 0x0000000304047221 */ /* 0x000fe20000010100 */
[----:B------:R-:W-:Y:S01]  /*6cb0*/  UIADD3 UR6, UR6, -0x1, URZ ;  /* 0xffffffff06067890 */ /* 0x000fe2000fffe03f */
[--C-:B------:R-:W-:Y:S02]  /*6cc0*/  FFMA.FTZ R164, R11, c[0x0][0x2d0], -R144.reuse ;  /* 0x0000b4000ba47a23 */ /* 0x100fe40000010890 */
[--C-:B------:R-:W-:Y:S01]  /*6cd0*/  FFMA.FTZ R135, R9, c[0x0][0x2d0], -R144.reuse ;  /* 0x0000b40009877a23 */ /* 0x100fe20000010890 */
[----:B------:R-:W-:Y:S01]  /*6ce0*/  MUFU.EX2 R165, R165 ;  /* 0x000000a500a57308 */ /* 0x000fe20000000800 */
[--C-:B------:R-:W-:Y:S02]  /*6cf0*/  FFMA.FTZ R134, R7, c[0x0][0x2d0], -R144.reuse ;  /* 0x0000b40007867a23 */ /* 0x100fe40000010890 */
[--C-:B------:R-:W-:Y:S02]  /*6d00*/  FFMA.FTZ R169, R6, c[0x0][0x2d0], -R147.reuse ;  /* 0x0000b40006a97a23 */ /* 0x100fe40000010893 */
[--C-:B------:R-:W-:Y:S02]  /*6d10*/  FFMA.FTZ R168, R8, c[0x0][0x2d0], -R147.reuse ;  /* 0x0000b40008a87a23 */ /* 0x100fe40000010893 */
[--C-:B------:R-:W-:Y:S02]  /*6d20*/  FFMA.FTZ R167, R228, c[0x0][0x2d0], -R147.reuse ;  /* 0x0000b400e4a77a23 */ /* 0x100fe40000010893 */
[--C-:B------:R-:W-:Y:S01]  /*6d30*/  FFMA.FTZ R166, R10, c[0x0][0x2d0], -R147.reuse ;  /* 0x0000b4000aa67a23 */ /* 0x100fe20000010893 */
[----:B------:R-:W2:Y:S01]  /*6d40*/  MUFU.EX2 R164, R164 ;  /* 0x000000a400a47308 */ /* 0x000ea20000000800 */
[----:B------:R-:W-:Y:S02]  /*6d50*/  FMUL.FTZ R3, R4, c[0x0][0x2d0] ;  /* 0x0000b40004037a20 */ /* 0x000fe40000410000 */
[----:B------:R-:W-:Y:S02]  /*6d60*/  FMUL.FTZ R2, R5, c[0x0][0x2d0] ;  /* 0x0000b40005027a20 */ /* 0x000fe40000410000 */
[--C-:B------:R-:W-:Y:S02]  /*6d70*/  FFMA.FTZ R171, R162, c[0x0][0x2d0], -R147.reuse ;  /* 0x0000b400a2ab7a23 */ /* 0x100fe40000010893 */
[--C-:B------:R-:W-:Y:S02]  /*6d80*/  FFMA.FTZ R172, R163, c[0x0][0x2d0], -R144.reuse ;  /* 0x0000b400a3ac7a23 */ /* 0x100fe40000010890 */
[--C-:B------:R-:W-:Y:S01]  /*6d90*/  FFMA.FTZ R173, R161, c[0x0][0x2d0], -R144.reuse ;  /* 0x0000b400a1ad7a23 */ /* 0x100fe20000010890 */
[----:B------:R-:W3:Y:S01]  /*6da0*/  MUFU.EX2 R3, R3 ;  /* 0x0000000300037308 */ /* 0x000ee20000000800 */
[--C-:B------:R-:W-:Y:S02]  /*6db0*/  FFMA.FTZ R174, R142, c[0x0][0x2d0], -R147.reuse ;  /* 0x0000b4008eae7a23 */ /* 0x100fe40000010893 */
[--C-:B------:R-:W-:Y:S02]  /*6dc0*/  FFMA.FTZ R175, R140, c[0x0][0x2d0], -R147.reuse ;  /* 0x0000b4008caf7a23 */ /* 0x100fe40000010893 */
[--C-:B------:R-:W-:Y:S02]  /*6dd0*/  FFMA.FTZ R176, R143, c[0x0][0x2d0], -R144.reuse ;  /* 0x0000b4008fb07a23 */ /* 0x100fe40000010890 */
[--C-:B------:R-:W-:Y:S02]  /*6de0*/  FFMA.FTZ R177, R141, c[0x0][0x2d0], -R144.reuse ;  /* 0x0000b4008db17a23 */ /* 0x100fe40000010890 */
[----:B------:R-:W-:Y:S01]  /*6df0*/  LDSM.16.MT88.4 R140, [R197+0x2900] ;  /* 0x00290000c58c783b */ /* 0x000fe20000004200 */
[----:B------:R-:W4:Y:S01]  /*6e00*/  MUFU.EX2 R2, R2 ;  /* 0x0000000200027308 */ /* 0x000f220000000800 */
[--C-:B------:R-:W-:Y:S02]  /*6e10*/  FFMA.FTZ R178, R160, c[0x0][0x2d0], -R147.reuse ;  /* 0x0000b400a0b27a23 */ /* 0x100fe40000010893 */
[--C-:B------:R-:W-:Y:S01]  /*6e20*/  FFMA.FTZ R179, R158, c[0x0][0x2d0], -R147.reuse ;  /* 0x0000b4009eb37a23 */ /* 0x100fe20000010893 */
[----:B--2---:R-:W-:Y:S01]  /*6e30*/  F2FP.PACK_AB R137, R164, R165 ;  /* 0x000000a5a489723e */ /* 0x004fe200000000ff */
[--C-:B------:R-:W-:Y:S02]  /*6e40*/  FFMA.FTZ R227, R159, c[0x0][0x2d0], -R144.reuse ;  /* 0x0000b4009fe37a23 */ /* 0x100fe40000010890 */
[----:B------:R-:W-:Y:S01]  /*6e50*/  LDSM.16.MT88.4 R160, [R203+0x5900] ;  /* 0x00590000cba0783b */ /* 0x000fe20000004200 */
[--C-:B------:R-:W-:Y:S02]  /*6e60*/  FFMA.FTZ R228, R157, c[0x0][0x2d0], -R144.reuse ;  /* 0x0000b4009de47a23 */ /* 0x100fe40000010890 */
[----:B------:R-:W-:Y:S01]  /*6e70*/  MUFU.EX2 R135, R135 ;  /* 0x0000008700877308 */ /* 0x000fe20000000800 */
[--C-:B------:R-:W-:Y:S02]  /*6e80*/  FFMA.FTZ R229, R156, c[0x0][0x2d0], -R147.reuse ;  /* 0x0000b4009ce57a23 */ /* 0x100fe40000010893 */
[--C-:B------:R-:W-:Y:S02]  /*6e90*/  FFMA.FTZ R230, R154, c[0x0][0x2d0], -R147.reuse ;  /* 0x0000b4009ae67a23 */ /* 0x100fe40000010893 */
[C---:B---3--:R-:W-:Y:S01]  /*6ea0*/  FMUL.FTZ R4, R3.reuse, R128 ;  /* 0x0000008003047220 */ /* 0x048fe20000410000 */
[----:B------:R-:W-:Y:S01]  /*6eb0*/  LDSM.16.MT88.4 R156, [R196+0x3900] ;  /* 0x00390000c49c783b */ /* 0x000fe20000004200 */
[C---:B------:R-:W-:Y:S02]  /*6ec0*/  FMUL.FTZ R5, R3.reuse, R129 ;  /* 0x0000008103057220 */ /* 0x040fe40000410000 */
[C---:B------:R-:W-:Y:S01]  /*6ed0*/  FMUL.FTZ R8, R3.reuse, R124 ;  /* 0x0000007c03087220 */ /* 0x040fe20000410000 */
[----:B------:R-:W2:Y:S01]  /*6ee0*/  MUFU.EX2 R134, R134 ;  /* 0x0000008600867308 */ /* 0x000ea20000000800 */
[C---:B------:R-:W-:Y:S02]  /*6ef0*/  FMUL.FTZ R9, R3.reuse, R125 ;  /* 0x0000007d03097220 */ /* 0x040fe40000410000 */
[C---:B------:R-:W-:Y:S02]  /*6f00*/  FMUL.FTZ R16, R3.reuse, R116 ;  /* 0x0000007403107220 */ /* 0x040fe40000410000 */
[C---:B----4-:R-:W-:Y:S02]  /*6f10*/  FMUL.FTZ R6, R2.reuse, R130 ;  /* 0x0000008202067220 */ /* 0x050fe40000410000 */
[C---:B------:R-:W-:Y:S02]  /*6f20*/  FMUL.FTZ R7, R2.reuse, R131 ;  /* 0x0000008302077220 */ /* 0x040fe40000410000 */
[C---:B------:R-:W-:Y:S01]  /*6f30*/  FMUL.FTZ R10, R2.reuse, R126 ;  /* 0x0000007e020a7220 */ /* 0x040fe20000410000 */
[----:B------:R-:W-:Y:S01]  /*6f40*/  MUFU.EX2 R169, R169 ;  /* 0x000000a900a97308 */ /* 0x000fe20000000800 */
[C---:B------:R-:W-:Y:S01]  /*6f50*/  FMUL.FTZ R11, R2.reuse, R127 ;  /* 0x0000007f020b7220 */ /* 0x040fe20000410000 */
[----:B------:R-:W-:Y:S01]  /*6f60*/  LDSM.16.MT88.4 R128, [R198+0x2900] ;  /* 0x00290000c680783b */ /* 0x000fe20000004200 */
[C---:B------:R-:W-:Y:S02]  /*6f70*/  FMUL.FTZ R17, R3.reuse, R117 ;  /* 0x0000007503117220 */ /* 0x040fe40000410000 */
[C---:B------:R-:W-:Y:S02]  /*6f80*/  FMUL.FTZ R18, R2.reuse, R118 ;  /* 0x0000007602127220 */ /* 0x040fe40000410000 */
[----:B------:R-:W-:Y:S02]  /*6f90*/  FMUL.FTZ R19, R2, R119 ;  /* 0x0000007702137220 */ /* 0x000fe40000410000 */
[C---:B------:R-:W-:Y:S01]  /*6fa0*/  FMUL.FTZ R24, R3.reuse, R108 ;  /* 0x0000006c03187220 */ /* 0x040fe20000410000 */
[----:B------:R-:W3:Y:S01]  /*6fb0*/  MUFU.EX2 R168, R168 ;  /* 0x000000a800a87308 */ /* 0x000ee20000000800 */
[----:B------:R-:W-:Y:S01]  /*6fc0*/  LDSM.16.MT88.4 R116, [R197+0x900] ;  /* 0x00090000c574783b */ /* 0x000fe20000004200 */
[C---:B------:R-:W-:Y:S01]  /*6fd0*/  FMUL.FTZ R25, R3.reuse, R109 ;  /* 0x0000006d03197220 */ /* 0x040fe20000410000 */
[----:B--2---:R-:W-:Y:S01]  /*6fe0*/  F2FP.PACK_AB R139, R134, R135 ;  /* 0x00000087868b723e */ /* 0x004fe200000000ff */
[C---:B------:R-:W-:Y:S02]  /*6ff0*/  FMUL.FTZ R26, R2.reuse, R110 ;  /* 0x0000006e021a7220 */ /* 0x040fe40000410000 */
[C---:B------:R-:W-:Y:S03]  /*7000*/  FMUL.FTZ R27, R2.reuse, R111 ;  /* 0x0000006f021b7220 */ /* 0x040fe60000410000 */
[----:B------:R-:W-:Y:S01]  /*7010*/  LDSM.16.MT88.4 R108, [R196+0x2100] ;  /* 0x00210000c46c783b */ /* 0x000fe20000004200 */
[----:B------:R-:W-:Y:S01]  /*7020*/  MUFU.EX2 R167, R167 ;  /* 0x000000a700a77308 */ /* 0x000fe20000000800 */
[C---:B------:R-:W-:Y:S02]  /*7030*/  FMUL.FTZ R32, R3.reuse, R100 ;  /* 0x0000006403207220 */ /* 0x040fe40000410000 */
[----:B------:R-:W-:Y:S02]  /*7040*/  FMUL.FTZ R33, R3, R101 ;  /* 0x0000006503217220 */ /* 0x000fe40000410000 */
[C---:B------:R-:W-:Y:S02]  /*7050*/  FMUL.FTZ R34, R2.reuse, R102 ;  /* 0x0000006602227220 */ /* 0x040fe40000410000 */
[----:B------:R-:W-:Y:S01]  /*7060*/  LDSM.16.MT88.4 R124, [R203+0x2900] ;  /* 0x00290000cb7c783b */ /* 0x000fe20000004200 */
[----:B------:R-:W-:Y:S02]  /*7070*/  FMUL.FTZ R35, R2, R103 ;  /* 0x0000006702237220 */ /* 0x000fe40000410000 */
[----:B------:R-:W2:Y:S01]  /*7080*/  MUFU.EX2 R166, R166 ;  /* 0x000000a600a67308 */ /* 0x000ea20000000800 */
[--C-:B------:R-:W-:Y:S02]  /*7090*/  FFMA.FTZ R231, R155, c[0x0][0x2d0], -R144.reuse ;  /* 0x0000b4009be77a23 */ /* 0x100fe40000010890 */
[--C-:B------:R-:W-:Y:S01]  /*70a0*/  FFMA.FTZ R232, R153, c[0x0][0x2d0], -R144.reuse ;  /* 0x0000b40099e87a23 */ /* 0x100fe20000010890 */
[----:B---3--:R-:W-:Y:S01]  /*70b0*/  F2FP.PACK_AB R136, R168, R169 ;  /* 0x000000a9a888723e */ /* 0x008fe200000000ff */
[----:B------:R-:W-:Y:S01]  /*70c0*/  LDSM.16.MT88.4 R100, [R197+0x2100] ;  /* 0x00210000c564783b */ /* 0x000fe20000004200 */
[--C-:B------:R-:W-:Y:S02]  /*70d0*/  FFMA.FTZ R233, R152, c[0x0][0x2d0], -R147.reuse ;  /* 0x0000b40098e97a23 */ /* 0x100fe40000010893 */
[--C-:B------:R-:W-:Y:S02]  /*70e0*/  FFMA.FTZ R234, R150, c[0x0][0x2d0], -R147.reuse ;  /* 0x0000b40096ea7a23 */ /* 0x100fe40000010893 */
[--C-:B------:R-:W-:Y:S01]  /*70f0*/  FFMA.FTZ R235, R151, c[0x0][0x2d0], -R144.reuse ;  /* 0x0000b40097eb7a23 */ /* 0x100fe20000010890 */
[----:B------:R-:W-:Y:S01]  /*7100*/  MUFU.EX2 R171, R171 ;  /* 0x000000ab00ab7308 */ /* 0x000fe20000000800 */
[--C-:B------:R-:W-:Y:S01]  /*7110*/  FFMA.FTZ R236, R149, c[0x0][0x2d0], -R144.reuse ;  /* 0x0000b40095ec7a23 */ /* 0x100fe20000010890 */
[----:B------:R-:W-:Y:S01]  /*7120*/  LDSM.16.MT88.4 R152, [R197+0x3900] ;  /* 0x00390000c598783b */ /* 0x000fe20000004200 */
[--C-:B------:R-:W-:Y:S02]  /*7130*/  FFMA.FTZ R237, R148, c[0x0][0x2d0], -R147.reuse ;  /* 0x0000b40094ed7a23 */ /* 0x100fe40000010893 */
[--C-:B------:R-:W-:Y:S02]  /*7140*/  FFMA.FTZ R239, R145, c[0x0][0x2d0], -R144.reuse ;  /* 0x0000b40091ef7a23 */ /* 0x100fe40000010890 */
[----:B------:R-:W-:Y:S02]  /*7150*/  FFMA.FTZ R144, R133, c[0x0][0x2d0], -R144 ;  /* 0x0000b40085907a23 */ /* 0x000fe40000010890 */
[C---:B------:R-:W-:Y:S01]  /*7160*/  FMUL.FTZ R36, R3.reuse, R36 ;  /* 0x0000002403247220 */ /* 0x040fe20000410000 */
[----:B------:R-:W-:Y:S01]  /*7170*/  LDSM.16.MT88.4 R148, [R198+0x3900] ;  /* 0x00390000c694783b */ /* 0x000fe20000004200 */
[----:B------:R-:W-:Y:S01]  /*7180*/  MUFU.EX2 R240, R144 ;  /* 0x0000009000f07308 */ /* 0x000fe20000000800 */
[C---:B------:R-:W-:Y:S01]  /*7190*/  FMUL.FTZ R37, R3.reuse, R37 ;  /* 0x0000002503257220 */ /* 0x040fe20000410000 */
[----:B--2---:R-:W-:Y:S01]  /*71a0*/  F2FP.PACK_AB R138, R166, R167 ;  /* 0x000000a7a68a723e */ /* 0x004fe200000000ff */
[C---:B------:R-:W-:Y:S02]  /*71b0*/  FMUL.FTZ R38, R2.reuse, R38 ;  /* 0x0000002602267220 */ /* 0x040fe40000410000 */
[C---:B------:R-:W-:Y:S02]  /*71c0*/  FMUL.FTZ R39, R2.reuse, R39 ;  /* 0x0000002702277220 */ /* 0x040fe40000410000 */
[C---:B------:R-:W-:Y:S02]  /*71d0*/  FMUL.FTZ R40, R3.reuse, R40 ;  /* 0x0000002803287220 */ /* 0x040fe40000410000 */
[C---:B-1----:R-:W-:Y:S01]  /*71e0*/  HMMA.16816.F32 R4, R136.reuse, R12, R4 ;  /* 0x0000000c8804723c */ /* 0x042fe20000001804 */
[----:B------:R-:W-:Y:S04]  /*71f0*/  MUFU.EX2 R172, R172 ;  /* 0x000000ac00ac7308 */ /* 0x000fe80000000800 */
[C---:B------:R-:W-:Y:S02]  /*7200*/  FMUL.FTZ R41, R3.reuse, R41 ;  /* 0x0000002903297220 */ /* 0x040fe40000410000 */
[C---:B------:R-:W-:Y:S01]  /*7210*/  FMUL.FTZ R12, R3.reuse, R120 ;  /* 0x00000078030c7220 */ /* 0x040fe20000410000 */
[C---:B------:R-:W-:Y:S03]  /*7220*/  HMMA.16816.F32 R8, R136.reuse, R14, R8 ;  /* 0x0000000e8808723c */ /* 0x040fe60000001808 */
[----:B------:R-:W1:Y:S01]  /*7230*/  MUFU.EX2 R173, R173 ;  /* 0x000000ad00ad7308 */ /* 0x000e620000000800 */
[C---:B------:R-:W-:Y:S02]  /*7240*/  FMUL.FTZ R13, R3.reuse, R121 ;  /* 0x00000079030d7220 */ /* 0x040fe40000410000 */
[C---:B------:R-:W-:Y:S02]  /*7250*/  FMUL.FTZ R42, R2.reuse, R42 ;  /* 0x0000002a022a7220 */ /* 0x040fe40000410000 */
[C---:B------:R-:W-:Y:S04]  /*7260*/  FMUL.FTZ R14, R2.reuse, R122 ;  /* 0x0000007a020e7220 */ /* 0x040fe80000410000 */
[C---:B------:R-:W-:Y:S01]  /*7270*/  FMUL.FTZ R15, R2.reuse, R123 ;  /* 0x0000007b020f7220 */ /* 0x040fe20000410000 */
[----:B------:R-:W-:Y:S01]  /*7280*/  MUFU.EX2 R174, R174 ;  /* 0x000000ae00ae7308 */ /* 0x000fe20000000800 */
[----:B------:R-:W2:Y:S01]  /*7290*/  LDSM.16.MT88.4 R120, [R196+0x100] ;  /* 0x00010000c478783b */ /* 0x000ea20000004200 */
[C---:B------:R-:W-:Y:S02]  /*72a0*/  FMUL.FTZ R43, R2.reuse, R43 ;  /* 0x0000002b022b7220 */ /* 0x040fe40000410000 */
[C---:B------:R-:W-:Y:S02]  /*72b0*/  FMUL.FTZ R44, R3.reuse, R44 ;  /* 0x0000002c032c7220 */ /* 0x040fe40000410000 */
[C---:B------:R-:W-:Y:S03]  /*72c0*/  HMMA.16816.F32 R12, R136.reuse, R20, R12 ;  /* 0x00000014880c723c */ /* 0x040fe6000000180c */
[C---:B------:R-:W-:Y:S01]  /*72d0*/  FMUL.FTZ R45, R3.reuse, R45 ;  /* 0x0000002d032d7220 */ /* 0x040fe20000410000 */
[----:B------:R-:W-:Y:S01]  /*72e0*/  MUFU.EX2 R175, R175 ;  /* 0x000000af00af7308 */ /* 0x000fe20000000800 */
[C---:B------:R-:W-:Y:S02]  /*72f0*/  FMUL.FTZ R46, R2.reuse, R46 ;  /* 0x0000002e022e7220 */ /* 0x040fe40000410000 */
[C---:B------:R-:W-:Y:S01]  /*7300*/  FMUL.FTZ R20, R3.reuse, R112 ;  /* 0x0000007003147220 */ /* 0x040fe20000410000 */
[C---:B------:R-:W-:Y:S04]  /*7310*/  HMMA.16816.F32 R16, R136.reuse, R22, R16 ;  /* 0x000000168810723c */ /* 0x040fe80000001810 */
[C---:B------:R-:W-:Y:S02]  /*7320*/  FMUL.FTZ R21, R3.reuse, R113 ;  /* 0x0000007103157220 */ /* 0x040fe40000410000 */
[C---:B------:R-:W-:Y:S01]  /*7330*/  FMUL.FTZ R47, R2.reuse, R47 ;  /* 0x0000002f022f7220 */ /* 0x040fe20000410000 */
[----:B------:R-:W-:Y:S01]  /*7340*/  MUFU.EX2 R176, R176 ;  /* 0x000000b000b07308 */ /* 0x000fe20000000800 */
[C---:B------:R-:W-:Y:S04]  /*7350*/  FMUL.FTZ R22, R2.reuse, R114 ;  /* 0x0000007202167220 */ /* 0x040fe80000410000 */
[C---:B------:R-:W-:Y:S02]  /*7360*/  FMUL.FTZ R23, R2.reuse, R115 ;  /* 0x0000007302177220 */ /* 0x040fe40000410000 */
[----:B------:R-:W3:Y:S01]  /*7370*/  LDSM.16.MT88.4 R112, [R203+0x2100] ;  /* 0x00210000cb70783b */ /* 0x000ee20000004200 */
[C---:B------:R-:W-:Y:S02]  /*7380*/  FMUL.FTZ R48, R3.reuse, R48 ;  /* 0x0000003003307220 */ /* 0x040fe40000410000 */
[C---:B------:R-:W-:Y:S01]  /*7390*/  FMUL.FTZ R49, R3.reuse, R49 ;  /* 0x0000003103317220 */ /* 0x040fe20000410000 */
[----:B------:R-:W-:Y:S01]  /*73a0*/  MUFU.EX2 R177, R177 ;  /* 0x000000b100b17308 */ /* 0x000fe20000000800 */
        /* <DEDUP_REMOVED lines=9> */
[----:B------:R-:W-:Y:S01]  /*7440*/  MUFU.EX2 R179, R179 ;  /* 0x000000b300b37308 */ /* 0x000fe20000000800 */
[C---:B------:R-:W-:Y:S02]  /*7450*/  FMUL.FTZ R31, R2.reuse, R107 ;  /* 0x0000006b021f7220 */ /* 0x040fe40000410000 */
[----:B------:R-:W4:Y:S01]  /*7460*/  LDSM.16.MT88.4 R104, [R198+0x2100] ;  /* 0x00210000c668783b */ /* 0x000f220000004200 */
[C---:B------:R-:W-:Y:S02]  /*7470*/  FMUL.FTZ R53, R3.reuse, R53 ;  /* 0x0000003503357220 */ /* 0x040fe40000410000 */
[C---:B------:R-:W-:Y:S02]  /*7480*/  FMUL.FTZ R54, R2.reuse, R54 ;  /* 0x0000003602367220 */ /* 0x040fe40000410000 */
[C---:B--2---:R-:W-:Y:S02]  /*7490*/  HMMA.16816.F32 R28, R136.reuse, R120, R28 ;  /* 0x00000078881c723c */ /* 0x044fe4000000181c */
[----:B------:R-:W-:Y:S01]  /*74a0*/  MUFU.EX2 R227, R227 ;  /* 0x000000e300e37308 */ /* 0x000fe20000000800 */
[C---:B------:R-:W-:Y:S02]  /*74b0*/  FMUL.FTZ R55, R2.reuse, R55 ;  /* 0x0000003702377220 */ /* 0x040fe40000410000 */
[C---:B------:R-:W-:Y:S02]  /*74c0*/  FMUL.FTZ R56, R3.reuse, R56 ;  /* 0x0000003803387220 */ /* 0x040fe40000410000 */
[C---:B------:R-:W-:Y:S01]  /*74d0*/  FMUL.FTZ R57, R3.reuse, R57 ;  /* 0x0000003903397220 */ /* 0x040fe20000410000 */
[C---:B------:R-:W-:Y:S01]  /*74e0*/  HMMA.16816.F32 R32, R136.reuse, R122, R32 ;  /* 0x0000007a8820723c */ /* 0x040fe20000001820 */
[----:B------:R-:W-:Y:S03]  /*74f0*/  LDSM.16.MT88.4 R120, [R196+0x900] ;  /* 0x00090000c478783b */ /* 0x000fe60000004200 */
[C---:B------:R-:W-:Y:S01]  /*7500*/  FMUL.FTZ R58, R2.reuse, R58 ;  /* 0x0000003a023a7220 */ /* 0x040fe20000410000 */
[----:B------:R-:W-:Y:S01]  /*7510*/  MUFU.EX2 R228, R228 ;  /* 0x000000e400e47308 */ /* 0x000fe20000000800 */
[C---:B------:R-:W-:Y:S02]  /*7520*/  FMUL.FTZ R59, R2.reuse, R59 ;  /* 0x0000003b023b7220 */ /* 0x040fe40000410000 */
[C---:B---3--:R-:W-:Y:S04]  /*7530*/  HMMA.16816.F32 R36, R136.reuse, R112, R36 ;  /* 0x000000708824723c */ /* 0x048fe80000001824 */
[C---:B------:R-:W-:Y:S02]  /*7540*/  FMUL.FTZ R60, R3.reuse, R60 ;  /* 0x0000003c033c7220 */ /* 0x040fe40000410000 */
[C---:B------:R-:W-:Y:S01]  /*7550*/  FMUL.FTZ R61, R3.reuse, R61 ;  /* 0x0000003d033d7220 */ /* 0x040fe20000410000 */
[----:B------:R-:W-:Y:S01]  /*7560*/  MUFU.EX2 R229, R229 ;  /* 0x000000e500e57308 */ /* 0x000fe20000000800 */
[C---:B------:R-:W-:Y:S01]  /*7570*/  HMMA.16816.F32 R40, R136.reuse, R114, R40 ;  /* 0x000000728828723c */ /* 0x040fe20000001828 */
[----:B------:R-:W-:Y:S03]  /*7580*/  LDSM.16.MT88.4 R112, [R203+0x900] ;  /* 0x00090000cb70783b */ /* 0x000fe60000004200 */
[C---:B------:R-:W-:Y:S02]  /*7590*/  FMUL.FTZ R62, R2.reuse, R62 ;  /* 0x0000003e023e7220 */ /* 0x040fe40000410000 */
[C---:B------:R-:W-:Y:S02]  /*75a0*/  FMUL.FTZ R63, R2.reuse, R63 ;  /* 0x0000003f023f7220 */ /* 0x040fe40000410000 */
[C---:B------:R-:W-:Y:S01]  /*75b0*/  FMUL.FTZ R64, R3.reuse, R64 ;  /* 0x0000004003407220 */ /* 0x040fe20000410000 */
[----:B------:R-:W-:Y:S01]  /*75c0*/  MUFU.EX2 R230, R230 ;  /* 0x000000e600e67308 */ /* 0x000fe20000000800 */
[C---:B----4-:R-:W-:Y:S03]  /*75d0*/  HMMA.16816.F32 R44, R136.reuse, R104, R44 ;  /* 0x00000068882c723c */ /* 0x050fe6000000182c */
[C---:B------:R-:W-:Y:S02]  /*75e0*/  FMUL.FTZ R65, R3.reuse, R65 ;  /* 0x0000004103417220 */ /* 0x040fe40000410000 */
[C---:B------:R-:W-:Y:S02]  /*75f0*/  FMUL.FTZ R66, R2.reuse, R66 ;  /* 0x0000004202427220 */ /* 0x040fe40000410000 */
[C---:B------:R-:W-:Y:S01]  /*7600*/  FMUL.FTZ R67, R2.reuse, R67 ;  /* 0x0000004302437220 */ /* 0x040fe20000410000 */
[C---:B------:R-:W-:Y:S01]  /*7610*/  HMMA.16816.F32 R48, R136.reuse, R106, R48 ;  /* 0x0000006a8830723c */ /* 0x040fe20000001830 */
[----:B------:R-:W2:Y:S01]  /*7620*/  LDSM.16.MT88.4 R104, [R203+0x4100] ;  /* 0x00410000cb68783b */ /* 0x000ea20000004200 */
[----:B------:R-:W-:Y:S02]  /*7630*/  MUFU.EX2 R231, R231 ;  /* 0x000000e700e77308 */ /* 0x000fe40000000800 */
[C---:B------:R-:W-:Y:S02]  /*7640*/  FMUL.FTZ R68, R3.reuse, R68 ;  /* 0x0000004403447220 */ /* 0x040fe40000410000 */
[C---:B------:R-:W-:Y:S02]  /*7650*/  FMUL.FTZ R69, R3.reuse, R69 ;  /* 0x0000004503457220 */ /* 0x040fe40000410000 */
[C---:B------:R-:W-:Y:S04]  /*7660*/  HMMA.16816.F32 R52, R136.reuse, R100, R52 ;  /* 0x000000648834723c */ /* 0x040fe80000001834 */
[C---:B------:R-:W-:Y:S01]  /*7670*/  FMUL.FTZ R70, R2.reuse, R70 ;  /* 0x0000004602467220 */ /* 0x040fe20000410000 */
[----:B------:R-:W-:Y:S01]  /*7680*/  MUFU.EX2 R232, R232 ;  /* 0x000000e800e87308 */ /* 0x000fe20000000800 */
[C---:B------:R-:W-:Y:S02]  /*7690*/  FMUL.FTZ R71, R2.reuse, R71 ;  /* 0x0000004702477220 */ /* 0x040fe40000410000 */
[C---:B------:R-:W-:Y:S01]  /*76a0*/  HMMA.16816.F32 R56, R136.reuse, R102, R56 ;  /* 0x000000668838723c */ /* 0x040fe20000001838 */
[----:B------:R-:W3:Y:S03]  /*76b0*/  LDSM.16.MT88.4 R100, [R198+0x4100] ;  /* 0x00410000c664783b */ /* 0x000ee60000004200 */
[C---:B------:R-:W-:Y:S02]  /*76c0*/  FMUL.FTZ R72, R3.reuse, R72 ;  /* 0x0000004803487220 */ /* 0x040fe40000410000 */
[C---:B------:R-:W-:Y:S01]  /*76d0*/  FMUL.FTZ R73, R3.reuse, R73 ;  /* 0x0000004903497220 */ /* 0x040fe20000410000 */
[----:B------:R-:W-:Y:S01]  /*76e0*/  MUFU.EX2 R233, R233 ;  /* 0x000000e900e97308 */ /* 0x000fe20000000800 */
[C---:B------:R-:W-:Y:S04]  /*76f0*/  HMMA.16816.F32 R60, R136.reuse, R108, R60 ;  /* 0x0000006c883c723c */ /* 0x040fe8000000183c */
[C---:B------:R-:W-:Y:S02]  /*7700*/  FMUL.FTZ R74, R2.reuse, R74 ;  /* 0x0000004a024a7220 */ /* 0x040fe40000410000 */
[C---:B------:R-:W-:Y:S02]  /*7710*/  FMUL.FTZ R75, R2.reuse, R75 ;  /* 0x0000004b024b7220 */ /* 0x040fe40000410000 */
[C---:B------:R-:W-:Y:S01]  /*7720*/  HMMA.16816.F32 R64, R136.reuse, R110, R64 ;  /* 0x0000006e8840723c */ /* 0x040fe20000001840 */
[----:B------:R-:W4:Y:S01]  /*7730*/  LDSM.16.MT88.4 R108, [R197+0x4100] ;  /* 0x00410000c56c783b */ /* 0x000f220000004200 */
[----:B------:R-:W-:Y:S02]  /*7740*/  MUFU.EX2 R234, R234 ;  /* 0x000000ea00ea7308 */ /* 0x000fe40000000800 */
[C---:B------:R-:W-:Y:S02]  /*7750*/  FMUL.FTZ R84, R3.reuse, R84 ;  /* 0x0000005403547220 */ /* 0x040fe40000410000 */
[C---:B------:R-:W-:Y:S02]  /*7760*/  FMUL.FTZ R85, R3.reuse, R85 ;  /* 0x0000005503557220 */ /* 0x040fe40000410000 */
[C---:B------:R-:W-:Y:S01]  /*7770*/  FMUL.FTZ R86, R2.reuse, R86 ;  /* 0x0000005602567220 */ /* 0x040fe20000410000 */
[C---:B--2---:R-:W-:Y:S03]  /*7780*/  HMMA.16816.F32 R68, R136.reuse, R104, R68 ;  /* 0x000000688844723c */ /* 0x044fe60000001844 */
[----:B------:R-:W-:Y:S01]  /*7790*/  FMUL.FTZ R87, R2, R87 ;  /* 0x0000005702577220 */ /* 0x000fe20000410000 */
[----:B------:R-:W-:Y:S01]  /*77a0*/  MUFU.EX2 R235, R235 ;  /* 0x000000eb00eb7308 */ /* 0x000fe20000000800 */
[--C-:B------:R-:W-:Y:S02]  /*77b0*/  FFMA.FTZ R170, R170, c[0x0][0x2d0], -R147.reuse ;  /* 0x0000b400aaaa7a23 */ /* 0x100fe40000010893 */
[----:B------:R-:W-:Y:S01]  /*77c0*/  FFMA.FTZ R147, R146, c[0x0][0x2d0], -R147 ;  /* 0x0000b40092937a23 */ /* 0x000fe20000010893 */
[C---:B------:R-:W-:Y:S01]  /*77d0*/  HMMA.16816.F32 R72, R136.reuse, R106, R72 ;  /* 0x0000006a8848723c */ /* 0x040fe20000001848 */
[----:B------:R-:W2:Y:S03]  /*77e0*/  LDSM.16.MT88.4 R104, [R196+0x4100] ;  /* 0x00410000c468783b */ /* 0x000ea60000004200 */
[C---:B------:R-:W-:Y:S02]  /*77f0*/  FMUL.FTZ R76, R3.reuse, R76 ;  /* 0x0000004c034c7220 */ /* 0x040fe40000410000 */
[C---:B------:R-:W-:Y:S01]  /*7800*/  FMUL.FTZ R77, R3.reuse, R77 ;  /* 0x0000004d034d7220 */ /* 0x040fe20000410000 */
[----:B------:R-:W5:Y:S01]  /*7810*/  MUFU.EX2 R170, R170 ;  /* 0x000000aa00aa7308 */ /* 0x000f620000000800 */
[C---:B------:R-:W-:Y:S04]  /*7820*/  FMUL.FTZ R78, R2.reuse, R78 ;  /* 0x0000004e024e7220 */ /* 0x040fe80000410000 */
[C---:B------:R-:W-:Y:S02]  /*7830*/  FMUL.FTZ R79, R2.reuse, R79 ;  /* 0x0000004f024f7220 */ /* 0x040fe40000410000 */
[C---:B------:R-:W-:Y:S02]  /*7840*/  FMUL.FTZ R88, R3.reuse, R88 ;  /* 0x0000005803587220 */ /* 0x040fe40000410000 */
[C---:B------:R-:W-:Y:S01]  /*7850*/  FMUL.FTZ R89, R3.reuse, R89 ;  /* 0x0000005903597220 */ /* 0x040fe20000410000 */
[----:B------:R2:W-:Y:S01]  /*7860*/  MUFU.EX2 R238, R147 ;  /* 0x0000009300ee7308 */ /* 0x0005e20000000800 */
[C---:B------:R-:W-:Y:S01]  /*7870*/  FMUL.FTZ R90, R2.reuse, R90 ;  /* 0x0000005a025a7220 */ /* 0x040fe20000410000 */
[C---:B---3--:R-:W-:Y:S03]  /*7880*/  HMMA.16816.F32 R76, R136.reuse, R100, R76 ;  /* 0x00000064884c723c */ /* 0x048fe6000000184c */
[C---:B------:R-:W-:Y:S02]  /*7890*/  FMUL.FTZ R80, R3.reuse, R80 ;  /* 0x0000005003507220 */ /* 0x040fe40000410000 */
[----:B------:R-:W-:Y:S02]  /*78a0*/  FMUL.FTZ R81, R3, R81 ;  /* 0x0000005103517220 */ /* 0x000fe40000410000 */
[C---:B------:R-:W-:Y:S01]  /*78b0*/  FMUL.FTZ R82, R2.reuse, R82 ;  /* 0x0000005202527220 */ /* 0x040fe20000410000 */
[----:B-1----:R-:W-:Y:S01]  /*78c0*/  F2FP.PACK_AB R101, R173, R172 ;  /* 0x000000acad65723e */ /* 0x002fe200000000ff */
[C---:B------:R-:W-:Y:S01]  /*78d0*/  FMUL.FTZ R83, R2.reuse, R83 ;  /* 0x0000005302537220 */ /* 0x040fe20000410000 */
[----:B------:R-:W1:Y:S02]  /*78e0*/  MUFU.EX2 R236, R236 ;  /* 0x000000ec00ec7308 */ /* 0x000e640000000800 */
[C---:B------:R-:W-:Y:S01]  /*78f0*/  FMUL.FTZ R91, R2.reuse, R91 ;  /* 0x0000005b025b7220 */ /* 0x040fe20000410000 */
[----:B-----5:R-:W-:Y:S01]  /*7900*/  F2FP.PACK_AB R100, R171, R170 ;  /* 0x000000aaab64723e */ /* 0x020fe200000000ff */
[C---:B------:R-:W-:Y:S02]  /*7910*/  FMUL.FTZ R92, R3.reuse, R92 ;  /* 0x0000005c035c7220 */ /* 0x040fe40000410000 */
[C---:B------:R-:W-:Y:S03]  /*7920*/  HMMA.16816.F32 R80, R136.reuse, R102, R80 ;  /* 0x000000668850723c */ /* 0x040fe60000001850 */
[C---:B------:R-:W-:Y:S01]  /*7930*/  FMUL.FTZ R93, R3.reuse, R93 ;  /* 0x0000005d035d7220 */ /* 0x040fe20000410000 */
[----:B------:R-:W3:Y:S01]  /*7940*/  MUFU.EX2 R237, R237 ;  /* 0x000000ed00ed7308 */ /* 0x000ee20000000800 */
[C---:B------:R-:W-:Y:S01]  /*7950*/  FMUL.FTZ R94, R2.reuse, R94 ;  /* 0x0000005e025e7220 */ /* 0x040fe20000410000 */
[----:B--2---:R-:W-:Y:S01]  /*7960*/  LDSM.16.MT88.4 R144, [R203+0x3900] ;  /* 0x00390000cb90783b */ /* 0x004fe20000004200 */
[C---:B------:R-:W-:Y:S01]  /*7970*/  FMUL.FTZ R95, R2.reuse, R95 ;  /* 0x0000005f025f7220 */ /* 0x040fe20000410000 */
[C---:B----4-:R-:W-:Y:S04]  /*7980*/  HMMA.16816.F32 R84, R136.reuse, R108, R84 ;  /* 0x0000006c8854723c */ /* 0x050fe80000001854 */
[----:B------:R-:W-:Y:S01]  /*7990*/  FMUL.FTZ R96, R3, R96 ;  /* 0x0000006003607220 */ /* 0x000fe20000410000 */
[----:B------:R-:W-:Y:S01]  /*79a0*/  F2FP.PACK_AB R102, R175, R174 ;  /* 0x000000aeaf66723e */ /* 0x000fe200000000ff */
[----:B------:R-:W-:Y:S01]  /*79b0*/  FMUL.FTZ R97, R3, R97 ;  /* 0x0000006103617220 */ /* 0x000fe20000410000 */
[----:B------:R-:W-:Y:S01]  /*79c0*/  F2FP.PACK_AB R103, R177, R176 ;  /* 0x000000b0b167723e */ /* 0x000fe200000000ff */
[C---:B------:R-:W-:Y:S01]  /*79d0*/  HMMA.16816.F32 R88, R136.reuse, R110, R88 ;  /* 0x0000006e8858723c */ /* 0x040fe20000001858 */
[----:B------:R-:W2:Y:S01]  /*79e0*/  LDSM.16.MT88.4 R108, [R198+0x900] ;  /* 0x00090000c66c783b */ /* 0x000ea20000004200 */
[----:B------:R-:W4:Y:S02]  /*79f0*/  MUFU.EX2 R239, R239 ;  /* 0x000000ef00ef7308 */ /* 0x000f240000000800 */
[C---:B------:R-:W-:Y:S02]  /*7a00*/  FMUL.FTZ R98, R2.reuse, R98 ;  /* 0x0000006202627220 */ /* 0x040fe40000410000 */
[C---:B------:R-:W-:Y:S02]  /*7a10*/  FMUL.FTZ R99, R2.reuse, R99 ;  /* 0x0000006302637220 */ /* 0x040fe40000410000 */
[C---:B------:R-:W-:Y:S04]  /*7a20*/  HMMA.16816.F32 R92, R136.reuse, R104, R92 ;  /* 0x00000068885c723c */ /* 0x040fe8000000185c */
[----:B------:R-:W-:Y:S02]  /*7a30*/  FFMA.FTZ R165, R2, R213, R165 ;  /* 0x000000d502a57223 */ /* 0x000fe400000100a5 */
[----:B------:R-:W-:Y:S02]  /*7a40*/  FFMA.FTZ R169, R3, R212, R169 ;  /* 0x000000d403a97223 */ /* 0x000fe400000100a9 */
[----:B------:R-:W-:Y:S01]  /*7a50*/  HMMA.16816.F32 R96, R136, R106, R96 ;  /* 0x0000006a8860723c */ /* 0x000fe20000001860 */
[----:B------:R-:W5:Y:S03]  /*7a60*/  LDSM.16.MT88.4 R104, [R196+0x2900] ;  /* 0x00290000c468783b */ /* 0x000f660000004200 */
[----:B------:R-:W-:Y:S02]  /*7a70*/  FADD.FTZ R164, R164, R165 ;  /* 0x000000a5a4a47221 */ /* 0x000fe40000010000 */
[----:B------:R-:W-:Y:S01]  /*7a80*/  FADD.FTZ R168, R168, R169 ;  /* 0x000000a9a8a87221 */ /* 0x000fe20000010000 */
[----:B------:R-:W-:Y:S01]  /*7a90*/  F2FP.PACK_AB R136, R234, R233 ;  /* 0x000000e9ea88723e */ /* 0x000fe200000000ff */
[C---:B------:R-:W-:Y:S05]  /*7aa0*/  HMMA.16816.F32 R4, R100.reuse, R112, R4 ;  /* 0x000000706404723c */ /* 0x040fea0000001804 */
[----:B-1----:R-:W-:Y:S01]  /*7ab0*/  F2FP.PACK_AB R137, R236, R235 ;  /* 0x000000ebec89723e */ /* 0x002fe200000000ff */
[----:B------:R-:W-:Y:S01]  /*7ac0*/  FADD.FTZ R3, R135, R164 ;  /* 0x000000a487037221 */ /* 0x000fe20000010000 */
[----:B---3--:R-:W-:Y:S01]  /*7ad0*/  F2FP.PACK_AB R138, R238, R237 ;  /* 0x000000edee8a723e */ /* 0x008fe200000000ff */
[C---:B------:R-:W-:Y:S01]  /*7ae0*/  HMMA.16816.F32 R8, R100.reuse, R114, R8 ;  /* 0x000000726408723c */ /* 0x040fe20000001808 */
[----:B------:R-:W-:Y:S03]  /*7af0*/  LDSM.16.MT88.4 R112, [R198+0x4900] ;  /* 0x00490000c670783b */ /* 0x000fe60000004200 */
[----:B----4-:R-:W-:Y:S01]  /*7b00*/  F2FP.PACK_AB R139, R240, R239 ;  /* 0x000000eff08b723e */ /* 0x010fe200000000ff */
[----:B------:R-:W-:Y:S03]  /*7b10*/  FADD.FTZ R3, R134, R3 ;  /* 0x0000000386037221 */ /* 0x000fe60000010000 */
[C---:B--2---:R-:W-:Y:S04]  /*7b20*/  HMMA.16816.F32 R12, R100.reuse, R108, R12 ;  /* 0x0000006c640c723c */ /* 0x044fe8000000180c */
[----:B------:R-:W-:Y:S01]  /*7b30*/  FADD.FTZ R172, R172, R3 ;  /* 0x00000003acac7221 */ /* 0x000fe20000010000 */
[----:B------:R-:W-:Y:S03]  /*7b40*/  MOV R3, R0 ;  /* 0x0000000000037202 */ /* 0x000fe60000000f00 */
[----:B------:R-:W-:Y:S01]  /*7b50*/  FADD.FTZ R173, R173, R172 ;  /* 0x000000acadad7221 */ /* 0x000fe20000010000 */
[C---:B------:R-:W-:Y:S01]  /*7b60*/  HMMA.16816.F32 R16, R100.reuse, R110, R16 ;  /* 0x0000006e6410723c */ /* 0x040fe20000001810 */
[----:B------:R-:W1:Y:S02]  /*7b70*/  LDSM.16.MT88.4 R108, [R203+0x4900] ;  /* 0x00490000cb6c783b */ /* 0x000e640000004200 */
[----:B------:R-:W-:Y:S05]  /*7b80*/  FADD.FTZ R2, R176, R173 ;  /* 0x000000adb0027221 */ /* 0x000fea0000010000 */
        /* <DEDUP_REMOVED lines=11> */
[C---:B------:R-:W-:Y:S08]  /*7c40*/  HMMA.16816.F32 R48, R100.reuse, R130, R48 ;  /* 0x000000826430723c */ /* 0x040ff00000001830 */
[C---:B------:R-:W-:Y:S08]  /*7c50*/  HMMA.16816.F32 R52, R100.reuse, R140, R52 ;  /* 0x0000008c6434723c */ /* 0x040ff00000001834 */
[C---:B------:R-:W-:Y:S01]  /*7c60*/  HMMA.16816.F32 R56, R100.reuse, R142, R56 ;  /* 0x0000008e6438723c */ /* 0x040fe20000001838 */
[----:B------:R-:W-:Y:S07]  /*7c70*/  LDSM.16.MT88.4 R140, [R196+0x1900] ;  /* 0x00190000c48c783b */ /* 0x000fee0000004200 */
[C---:B-----5:R-:W-:Y:S08]  /*7c80*/  HMMA.16816.F32 R60, R100.reuse, R104, R60 ;  /* 0x00000068643c723c */ /* 0x060ff0000000183c */
[C---:B------:R-:W-:Y:S01]  /*7c90*/  HMMA.16816.F32 R64, R100.reuse, R106, R64 ;  /* 0x0000006a6440723c */ /* 0x040fe20000001840 */
[----:B------:R-:W2:Y:S07]  /*7ca0*/  LDSM.16.MT88.4 R104, [R197+0x4900] ;  /* 0x00490000c568783b */ /* 0x000eae0000004200 */
[C---:B-1----:R-:W-:Y:S08]  /*7cb0*/  HMMA.16816.F32 R68, R100.reuse, R108, R68 ;  /* 0x0000006c6444723c */ /* 0x042ff00000001844 */
[C---:B------:R-:W-:Y:S01]  /*7cc0*/  HMMA.16816.F32 R72, R100.reuse, R110, R72 ;  /* 0x0000006e6448723c */ /* 0x040fe20000001848 */
[----:B------:R-:W1:Y:S07]  /*7cd0*/  LDSM.16.MT88.4 R108, [R203+0x1100] ;  /* 0x00110000cb6c783b */ /* 0x000e6e0000004200 */
[C---:B------:R-:W-:Y:S08]  /*7ce0*/  HMMA.16816.F32 R76, R100.reuse, R112, R76 ;  /* 0x00000070644c723c */ /* 0x040ff0000000184c */
[C---:B------:R-:W-:Y:S01]  /*7cf0*/  HMMA.16816.F32 R80, R100.reuse, R114, R80 ;  /* 0x000000726450723c */ /* 0x040fe20000001850 */
[----:B------:R-:W3:Y:S07]  /*7d00*/  LDSM.16.MT88.4 R112, [R197+0x1100] ;  /* 0x00110000c570783b */ /* 0x000eee0000004200 */
[C---:B--2---:R-:W-:Y:S08]  /*7d10*/  HMMA.16816.F32 R84, R100.reuse, R104, R84 ;  /* 0x000000686454723c */ /* 0x044ff00000001854 */
[C---:B------:R-:W-:Y:S01]  /*7d20*/  HMMA.16816.F32 R88, R100.reuse, R106, R88 ;  /* 0x0000006a6458723c */ /* 0x040fe20000001858 */
[----:B------:R-:W2:Y:S07]  /*7d30*/  LDSM.16.MT88.4 R104, [R203+0x3100] ;  /* 0x00310000cb68783b */ /* 0x000eae0000004200 */
[C---:B------:R-:W-:Y:S08]  /*7d40*/  HMMA.16816.F32 R92, R100.reuse, R116, R92 ;  /* 0x00000074645c723c */ /* 0x040ff0000000185c */
[----:B------:R-:W-:Y:S01]  /*7d50*/  HMMA.16816.F32 R96, R100, R118, R96 ;  /* 0x000000766460723c */ /* 0x000fe20000001860 */
[----:B------:R-:W4:Y:S06]  /*7d60*/  LDSM.16.MT88.4 R116, [R198+0x3100] ;  /* 0x00310000c674783b */ /* 0x000f2c0000004200 */
[----:B------:R-:W-:Y:S02]  /*7d70*/  F2FP.PACK_AB R100, R179, R178 ;  /* 0x000000b2b364723e */ /* 0x000fe400000000ff */
[----:B------:R-:W-:Y:S03]  /*7d80*/  F2FP.PACK_AB R101, R228, R227 ;  /* 0x000000e3e465723e */ /* 0x000fe600000000ff */
[----:B------:R-:W-:Y:S01]  /*7d90*/  F2FP.PACK_AB R102, R230, R229 ;  /* 0x000000e5e666723e */ /* 0x000fe200000000ff */
[----:B------:R-:W-:Y:S01]  /*7da0*/  FADD.FTZ R227, R227, R2 ;  /* 0x00000002e3e37221 */ /* 0x000fe20000010000 */
[----:B------:R-:W-:Y:S03]  /*7db0*/  F2FP.PACK_AB R103, R232, R231 ;  /* 0x000000e7e867723e */ /* 0x000fe600000000ff */
[----:B------:R-:W-:Y:S04]  /*7dc0*/  FADD.FTZ R228, R228, R227 ;  /* 0x000000e3e4e47221 */ /* 0x000fe80000010000 */
[C---:B-1----:R-:W-:Y:S03]  /*7dd0*/  HMMA.16816.F32 R4, R100.reuse, R108, R4 ;  /* 0x0000006c6404723c */ /* 0x042fe60000001804 */
[----:B------:R-:W-:Y:S04]  /*7de0*/  FADD.FTZ R231, R231, R228 ;  /* 0x000000e4e7e77221 */ /* 0x000fe80000010000 */
[----:B------:R-:W-:Y:S01]  /*7df0*/  FADD.FTZ R232, R232, R231 ;  /* 0x000000e7e8e87221 */ /* 0x000fe20000010000 */
[C---:B------:R-:W-:Y:S01]  /*7e00*/  HMMA.16816.F32 R8, R100.reuse, R110, R8 ;  /* 0x0000006e6408723c */ /* 0x040fe20000001808 */
[----:B------:R-:W1:Y:S03]  /*7e10*/  LDSM.16.MT88.4 R108, [R197+0x3100] ;  /* 0x00310000c56c783b */ /* 0x000e660000004200 */
[----:B------:R-:W-:Y:S04]  /*7e20*/  FADD.FTZ R235, R235, R232 ;  /* 0x000000e8ebeb7221 */ /* 0x000fe80000010000 */
[C---:B------:R-:W-:Y:S04]  /*7e30*/  HMMA.16816.F32 R12, R100.reuse, R120, R12 ;  /* 0x00000078640c723c */ /* 0x040fe8000000180c */
[----:B------:R-:W-:Y:S04]  /*7e40*/  FADD.FTZ R236, R236, R235 ;  /* 0x000000ebecec7221 */ /* 0x000fe80000010000 */
[C---:B------:R-:W-:Y:S04]  /*7e50*/  HMMA.16816.F32 R16, R100.reuse, R122, R16 ;  /* 0x0000007a6410723c */ /* 0x040fe80000001810 */
[----:B------:R-:W-:Y:S04]  /*7e60*/  FADD.FTZ R213, R239, R236 ;  /* 0x000000ecefd57221 */ /* 0x000fe80000010000 */
[C---:B---3--:R-:W-:Y:S04]  /*7e70*/  HMMA.16816.F32 R20, R100.reuse, R112, R20 ;  /* 0x000000706414723c */ /* 0x048fe80000001814 */
[----:B------:R-:W-:Y:S04]  /*7e80*/  FADD.FTZ R213, R240, R213 ;  /* 0x000000d5f0d57221 */ /* 0x000fe80000010000 */
[C---:B------:R-:W-:Y:S01]  /*7e90*/  HMMA.16816.F32 R24, R100.reuse, R114, R24 ;  /* 0x000000726418723c */ /* 0x040fe20000001818 */
[----:B------:R-:W3:Y:S07]  /*7ea0*/  LDSM.16.MT88.4 R112, [R196+0x3100] ;  /* 0x00310000c470783b */ /* 0x000eee0000004200 */
[C---:B------:R-:W-:Y:S08]  /*7eb0*/  HMMA.16816.F32 R28, R100.reuse, R124, R28 ;  /* 0x0000007c641c723c */ /* 0x040ff0000000181c */
[C---:B------:R-:W-:Y:S01]  /*7ec0*/  HMMA.16816.F32 R32, R100.reuse, R126, R32 ;  /* 0x0000007e6420723c */ /* 0x040fe20000001820 */
[----:B------:R-:W-:Y:S07]  /*7ed0*/  LDSM.16.MT88.4 R124, [R203+0x1900] ;  /* 0x00190000cb7c783b */ /* 0x000fee0000004200 */
[C---:B--2---:R-:W-:Y:S08]  /*7ee0*/  HMMA.16816.F32 R36, R100.reuse, R104, R36 ;  /* 0x000000686424723c */ /* 0x044ff00000001824 */
[C---:B------:R-:W-:Y:S01]  /*7ef0*/  HMMA.16816.F32 R40, R100.reuse, R106, R40 ;  /* 0x0000006a6428723c */ /* 0x040fe20000001828 */
[----:B------:R-:W2:Y:S07]  /*7f00*/  LDSM.16.MT88.4 R104, [R203+0x5100] ;  /* 0x00510000cb68783b */ /* 0x000eae0000004200 */
[C---:B----4-:R-:W-:Y:S08]  /*7f10*/  HMMA.16816.F32 R44, R100.reuse, R116, R44 ;  /* 0x00000074642c723c */ /* 0x050ff0000000182c */
        /* <DEDUP_REMOVED lines=10> */
[----:B------:R-:W-:Y:S07]  /*7fc0*/  LDSM.16.MT88.4 R104, [R197+0x1900] ;  /* 0x00190000c568783b */ /* 0x000fee0000004200 */
[C---:B----4-:R-:W-:Y:S08]  /*7fd0*/  HMMA.16816.F32 R76, R100.reuse, R116, R76 ;  /* 0x00000074644c723c */ /* 0x050ff0000000184c */
[C---:B------:R-:W-:Y:S01]  /*7fe0*/  HMMA.16816.F32 R80, R100.reuse, R118, R80 ;  /* 0x000000766450723c */ /* 0x040fe20000001850 */
[----:B------:R-:W2:Y:S07]  /*7ff0*/  LDSM.16.MT88.4 R116, [R198+0x1900] ;  /* 0x00190000c674783b */ /* 0x000eae0000004200 */
        /* <DEDUP_REMOVED lines=25> */
[C---:B-1----:R-:W-:Y:S07]  /*8190*/  HMMA.16816.F32 R76, R136.reuse, R4, R76 ;  /* 0x00000004884c723c */ /* 0x042fee000000184c */
        /* <DEDUP_REMOVED lines=8> */
[C---:B--2---:R-:W-:Y:S03]  /*8220*/  HMMA.16816.F32 R92, R136.reuse, R12, R92 ;  /* 0x0000000c885c723c */ /* 0x044fe6000000185c */
[----:B------:R-:W-:Y:S04]  /*8230*/  FADD.FTZ R175, R175, R174 ;  /* 0x000000aeafaf7221 */ /* 0x000fe80000010000 */
[----:B------:R-:W-:Y:S01]  /*8240*/  FADD.FTZ R2, R178, R175 ;  /* 0x000000afb2027221 */ /* 0x000fe20000010000 */
[----:B------:R-:W-:Y:S04]  /*8250*/  HMMA.16816.F32 R96, R136, R14, R96 ;  /* 0x0000000e8860723c */ /* 0x000fe80000001860 */
[----:B------:R-:W-:Y:S04]  /*8260*/  FADD.FTZ R2, R179, R2 ;  /* 0x00000002b3027221 */ /* 0x000fe80000010000 */
[----:B------:R-:W-:Y:S01]  /*8270*/  FADD.FTZ R229, R229, R2 ;  /* 0x00000002e5e57221 */ /* 0x000fe20000010000 */
[----:B------:R-:W-:Y:S03]  /*8280*/  MOV R2, R132 ;  /* 0x0000008400027202 */ /* 0x000fe60000000f00 */
[----:B------:R-:W-:Y:S04]  /*8290*/  FADD.FTZ R230, R230, R229 ;  /* 0x000000e5e6e67221 */ /* 0x000fe80000010000 */
[----:B------:R-:W-:Y:S04]  /*82a0*/  FADD.FTZ R233, R233, R230 ;  /* 0x000000e6e9e97221 */ /* 0x000fe80000010000 */
[----:B------:R-:W-:Y:S04]  /*82b0*/  FADD.FTZ R234, R234, R233 ;  /* 0x000000e9eaea7221 */ /* 0x000fe80000010000 */
[----:B------:R-:W-:Y:S04]  /*82c0*/  FADD.FTZ R237, R237, R234 ;  /* 0x000000eaeded7221 */ /* 0x000fe80000010000 */
[----:B------:R-:W-:Y:S01]  /*82d0*/  FADD.FTZ R212, R238, R237 ;  /* 0x000000edeed47221 */ /* 0x000fe20000010000 */
[----:B------:R-:W-:-:S05]  /*82e0*/  @P0 BRA `(.L_x_596) ;  /* 0xffffcd3000000947 */ /* 0x000fca000383ffff */
.L_x_593:
[----:B------:R-:W-:-:S13]  /*82f0*/  ISETP.LE.AND P0, PT, RZ, UR6, PT ;  /* 0x00000006ff007c0c */ /* 0x000fda000bf03270 */
[----:B------:R-:W-:Y:S05]  /*8300*/  @!P0 BRA `(.L_x_597) ;  /* 0x00002dc000008947 */ /* 0x000fea0003800000 */
[----:B------:R-:W-:Y:S01]  /*8310*/  SHF.R.S32.HI R215, RZ, 0x1f, R182 ;  /* 0x0000001fffd77819 */ /* 0x000fe200000114b6 */
[----:B------:R-:W-:Y:S01]  /*8320*/  IMAD.MOV.U32 R135, RZ, RZ, R132 ;  /* 0x000000ffff877224 */ /* 0x000fe200078e0084 */
[C---:B------:R-:W-:Y:S01]  /*8330*/  SHF.L.U32 R216, R182.reuse, 0x1, RZ ;  /* 0x00000001b6d87819 */ /* 0x040fe200000006ff */
[----:B------:R-:W-:Y:S01]  /*8340*/  IMAD.MOV.U32 R3, RZ, RZ, R0 ;  /* 0x000000ffff037224 */ /* 0x000fe200078e0000 */
[----:B------:R-:W-:Y:S01]  /*8350*/  SHF.L.U64.HI R215, R182, 0x1, R215 ;  /* 0x00000001b6d77819 */ /* 0x000fe200000102d7 */
[C---:B------:R-:W-:Y:S01]  /*8360*/  IMAD.SHL.U32 R217, R181.reuse, 0x2, RZ ;  /* 0x00000002b5d97824 */ /* 0x040fe200078e00ff */
[----:B------:R-:W-:Y:S02]  /*8370*/  SHF.L.U64.HI R214, R181, 0x1, R214 ;  /* 0x00000001b5d67819 */ /* 0x000fe400000102d6 */
[C---:B------:R-:W-:Y:S02]  /*8380*/  SHF.L.U64.HI R218, R180.reuse, 0x1, R183 ;  /* 0x00000001b4da7819 */ /* 0x040fe400000102b7 */
[----:B------:R-:W-:Y:S01]  /*8390*/  SHF.L.U32 R219, R180, 0x1, RZ ;  /* 0x00000001b4db7819 */ /* 0x000fe200000006ff */
[----:B------:R-:W-:Y:S05]  /*83a0*/  BRA `(.L_x_598) ;  /* 0x0000032000007947 */ /* 0x000fea0003800000 */
.L_x_600:
[----:B------:R-:W-:Y:S01]  /*83b0*/  ULEA UR4, UR6, UR11, 0x6 ;  /* 0x0000000b06047291 */ /* 0x000fe2000f8e303f */
[----:B------:R-:W-:Y:S05]  /*83c0*/  IMAD.MOV.U32 R208, RZ, RZ, RZ ;  /* 0x000000ffffd07224 */ /* 0x000fea00078e00ff */
        /* <DEDUP_REMOVED lines=29> */
[CC--:B-1----:R-:W-:Y:S02]  /*85a0*/  IADD3 R10, P1, R2.reuse, R216.reuse, RZ ;  /* 0x000000d8020a7210 */ /* 0x0c2fe40007f3e0ff */
[C---:B------:R-:W-:Y:S02]  /*85b0*/  IADD3 R8, P0, R2.reuse, R217, RZ ;  /* 0x000000d902087210 */ /* 0x040fe40007f1e0ff */
[C---:B--2---:R-:W-:Y:S02]  /*85c0*/  IADD3.X R11, R7.reuse, R215, RZ, P1, !PT ;  /* 0x000000d7070b7210 */ /* 0x044fe40000ffe4ff */
[----:B------:R-:W-:Y:S01]  /*85d0*/  IADD3 R12, P1, R2, R219, RZ ;  /* 0x000000db020c7210 */ /* 0x000fe20007f3e0ff */
[C---:B------:R-:W-:Y:S01]  /*85e0*/  IMAD.X R9, R7.reuse, 0x1, R214, P0 ;  /* 0x0000000107097824 */ /* 0x040fe200000e06d6 */
[C---:B---3--:R-:W-:Y:S01]  /*85f0*/  IADD3 R6, P0, R0.reuse, R216, RZ ;  /* 0x000000d800067210 */ /* 0x048fe20007f1e0ff */
[----:B------:R1:W-:Y:S02]  /*8600*/  LDGSTS.E.BYPASS.LTC128B.128 [R207+0x6100], [R10.64], !P5 ;  /* 0x061000000acf7fae */ /* 0x0003e4000e901d4e */
[--C-:B------:R-:W-:Y:S01]  /*8610*/  IMAD.X R13, R7, 0x1, R218.reuse, P1 ;  /* 0x00000001070d7824 */ /* 0x100fe200008e06da */
        /* <DEDUP_REMOVED lines=11> */
.L_x_598:
[----:B------:R-:W-:Y:S01]  /*86d0*/  SHF.R.S32.HI R9, RZ, 0x1f, R209 ;  /* 0x0000001fff097819 */ /* 0x000fe200000114d1 */
[----:B------:R-:W-:Y:S01]  /*86e0*/  IMAD.WIDE.U32 R6, R209, c[0x0][0x208], RZ ;  /* 0x00008200d1067a25 */ /* 0x000fe200078e00ff */
[----:B------:R-:W-:Y:S01]  /*86f0*/  SHF.R.S32.HI R5, RZ, 0x1f, R208 ;  /* 0x0000001fff057819 */ /* 0x000fe200000114d0 */
[----:B------:R-:W-:Y:S04]  /*8700*/  DEPBAR.LE SB0, 0x0 ;  /* 0x000080000000791a */ /* 0x000fe80000000000 */
[----:B------:R-:W-:Y:S01]  /*8710*/  IMAD R9, R9, c[0x0][0x208], RZ ;  /* 0x0000820009097a24 */ /* 0x000fe200078e02ff */
[----:B------:R-:W-:Y:S01]  /*8720*/  BAR.SYNC.DEFER_BLOCKING 0x0 ;  /* 0x0000000000007b1d */ /* 0x000fe20000010000 */
[----:B------:R-:W-:Y:S01]  /*8730*/  IMAD R5, R5, c[0x0][0x218], RZ ;  /* 0x0000860005057a24 */ /* 0x000fe200078e02ff */
[----:B------:R-:W-:Y:S01]  /*8740*/  UISETP.GE.AND UP0, UPT, UR6, 0x1, UPT ;  /* 0x000000010600788c */ /* 0x000fe2000bf06270 */
        /* <DEDUP_REMOVED lines=23> */
[C---:B------:R-:W-:Y:S02]  /*88c0*/  IADD3 R12, P0, R20.reuse, R217, RZ ;  /* 0x000000d9140c7210 */ /* 0x040fe40007f1e0ff */
[C---:B--2---:R-:W-:Y:S02]  /*88d0*/  IADD3.X R15, R7.reuse, R215, RZ, P1, !PT ;  /* 0x000000d7070f7210 */ /* 0x044fe40000ffe4ff */
[C---:B------:R-:W-:Y:S02]  /*88e0*/  IADD3.X R13, R7.reuse, R214, RZ, P0, !PT ;  /* 0x000000d6070d7210 */ /* 0x040fe400007fe4ff */
[----:B------:R-:W-:Y:S01]  /*88f0*/  IADD3 R20, P1, R20, R219, RZ ;  /* 0x000000db14147210 */ /* 0x000fe20007f3e0ff */
[----:B------:R-:W-:Y:S01]  /*8900*/  @!PT LDS RZ, [RZ] ;  /* 0x00000000fffff984 */ /* 0x000fe20000000800 */
[----:B------:R-:W-:Y:S01]  /*8910*/  @!PT LDS RZ, [RZ] ;  /* 0x00000000fffff984 */ /* 0x000fe20000000800 */
[----:B------:R-:W-:Y:S01]  /*8920*/  @!PT LDS RZ, [RZ] ;  /* 0x00000000fffff984 */ /* 0x000fe20000000800 */
[----:B------:R5:W-:Y:S01]  /*8930*/  LDGSTS.E.BYPASS.LTC128B.128 [R211], [R14.64], !P5 ;  /* 0x000000000ed37fae */ /* 0x000be2000e901d4e */
[C---:B---3--:R-:W-:Y:S02]  /*8940*/  IADD3 R170, P0, R132.reuse, R216, RZ ;  /* 0x000000d884aa7210 */ /* 0x048fe40007f1e0ff */
[----:B------:R-:W-:Y:S02]  /*8950*/  IADD3.X R21, R7, R218, RZ, P1, !PT ;  /* 0x000000da07157210 */ /* 0x000fe40000ffe4ff */
[C---:B------:R-:W-:Y:S02]  /*8960*/  IADD3 R168, P1, R132.reuse, R217, RZ ;  /* 0x000000d984a87210 */ /* 0x040fe40007f3e0ff */
[----:B------:R5:W-:Y:S01]  /*8970*/  LDGSTS.E.BYPASS.LTC128B.128 [R211+0x2000], [R12.64], !P4 ;  /* 0x020000000cd37fae */ /* 0x000be2000e101d4e */
[C---:B----4-:R-:W-:Y:S02]  /*8980*/  IADD3.X R171, R5.reuse, R215, RZ, P0, !PT ;  /* 0x000000d705ab7210 */ /* 0x050fe400007fe4ff */
        /* <DEDUP_REMOVED lines=18> */
[----:B--2---:R-:W-:Y:S07]  /*8ab0*/  LDSM.16.M88.4 R168, [R200+0x7100] ;  /* 0x00710000c8a8783b */ /* 0x004fee0000000200 */
[----:B------:R-:W-:Y:S01]  /*8ac0*/  HMMA.16816.F32 R32, R32, R138, RZ ;  /* 0x0000008a2020723c */ /* 0x000fe200000018ff */
[----:B------:R-:W2:Y:S07]  /*8ad0*/  LDSM.16.M88.4 R136, [R200+0x6900] ;  /* 0x00690000c888783b */ /* 0x000eae0000000200 */
[C---:B------:R-:W-:Y:S01]  /*8ae0*/  HMMA.16816.F32 R4, R140.reuse, R144, R4 ;  /* 0x000000908c04723c */ /* 0x040fe20000001804 */
[----:B------:R-:W4:Y:S07]  /*8af0*/  LDSM.16.M88.4 R172, [R200+0x7900] ;  /* 0x00790000c8ac783b */ /* 0x000f2e0000000200 */
[C---:B------:R-:W-:Y:S01]  /*8b00*/  HMMA.16816.F32 R8, R140.reuse, R146, R8 ;  /* 0x000000928c08723c */ /* 0x040fe20000001808 */
[----:B------:R-:W-:Y:S07]  /*8b10*/  LDSM.16.M88.4 R176, [R199+0xc100] ;  /* 0x00c10000c7b0783b */ /* 0x000fee0000000200 */
[C---:B------:R-:W-:Y:S01]  /*8b20*/  HMMA.16816.F32 R12, R140.reuse, R148, R12 ;  /* 0x000000948c0c723c */ /* 0x040fe2000000180c */
[----:B------:R-:W5:Y:S07]  /*8b30*/  LDSM.16.M88.4 R180, [R192] ;  /* 0x00000000c0b4783b */ /* 0x000f6e0000000200 */
        /* <DEDUP_REMOVED lines=8> */
[----:B------:R-:W3:Y:S07]  /*8bc0*/  LDSM.16.M88.4 R140, [R192+0x800] ;  /* 0x00080000c08c783b */ /* 0x000eee0000000200 */
        /* <DEDUP_REMOVED lines=10> */
[C---:B----4-:R-:W-:Y:S08]  /*8c70*/  HMMA.16816.F32 R28, R160.reuse, R172, R28 ;  /* 0x000000aca01c723c */ /* 0x050ff0000000181c */
[----:B------:R-:W-:Y:S01]  /*8c80*/  HMMA.16816.F32 R32, R160, R174, R32 ;  /* 0x000000aea020723c */ /* 0x000fe20000001820 */
[----:B------:R-:W4:Y:S07]  /*8c90*/  LDSM.16.M88.4 R160, [R205+0x9100] ;  /* 0x00910000cda0783b */ /* 0x000f2e0000000200 */
[C---:B-----5:R-:W-:Y:S01]  /*8ca0*/  HMMA.16816.F32 R4, R176.reuse, R180, R4 ;  /* 0x000000b4b004723c */ /* 0x060fe20000001804 */
[----:B------:R-:W5:Y:S07]  /*8cb0*/  LDSM.16.M88.4 R172, [R191] ;  /* 0x00000000bfac783b */ /* 0x000f6e0000000200 */
        /* <DEDUP_REMOVED lines=18> */
[C---:B----4-:R-:W-:Y:S08]  /*8de0*/  HMMA.16816.F32 R20, R152.reuse, R160, R20 ;  /* 0x000000a09814723c */ /* 0x050ff00000001814 */
[C---:B------:R-:W-:Y:S01]  /*8df0*/  HMMA.16816.F32 R24, R152.reuse, R162, R24 ;  /* 0x000000a29818723c */ /* 0x040fe20000001818 */
[----:B------:R-:W-:Y:S07]  /*8e00*/  LDSM.16.M88.4 R160, [R199+0x10100] ;  /* 0x01010000c7a0783b */ /* 0x000fee0000000200 */
[C---:B------:R-:W-:Y:S08]  /*8e10*/  HMMA.16816.F32 R28, R152.reuse, R164, R28 ;  /* 0x000000a4981c723c */ /* 0x040ff0000000181c */
[----:B------:R-:W-:Y:S01]  /*8e20*/  HMMA.16816.F32 R32, R152, R166, R32 ;  /* 0x000000a69820723c */ /* 0x000fe20000001820 */
[----:B------:R-:W4:Y:S07]  /*8e30*/  LDSM.16.M88.4 R152, [R200+0x9100] ;  /* 0x00910000c898783b */ /* 0x000f2e0000000200 */
        /* <DEDUP_REMOVED lines=52> */
[----:B------:R-:W1:Y:S01]  /*9180*/  LDSM.16.M88.4 R168, [R199+0x14100] ;  /* 0x01410000c7a8783b */ /* 0x000e620000000200 */
[C---:B-----5:R-:W-:Y:S08]  /*9190*/  HMMA.16816.F32 R4, R176.reuse, R180, R4 ;  /* 0x000000b4b004723c */ /* 0x060ff00000001804 */
[C---:B------:R-:W-:Y:S08]  /*91a0*/  HMMA.16816.F32 R8, R176.reuse, R182, R8 ;  /* 0x000000b6b008723c */ /* 0x040ff00000001808 */
[C---:B---3--:R-:W-:Y:S08]  /*91b0*/  HMMA.16816.F32 R12, R176.reuse, R140, R12 ;  /* 0x0000008cb00c723c */ /* 0x048ff0000000180c */
        /* <DEDUP_REMOVED lines=10> */
[C---:B----4-:R-:W-:Y:S08]  /*9260*/  HMMA.16816.F32 R20, R160.reuse, R152, R20 ;  /* 0x00000098a014723c */ /* 0x050ff00000001814 */
        /* <DEDUP_REMOVED lines=30> */
[C---:B---3--:R-:W-:Y:S01]  /*9450*/  HMMA.16816.F32 R20, R168.reuse, R4, R20 ;  /* 0x00000004a814723c */ /* 0x048fe20000001814 */
[----:B-----5:R-:W3:Y:S01]  /*9460*/  LDSM.16.M88.4 R8, [R192+0x5800] ;  /* 0x00580000c008783b */ /* 0x020ee20000000200 */
[----:B------:R-:W-:Y:S07]  /*9470*/  DEPBAR.LE SB0, 0x0 ;  /* 0x000080000000791a */ /* 0x000fee0000000000 */
[----:B------:R-:W1:Y:S01]  /*9480*/  MUFU.TANH R164, R164 ;  /* 0x000000a400a47308 */ /* 0x000e620000002400 */
[----:B------:R-:W-:Y:S01]  /*9490*/  BAR.SYNC.DEFER_BLOCKING 0x0 ;  /* 0x0000000000007b1d */ /* 0x000fe20000010000 */
[C---:B------:R-:W-:Y:S08]  /*94a0*/  HMMA.16816.F32 R24, R168.reuse, R6, R24 ;  /* 0x00000006a818723c */ /* 0x040ff00000001818 */
[----:B------:R-:W1:Y:S05]  /*94b0*/  MUFU.TANH R230, R230 ;  /* 0x000000e600e67308 */ /* 0x000e6a0000002400 */
[----:B------:R-:W-:Y:S02]  /*94c0*/  FMUL.FTZ R220, R20, c[0x0][0x320] ;  /* 0x0000c80014dc7a20 */ /* 0x000fe40000410000 */
[----:B------:R-:W-:Y:S03]  /*94d0*/  FMUL.FTZ R21, R21, c[0x0][0x320] ;  /* 0x0000c80015157a20 */ /* 0x000fe60000410000 */
[----:B------:R-:W1:Y:S01]  /*94e0*/  MUFU.TANH R178, R178 ;  /* 0x000000b200b27308 */ /* 0x000e620000002400 */
[----:B------:R-:W-:Y:S02]  /*94f0*/  FMUL.FTZ R22, R22, c[0x0][0x320] ;  /* 0x0000c80016167a20 */ /* 0x000fe40000410000 */
[----:B------:R-:W-:Y:S03]  /*9500*/  FMUL.FTZ R23, R23, c[0x0][0x320] ;  /* 0x0000c80017177a20 */ /* 0x000fe60000410000 */
[----:B------:R-:W-:Y:S02]  /*9510*/  FMUL.FTZ R162, R24, c[0x0][0x320] ;  /* 0x0000c80018a27a20 */ /* 0x000fe40000410000 */
[----:B------:R-:W-:Y:S02]  /*9520*/  FMUL.FTZ R25, R25, c[0x0][0x320] ;  /* 0x0000c80019197a20 */ /* 0x000fe40000410000 */
[----:B------:R1:W1:Y:S01]  /*9530*/  MUFU.TANH R172, R13 ;  /* 0x0000000d00ac7308 */ /* 0x0002620000002400 */
[----:B------:R-:W-:Y:S02]  /*9540*/  FMUL.FTZ R26, R26, c[0x0][0x320] ;  /* 0x0000c8001a1a7a20 */ /* 0x000fe40000410000 */
[----:B------:R-:W-:Y:S01]  /*9550*/  FMUL.FTZ R27, R27, c[0x0][0x320] ;  /* 0x0000c8001b1b7a20 */ /* 0x000fe20000410000 */
[C---:B---3--:R-:W-:Y:S06]  /*9560*/  HMMA.16816.F32 R28, R168.reuse, R8, R28 ;  /* 0x00000008a81c723c */ /* 0x048fec000000181c */
[----:B------:R3:W1:Y:S02]  /*9570*/  MUFU.TANH R176, R14 ;  /* 0x0000000e00b07308 */ /* 0x0006640000002400 */
[----:B------:R-:W-:Y:S08]  /*9580*/  HMMA.16816.F32 R32, R168, R10, R32 ;  /* 0x0000000aa820723c */ /* 0x000ff00000001820 */
[----:B------:R3:W1:Y:S08]  /*9590*/  MUFU.TANH R174, R15 ;  /* 0x0000000f00ae7308 */ /* 0x0006700000002400 */
        /* <DEDUP_REMOVED lines=27> */
[----:B------:R3:W1:Y:S02]  /*9750*/  MUFU.TANH R133, R35 ;  /* 0x0000002300857308 */ /* 0x0006640000002400 */
[----:B-1234-:R-:W-:-:S05]  /*9760*/  @P0 BRA `(.L_x_600) ;  /* 0xffffec4000000947 */ /* 0x01efca000383ffff */
.L_x_599:
[----:B-1----:R-:W-:Y:S01]  /*9770*/  FMNMX.FTZ R11, R226, R3, !PT ;  /* 0x00000003e20b7209 */ /* 0x002fe20007810000 */
        /* <DEDUP_REMOVED lines=35> */
[----:B------:R-:W-:Y:S01]  /*99b0*/  ISETP.LT.AND P0, PT, RZ, UR6, PT ;  /* 0x00000006ff007c0c */ /* 0x000fe2000bf01270 */
[----:B------:R-:W-:Y:S01]  /*99c0*/  SHFL.BFLY PT, R11, R6, 0x2, 0x1f ;  /* 0x0c401f00060b7f89 */ /* 0x000fe200000e0000 */
[----:B------:R-:W-:Y:S07]  /*99d0*/  UIADD3 UR6, UR6, -0x1, URZ ;  /* 0xffffffff06067890 */ /* 0x000fee000fffe03f */
[----:B------:R-:W1:Y:S02]  /*99e0*/  SHFL.BFLY PT, R7, R4, 0x2, 0x1f ;  /* 0x0c401f0004077f89 */ /* 0x000e6400000e0000 */
[----:B-1----:R-:W-:Y:S02]  /*99f0*/  FMNMX.FTZ R5, R4, R7, !PT ;  /* 0x0000000704057209 */ /* 0x002fe40007810000 */
[----:B------:R-:W-:Y:S04]  /*9a00*/  FMNMX.FTZ R9, R6, R11, !PT ;  /* 0x0000000b06097209 */ /* 0x000fe80007810000 */
[----:B------:R-:W1:Y:S08]  /*9a10*/  SHFL.BFLY PT, R132, R5, 0x1, 0x1f ;  /* 0x0c201f0005847f89 */ /* 0x000e7000000e0000 */
[----:B------:R-:W2:Y:S01]  /*9a20*/  SHFL.BFLY PT, R0, R9, 0x1, 0x1f ;  /* 0x0c201f0009007f89 */ /* 0x000ea200000e0000 */
[----:B-1----:R-:W-:Y:S05]  /*9a30*/  FMNMX.FTZ R132, R132, R5, !PT ;  /* 0x0000000584847209 */ /* 0x002fea0007810000 */
[----:B------:R-:W-:Y:S01]  /*9a40*/  FMUL.FTZ R145, R132, c[0x0][0x2d0] ;  /* 0x0000b40084917a20 */ /* 0x000fe20000410000 */
[----:B--2---:R-:W-:Y:S03]  /*9a50*/  FMNMX.FTZ R0, R9, R0, !PT ;  /* 0x0000000009007209 */ /* 0x004fe60007810000 */
[--C-:B------:R-:W-:Y:S02]  /*9a60*/  FFMA.FTZ R166, R166, c[0x0][0x2d0], -R145.reuse ;  /* 0x0000b400a6a67a23 */ /* 0x100fe40000010891 */
[----:B------:R-:W-:Y:S02]  /*9a70*/  FFMA.FTZ R165, R164, c[0x0][0x2d0], -R145 ;  /* 0x0000b400a4a57a23 */ /* 0x000fe40000010891 */
[C---:B------:R-:W-:Y:S02]  /*9a80*/  FADD.FTZ R2, -R0.reuse, R3 ;  /* 0x0000000300027221 */ /* 0x040fe40000010100 */
[----:B------:R-:W-:Y:S01]  /*9a90*/  FMUL.FTZ R147, R0, c[0x0][0x2d0] ;  /* 0x0000b40000937a20 */ /* 0x000fe20000410000 */
[----:B------:R-:W-:Y:S01]  /*9aa0*/  MUFU.EX2 R166, R166 ;  /* 0x000000a600a67308 */ /* 0x000fe20000000800 */
[----:B------:R-:W-:Y:S02]  /*9ab0*/  FMUL.FTZ R3, R2, c[0x0][0x2d0] ;  /* 0x0000b40002037a20 */ /* 0x000fe40000410000 */
[----:B------:R-:W-:Y:S02]  /*9ac0*/  FADD.FTZ R2, -R132, R135 ;  /* 0x0000008784027221 */ /* 0x000fe40000010100 */
[--C-:B------:R-:W-:Y:S02]  /*9ad0*/  FFMA.FTZ R170, R226, c[0x0][0x2d0], -R147.reuse ;  /* 0x0000b400e2aa7a23 */ /* 0x100fe40000010893 */
[--C-:B------:R-:W-:Y:S02]  /*9ae0*/  FFMA.FTZ R169, R224, c[0x0][0x2d0], -R147.reuse ;  /* 0x0000b400e0a97a23 */ /* 0x100fe40000010893 */
[--C-:B------:R-:W-:Y:S01]  /*9af0*/  FFMA.FTZ R168, R230, c[0x0][0x2d0], -R147.reuse ;  /* 0x0000b400e6a87a23 */ /* 0x100fe20000010893 */
[----:B------:R-:W1:Y:S01]  /*9b00*/  MUFU.EX2 R3, R3 ;  /* 0x0000000300037308 */ /* 0x000e620000000800 */
[----:B------:R-:W-:Y:S02]  /*9b10*/  FFMA.FTZ R167, R234, c[0x0][0x2d0], -R147 ;  /* 0x0000b400eaa77a23 */ /* 0x000fe40000010893 */
[--C-:B------:R-:W-:Y:S02]  /*9b20*/  FFMA.FTZ R164, R232, c[0x0][0x2d0], -R145.reuse ;  /* 0x0000b400e8a47a23 */ /* 0x100fe40000010891 */
[----:B------:R-:W-:Y:S02]  /*9b30*/  FFMA.FTZ R135, R228, c[0x0][0x2d0], -R145 ;  /* 0x0000b400e4877a23 */ /* 0x000fe40000010891 */
[----:B------:R-:W-:Y:S02]  /*9b40*/  FMUL.FTZ R4, R2, c[0x0][0x2d0] ;  /* 0x0000b40002047a20 */ /* 0x000fe40000410000 */
[----:B------:R-:W-:Y:S01]  /*9b50*/  FFMA.FTZ R175, R142, c[0x0][0x2d0], -R147 ;  /* 0x0000b4008eaf7a23 */ /* 0x000fe20000010893 */
[----:B------:R-:W-:Y:S01]  /*9b60*/  MUFU.EX2 R170, R170 ;  /* 0x000000aa00aa7308 */ /* 0x000fe20000000800 */
[----:B------:R-:W-:Y:S02]  /*9b70*/  FFMA.FTZ R177, R138, c[0x0][0x2d0], -R145 ;  /* 0x0000b4008ab17a23 */ /* 0x000fe40000010891 */
[----:B------:R-:W-:Y:S02]  /*9b80*/  FFMA.FTZ R183, R160, c[0x0][0x2d0], -R147 ;  /* 0x0000b400a0b77a23 */ /* 0x000fe40000010893 */
[----:B------:R-:W-:Y:S02]  /*9b90*/  FFMA.FTZ R221, R158, c[0x0][0x2d0], -R145 ;  /* 0x0000b4009edd7a23 */ /* 0x000fe40000010891 */
[--C-:B------:R-:W-:Y:S02]  /*9ba0*/  FFMA.FTZ R223, R152, c[0x0][0x2d0], -R147.reuse ;  /* 0x0000b40098df7a23 */ /* 0x100fe40000010893 */
[----:B------:R-:W-:Y:S01]  /*9bb0*/  FFMA.FTZ R224, R154, c[0x0][0x2d0], -R147 ;  /* 0x0000b4009ae07a23 */ /* 0x000fe20000010893 */
[----:B------:R2:W3:Y:S01]  /*9bc0*/  MUFU.EX2 R2, R4 ;  /* 0x0000000400027308 */ /* 0x0004e20000000800 */
[----:B------:R-:W-:Y:S01]  /*9bd0*/  LDSM.16.MT88.4 R152, [R197+0x3900] ;  /* 0x00390000c598783b */ /* 0x000fe20000004200 */
[--C-:B------:R-:W-:Y:S02]  /*9be0*/  FFMA.FTZ R225, R150, c[0x0][0x2d0], -R145.reuse ;  /* 0x0000b40096e17a23 */ /* 0x100fe40000010891 */
[C---:B-1----:R-:W-:Y:S02]  /*9bf0*/  FMUL.FTZ R5, R3.reuse, R129 ;  /* 0x0000008103057220 */ /* 0x042fe40000410000 */
[C---:B------:R-:W-:Y:S02]  /*9c00*/  FMUL.FTZ R8, R3.reuse, R124 ;  /* 0x0000007c03087220 */ /* 0x040fe40000410000 */
[C---:B------:R-:W-:Y:S02]  /*9c10*/  FMUL.FTZ R9, R3.reuse, R125 ;  /* 0x0000007d03097220 */ /* 0x040fe40000410000 */
[----:B------:R-:W1:Y:S01]  /*9c20*/  MUFU.EX2 R169, R169 ;  /* 0x000000a900a97308 */ /* 0x000e620000000800 */
[C---:B------:R-:W-:Y:S02]  /*9c30*/  FMUL.FTZ R16, R3.reuse, R116 ;  /* 0x0000007403107220 */ /* 0x040fe40000410000 */
[C---:B------:R-:W-:Y:S02]  /*9c40*/  FMUL.FTZ R17, R3.reuse, R117 ;  /* 0x0000007503117220 */ /* 0x040fe40000410000 */
[C---:B------:R-:W-:Y:S02]  /*9c50*/  FMUL.FTZ R24, R3.reuse, R108 ;  /* 0x0000006c03187220 */ /* 0x040fe40000410000 */
[C---:B------:R-:W-:Y:S02]  /*9c60*/  FMUL.FTZ R25, R3.reuse, R109 ;  /* 0x0000006d03197220 */ /* 0x040fe40000410000 */
[C---:B------:R-:W-:Y:S01]  /*9c70*/  FMUL.FTZ R32, R3.reuse, R100 ;  /* 0x0000006403207220 */ /* 0x040fe20000410000 */
[----:B------:R-:W-:Y:S01]  /*9c80*/  MUFU.EX2 R168, R168 ;  /* 0x000000a800a87308 */ /* 0x000fe20000000800 */
[C---:B------:R-:W-:Y:S02]  /*9c90*/  FMUL.FTZ R33, R3.reuse, R101 ;  /* 0x0000006503217220 */ /* 0x040fe40000410000 */
[----:B------:R-:W-:Y:S02]  /*9ca0*/  FFMA.FTZ R226, R148, c[0x0][0x2d0], -R145 ;  /* 0x0000b40094e27a23 */ /* 0x000fe40000010891 */
[----:B--2---:R-:W-:Y:S01]  /*9cb0*/  FMUL.FTZ R4, R3, R128 ;  /* 0x0000008003047220 */ /* 0x004fe20000410000 */
[----:B------:R-:W-:Y:S01]  /*9cc0*/  LDSM.16.MT88.4 R148, [R198+0x3900] ;  /* 0x00390000c694783b */ /* 0x000fe20000004200 */
[C---:B---3--:R-:W-:Y:S02]  /*9cd0*/  FMUL.FTZ R6, R2.reuse, R130 ;  /* 0x0000008202067220 */ /* 0x048fe40000410000 */
[C---:B------:R-:W-:Y:S01]  /*9ce0*/  FMUL.FTZ R7, R2.reuse, R131 ;  /* 0x0000008302077220 */ /* 0x040fe20000410000 */
[----:B------:R-:W2:Y:S01]  /*9cf0*/  MUFU.EX2 R167, R167 ;  /* 0x000000a700a77308 */ /* 0x000ea20000000800 */
[C---:B------:R-:W-:Y:S02]  /*9d00*/  FMUL.FTZ R10, R2.reuse, R126 ;  /* 0x0000007e020a7220 */ /* 0x040fe40000410000 */
[C---:B------:R-:W-:Y:S01]  /*9d10*/  FMUL.FTZ R11, R2.reuse, R127 ;  /* 0x0000007f020b7220 */ /* 0x040fe20000410000 */
[----:B-1----:R-:W-:Y:S01]  /*9d20*/  F2FP.PACK_AB R128, R169, R170 ;  /* 0x000000aaa980723e */ /* 0x002fe200000000ff */
[C---:B------:R-:W-:Y:S01]  /*9d30*/  FMUL.FTZ R18, R2.reuse, R118 ;  /* 0x0000007602127220 */ /* 0x040fe20000410000 */
[----:B------:R-:W-:Y:S01]  /*9d40*/  LDSM.16.MT88.4 R124, [R203+0x2900] ;  /* 0x00290000cb7c783b */ /* 0x000fe20000004200 */
[C---:B------:R-:W-:Y:S02]  /*9d50*/  FMUL.FTZ R19, R2.reuse, R119 ;  /* 0x0000007702137220 */ /* 0x040fe40000410000 */
[C---:B------:R-:W-:Y:S01]  /*9d60*/  FMUL.FTZ R26, R2.reuse, R110 ;  /* 0x0000006e021a7220 */ /* 0x040fe20000410000 */
[----:B------:R-:W1:Y:S01]  /*9d70*/  MUFU.EX2 R165, R165 ;  /* 0x000000a500a57308 */ /* 0x000e620000000800 */
[C---:B------:R-:W-:Y:S02]  /*9d80*/  FMUL.FTZ R27, R2.reuse, R111 ;  /* 0x0000006f021b7220 */ /* 0x040fe40000410000 */
[C---:B------:R-:W-:Y:S01]  /*9d90*/  FMUL.FTZ R34, R2.reuse, R102 ;  /* 0x0000006602227220 */ /* 0x040fe20000410000 */
[----:B------:R-:W-:Y:S01]  /*9da0*/  LDSM.16.MT88.4 R108, [R196+0x2100] ;  /* 0x00210000c46c783b */ /* 0x000fe20000004200 */
[----:B------:R-:W-:Y:S02]  /*9db0*/  FMUL.FTZ R35, R2, R103 ;  /* 0x0000006702237220 */ /* 0x000fe40000410000 */
[--C-:B------:R-:W-:Y:S02]  /*9dc0*/  FFMA.FTZ R227, R146, c[0x0][0x2d0], -R147.reuse ;  /* 0x0000b40092e37a23 */ /* 0x100fe40000010893 */
[C---:B------:R-:W-:Y:S01]  /*9dd0*/  FMUL.FTZ R36, R3.reuse, R36 ;  /* 0x0000002403247220 */ /* 0x040fe20000410000 */
[----:B------:R-:W-:Y:S01]  /*9de0*/  MUFU.EX2 R164, R164 ;  /* 0x000000a400a47308 */ /* 0x000fe20000000800 */
[----:B------:R-:W-:Y:S01]  /*9df0*/  FMUL.FTZ R37, R3, R37 ;  /* 0x0000002503257220 */ /* 0x000fe20000410000 */
[----:B------:R-:W-:Y:S01]  /*9e00*/  LDSM.16.MT88.4 R100, [R197+0x2100] ;  /* 0x00210000c564783b */ /* 0x000fe20000004200 */
[C---:B------:R-:W-:Y:S01]  /*9e10*/  FMUL.FTZ R38, R2.reuse, R38 ;  /* 0x0000002602267220 */ /* 0x040fe20000410000 */
[----:B--2---:R-:W-:Y:S01]  /*9e20*/  F2FP.PACK_AB R130, R167, R168 ;  /* 0x000000a8a782723e */ /* 0x004fe200000000ff */
[C---:B------:R-:W-:Y:S02]  /*9e30*/  FMUL.FTZ R39, R2.reuse, R39 ;  /* 0x0000002702277220 */ /* 0x040fe40000410000 */
[C---:B------:R-:W-:Y:S02]  /*9e40*/  FMUL.FTZ R40, R3.reuse, R40 ;  /* 0x0000002803287220 */ /* 0x040fe40000410000 */
[----:B------:R-:W-:Y:S01]  /*9e50*/  FMUL.FTZ R41, R3, R41 ;  /* 0x0000002903297220 */ /* 0x000fe20000410000 */
[----:B------:R-:W2:Y:S01]  /*9e60*/  MUFU.EX2 R135, R135 ;  /* 0x0000008700877308 */ /* 0x000ea20000000800 */
[----:B------:R-:W-:Y:S01]  /*9e70*/  LDSM.16.MT88.4 R116, [R197+0x900] ;  /* 0x00090000c574783b */ /* 0x000fe20000004200 */
[C---:B------:R-:W-:Y:S01]  /*9e80*/  FMUL.FTZ R42, R2.reuse, R42 ;  /* 0x0000002a022a7220 */ /* 0x040fe20000410000 */
[----:B-1----:R-:W-:Y:S01]  /*9e90*/  F2FP.PACK_AB R129, R165, R166 ;  /* 0x000000a6a581723e */ /* 0x002fe200000000ff */
[C---:B------:R-:W-:Y:S02]  /*9ea0*/  FMUL.FTZ R43, R2.reuse, R43 ;  /* 0x0000002b022b7220 */ /* 0x040fe40000410000 */
[C---:B------:R-:W-:Y:S02]  /*9eb0*/  FMUL.FTZ R44, R3.reuse, R44 ;  /* 0x0000002c032c7220 */ /* 0x040fe40000410000 */
[C---:B------:R-:W-:Y:S02]  /*9ec0*/  FMUL.FTZ R45, R3.reuse, R45 ;  /* 0x0000002d032d7220 */ /* 0x040fe40000410000 */
[----:B------:R-:W-:Y:S01]  /*9ed0*/  MUFU.EX2 R175, R175 ;  /* 0x000000af00af7308 */ /* 0x000fe20000000800 */
[C---:B------:R-:W-:Y:S02]  /*9ee0*/  FMUL.FTZ R46, R2.reuse, R46 ;  /* 0x0000002e022e7220 */ /* 0x040fe40000410000 */
[C---:B------:R-:W-:Y:S02]  /*9ef0*/  FMUL.FTZ R47, R2.reuse, R47 ;  /* 0x0000002f022f7220 */ /* 0x040fe40000410000 */
[C---:B------:R-:W-:Y:S02]  /*9f00*/  FMUL.FTZ R48, R3.reuse, R48 ;  /* 0x0000003003307220 */ /* 0x040fe40000410000 */
[C---:B------:R-:W-:Y:S02]  /*9f10*/  FMUL.FTZ R49, R3.reuse, R49 ;  /* 0x0000003103317220 */ /* 0x040fe40000410000 */
[C---:B------:R-:W-:Y:S01]  /*9f20*/  FMUL.FTZ R50, R2.reuse, R50 ;  /* 0x0000003202327220 */ /* 0x040fe20000410000 */
[----:B------:R-:W-:Y:S01]  /*9f30*/  MUFU.EX2 R177, R177 ;  /* 0x000000b100b17308 */ /* 0x000fe20000000800 */
[C---:B------:R-:W-:Y:S02]  /*9f40*/  FMUL.FTZ R51, R2.reuse, R51 ;  /* 0x0000003302337220 */ /* 0x040fe40000410000 */
[----:B------:R-:W-:Y:S01]  /*9f50*/  FMUL.FTZ R52, R3, R52 ;  /* 0x0000003403347220 */ /* 0x000fe20000410000 */
[----:B--2---:R-:W-:Y:S01]  /*9f60*/  F2FP.PACK_AB R131, R135, R164 ;  /* 0x000000a48783723e */ /* 0x004fe200000000ff */
[C---:B------:R-:W-:Y:S02]  /*9f70*/  FMUL.FTZ R53, R3.reuse, R53 ;  /* 0x0000003503357220 */ /* 0x040fe40000410000 */
[C---:B------:R-:W-:Y:S02]  /*9f80*/  FMUL.FTZ R54, R2.reuse, R54 ;  /* 0x0000003602367220 */ /* 0x040fe40000410000 */
[C---:B------:R-:W-:Y:S01]  /*9f90*/  FMUL.FTZ R55, R2.reuse, R55 ;  /* 0x0000003702377220 */ /* 0x040fe20000410000 */
[----:B------:R-:W-:Y:S01]  /*9fa0*/  MUFU.EX2 R183, R183 ;  /* 0x000000b700b77308 */ /* 0x000fe20000000800 */
[C---:B------:R-:W-:Y:S05]  /*9fb0*/  HMMA.16816.F32 R4, R128.reuse, R12, R4 ;  /* 0x0000000c8004723c */ /* 0x040fea0000001804 */
        /* <DEDUP_REMOVED lines=9> */
[----:B------:R-:W1:Y:S01]  /*a050*/  LDSM.16.MT88.4 R120, [R196+0x100] ;  /* 0x00010000c478783b */ /* 0x000e620000004200 */
        /* <DEDUP_REMOVED lines=9> */
[----:B------:R-:W-:Y:S01]  /*a0f0*/  MUFU.EX2 R225, R225 ;  /* 0x000000e100e17308 */ /* 0x000fe20000000800 */
[C---:B------:R-:W-:Y:S02]  /*a100*/  FMUL.FTZ R62, R2.reuse, R62 ;  /* 0x0000003e023e7220 */ /* 0x040fe40000410000 */
[C---:B------:R-:W-:Y:S04]  /*a110*/  FMUL.FTZ R22, R2.reuse, R114 ;  /* 0x0000007202167220 */ /* 0x040fe80000410000 */
[C---:B------:R-:W-:Y:S02]  /*a120*/  FMUL.FTZ R23, R2.reuse, R115 ;  /* 0x0000007302177220 */ /* 0x040fe40000410000 */
[----:B------:R-:W2:Y:S01]  /*a130*/  LDSM.16.MT88.4 R112, [R203+0x2100] ;  /* 0x00210000cb70783b */ /* 0x000ea20000004200 */
[C---:B------:R-:W-:Y:S01]  /*a140*/  FMUL.FTZ R63, R2.reuse, R63 ;  /* 0x0000003f023f7220 */ /* 0x040fe20000410000 */
[----:B------:R-:W-:Y:S01]  /*a150*/  MUFU.EX2 R226, R226 ;  /* 0x000000e200e27308 */ /* 0x000fe20000000800 */
[C---:B------:R-:W-:Y:S02]  /*a160*/  FMUL.FTZ R64, R3.reuse, R64 ;  /* 0x0000004003407220 */ /* 0x040fe40000410000 */
        /* <DEDUP_REMOVED lines=8> */
[C---:B------:R-:W-:Y:S04]  /*a1f0*/  FMUL.FTZ R30, R2.reuse, R106 ;  /* 0x0000006a021e7220 */ /* 0x040fe80000410000 */
[C---:B------:R-:W-:Y:S02]  /*a200*/  FMUL.FTZ R31, R2.reuse, R107 ;  /* 0x0000006b021f7220 */ /* 0x040fe40000410000 */
[----:B------:R-:W3:Y:S01]  /*a210*/  LDSM.16.MT88.4 R104, [R198+0x2100] ;  /* 0x00210000c668783b */ /* 0x000ee20000004200 */
[C---:B------:R-:W-:Y:S02]  /*a220*/  FMUL.FTZ R68, R3.reuse, R68 ;  /* 0x0000004403447220 */ /* 0x040fe40000410000 */
[C---:B------:R-:W-:Y:S02]  /*a230*/  FMUL.FTZ R69, R3.reuse, R69 ;  /* 0x0000004503457220 */ /* 0x040fe40000410000 */
[C---:B-1----:R-:W-:Y:S03]  /*a240*/  HMMA.16816.F32 R28, R128.reuse, R120, R28 ;  /* 0x00000078801c723c */ /* 0x042fe6000000181c */
[C---:B------:R-:W-:Y:S02]  /*a250*/  FMUL.FTZ R70, R2.reuse, R70 ;  /* 0x0000004602467220 */ /* 0x040fe40000410000 */
[C---:B------:R-:W-:Y:S02]  /*a260*/  FMUL.FTZ R71, R2.reuse, R71 ;  /* 0x0000004702477220 */ /* 0x040fe40000410000 */
[C---:B------:R-:W-:Y:S01]  /*a270*/  FMUL.FTZ R72, R3.reuse, R72 ;  /* 0x0000004803487220 */ /* 0x040fe20000410000 */
[C---:B------:R-:W-:Y:S01]  /*a280*/  HMMA.16816.F32 R32, R128.reuse, R122, R32 ;  /* 0x0000007a8020723c */ /* 0x040fe20000001820 */
[----:B------:R-:W-:Y:S03]  /*a290*/  LDSM.16.MT88.4 R120, [R196+0x900] ;  /* 0x00090000c478783b */ /* 0x000fe60000004200 */
[C---:B------:R-:W-:Y:S02]  /*a2a0*/  FMUL.FTZ R73, R3.reuse, R73 ;  /* 0x0000004903497220 */ /* 0x040fe40000410000 */
[C---:B------:R-:W-:Y:S02]  /*a2b0*/  FMUL.FTZ R74, R2.reuse, R74 ;  /* 0x0000004a024a7220 */ /* 0x040fe40000410000 */
[C---:B--2---:R-:W-:Y:S04]  /*a2c0*/  HMMA.16816.F32 R36, R128.reuse, R112, R36 ;  /* 0x000000708024723c */ /* 0x044fe80000001824 */
[C---:B------:R-:W-:Y:S02]  /*a2d0*/  FMUL.FTZ R75, R2.reuse, R75 ;  /* 0x0000004b024b7220 */ /* 0x040fe40000410000 */
[C---:B------:R-:W-:Y:S02]  /*a2e0*/  FMUL.FTZ R84, R3.reuse, R84 ;  /* 0x0000005403547220 */ /* 0x040fe40000410000 */
[C---:B------:R-:W-:Y:S01]  /*a2f0*/  HMMA.16816.F32 R40, R128.reuse, R114, R40 ;  /* 0x000000728028723c */ /* 0x040fe20000001828 */
[----:B------:R-:W-:Y:S03]  /*a300*/  LDSM.16.MT88.4 R112, [R203+0x900] ;  /* 0x00090000cb70783b */ /* 0x000fe60000004200 */
[C---:B------:R-:W-:Y:S02]  /*a310*/  FMUL.FTZ R85, R3.reuse, R85 ;  /* 0x0000005503557220 */ /* 0x040fe40000410000 */
[C---:B------:R-:W-:Y:S02]  /*a320*/  FMUL.FTZ R86, R2.reuse, R86 ;  /* 0x0000005602567220 */ /* 0x040fe40000410000 */
[----:B------:R-:W-:Y:S01]  /*a330*/  FMUL.FTZ R87, R2, R87 ;  /* 0x0000005702577220 */ /* 0x000fe20000410000 */
[C---:B---3--:R-:W-:Y:S03]  /*a340*/  HMMA.16816.F32 R44, R128.reuse, R104, R44 ;  /* 0x00000068802c723c */ /* 0x048fe6000000182c */
[----:B------:R-:W-:Y:S02]  /*a350*/  FFMA.FTZ R171, R178, c[0x0][0x2d0], -R147 ;  /* 0x0000b400b2ab7a23 */ /* 0x000fe40000010893 */
[----:B------:R-:W-:Y:S02]  /*a360*/  FFMA.FTZ R178, R136, c[0x0][0x2d0], -R145 ;  /* 0x0000b40088b27a23 */ /* 0x000fe40000010891 */
[----:B------:R-:W-:Y:S01]  /*a370*/  LDSM.16.MT88.4 R136, [R198+0x2900] ;  /* 0x00290000c688783b */ /* 0x000fe20000004200 */
[C---:B------:R-:W-:Y:S01]  /*a380*/  HMMA.16816.F32 R48, R128.reuse, R106, R48 ;  /* 0x0000006a8030723c */ /* 0x040fe20000001830 */
[----:B------:R-:W-:Y:S03]  /*a390*/  MUFU.EX2 R171, R171 ;  /* 0x000000ab00ab7308 */ /* 0x000fe60000000800 */
[----:B------:R-:W-:Y:S02]  /*a3a0*/  FFMA.FTZ R172, R172, c[0x0][0x2d0], -R147 ;  /* 0x0000b400acac7a23 */ /* 0x000fe40000010893 */
[----:B------:R-:W-:Y:S01]  /*a3b0*/  FFMA.FTZ R173, R176, c[0x0][0x2d0], -R145 ;  /* 0x0000b400b0ad7a23 */ /* 0x000fe20000010891 */
[----:B------:R-:W1:Y:S01]  /*a3c0*/  LDSM.16.MT88.4 R104, [R203+0x4100] ;  /* 0x00410000cb68783b */ /* 0x000e620000004200 */
[C---:B------:R-:W-:Y:S03]  /*a3d0*/  HMMA.16816.F32 R52, R128.reuse, R100, R52 ;  /* 0x000000648034723c */ /* 0x040fe60000001834 */
[----:B------:R-:W2:Y:S01]  /*a3e0*/  MUFU.EX2 R172, R172 ;  /* 0x000000ac00ac7308 */ /* 0x000ea20000000800 */
[----:B------:R-:W-:Y:S02]  /*a3f0*/  FFMA.FTZ R176, R140, c[0x0][0x2d0], -R147 ;  /* 0x0000b4008cb07a23 */ /* 0x000fe40000010893 */
[----:B------:R-:W-:Y:S01]  /*a400*/  FFMA.FTZ R174, R174, c[0x0][0x2d0], -R145 ;  /* 0x0000b400aeae7a23 */ /* 0x000fe20000010891 */
[----:B------:R-:W-:Y:S01]  /*a410*/  LDSM.16.MT88.4 R140, [R197+0x2900] ;  /* 0x00290000c58c783b */ /* 0x000fe20000004200 */
[C---:B------:R-:W-:Y:S04]  /*a420*/  HMMA.16816.F32 R56, R128.reuse, R102, R56 ;  /* 0x000000668038723c */ /* 0x040fe80000001838 */
[C---:B------:R-:W-:Y:S01]  /*a430*/  FMUL.FTZ R88, R3.reuse, R88 ;  /* 0x0000005803587220 */ /* 0x040fe20000410000 */
[----:B------:R-:W-:Y:S01]  /*a440*/  MUFU.EX2 R173, R173 ;  /* 0x000000ad00ad7308 */ /* 0x000fe20000000800 */
[C---:B------:R-:W-:Y:S01]  /*a450*/  FMUL.FTZ R89, R3.reuse, R89 ;  /* 0x0000005903597220 */ /* 0x040fe20000410000 */
[----:B------:R-:W3:Y:S01]  /*a460*/  LDSM.16.MT88.4 R100, [R198+0x4100] ;  /* 0x00410000c664783b */ /* 0x000ee20000004200 */
[C---:B------:R-:W-:Y:S04]  /*a470*/  HMMA.16816.F32 R60, R128.reuse, R108, R60 ;  /* 0x0000006c803c723c */ /* 0x040fe8000000183c */
[C---:B------:R-:W-:Y:S02]  /*a480*/  FMUL.FTZ R90, R2.reuse, R90 ;  /* 0x0000005a025a7220 */ /* 0x040fe40000410000 */
[C---:B------:R-:W-:Y:S01]  /*a490*/  FMUL.FTZ R91, R2.reuse, R91 ;  /* 0x0000005b025b7220 */ /* 0x040fe20000410000 */
[----:B------:R-:W4:Y:S01]  /*a4a0*/  MUFU.EX2 R174, R174 ;  /* 0x000000ae00ae7308 */ /* 0x000f220000000800 */
[C---:B------:R-:W-:Y:S01]  /*a4b0*/  HMMA.16816.F32 R64, R128.reuse, R110, R64 ;  /* 0x0000006e8040723c */ /* 0x040fe20000001840 */
[----:B------:R-:W5:Y:S03]  /*a4c0*/  LDSM.16.MT88.4 R108, [R197+0x4100] ;  /* 0x00410000c56c783b */ /* 0x000f660000004200 */
[C---:B------:R-:W-:Y:S02]  /*a4d0*/  FMUL.FTZ R92, R3.reuse, R92 ;  /* 0x0000005c035c7220 */ /* 0x040fe40000410000 */
[C---:B------:R-:W-:Y:S02]  /*a4e0*/  FMUL.FTZ R93, R3.reuse, R93 ;  /* 0x0000005d035d7220 */ /* 0x040fe40000410000 */
[C---:B------:R-:W-:Y:S01]  /*a4f0*/  FMUL.FTZ R94, R2.reuse, R94 ;  /* 0x0000005e025e7220 */ /* 0x040fe20000410000 */
[----:B------:R-:W2:Y:S03]  /*a500*/  MUFU.EX2 R176, R176 ;  /* 0x000000b000b07308 */ /* 0x000ea60000000800 */
[C---:B------:R-:W-:Y:S02]  /*a510*/  FMUL.FTZ R95, R2.reuse, R95 ;  /* 0x0000005f025f7220 */ /* 0x040fe40000410000 */
[C---:B------:R-:W-:Y:S01]  /*a520*/  FMUL.FTZ R96, R3.reuse, R96 ;  /* 0x0000006003607220 */ /* 0x040fe20000410000 */
[C---:B-1----:R-:W-:Y:S03]  /*a530*/  HMMA.16816.F32 R68, R128.reuse, R104, R68 ;  /* 0x000000688044723c */ /* 0x042fe60000001844 */
[C---:B------:R-:W-:Y:S01]  /*a540*/  FMUL.FTZ R97, R3.reuse, R97 ;  /* 0x0000006103617220 */ /* 0x040fe20000410000 */
[----:B------:R-:W1:Y:S01]  /*a550*/  MUFU.EX2 R178, R178 ;  /* 0x000000b200b27308 */ /* 0x000e620000000800 */
[C---:B------:R-:W-:Y:S02]  /*a560*/  FMUL.FTZ R98, R2.reuse, R98 ;  /* 0x0000006202627220 */ /* 0x040fe40000410000 */
[C---:B------:R-:W-:Y:S01]  /*a570*/  FMUL.FTZ R99, R2.reuse, R99 ;  /* 0x0000006302637220 */ /* 0x040fe20000410000 */
[C---:B------:R-:W-:Y:S01]  /*a580*/  HMMA.16816.F32 R72, R128.reuse, R106, R72 ;  /* 0x0000006a8048723c */ /* 0x040fe20000001848 */
[----:B------:R-:W1:Y:S03]  /*a590*/  LDSM.16.MT88.4 R104, [R196+0x4100] ;  /* 0x00410000c468783b */ /* 0x000e660000004200 */
[C---:B------:R-:W-:Y:S02]  /*a5a0*/  FMUL.FTZ R76, R3.reuse, R76 ;  /* 0x0000004c034c7220 */ /* 0x040fe40000410000 */
[C---:B------:R-:W-:Y:S02]  /*a5b0*/  FMUL.FTZ R77, R3.reuse, R77 ;  /* 0x0000004d034d7220 */ /* 0x040fe40000410000 */
[C---:B------:R-:W-:Y:S04]  /*a5c0*/  FMUL.FTZ R78, R2.reuse, R78 ;  /* 0x0000004e024e7220 */ /* 0x040fe80000410000 */
[----:B------:R-:W-:Y:S02]  /*a5d0*/  FMUL.FTZ R79, R2, R79 ;  /* 0x0000004f024f7220 */ /* 0x000fe40000410000 */
[--C-:B------:R-:W-:Y:S02]  /*a5e0*/  FFMA.FTZ R179, R220, c[0x0][0x2d0], -R147.reuse ;  /* 0x0000b400dcb37a23 */ /* 0x100fe40000010893 */
[----:B------:R-:W-:Y:S02]  /*a5f0*/  FFMA.FTZ R220, R222, c[0x0][0x2d0], -R147 ;  /* 0x0000b400dedc7a23 */ /* 0x000fe40000010893 */
[--C-:B------:R-:W-:Y:S01]  /*a600*/  FFMA.FTZ R222, R156, c[0x0][0x2d0], -R145.reuse ;  /* 0x0000b4009cde7a23 */ /* 0x100fe20000010891 */
[C---:B---3--:R-:W-:Y:S01]  /*a610*/  HMMA.16816.F32 R76, R128.reuse, R100, R76 ;  /* 0x00000064804c723c */ /* 0x048fe2000000184c */
[----:B------:R-:W-:Y:S01]  /*a620*/  LDSM.16.MT88.4 R156, [R196+0x3900] ;  /* 0x00390000c49c783b */ /* 0x000fe20000004200 */
[----:B------:R-:W-:Y:S01]  /*a630*/  MUFU.EX2 R179, R179 ;  /* 0x000000b300b37308 */ /* 0x000fe20000000800 */
[C---:B------:R-:W-:Y:S02]  /*a640*/  FMUL.FTZ R80, R3.reuse, R80 ;  /* 0x0000005003507220 */ /* 0x040fe40000410000 */
[----:B------:R-:W-:Y:S02]  /*a650*/  FMUL.FTZ R81, R3, R81 ;  /* 0x0000005103517220 */ /* 0x000fe40000410000 */
[----:B------:R-:W-:Y:S01]  /*a660*/  FMUL.FTZ R82, R2, R82 ;  /* 0x0000005202527220 */ /* 0x000fe20000410000 */
[----:B--2---:R-:W-:Y:S01]  /*a670*/  F2FP.PACK_AB R100, R172, R171 ;  /* 0x000000abac64723e */ /* 0x004fe200000000ff */
[----:B------:R-:W-:Y:S03]  /*a680*/  FMUL.FTZ R83, R2, R83 ;  /* 0x0000005302537220 */ /* 0x000fe60000410000 */
[----:B----4-:R-:W-:Y:S01]  /*a690*/  F2FP.PACK_AB R101, R174, R173 ;  /* 0x000000adae65723e */ /* 0x010fe200000000ff */
[----:B------:R-:W-:Y:S01]  /*a6a0*/  FFMA.FTZ R181, R182, c[0x0][0x2d0], -R145 ;  /* 0x0000b400b6b57a23 */ /* 0x000fe20000010891 */
[----:B------:R-:W-:Y:S01]  /*a6b0*/  MUFU.EX2 R220, R220 ;  /* 0x000000dc00dc7308 */ /* 0x000fe20000000800 */
[--C-:B------:R-:W-:Y:S01]  /*a6c0*/  FFMA.FTZ R182, R162, c[0x0][0x2d0], -R147.reuse ;  /* 0x0000b400a2b67a23 */ /* 0x100fe20000010893 */
[C---:B------:R-:W-:Y:S01]  /*a6d0*/  HMMA.16816.F32 R80, R128.reuse, R102, R80 ;  /* 0x000000668050723c */ /* 0x040fe20000001850 */
[----:B------:R-:W-:Y:S02]  /*a6e0*/  LDSM.16.MT88.4 R160, [R203+0x5900] ;  /* 0x00590000cba0783b */ /* 0x000fe40000004200 */
[----:B------:R-:W-:Y:S02]  /*a6f0*/  FFMA.FTZ R147, R144, c[0x0][0x2d0], -R147 ;  /* 0x0000b40090937a23 */ /* 0x000fe40000010893 */
[--C-:B------:R-:W-:Y:S02]  /*a700*/  FFMA.FTZ R180, R180, c[0x0][0x2d0], -R145.reuse ;  /* 0x0000b400b4b47a23 */ /* 0x100fe40000010891 */
[----:B------:R-:W-:Y:S01]  /*a710*/  F2FP.PACK_AB R102, R176, R175 ;  /* 0x000000afb066723e */ /* 0x000fe200000000ff */
[C---:B-----5:R-:W-:Y:S01]  /*a720*/  HMMA.16816.F32 R84, R128.reuse, R108, R84 ;  /* 0x0000006c8054723c */ /* 0x060fe20000001854 */
[----:B------:R-:W2:Y:S03]  /*a730*/  MUFU.EX2 R228, R147 ;  /* 0x0000009300e47308 */ /* 0x000ea60000000800 */
[----:B-1----:R-:W-:Y:S01]  /*a740*/  F2FP.PACK_AB R103, R178, R177 ;  /* 0x000000b1b267723e */ /* 0x002fe200000000ff */
[--C-:B------:R-:W-:Y:S02]  /*a750*/  FFMA.FTZ R134, R134, c[0x0][0x2d0], -R145.reuse ;  /* 0x0000b40086867a23 */ /* 0x100fe40000010891 */
[----:B------:R-:W-:Y:S01]  /*a760*/  FFMA.FTZ R145, R133, c[0x0][0x2d0], -R145 ;  /* 0x0000b40085917a23 */ /* 0x000fe20000010891 */
[C---:B------:R-:W-:Y:S01]  /*a770*/  HMMA.16816.F32 R88, R128.reuse, R110, R88 ;  /* 0x0000006e8058723c */ /* 0x040fe20000001858 */
[----:B------:R-:W1:Y:S02]  /*a780*/  LDSM.16.MT88.4 R108, [R198+0x900] ;  /* 0x00090000c66c783b */ /* 0x000e640000004200 */
[----:B------:R3:W-:Y:S01]  /*a790*/  MUFU.EX2 R133, R145 ;  /* 0x0000009100857308 */ /* 0x0007e20000000800 */
[----:B------:R-:W-:Y:S01]  /*a7a0*/  FFMA.FTZ R170, R3, R212, R170 ;  /* 0x000000d403aa7223 */ /* 0x000fe200000100aa */
[----:B------:R-:W-:Y:S01]  /*a7b0*/  MOV R3, R0 ;  /* 0x0000000000037202 */ /* 0x000fe20000000f00 */
[----:B------:R-:W-:Y:S02]  /*a7c0*/  FFMA.FTZ R166, R2, R213, R166 ;  /* 0x000000d502a67223 */ /* 0x000fe400000100a6 */
[C---:B------:R-:W-:Y:S04]  /*a7d0*/  HMMA.16816.F32 R92, R128.reuse, R104, R92 ;  /* 0x00000068805c723c */ /* 0x040fe8000000185c */
[----:B------:R-:W-:Y:S01]  /*a7e0*/  FADD.FTZ R169, R169, R170 ;  /* 0x000000aaa9a97221 */ /* 0x000fe20000010000 */
[----:B------:R-:W-:Y:S01]  /*a7f0*/  MUFU.EX2 R181, R181 ;  /* 0x000000b500b57308 */ /* 0x000fe20000000800 */
[----:B------:R-:W-:Y:S02]  /*a800*/  FADD.FTZ R165, R165, R166 ;  /* 0x000000a6a5a57221 */ /* 0x000fe40000010000 */
[----:B------:R-:W-:Y:S01]  /*a810*/  HMMA.16816.F32 R96, R128, R106, R96 ;  /* 0x0000006a8060723c */ /* 0x000fe20000001860 */
[----:B------:R-:W4:Y:S03]  /*a820*/  LDSM.16.MT88.4 R104, [R196+0x2900] ;  /* 0x00290000c468783b */ /* 0x000f260000004200 */
[----:B------:R-:W-:Y:S03]  /*a830*/  FADD.FTZ R2, R168, R169 ;  /* 0x000000a9a8027221 */ /* 0x000fe60000010000 */
[----:B------:R-:W-:Y:S01]  /*a840*/  MUFU.EX2 R180, R180 ;  /* 0x000000b400b47308 */ /* 0x000fe20000000800 */
[C---:B------:R-:W-:Y:S01]  /*a850*/  HMMA.16816.F32 R4, R100.reuse, R112, R4 ;  /* 0x000000706404723c */ /* 0x040fe20000001804 */
[----:B---3--:R-:W-:Y:S04]  /*a860*/  LDSM.16.MT88.4 R144, [R203+0x3900] ;  /* 0x00390000cb90783b */ /* 0x008fe80000004200 */
[----:B------:R-:W-:Y:S03]  /*a870*/  FADD.FTZ R2, R167, R2 ;  /* 0x00000002a7027221 */ /* 0x000fe60000010000 */
[C---:B------:R-:W-:Y:S01]  /*a880*/  HMMA.16816.F32 R8, R100.reuse, R114, R8 ;  /* 0x000000726408723c */ /* 0x040fe20000001808 */
[----:B------:R-:W-:Y:S01]  /*a890*/  MUFU.EX2 R182, R182 ;  /* 0x000000b600b67308 */ /* 0x000fe20000000800 */
[----:B------:R-:W-:Y:S02]  /*a8a0*/  LDSM.16.MT88.4 R112, [R198+0x4900] ;  /* 0x00490000c670783b */ /* 0x000fe40000004200 */
[----:B------:R-:W-:Y:S04]  /*a8b0*/  FADD.FTZ R171, R171, R2 ;  /* 0x00000002abab7221 */ /* 0x000fe80000010000 */
[----:B------:R-:W-:Y:S01]  /*a8c0*/  FADD.FTZ R172, R172, R171 ;  /* 0x000000abacac7221 */ /* 0x000fe20000010000 */
[C---:B-1----:R-:W-:Y:S02]  /*a8d0*/  HMMA.16816.F32 R12, R100.reuse, R108, R12 ;  /* 0x0000006c640c723c */ /* 0x042fe4000000180c */
[----:B------:R-:W-:Y:S01]  /*a8e0*/  MUFU.EX2 R222, R222 ;  /* 0x000000de00de7308 */ /* 0x000fe20000000800 */
[----:B------:R-:W-:Y:S04]  /*a8f0*/  FADD.FTZ R175, R175, R172 ;  /* 0x000000acafaf7221 */ /* 0x000fe80000010000 */
[----:B------:R-:W-:Y:S01]  /*a900*/  FADD.FTZ R176, R176, R175 ;  /* 0x000000afb0b07221 */ /* 0x000fe20000010000 */
[C---:B------:R-:W-:Y:S01]  /*a910*/  HMMA.16816.F32 R16, R100.reuse, R110, R16 ;  /* 0x0000006e6410723c */ /* 0x040fe20000001810 */
[----:B------:R-:W1:Y:S03]  /*a920*/  LDSM.16.MT88.4 R108, [R203+0x4900] ;  /* 0x00490000cb6c783b */ /* 0x000e660000004200 */
[----:B------:R-:W3:Y:S04]  /*a930*/  MUFU.EX2 R134, R134 ;  /* 0x0000008600867308 */ /* 0x000ee80000000800 */
        /* <DEDUP_REMOVED lines=9> */
[C---:B------:R-:W-:Y:S07]  /*a9d0*/  HMMA.16816.F32 R44, R100.reuse, R136, R44 ;  /* 0x00000088642c723c */ /* 0x040fee000000182c */
[----:B------:R-:W-:Y:S01]  /*a9e0*/  F2FP.PACK_AB R136, R224, R223 ;  /* 0x000000dfe088723e */ /* 0x000fe200000000ff */
[C---:B------:R-:W-:Y:S04]  /*a9f0*/  HMMA.16816.F32 R48, R100.reuse, R138, R48 ;  /* 0x0000008a6430723c */ /* 0x040fe80000001830 */
[----:B------:R-:W-:Y:S03]  /*aa00*/  F2FP.PACK_AB R137, R226, R225 ;  /* 0x000000e1e289723e */ /* 0x000fe600000000ff */
[----:B--2---:R-:W-:Y:S01]  /*aa10*/  F2FP.PACK_AB R138, R228, R227 ;  /* 0x000000e3e48a723e */ /* 0x004fe200000000ff */
[C---:B------:R-:W-:Y:S04]  /*aa20*/  HMMA.16816.F32 R52, R100.reuse, R140, R52 ;  /* 0x0000008c6434723c */ /* 0x040fe80000001834 */
[----:B---3--:R-:W-:Y:S04]  /*aa30*/  F2FP.PACK_AB R139, R133, R134 ;  /* 0x00000086858b723e */ /* 0x008fe800000000ff */
[C---:B------:R-:W-:Y:S01]  /*aa40*/  HMMA.16816.F32 R56, R100.reuse, R142, R56 ;  /* 0x0000008e6438723c */ /* 0x040fe20000001838 */
[----:B------:R-:W-:Y:S07]  /*aa50*/  LDSM.16.MT88.4 R140, [R196+0x1900] ;  /* 0x00190000c48c783b */ /* 0x000fee0000004200 */
[C---:B----4-:R-:W-:Y:S08]  /*aa60*/  HMMA.16816.F32 R60, R100.reuse, R104, R60 ;  /* 0x00000068643c723c */ /* 0x050ff0000000183c */
        /* <DEDUP_REMOVED lines=16> */
[----:B------:R-:W-:Y:S02]  /*ab70*/  F2FP.PACK_AB R102, R183, R182 ;  /* 0x000000b6b766723e */ /* 0x000fe400000000ff */
[----:B------:R-:W-:Y:S07]  /*ab80*/  F2FP.PACK_AB R103, R222, R221 ;  /* 0x000000ddde67723e */ /* 0x000fee00000000ff */
[C---:B-1----:R-:W-:Y:S08]  /*ab90*/  HMMA.16816.F32 R4, R100.reuse, R108, R4 ;  /* 0x0000006c6404723c */ /* 0x042ff00000001804 */
[C---:B------:R-:W-:Y:S01]  /*aba0*/  HMMA.16816.F32 R8, R100.reuse, R110, R8 ;  /* 0x0000006e6408723c */ /* 0x040fe20000001808 */
[----:B------:R-:W1:Y:S07]  /*abb0*/  LDSM.16.MT88.4 R108, [R197+0x3100] ;  /* 0x00310000c56c783b */ /* 0x000e6e0000004200 */
[C---:B------:R-:W-:Y:S08]  /*abc0*/  HMMA.16816.F32 R12, R100.reuse, R120, R12 ;  /* 0x00000078640c723c */ /* 0x040ff0000000180c */
[C---:B------:R-:W-:Y:S08]  /*abd0*/  HMMA.16816.F32 R16, R100.reuse, R122, R16 ;  /* 0x0000007a6410723c */ /* 0x040ff00000001810 */
[C---:B---3--:R-:W-:Y:S08]  /*abe0*/  HMMA.16816.F32 R20, R100.reuse, R112, R20 ;  /* 0x000000706414723c */ /* 0x048ff00000001814 */
        /* <DEDUP_REMOVED lines=51> */
[----:B------:R-:W-:Y:S01]  /*af20*/  FADD.FTZ R4, R135, R4 ;  /* 0x0000000487047221 */ /* 0x000fe20000010000 */
[----:B------:R-:W-:Y:S01]  /*af30*/  MOV R135, R132 ;  /* 0x0000008400877202 */ /* 0x000fe20000000f00 */
[----:B------:R-:W-:Y:S02]  /*af40*/  FADD.FTZ R5, R179, R176 ;  /* 0x000000b0b3057221 */ /* 0x000fe40000010000 */
[----:B------:R-:W-:Y:S01]  /*af50*/  FADD.FTZ R173, R173, R4 ;  /* 0x00000004adad7221 */ /* 0x000fe20000010000 */
[C---:B---3--:R-:W-:Y:S03]  /*af60*/  HMMA.16816.F32 R84, R136.reuse, R8, R84 ;  /* 0x000000088854723c */ /* 0x048fe60000001854 */
[----:B------:R-:W-:Y:S02]  /*af70*/  FADD.FTZ R174, R174, R173 ;  /* 0x000000adaeae7221 */ /* 0x000fe40000010000 */
[----:B------:R-:W-:Y:S02]  /*af80*/  FADD.FTZ R5, R220, R5 ;  /* 0x00000005dc057221 */ /* 0x000fe40000010000 */
[----:B------:R-:W-:Y:S01]  /*af90*/  FADD.FTZ R177, R177, R174 ;  /* 0x000000aeb1b17221 */ /* 0x000fe20000010000 */
[C---:B------:R-:W-:Y:S04]  /*afa0*/  HMMA.16816.F32 R88, R136.reuse, R10, R88 ;  /* 0x0000000a8858723c */ /* 0x040fe80000001858 */
[----:B------:R-:W-:Y:S02]  /*afb0*/  FADD.FTZ R178, R178, R177 ;  /* 0x000000b1b2b27221 */ /* 0x000fe40000010000 */
[----:B------:R-:W-:Y:S02]  /*afc0*/  FADD.FTZ R2, R182, R5 ;  /* 0x00000005b6027221 */ /* 0x000fe40000010000 */
[----:B------:R-:W-:Y:S01]  /*afd0*/  FADD.FTZ R181, R181, R178 ;  /* 0x000000b2b5b57221 */ /* 0x000fe20000010000 */
[C---:B--2---:R-:W-:Y:S03]  /*afe0*/  HMMA.16816.F32 R92, R136.reuse, R12, R92 ;  /* 0x0000000c885c723c */ /* 0x044fe6000000185c */
[----:B------:R-:W-:Y:S02]  /*aff0*/  FADD.FTZ R180, R180, R181 ;  /* 0x000000b5b4b47221 */ /* 0x000fe40000010000 */
[----:B------:R-:W-:Y:S02]  /*b000*/  FADD.FTZ R2, R183, R2 ;  /* 0x00000002b7027221 */ /* 0x000fe40000010000 */
[----:B------:R-:W-:Y:S01]  /*b010*/  FADD.FTZ R221, R221, R180 ;  /* 0x000000b4dddd7221 */ /* 0x000fe20000010000 */
[----:B------:R-:W-:Y:S04]  /*b020*/  HMMA.16816.F32 R96, R136, R14, R96 ;  /* 0x0000000e8860723c */ /* 0x000fe80000001860 */
[----:B------:R-:W-:Y:S02]  /*b030*/  FADD.FTZ R222, R222, R221 ;  /* 0x000000dddede7221 */ /* 0x000fe40000010000 */
[----:B------:R-:W-:Y:S02]  /*b040*/  FADD.FTZ R223, R223, R2 ;  /* 0x00000002dfdf7221 */ /* 0x000fe40000010000 */
[----:B------:R-:W-:Y:S04]  /*b050*/  FADD.FTZ R225, R225, R222 ;  /* 0x000000dee1e17221 */ /* 0x000fe80000010000 */
[----:B------:R-:W-:Y:S02]  /*b060*/  FADD.FTZ R224, R224, R223 ;  /* 0x000000dfe0e07221 */ /* 0x000fe40000010000 */
[----:B------:R-:W-:Y:S02]  /*b070*/  FADD.FTZ R225, R226, R225 ;  /* 0x000000e1e2e17221 */ /* 0x000fe40000010000 */
[----:B------:R-:W-:Y:S02]  /*b080*/  FADD.FTZ R227, R227, R224 ;  /* 0x000000e0e3e37221 */ /* 0x000fe40000010000 */
[----:B------:R-:W-:Y:S02]  /*b090*/  FADD.FTZ R134, R134, R225 ;  /* 0x000000e186867221 */ /* 0x000fe40000010000 */
[----:B------:R-:W-:Y:S02]  /*b0a0*/  FADD.FTZ R212, R228, R227 ;  /* 0x000000e3e4d47221 */ /* 0x000fe40000010000 */
[----:B------:R-:W-:Y:S01]  /*b0b0*/  FADD.FTZ R213, R133, R134 ;  /* 0x0000008685d57221 */ /* 0x000fe20000010000 */
[----:B------:R-:W-:-:S05]  /*b0c0*/  @P0 BRA `(.L_x_598) ;  /* 0xffffd60000000947 */ /* 0x000fca000383ffff */
.L_x_597:
        /* <DEDUP_REMOVED lines=123> */
.L_x_585:
        /* <DEDUP_REMOVED lines=165> */
.L_x_602:
        /* <DEDUP_REMOVED lines=146> */
.L_x_604:
[----:B--2---:R-:W-:Y:S05]  /*cbf0*/  BSYNC B0 ;  /* 0x0000000000007941 */ /* 0x004fea0003800000 */
.L_x_603:
        /* <DEDUP_REMOVED lines=23> */
.L_x_606:
[----:B------:R-:W-:Y:S05]  /*cd70*/  BSYNC B0 ;  /* 0x0000000000007941 */ /* 0x000fea0003800000 */
.L_x_605:
        /* <DEDUP_REMOVED lines=23> */
.L_x_608:
[----:B------:R-:W-:Y:S05]  /*cef0*/  BSYNC B0 ;  /* 0x0000000000007941 */ /* 0x000fea0003800000 */
.L_x_607:
        /* <DEDUP_REMOVED lines=24> */
.L_x_601:
        /* <DEDUP_REMOVED lines=31> */
.L_x_609:
        /* <DEDUP_REMOVED lines=43> */
.L_x_611:
[----:B------:R-:W-:Y:S05]  /*d520*/  BSYNC B0 ;  /* 0x0000000000007941 */ /* 0x000fea0003800000 */
.L_x_610:
[----:B-1----:R-:W1:Y:S01]  /*d530*/  S2R R5, SR_CTAID.X ;  /* 0x0000000000057919 */ /* 0x002e620000002500 */
        /* <DEDUP_REMOVED lines=69> */
.L_x_613:
[----:B------:R-:W-:Y:S05]  /*d990*/  BSYNC B0 ;  /* 0x0000000000007941 */ /* 0x000fea0003800000 */
.L_x_612:
        /* <DEDUP_REMOVED lines=21> */
.L_x_615:
[----:B------:R-:W-:Y:S05]  /*daf0*/  BSYNC B0 ;  /* 0x0000000000007941 */ /* 0x000fea0003800000 */
.L_x_614:
        /* <DEDUP_REMOVED lines=21> */
.L_x_617:
[----:B------:R-:W-:Y:S05]  /*dc50*/  BSYNC B0 ;  /* 0x0000000000007941 */ /* 0x000fea0003800000 */
.L_x_616:
        /* <DEDUP_REMOVED lines=22> */
.L_x_618:
        /* <DEDUP_REMOVED lines=12> */
.L_x_1503:


//--------------------- .text._ZN7cutlass13device_kernelIN5flash19enable_sm80_to_sm89INS1_16FlashAttnFwdSm80INS1_25CollectiveMainloopFwdSm80ILi8ELi1ELb0EN4cute5tupleIJNS5_1CILi128EEENS7_ILi64EEENS7_ILi192EEEEEELi192ENS_6half_tEfNS_4arch4Sm80ELb1ELb0ELb1ELb1ELb1ELb1ELb1ELb0EEENS1_21CollectiveEpilogueFwdINS6_IJS8_SA_S9_EEENS6_IJNS7_ILi1EEESI_SI_EEESC_SE_Li256ELb1ELb1ELb0ELb0EEENS1_19SingleTileSchedulerILb1ELb0ELb1ELi128EEEEEEEEEvNT_6ParamsE --------------------------
	.section	.text._ZN7cutlass13device_kernelIN5flash19enable_sm80_to_sm89INS1_16FlashAttnFwdSm80INS1_25CollectiveMainloopFwdSm80ILi8ELi1ELb0EN4cute5tupleIJNS5_1CILi128EEENS7_ILi64EEENS7_ILi192EEEEEELi192ENS_6half_tEfNS_4arch4Sm80ELb1ELb0ELb1ELb1ELb1ELb1ELb1ELb0EEENS1_21CollectiveEpilogueFwdINS6_IJS8_SA_S9_EEENS6_IJNS7_ILi1EEESI_SI_EEESC_SE_Li256ELb1ELb1ELb0ELb0EEENS1_19SingleTileSchedulerILb1ELb0ELb1ELi128EEEEEEEEEvNT_6ParamsE,"ax",@progbits
	.sectioninfo	@"SHI_REGISTERS=244"
	.align	128
.text._ZN7cutlass13device_kernelIN5flash19enable_sm80_to_sm89INS1_16FlashAttnFwdSm80INS1_25CollectiveMainloopFwdSm80ILi8ELi1ELb0EN4cute5tupleIJNS5_1CILi128EEENS7_ILi64EEENS7_ILi192EEEEEELi192ENS_6half_tEfNS_4arch4Sm80ELb1ELb0ELb1ELb1ELb1ELb1ELb1ELb0EEENS1_21CollectiveEpilogueFwdINS6_IJS8_SA_S9_EEENS6_IJNS7_ILi1EEESI_SI_EEESC_SE_Li256ELb1ELb1ELb0ELb0EEENS1_19SingleTileSchedulerILb1ELb0ELb1ELi128EEEEEEEEEvNT_6ParamsE:
        .type           _ZN7cutlass13device_kernelIN5flash19enable_sm80_to_sm89INS1_16FlashAttnFwdSm80INS1_25CollectiveMainloopFwdSm80ILi8ELi1ELb0EN4cute5tupleIJNS5_1CILi128EEENS7_ILi64EEENS7_ILi192EEEEEELi192ENS_6half_tEfNS_4arch4Sm80ELb1ELb0ELb1ELb1ELb1ELb1ELb1ELb0EEENS1_21CollectiveEpilogueFwdINS6_IJS8_SA_S9_EEENS6_IJNS7_ILi1EEESI_SI_EEESC_SE_Li256ELb1ELb1ELb0ELb0EEENS1_19SingleTileSchedulerILb1ELb0ELb1ELi128EEEEEEEEEvNT_6ParamsE,@function
        .size           _ZN7cutlass13device_kernelIN5flash19enable_sm80_to_sm89INS1_16FlashAttnFwdSm80INS1_25CollectiveMainloopFwdSm80ILi8ELi1ELb0EN4cute5tupleIJNS5_1CILi128EEENS7_ILi64EEENS7_ILi192EEEEEELi192ENS_6half_tEfNS_4arch4Sm80ELb1ELb0ELb1ELb1ELb1ELb1ELb1ELb0EEENS1_21CollectiveEpilogueFwdINS6_IJS8_SA_S9_EEENS6_IJNS7_ILi1EEESI_SI_EEESC_SE_Li256ELb1ELb1ELb0ELb0EEENS1_19SingleTileSchedulerILb1ELb0ELb1ELi128EEEEEEEEEvNT_6ParamsE,(.L_x_1504 - _ZN7cutlass13device_kernelIN5flash19enable_sm80_to_sm89INS1_16FlashAttnFwdSm80INS1_25CollectiveMainloopFwdSm80ILi8ELi1ELb0EN4cute5tupleIJNS5_1CILi128EEENS7_ILi64EEENS7_ILi192EEEEEELi192ENS_6half_tEfNS_4arch4Sm80ELb1ELb0ELb1ELb1ELb1ELb1ELb1ELb0EEENS1_21CollectiveEpilogueFwdINS6_IJS8_SA_S9_EEENS6_IJNS7_ILi1EEESI_SI_EEESC_SE_Li256ELb1ELb1ELb0ELb0EEENS1_19SingleTileSchedulerILb1ELb0ELb1ELi128EEEEEEEEEvNT_6ParamsE)
        .other          _ZN7cutlass13device_kernelIN5flash19enable_sm80_to_sm89INS1_16FlashAttnFwdSm80INS1_25CollectiveMainloopFwdSm80ILi8ELi1ELb0EN4cute5tupleIJNS5_1CILi128EEENS7_ILi64EEENS7_ILi192EEEEEELi192ENS_6half_tEfNS_4arch4Sm80ELb1ELb0ELb1ELb1ELb1ELb1ELb1ELb0EEENS1_21CollectiveEpilogueFwdINS6_IJS8_SA_S9_EEENS6_IJNS7_ILi1EEESI_SI_EEESC_SE_Li256ELb1ELb1ELb0ELb0EEENS1_19SingleTileSchedulerILb1ELb0ELb1ELi128EEEEEEEEEvNT_6ParamsE,@"STO_CUDA_ENTRY STV_DEFAULT"
_ZN7cutlass13device_kernelIN5flash19enable_sm80_to_sm89INS1_16FlashAttnFwdSm80INS1_25CollectiveMainloopFwdSm80ILi8ELi1ELb0EN4cute5tupleIJNS5_1CILi128EEENS7_ILi64EEENS7_ILi192EEEEEELi192ENS_6half_tEfNS_4arch4Sm80ELb1ELb0ELb1ELb1ELb1ELb1ELb1ELb0EEENS1_21CollectiveEpilogueFwdINS6_IJS8_SA_S9_EEENS6_IJNS7_ILi1EEESI_SI_EEESC_SE_Li256ELb1ELb1ELb0ELb0EEENS1_19SingleTileSchedulerILb1ELb0ELb1ELi128EEEEEEEEEvNT_6ParamsE:
        /* <DEDUP_REMOVED lines=20> */
.L_x_620:
        /* <DEDUP_REMOVED lines=13> */
.L_x_622:
[----:B------:R-:W-:Y:S02]  /*0210*/  ULDC UR5, c[0x0][0x54c] ;  /* 0x0001530000057ab9 */ /* 0x000fe40000000800 */
.L_x_621:
[----:B------:R-:W-:Y:S02]  /*0220*/  ULDC UR4, c[0x0][0x548] ;  /* 0x0001520000047ab9 */ /* 0x000fe40000000800 */
[----:B------:R-:W-:-:S02]  /*0230*/  USHF.L.U32 UR12, UR12, 0x7, URZ ;  /* 0x000000070c0c7899 */ /* 0x000fc4000800063f */
[----:B------:R-:W-:-:S04]  /*0240*/  UIMAD UR4, UR5, UR4, URZ ;  /* 0x00000004050472a4 */ /* 0x000fc8000f8e023f */
[----:B------:R-:W-:-:S04]  /*0250*/  UISETP.GE.AND UP0, UPT, UR12, UR4, UPT ;  /* 0x000000040c00728c */ /* 0x000fc8000bf06270 */
[----:B------:R-:W-:Y:S01]  /*0260*/  USEL UR18, UR18, 0xffffffff, !UP0 ;  /* 0xffffffff12127887 */ /* 0x000fe2000c000000 */
[----:B------:R-:W-:Y:S05]  /*0270*/  BRA `(.L_x_623) ;  /* 0x000001b000007947 */ /* 0x000fea0003800000 */
.L_x_619:
        /* <DEDUP_REMOVED lines=8> */
.L_x_624:
        /* <DEDUP_REMOVED lines=13> */
.L_x_626:
[----:B------:R-:W-:Y:S02]  /*03d0*/  ULDC UR5, c[0x0][0x54c] ;  /* 0x0001530000057ab9 */ /* 0x000fe40000000800 */
.L_x_625:
[----:B------:R-:W-:Y:S02]  /*03e0*/  ULDC UR4, c[0x0][0x548] ;  /* 0x0001520000047ab9 */ /* 0x000fe40000000800 */
[----:B------:R-:W-:-:S02]  /*03f0*/  USHF.L.U32 UR12, UR12, 0x7, URZ ;  /* 0x000000070c0c7899 */ /* 0x000fc4000800063f */
[----:B------:R-:W-:-:S04]  /*0400*/  UIMAD UR4, UR5, UR4, URZ ;  /* 0x00000004050472a4 */ /* 0x000fc8000f8e023f */
[----:B------:R-:W-:-:S04]  /*0410*/  UISETP.GE.AND UP0, UPT, UR12, UR4, UPT ;  /* 0x000000040c00728c */ /* 0x000fc8000bf06270 */
[----:B------:R-:W-:-:S06]  /*0420*/  USEL UR18, UR18, 0xffffffff, !UP0 ;  /* 0xffffffff12127887 */ /* 0x000fcc000c000000 */
.L_x_623:
        /* <DEDUP_REMOVED lines=10> */
[----:B------:R-:W-:Y:S01]  /*04d0*/  UISETP.NE.AND.EX UP1, UPT, URZ, UR7, UPT, UP1 ;  /* 0x000000073f00728c */ /* 0x000fe2000bf25310 */
[----:B------:R-:W-:Y:S01]  /*04e0*/  PLOP3.LUT P1, PT, PT, PT, UP0, 0x80, 0x0 ;  /* 0x000000000000781c */ /* 0x000fe20003f2f008 */
[----:B------:R-:W-:Y:S02]  /*04f0*/  ULDC.64 UR8, c[0x0][0x370] ;  /* 0x0000dc0000087ab9 */ /* 0x000fe40000000a00 */
[----:B------:R-:W-:Y:S02]  /*0500*/  ULDC.64 UR6, c[0x0][0x348] ;  /* 0x0000d20000067ab9 */ /* 0x000fe40000000a00 */
[----:B------:R-:W-:Y:S01]  /*0510*/  @UP0 UIMAD.WIDE UR4, UR18, UR19, UR4 ;  /* 0x00000013120402a5 */ /* 0x000fe2000f8e0204 */
[----:B------:R-:W-:Y:S01]  /*0520*/  PLOP3.LUT P2, PT, PT, PT, UP1, 0x80, 0x0 ;  /* 0x000000000000781c */ /* 0x000fe20003f4f018 */
[----:B------:R-:W-:Y:S01]  /*0530*/  UIMAD.WIDE UR6, UR18, UR19, UR6 ;  /* 0x00000013120672a5 */ /* 0x000fe2000f8e0206 */
[----:B------:R-:W-:Y:S02]  /*0540*/  ISETP.NE.U32.AND P4, PT, RZ, c[0x0][0x350], PT ;  /* 0x0000d400ff007a0c */ /* 0x000fe40003f85070 */
[----:B------:R-:W-:Y:S01]  /*0550*/  @UP1 UIMAD.WIDE UR8, UR18, UR19, UR8 ;  /* 0x00000013120812a5 */ /* 0x000fe2000f8e0208 */
[----:B------:R-:W-:Y:S01]  /*0560*/  IMAD.U32 R4, RZ, RZ, UR4 ;  /* 0x00000004ff047e24 */ /* 0x000fe2000f8e00ff */
[----:B------:R-:W-:Y:S01]  /*0570*/  MOV R5, UR5 ;  /* 0x0000000500057c02 */ /* 0x000fe20008000f00 */
[----:B------:R-:W-:Y:S01]  /*0580*/  ULDC.64 UR4, c[0x0][0x358] ;  /* 0x0000d60000047ab9 */ /* 0x000fe20000000a00 */
[----:B------:R-:W-:Y:S01]  /*0590*/  IMAD.U32 R8, RZ, RZ, UR6 ;  /* 0x00000006ff087e24 */ /* 0x000fe2000f8e00ff */
[----:B------:R-:W-:Y:S01]  /*05a0*/  UISETP.NE.U32.AND UP3, UPT, URZ, UR4, UPT ;  /* 0x000000043f00728c */ /* 0x000fe2000bf65070 */
[----:B------:R-:W-:Y:S01]  /*05b0*/  IMAD.U32 R9, RZ, RZ, UR7 ;  /* 0x00000007ff097e24 */ /* 0x000fe2000f8e00ff */
[----:B------:R-:W-:Y:S01]  /*05c0*/  ISETP.NE.AND.EX P4, PT, RZ, c[0x0][0x354], PT, P4 ;  /* 0x0000d500ff007a0c */ /* 0x000fe20003f85340 */
[----:B------:R-:W-:Y:S01]  /*05d0*/  IMAD.U32 R6, RZ, RZ, UR8 ;  /* 0x00000008ff067e24 */ /* 0x000fe2000f8e00ff */
[----:B------:R-:W-:Y:S01]  /*05e0*/  UISETP.NE.AND.EX UP3, UPT, URZ, UR5, UPT, UP3 ;  /* 0x000000053f00728c */ /* 0x000fe2000bf65330 */
[----:B------:R-:W-:Y:S01]  /*05f0*/  IMAD.U32 R7, RZ, RZ, UR9 ;  /* 0x00000009ff077e24 */ /* 0x000fe2000f8e00ff */
[----:B------:R-:W-:Y:S01]  /*0600*/  ULDC.64 UR6, c[0x0][0x350] ;  /* 0x0000d40000067ab9 */ /* 0x000fe20000000a00 */
[----:B------:R1:W2:Y:S01]  /*0610*/  @P1 LDG.E R0, [R4.64] ;  /* 0x0000001404001981 */ /* 0x0002a2000c1e1900 */
[----:B------:R-:W-:-:S02]  /*0620*/  ULDC.64 UR4, c[0x0][0x358] ;  /* 0x0000d60000047ab9 */ /* 0x000fc40000000a00 */
[----:B------:R-:W-:Y:S01]  /*0630*/  PLOP3.LUT P0, PT, PT, PT, UP3, 0x80, 0x0 ;  /* 0x000000000000781c */ /* 0x000fe20003f0f038 */
[----:B------:R-:W-:Y:S01]  /*0640*/  UIMAD.WIDE UR6, UR18, UR19, UR6 ;  /* 0x00000013120672a5 */ /* 0x000fe2000f8e0206 */
[----:B------:R3:W4:Y:S01]  /*0650*/  @P2 LDG.E R3, [R6.64] ;  /* 0x0000001406032981 */ /* 0x000722000c1e1900 */
[----:B------:R-:W-:Y:S01]  /*0660*/  UIMAD.WIDE UR4, UR18, UR19, UR4 ;  /* 0x00000013120472a5 */ /* 0x000fe2000f8e0204 */
[----:B------:R-:W-:Y:S01]  /*0670*/  MOV R83, RZ ;  /* 0x000000ff00537202 */ /* 0x000fe20000000f00 */
[----:B------:R-:W-:Y:S01]  /*0680*/  IMAD.MOV.U32 R153, RZ, RZ, RZ ;  /* 0x000000ffff997224 */ /* 0x000fe200078e00ff */
[----:B------:R-:W4:Y:S03]  /*0690*/  @P3 LDG.E R2, [R8.64] ;  /* 0x0000001408023981 */ /* 0x000f26000c1e1900 */
[----:B-1----:R-:W-:Y:S01]  /*06a0*/  IMAD.U32 R4, RZ, RZ, UR4 ;  /* 0x00000004ff047e24 */ /* 0x002fe2000f8e00ff */
[----:B------:R-:W-:Y:S01]  /*06b0*/  MOV R5, UR5 ;  /* 0x0000000500057c02 */ /* 0x000fe20008000f00 */
[----:B---3--:R-:W-:Y:S01]  /*06c0*/  IMAD.U32 R6, RZ, RZ, UR6 ;  /* 0x00000006ff067e24 */ /* 0x008fe2000f8e00ff */
[----:B------:R-:W-:-:S03]  /*06d0*/  MOV R7, UR7 ;  /* 0x0000000700077c02 */ /* 0x000fc60008000f00 */
[----:B------:R1:W5:Y:S04]  /*06e0*/  @P0 LDG.E R153, [R4.64] ;  /* 0x0000001404990981 */ /* 0x000368000c1e1900 */
[----:B------:R1:W5:Y:S01]  /*06f0*/  @P4 LDG.E R83, [R6.64] ;  /* 0x0000001406534981 */ /* 0x000362000c1e1900 */
[----:B------:R-:W3:Y:S01]  /*0700*/  S2UR UR11, SR_CTAID.Y ;  /* 0x00000000000b79c3 */ /* 0x000ee20000002600 */
[----:B------:R-:W-:Y:S02]  /*0710*/  UMOV UR13, URZ ;  /* 0x0000003f000d7c82 */ /* 0x000fe40008000000 */
[----:B------:R-:W-:Y:S02]  /*0720*/  ULDC UR17, c[0x0][0x168] ;  /* 0x00005a0000117ab9 */ /* 0x000fe40000000800 */
[----:B------:R-:W-:-:S02]  /*0730*/  UMOV UR14, URZ ;  /* 0x0000003f000e7c82 */ /* 0x000fc40008000000 */
[----:B------:R-:W-:Y:S02]  /*0740*/  ULDC UR4, c[0x0][0x2ac] ;  /* 0x0000ab0000047ab9 */ /* 0x000fe40000000800 */
[----:B------:R-:W-:Y:S02]  /*0750*/  ULDC UR16, c[0x0][0x1d0] ;  /* 0x0000740000107ab9 */ /* 0x000fe40000000800 */
[----:B------:R-:W-:Y:S02]  /*0760*/  UIMAD UR16, UR4, UR16, URZ ;  /* 0x00000010041072a4 */ /* 0x000fe4000f8e023f */
[----:B------:R-:W-:Y:S02]  /*0770*/  ULDC UR15, c[0x0][0x228] ;  /* 0x00008a00000f7ab9 */ /* 0x000fe40000000800 */
[----:B---3--:R-:W-:Y:S01]  /*0780*/  USHF.R.S32.HI UR10, URZ, 0x1f, UR11 ;  /* 0x0000001f3f0a7899 */ /* 0x008fe2000801140b */
[----:B--2---:R1:W2:Y:S08]  /*0790*/  @P1 R2UR UR17, R0 ;  /* 0x00000000001113c2 */ /* 0x0042b000000e0000 */
[----:B----4-:R1:W3:Y:S08]  /*07a0*/  @P2 R2UR UR13, R3 ;  /* 0x00000000030d23c2 */ /* 0x0102f000000e0000 */
[----:B------:R1:W4:Y:S01]  /*07b0*/  @P3 R2UR UR14, R2 ;  /* 0x00000000020e33c2 */ /* 0x00032200000e0000 */
[----:B------:R-:W-:Y:S05]  /*07c0*/  @P1 BRA `(.L_x_627) ;  /* 0x0000006000001947 */ /* 0x000fea0003800000 */
[----:B------:R-:W-:Y:S05]  /*07d0*/  @!P3 BRA `(.L_x_627) ;  /* 0x000000500000b947 */ /* 0x000fea0003800000 */
[----:B-1--4-:R-:W4:Y:S04]  /*07e0*/  LDG.E R0, [R8.64] ;  /* 0x0000001408007981 */ /* 0x012f28000c1e1900 */
[----:B---3--:R-:W3:Y:S01]  /*07f0*/  LDG.E R2, [R8.64+0x4] ;  /* 0x0000041408027981 */ /* 0x008ee2000c1e1900 */
[----:B--2-4-:R-:W1:Y:S08]  /*0800*/  R2UR UR17, R0 ;  /* 0x00000000001173c2 */ /* 0x014e7000000e0000 */
[----:B---3--:R-:W1:Y:S02]  /*0810*/  R2UR UR4, R2 ;  /* 0x00000000020473c2 */ /* 0x008e6400000e0000 */
[----:B-1----:R-:W-:-:S06]  /*0820*/  UIADD3 UR17, -UR17, UR4, URZ ;  /* 0x0000000411117290 */ /* 0x002fcc000fffe13f */
.L_x_627:
[----:B------:R-:W-:-:S04]  /*0830*/  ISETP.NE.U32.AND P1, PT, RZ, c[0x0][0x368], PT ;  /* 0x0000da00ff007a0c */ /* 0x000fc80003f25070 */
[----:B------:R-:W-:-:S13]  /*0840*/  ISETP.NE.AND.EX P1, PT, RZ, c[0x0][0x36c], PT, P1 ;  /* 0x0000db00ff007a0c */ /* 0x000fda0003f25310 */
[----:B------:R-:W-:Y:S05]  /*0850*/  @!P1 BRA `(.L_x_628) ;  /* 0x0000007000009947 */ /* 0x000fea0003800000 */
[----:B------:R-:W-:Y:S02]  /*0860*/  ULDC.64 UR4, c[0x0][0x368] ;  /* 0x0000da0000047ab9 */ /* 0x000fe40000000a00 */
[----:B------:R-:W-:-:S06]  /*0870*/  UIMAD.WIDE UR4, UR18, UR19, UR4 ;  /* 0x00000013120472a5 */ /* 0x000fcc000f8e0204 */
[----:B-1----:R-:W-:Y:S02]  /*0880*/  MOV R2, UR4 ;  /* 0x0000000400027c02 */ /* 0x002fe40008000f00 */
[----:B------:R-:W-:-:S05]  /*0890*/  MOV R3, UR5 ;  /* 0x0000000500037c02 */ /* 0x000fca0008000f00 */
[----:B----4-:R-:W4:Y:S02]  /*08a0*/  LDG.E R0, [R2.64] ;  /* 0x0000001402007981 */ /* 0x010f24000c1e1900 */
[----:B----4-:R1:W4:Y:S02]  /*08b0*/  R2UR UR16, R0 ;  /* 0x00000000001073c2 */ /* 0x01032400000e0000 */
[----:B-1--4-:R-:W-:Y:S05]  /*08c0*/  BRA `(.L_x_629) ;  /* 0x0000006000007947 */ /* 0x012fea0003800000 */
.L_x_628:
[----:B------:R-:W-:Y:S05]  /*08d0*/  @!P4 BRA `(.L_x_629) ;  /* 0x000000500000c947 */ /* 0x000fea0003800000 */
[----:B-1--4-:R-:W4:Y:S04]  /*08e0*/  LDG.E R0, [R6.64] ;  /* 0x0000001406007981 */ /* 0x012f28000c1e1900 */
[----:B---3--:R-:W3:Y:S01]  /*08f0*/  LDG.E R2, [R6.64+0x4] ;  /* 0x0000041406027981 */ /* 0x008ee2000c1e1900 */
[----:B----4-:R-:W1:Y:S08]  /*0900*/  R2UR UR16, R0 ;  /* 0x00000000001073c2 */ /* 0x010e7000000e0000 */
[----:B---3--:R-:W1:Y:S02]  /*0910*/  R2UR UR4, R2 ;  /* 0x00000000020473c2 */ /* 0x008e6400000e0000 */
[----:B-1----:R-:W-:-:S06]  /*0920*/  UIADD3 UR16, -UR16, UR4, URZ ;  /* 0x0000000410107290 */ /* 0x002fcc000fffe13f */
.L_x_629:
[----:B-1--4-:R-:W4:Y:S01]  /*0930*/  @P0 LDG.E R0, [R4.64] ;  /* 0x0000001404000981 */ /* 0x012f22000c1e1900 */
[----:B------:R-:W-:-:S03]  /*0940*/  ULDC.64 UR4, c[0x0][0x378] ;  /* 0x0000de0000047ab9 */ /* 0x000fc60000000a00 */
[----:B---3--:R-:W3:Y:S01]  /*0950*/  @P0 LDG.E R2, [R4.64+0x4] ;  /* 0x0000041404020981 */ /* 0x008ee2000c1e1900 */
[----:B------:R-:W-:Y:S01]  /*0960*/  UISETP.NE.U32.AND UP0, UPT, URZ, UR4, UPT ;  /* 0x000000043f00728c */ /* 0x000fe2000bf05070 */
[----:B------:R-:W-:-:S03]  /*0970*/  IMAD.U32 R76, RZ, RZ, UR16 ;  /* 0x00000010ff4c7e24 */ /* 0x000fc6000f8e00ff */
[----:B------:R-:W-:-:S03]  /*0980*/  UISETP.NE.AND.EX UP0, UPT, URZ, UR5, UPT, UP0 ;  /* 0x000000053f00728c */ /* 0x000fc6000bf05300 */
[----:B------:R-:W-:-:S03]  /*0990*/  ULDC.64 UR4, c[0x0][0x378] ;  /* 0x0000de0000047ab9 */ /* 0x000fc60000000a00 */
[----:B------:R-:W-:-:S05]  /*09a0*/  PLOP3.LUT P1, PT, PT, PT, UP0, 0x80, 0x0 ;  /* 0x000000000000781c */ /* 0x000fca0003f2f008 */
[----:B------:R-:W-:-:S06]  /*09b0*/  @UP0 UIMAD.WIDE UR4, UR18, UR19, UR4 ;  /* 0x00000013120402a5 */ /* 0x000fcc000f8e0204 */
[----:B------:R-:W-:Y:S01]  /*09c0*/  MOV R6, UR4 ;  /* 0x0000000400067c02 */ /* 0x000fe20008000f00 */
[----:B------:R-:W-:-:S05]  /*09d0*/  IMAD.U32 R7, RZ, RZ, UR5 ;  /* 0x00000005ff077e24 */ /* 0x000fca000f8e00ff */
[----:B------:R1:W5:Y:S01]  /*09e0*/  @P1 LDG.E R76, [R6.64] ;  /* 0x00000014064c1981 */ /* 0x000362000c1e1900 */
[----:B------:R-:W-:Y:S02]  /*09f0*/  ULDC UR6, c[0x0][0x2c4] ;  /* 0x0000b10000067ab9 */ /* 0x000fe40000000800 */
[----:B------:R-:W-:Y:S02]  /*0a00*/  UISETP.NE.AND UP2, UPT, UR6, 0x1, UPT ;  /* 0x000000010600788c */ /* 0x000fe4000bf45270 */
[----:B------:R-:W-:-:S09]  /*0a10*/  UIADD3 UR6, -UR13, UR16, URZ ;  /* 0x000000100d067290 */ /* 0x000fd2000fffe13f */
[----:B------:R-:W-:Y:S01]  /*0a20*/  @UP2 UIADD3 UR22, UR12, 0x7f, URZ ;  /* 0x0000007f0c162890 */ /* 0x000fe2000fffe03f */
[----:B----4-:R-:W4:Y:S08]  /*0a30*/  @P0 R2UR UR4, R0 ;  /* 0x00000000000403c2 */ /* 0x010f3000000e0000 */
[----:B---3--:R-:W4:Y:S02]  /*0a40*/  @P0 R2UR UR5, R2 ;  /* 0x00000000020503c2 */ /* 0x008f2400000e0000 */
[----:B----4-:R-:W-:-:S03]  /*0a50*/  @UP3 UIADD3 UR15, -UR4, UR5, URZ ;  /* 0x00000005040f3290 */ /* 0x010fc6000fffe13f */
[----:B------:R-:W-:Y:S02]  /*0a60*/  ULDC.64 UR4, c[0x0][0x2c8] ;  /* 0x0000b20000047ab9 */ /* 0x000fe40000000a00 */
[----:B------:R-:W-:Y:S02]  /*0a70*/  UIMAD.WIDE.U32 UR22, UR22, UR4, URZ ;  /* 0x00000004161672a5 */ /* 0x000fe4000f8e003f */
[----:B------:R-:W-:Y:S02]  /*0a80*/  UIADD3 UR9, UR6, UR15, URZ ;  /* 0x0000000f06097290 */ /* 0x000fe4000fffe03f */
[----:B------:R-:W-:Y:S02]  /*0a90*/  UIADD3 UR4, UR12, 0x7f, URZ ;  /* 0x0000007f0c047890 */ /* 0x000fe4000fffe03f */
[----:B--2---:R-:W-:Y:S02]  /*0aa0*/  UIADD3 UR7, UR9, 0x40, -UR17 ;  /* 0x0000004009077890 */ /* 0x004fe4000fffe811 */
[----:B------:R-:W-:-:S02]  /*0ab0*/  @UP2 USHF.R.U32.HI UR4, URZ, UR5, UR23 ;  /* 0x000000053f042299 */ /* 0x000fc40008011617 */
[----:B------:R-:W-:Y:S02]  /*0ac0*/  UIADD3 UR22, UR9, 0x3f, URZ ;  /* 0x0000003f09167890 */ /* 0x000fe4000fffe03f */
[----:B------:R-:W-:Y:S02]  /*0ad0*/  UIADD3 UR5, UR7, UR4, URZ ;  /* 0x0000000407057290 */ /* 0x000fe4000fffe03f */
[----:B------:R-:W-:Y:S02]  /*0ae0*/  USHF.R.S32.HI UR8, URZ, 0x1f, UR22 ;  /* 0x0000001f3f087899 */ /* 0x000fe40008011416 */
[----:B------:R-:W-:Y:S02]  /*0af0*/  USHF.R.S32.HI UR4, URZ, 0x1f, UR5 ;  /* 0x0000001f3f047899 */ /* 0x000fe40008011405 */
[----:B------:R-:W-:Y:S02]  /*0b00*/  ULEA.HI UR8, UR8, UR22, URZ, 0x6 ;  /* 0x0000001608087291 */ /* 0x000fe4000f8f303f */
[----:B------:R-:W-:-:S02]  /*0b10*/  ULEA.HI UR4, UR4, UR5, URZ, 0x6 ;  /* 0x0000000504047291 */ /* 0x000fc4000f8f303f */
[----:B------:R-:W-:Y:S02]  /*0b20*/  USHF.R.S32.HI UR8, URZ, 0x6, UR8 ;  /* 0x000000063f087899 */ /* 0x000fe40008011408 */
[----:B------:R-:W-:-:S04]  /*0b30*/  USHF.R.S32.HI UR4, URZ, 0x6, UR4 ;  /* 0x000000063f047899 */ /* 0x000fc80008011404 */
[----:B------:R-:W-:-:S04]  /*0b40*/  UISETP.LT.AND UP0, UPT, UR8, UR4, UPT ;  /* 0x000000040800728c */ /* 0x000fc8000bf01270 */
[----:B------:R-:W-:Y:S02]  /*0b50*/  USEL UR5, UR8, UR4, UP0 ;  /* 0x0000000408057287 */ /* 0x000fe40008000000 */
[----:B------:R-:W-:Y:S02]  /*0b60*/  UIADD3 UR4, -UR6, URZ, URZ ;  /* 0x0000003f06047290 */ /* 0x000fe4000fffe13f */
        /* <DEDUP_REMOVED lines=15> */
[----:B-1----:R-:W-:Y:S02]  /*0c60*/  ULDC.64 UR4, c[0x0][0x340] ;  /* 0x0000d00000047ab9 */ /* 0x002fe40000000a00 */
        /* <DEDUP_REMOVED lines=8> */
[----:B------:R-:W-:-:S03]  /*0cf0*/  ULDC.64 UR4, c[0x0][0x260] ;  /* 0x0000980000047ab9 */ /* 0x000fc60000000a00 */
[-C--:B------:R-:W-:Y:S01]  /*0d00*/  LEA.HI R10, R0, R71.reuse, RZ, 0x3 ;  /* 0x00000047000a7211 */ /* 0x080fe200078f18ff */
[----:B------:R1:W2:Y:S01]  /*0d10*/  @P2 LDG.E R5, [R4.64] ;  /* 0x0000001404052981 */ /* 0x0002a2000c1e1900 */
[----:B-----5:R-:W-:Y:S01]  /*0d20*/  SHF.R.S32.HI R3, RZ, 0x1f, R153 ;  /* 0x0000001fff037819 */ /* 0x020fe20000011499 */
[----:B------:R-:W-:Y:S01]  /*0d30*/  IMAD.U32 R21, RZ, RZ, UR11 ;  /* 0x0000000bff157e24 */ /* 0x000fe2000f8e00ff */
[----:B------:R-:W-:Y:S01]  /*0d40*/  LOP3.LUT R2, R10, 0x1ffffff8, RZ, 0xc0, !PT ;  /* 0x1ffffff80a027812 */ /* 0x000fe200078ec0ff */
[----:B------:R-:W-:Y:S01]  /*0d50*/  UIMAD UR4, UR10, UR4, URZ ;  /* 0x000000040a0472a4 */ /* 0x000fe2000f8e023f */
[----:B------:R-:W-:Y:S01]  /*0d60*/  SHF.R.S32.HI R10, RZ, 0x3, R10 ;  /* 0x00000003ff0a7819 */ /* 0x000fe2000001140a */
[----:B------:R-:W-:Y:S01]  /*0d70*/  UIADD3 UR19, UR22, -0x1, URZ ;  /* 0xffffffff16137890 */ /* 0x000fe2000fffe03f */
[----:B------:R-:W-:Y:S01]  /*0d80*/  LEA.HI R6, R0, R71, RZ, 0x6 ;  /* 0x0000004700067211 */ /* 0x000fe200078f30ff */
[----:B------:R-:W-:Y:S01]  /*0d90*/  IMAD.IADD R2, R71, 0x1, -R2 ;  /* 0x0000000147027824 */ /* 0x000fe200078e0a02 */
[C---:B------:R-:W-:Y:S01]  /*0da0*/  IADD3 R152, P0, R10.reuse, R153, RZ ;  /* 0x000000990a987210 */ /* 0x040fe20007f1e0ff */
[C---:B------:R-:W-:Y:S01]  /*0db0*/  IMAD.SHL.U32 R7, R10.reuse, 0x40, RZ ;  /* 0x000000400a077824 */ /* 0x040fe200078e00ff */
[----:B------:R-:W-:Y:S01]  /*0dc0*/  IADD3 R91, -R10, UR15, RZ ;  /* 0x0000000f0a5b7c10 */ /* 0x000fe2000fffe1ff */
[----:B------:R-:W-:Y:S01]  /*0dd0*/  IMAD.SHL.U32 R2, R2, 0x8, RZ ;  /* 0x0000000802027824 */ /* 0x000fe200078e00ff */
[----:B------:R-:W-:Y:S01]  /*0de0*/  LEA.HI.X.SX32 R153, R10, R3, 0x1, P0 ;  /* 0x000000030a997211 */ /* 0x000fe200000f0eff */
[----:B------:R-:W-:Y:S01]  /*0df0*/  IMAD.SHL.U32 R128, R6, 0x8, RZ ;  /* 0x0000000806807824 */ /* 0x000fe200078e00ff */
[----:B------:R-:W-:Y:S01]  /*0e00*/  LOP3.LUT R7, R7, 0x1c0, RZ, 0xc0, !PT ;  /* 0x000001c007077812 */ /* 0x000fe200078ec0ff */
[----:B------:R-:W-:Y:S01]  /*0e10*/  UIMAD UR22, UR11, UR5, UR4 ;  /* 0x000000050b1672a4 */ /* 0x000fe2000f8e0204 */
[----:B------:R-:W-:Y:S01]  /*0e20*/  IADD3 R3, R2, 0x80, RZ ;  /* 0x0000008002037810 */ /* 0x000fe20007ffe0ff */
[----:B------:R-:W-:Y:S01]  /*0e30*/  USEL UR24, UR18, URZ, !UP3 ;  /* 0x0000003f12187287 */ /* 0x000fe2000d800000 */
[--C-:B------:R-:W-:Y:S01]  /*0e40*/  LOP3.LUT R8, R7, 0x38, R2.reuse, 0xf8, !PT ;  /* 0x0000003807087812 */ /* 0x100fe200078ef802 */
[----:B------:R-:W-:Y:S01]  /*0e50*/  ULDC.64 UR4, c[0x0][0x240] ;  /* 0x0000900000047ab9 */ /* 0x000fe20000000a00 */
[----:B------:R-:W-:Y:S01]  /*0e60*/  SHF.R.U32.HI R7, RZ, 0x3, R7 ;  /* 0x00000003ff077819 */ /* 0x000fe20000011607 */
[----:B------:R-:W-:Y:S01]  /*0e70*/  UIMAD UR4, UR10, UR4, URZ ;  /* 0x000000040a0472a4 */ /* 0x000fe2000f8e023f */
[----:B------:R-:W-:Y:S01]  /*0e80*/  ISETP.GE.AND P5, PT, R3, c[0x0][0x1d4], PT ;  /* 0x0000750003007a0c */ /* 0x000fe20003fa6270 */
[----:B------:R-:W-:Y:S01]  /*0e90*/  IMAD.MOV.U32 R105, RZ, RZ, c[0x0][0x238] ;  /* 0x00008e00ff697624 */ /* 0x000fe200078e00ff */
[----:B------:R-:W-:Y:S01]  /*0ea0*/  LOP3.LUT R7, R8, R7, RZ, 0x3c, !PT ;  /* 0x0000000708077212 */ /* 0x000fe200078e3cff */
[----:B------:R-:W-:Y:S01]  /*0eb0*/  UIMAD UR25, UR11, UR5, UR4 ;  /* 0x000000050b1972a4 */ /* 0x000fe2000f8e0204 */
[----:B------:R-:W-:Y:S01]  /*0ec0*/  SHF.R.S32.HI R3, RZ, 0x1f, R2 ;  /* 0x0000001fff037819 */ /* 0x000fe20000011402 */
[----:B-1----:R-:W-:Y:S01]  /*0ed0*/  IMAD.U32 R4, RZ, RZ, UR19 ;  /* 0x00000013ff047e24 */ /* 0x002fe2000f8e00ff */
[----:B------:R-:W-:Y:S01]  /*0ee0*/  LOP3.LUT R128, R7, 0xfffffe00, R128, 0xf8, !PT ;  /* 0xfffffe0007807812 */ /* 0x000fe200078ef880 */
[----:B------:R-:W-:Y:S01]  /*0ef0*/  IMAD R7, R153, c[0x0][0x238], RZ ;  /* 0x00008e0099077a24 */ /* 0x000fe200078e02ff */
[C---:B------:R-:W-:Y:S01]  /*0f00*/  IADD3 R6, R2.reuse, 0x40, RZ ;  /* 0x0000004002067810 */ /* 0x040fe20007ffe0ff */
[----:B------:R-:W-:Y:S01]  /*0f10*/  IMAD.WIDE.U32 R20, R21, c[0x0][0x260], R2 ;  /* 0x0000980015147a25 */ /* 0x000fe200078e0002 */
[----:B------:R-:W-:Y:S01]  /*0f20*/  ISETP.GE.AND P3, PT, R2, c[0x0][0x1d4], PT ;  /* 0x0000750002007a0c */ /* 0x000fe20003f66270 */
[----:B------:R-:W-:Y:S01]  /*0f30*/  ULDC.64 UR4, c[0x0][0x248] ;  /* 0x0000920000047ab9 */ /* 0x000fe20000000a00 */
[----:B------:R-:W-:Y:S01]  /*0f40*/  LEA.HI R10, R0, R71, RZ, 0x2 ;  /* 0x00000047000a7211 */ /* 0x000fe200078f10ff */
[----:B------:R-:W-:Y:S01]  /*0f50*/  IMAD R8, R152, c[0x0][0x23c], R7 ;  /* 0x00008f0098087a24 */ /* 0x000fe200078e0207 */
[----:B------:R-:W-:Y:S01]  /*0f60*/  ISETP.GE.AND P6, PT, R6, c[0x0][0x1d4], PT ;  /* 0x0000750006007a0c */ /* 0x000fe20003fc6270 */
[----:B------:R-:W-:Y:S01]  /*0f70*/  IMAD.WIDE.U32 R2, R152, c[0x0][0x238], R2 ;  /* 0x00008e0098027a25 */ /* 0x000fe200078e0002 */
[----:B------:R-:W-:-:S02]  /*0f80*/  LOP3.LUT R6, R10, 0xfffffffc, RZ, 0xc0, !PT ;  /* 0xfffffffc0a067812 */ /* 0x000fc400078ec0ff */
[----:B------:R-:W-:Y:S01]  /*0f90*/  IADD3 R21, R21, UR22, RZ ;  /* 0x0000001615157c10 */ /* 0x000fe2000fffe0ff */
[----:B------:R-:W-:Y:S01]  /*0fa0*/  IMAD.IADD R9, R3, 0x1, R8 ;  /* 0x0000000103097824 */ /* 0x000fe200078e0208 */
[----:B------:R-:W-:Y:S01]  /*0fb0*/  USHF.R.S32.HI UR22, URZ, 0x1f, UR18 ;  /* 0x0000001f3f167899 */ /* 0x000fe20008011412 */
[----:B------:R-:W-:Y:S01]  /*0fc0*/  IMAD.MOV.U32 R8, RZ, RZ, R2 ;  /* 0x000000ffff087224 */ /* 0x000fe200078e0002 */
[----:B------:R-:W-:Y:S01]  /*0fd0*/  SHF.R.S32.HI R135, RZ, 0x2, R10 ;  /* 0x00000002ff877819 */ /* 0x000fe2000001140a */
[----:B------:R-:W-:Y:S01]  /*0fe0*/  IMAD.U32 R2, RZ, RZ, UR11 ;  /* 0x0000000bff027e24 */ /* 0x000fe2000f8e00ff */
[----:B------:R-:W-:Y:S01]  /*0ff0*/  USEL UR23, UR22, URZ, !UP3 ;  /* 0x0000003f16177287 */ /* 0x000fe2000d800000 */
[----:B------:R-:W-:Y:S01]  /*1000*/  IMAD.IADD R6, R71, 0x1, -R6 ;  /* 0x0000000147067824 */ /* 0x000fe200078e0a06 */
[----:B------:R-:W-:Y:S01]  /*1010*/  SHF.R.S32.HI R140, RZ, 0x1f, R135 ;  /* 0x0000001fff8c7819 */ /* 0x000fe20000011487 */
[----:B------:R-:W-:Y:S01]  /*1020*/  IMAD.WIDE.U32 R150, R2, c[0x0][0x240], R8 ;  /* 0x0000900002967a25 */ /* 0x000fe200078e0008 */
[----:B------:R-:W-:Y:S01]  /*1030*/  UIMAD UR4, UR23, UR4, URZ ;  /* 0x00000004170472a4 */ /* 0x000fe2000f8e023f */
[----:B------:R-:W-:-:S02]  /*1040*/  SHF.R.S32.HI R10, RZ, 0x1f, R10 ;  /* 0x0000001fff0a7819 */ /* 0x000fc4000001140a */
[C---:B------:R-:W-:Y:S01]  /*1050*/  IMAD.SHL.U32 R18, R6.reuse, 0x4, RZ ;  /* 0x0000000406127824 */ /* 0x040fe200078e00ff */
[----:B------:R-:W-:Y:S01]  /*1060*/  IADD3 R151, R151, UR25, RZ ;  /* 0x0000001997977c10 */ /* 0x000fe2000fffe0ff */
[----:B------:R-:W-:Y:S01]  /*1070*/  IMAD.SHL.U32 R16, R6, 0x8, RZ ;  /* 0x0000000806107824 */ /* 0x000fe200078e00ff */
[----:B------:R-:W-:Y:S01]  /*1080*/  UIMAD UR4, UR24, UR5, UR4 ;  /* 0x00000005180472a4 */ /* 0x000fe2000f8e0204 */
[----:B------:R-:W-:Y:S01]  /*1090*/  IMAD.MOV.U32 R96, RZ, RZ, 0x6 ;  /* 0x00000006ff607424 */ /* 0x000fe200078e00ff */
[----:B------:R-:W-:Y:S01]  /*10a0*/  SHF.R.S32.HI R19, RZ, 0x1f, R18 ;  /* 0x0000001fff137819 */ /* 0x000fe20000011412 */
[----:B------:R-:W-:Y:S01]  /*10b0*/  IMAD.U32 R148, RZ, RZ, UR24 ;  /* 0x00000018ff947e24 */ /* 0x000fe2000f8e00ff */
[----:B------:R-:W-:Y:S01]  /*10c0*/  SHF.R.S32.HI R17, RZ, 0x1f, R16 ;  /* 0x0000001fff117819 */ /* 0x000fe20000011410 */
[----:B------:R-:W-:Y:S01]  /*10d0*/  IMAD R4, R4, -0x40, R91 ;  /* 0xffffffc004047824 */ /* 0x000fe200078e025b */
[----:B------:R-:W-:Y:S01]  /*10e0*/  ISETP.GE.AND P4, PT, R16, c[0x0][0x27c], PT ;  /* 0x00009f0010007a0c */ /* 0x000fe20003f86270 */
[----:B------:R-:W-:Y:S01]  /*10f0*/  IMAD R142, R140, c[0x0][0x280], RZ ;  /* 0x0000a0008c8e7a24 */ /* 0x000fe200078e02ff */
[----:B------:R-:W-:Y:S01]  /*1100*/  SHF.L.U64.HI R92, R105, R96, c[0x0][0x23c] ;  /* 0x00008f00695c7619 */ /* 0x000fe20000010260 */
[----:B------:R-:W-:Y:S01]  /*1110*/  IMAD.WIDE.U32 R150, R148, c[0x0][0x248], R150 ;  /* 0x0000920094967a25 */ /* 0x000fe200078e0096 */
[C---:B------:R-:W-:Y:S01]  /*1120*/  ISETP.GE.AND P1, PT, R4.reuse, 0x1, PT ;  /* 0x000000010400780c */ /* 0x040fe20003f26270 */
[----:B------:R-:W-:Y:S01]  /*1130*/  USHF.R.S32.HI UR5, URZ, 0x1f, UR19 ;  /* 0x0000001f3f057899 */ /* 0x000fe20008011413 */
[----:B------:R-:W-:Y:S01]  /*1140*/  SEL R3, RZ, c[0x0][0x27c], !P4 ;  /* 0x00009f00ff037a07 */ /* 0x000fe20006000000 */
[C---:B------:R-:W-:Y:S01]  /*1150*/  IMAD R142, R135.reuse, c[0x0][0x284], R142 ;  /* 0x0000a100878e7a24 */ /* 0x040fe200078e028e */
[----:B------:R-:W-:Y:S01]  /*1160*/  ISETP.GT.AND P0, PT, R4, 0x20, PT ;  /* 0x000000200400780c */ /* 0x000fe20003f04270 */
[----:B------:R-:W-:Y:S01]  /*1170*/  IMAD.WIDE.U32 R146, R135, c[0x0][0x280], R18 ;  /* 0x0000a00087927a25 */ /* 0x000fe200078e0012 */
[----:B------:R-:W-:-:S02]  /*1180*/  IADD3 R155, R151, UR4, RZ ;  /* 0x00000004979b7c10 */ /* 0x000fc4000fffe0ff */
[C---:B------:R-:W-:Y:S01]  /*1190*/  IADD3 R15, R18.reuse, 0x20, RZ ;  /* 0x00000020120f7810 */ /* 0x040fe20007ffe0ff */
[----:B------:R-:W-:Y:S01]  /*11a0*/  IMAD.WIDE.U32 R8, R135, c[0x0][0x280], R16 ;  /* 0x0000a00087087a25 */ /* 0x000fe200078e0010 */
[----:B------:R-:W-:Y:S02]  /*11b0*/  P2R R137, PR, RZ, 0x10 ;  /* 0x00000010ff897803 */ /* 0x000fe40000000000 */
[----:B------:R-:W-:Y:S01]  /*11c0*/  IADD3 R14, R18, 0x40, RZ ;  /* 0x00000040120e7810 */ /* 0x000fe20007ffe0ff */
[----:B------:R-:W-:Y:S01]  /*11d0*/  IMAD.SHL.U32 R93, R105, 0x40, RZ ;  /* 0x00000040695d7824 */ /* 0x000fe200078e00ff */
[----:B------:R-:W-:Y:S01]  /*11e0*/  LEA.HI R115, R0, R71, RZ, 0x5 ;  /* 0x0000004700737211 */ /* 0x000fe200078f28ff */
[----:B------:R-:W-:Y:S01]  /*11f0*/  IMAD R4, R92, UR19, RZ ;  /* 0x000000135c047c24 */ /* 0x000fe2000f8e02ff */
[C---:B------:R-:W-:Y:S01]  /*1200*/  IADD3 R133, R16.reuse, 0x60, RZ ;  /* 0x0000006010857810 */ /* 0x040fe20007ffe0ff */
[----:B------:R-:W-:Y:S01]  /*1210*/  IMAD.MOV.U32 R154, RZ, RZ, R150 ;  /* 0x000000ffff9a7224 */ /* 0x000fe200078e0096 */
[C---:B------:R-:W-:Y:S01]  /*1220*/  IADD3 R132, R16.reuse, 0x80, RZ ;  /* 0x0000008010847810 */ /* 0x040fe20007ffe0ff */
[----:B------:R-:W-:Y:S01]  /*1230*/  IMAD.IADD R147, R147, 0x1, R142 ;  /* 0x0000000193937824 */ /* 0x000fe200078e028e */
[----:B------:R-:W-:Y:S01]  /*1240*/  IADD3 R130, R16, 0xa0, RZ ;  /* 0x000000a010827810 */ /* 0x000fe20007ffe0ff */
[----:B------:R-:W-:Y:S01]  /*1250*/  IMAD.IADD R143, R142, 0x1, R9 ;  /* 0x000000018e8f7824 */ /* 0x000fe200078e0209 */
[----:B------:R-:W-:Y:S01]  /*1260*/  P2R R138, PR, RZ, 0x8 ;  /* 0x00000008ff8a7803 */ /* 0x000fe20000000000 */
[----:B------:R-:W-:Y:S01]  /*1270*/  IMAD.IADD R2, R16, 0x1, R3 ;  /* 0x0000000110027824 */ /* 0x000fe200078e0203 */
[----:B------:R-:W-:Y:S01]  /*1280*/  SHF.R.S32.HI R117, RZ, 0x1f, R130 ;  /* 0x0000001fff757819 */ /* 0x000fe20000011482 */
[----:B------:R-:W-:Y:S01]  /*1290*/  IMAD.MOV.U32 R142, RZ, RZ, R8 ;  /* 0x000000ffff8e7224 */ /* 0x000fe200078e0008 */
[----:B------:R-:W-:Y:S01]  /*12a0*/  IADD3 R83, R83, UR16, RZ ;  /* 0x0000001053537c10 */ /* 0x000fe2000fffe0ff */
[----:B------:R-:W-:Y:S01]  /*12b0*/  IMAD R140, R140, c[0x0][0x290], RZ ;  /* 0x0000a4008c8c7a24 */ /* 0x000fe200078e02ff */
[----:B------:R-:W-:Y:S01]  /*12c0*/  SHF.R.S32.HI R113, RZ, 0x1f, R2 ;  /* 0x0000001fff717819 */ /* 0x000fe20000011402 */
[C---:B------:R-:W-:Y:S01]  /*12d0*/  IMAD R3, R93.reuse, UR5, R4 ;  /* 0x000000055d037c24 */ /* 0x040fe2000f8e0204 */
[----:B------:R-:W-:Y:S01]  /*12e0*/  ULDC.64 UR4, c[0x0][0x1e8] ;  /* 0x00007a0000047ab9 */ /* 0x000fe20000000a00 */
[----:B------:R-:W-:Y:S01]  /*12f0*/  IMAD.WIDE.U32 R8, R93, UR19, R154 ;  /* 0x000000135d087c25 */ /* 0x000fe2000f8e009a */
[CC--:B------:R-:W-:Y:S01]  /*1300*/  LEA.HI R4, R113.reuse, R2.reuse, RZ, 0x3 ;  /* 0x0000000271047211 */ /* 0x0c0fe200078f18ff */
[----:B------:R-:W-:Y:S01]  /*1310*/  UIMAD UR25, UR10, UR4, URZ ;  /* 0x000000040a1972a4 */ /* 0x000fe2000f8e023f */
[----:B------:R-:W-:Y:S01]  /*1320*/  LEA.HI R113, R113, R2, RZ, 0x6 ;  /* 0x0000000271717211 */ /* 0x000fe200078f30ff */
[C---:B------:R-:W-:Y:S01]  /*1330*/  IMAD R140, R135.reuse, c[0x0][0x294], R140 ;  /* 0x0000a500878c7a24 */ /* 0x040fe200078e028c */
[----:B------:R-:W-:Y:S01]  /*1340*/  UIMAD.WIDE.U32 UR28, UR11, UR4, URZ ;  /* 0x000000040b1c72a5 */ /* 0x000fe2000f8e003f */
[----:B------:R-:W-:Y:S01]  /*1350*/  IMAD.WIDE.U32 R12, R135, c[0x0][0x290], R16 ;  /* 0x0000a400870c7a25 */ /* 0x000fe200078e0010 */
[----:B------:R-:W-:Y:S01]  /*1360*/  UIMAD UR25, UR11, UR5, UR25 ;  /* 0x000000050b1972a4 */ /* 0x000fe2000f8e0219 */
[----:B------:R-:W-:-:S02]  /*1370*/  LOP3.LUT R99, R4, 0xfffffff8, RZ, 0xc0, !PT ;  /* 0xfffffff804637812 */ /* 0x000fc400078ec0ff */
[----:B------:R-:W-:Y:S01]  /*1380*/  IMAD.IADD R3, R9, 0x1, R3 ;  /* 0x0000000109037824 */ /* 0x000fe200078e0203 */
[----:B------:R-:W-:Y:S01]  /*1390*/  ULDC.64 UR4, c[0x0][0x210] ;  /* 0x0000840000047ab9 */ /* 0x000fe20000000a00 */
[----:B------:R-:W-:Y:S01]  /*13a0*/  IMAD.MOV.U32 R104, RZ, RZ, 0x5 ;  /* 0x00000005ff687424 */ /* 0x000fe200078e00ff */
[----:B------:R-:W-:Y:S01]  /*13b0*/  UIMAD UR27, UR10, UR4, URZ ;  /* 0x000000040a1b72a4 */ /* 0x000fe2000f8e023f */
[----:B------:R-:W-:Y:S01]  /*13c0*/  IMAD.IADD R141, R140, 0x1, R13 ;  /* 0x000000018c8d7824 */ /* 0x000fe200078e020d */
[----:B------:R-:W-:Y:S01]  /*13d0*/  UIMAD.WIDE.U32 UR30, UR11, UR4, URZ ;  /* 0x000000040b1e72a5 */ /* 0x000fe2000f8e003f */
[----:B------:R-:W-:Y:S01]  /*13e0*/  IMAD.IADD R13, R18, 0x1, R15 ;  /* 0x00000001120d7824 */ /* 0x000fe200078e020f */
[C---:B------:R-:W-:Y:S01]  /*13f0*/  SHF.L.U64.HI R104, R105.reuse, R104, c[0x0][0x23c] ;  /* 0x00008f0069687619 */ /* 0x040fe20000010268 */
[----:B------:R-:W-:Y:S01]  /*1400*/  IMAD.SHL.U32 R128, R128, 0x2, RZ ;  /* 0x0000000280807824 */ /* 0x000fe200078e00ff */
[----:B------:R-:W-:Y:S01]  /*1410*/  UIMAD UR27, UR11, UR5, UR27 ;  /* 0x000000050b1b72a4 */ /* 0x000fe2000f8e021b */
[----:B------:R-:W-:Y:S01]  /*1420*/  IMAD.SHL.U32 R105, R105, 0x20, RZ ;  /* 0x0000002069697824 */ /* 0x000fe200078e00ff */
[----:B------:R-:W-:Y:S01]  /*1430*/  ISETP.GE.AND P4, PT, R13, c[0x0][0x27c], PT ;  /* 0x00009f000d007a0c */ /* 0x000fe20003f86270 */
[----:B------:R-:W-:Y:S01]  /*1440*/  IMAD.WIDE.U32 R148, R148, c[0x0][0x268], R20 ;  /* 0x00009a0094947a25 */ /* 0x000fe200078e0014 */
[----:B------:R-:W-:Y:S01]  /*1450*/  ULDC.64 UR4, c[0x0][0x268] ;  /* 0x00009a0000047ab9 */ /* 0x000fe20000000a00 */
[----:B------:R-:W-:Y:S01]  /*1460*/  LEA.HI R117, R117, R130, RZ, 0x3 ;  /* 0x0000008275757211 */ /* 0x000fe200078f18ff */
[----:B------:R-:W-:Y:S01]  /*1470*/  UIMAD UR4, UR23, UR4, URZ ;  /* 0x00000004170472a4 */ /* 0x000fe2000f8e023f */
[----:B------:R-:W-:Y:S01]  /*1480*/  IMAD.WIDE.U32 R144, R135, c[0x0][0x290], R18 ;  /* 0x0000a40087907a25 */ /* 0x000fe200078e0012 */
[----:B------:R-:W-:Y:S01]  /*1490*/  SHF.R.S32.HI R98, RZ, 0x1f, R99 ;  /* 0x0000001fff627819 */ /* 0x000fe20000011463 */
[----:B------:R-:W-:Y:S01]  /*14a0*/  UIADD3 UR25, UR29, UR25, URZ ;  /* 0x000000191d197290 */ /* 0x000fe2000fffe03f */
[----:B------:R-:W-:Y:S01]  /*14b0*/  LOP3.LUT R117, R117, 0xfffffff8, RZ, 0xc0, !PT ;  /* 0xfffffff875757812 */ /* 0x000fe200078ec0ff */
[----:B------:R-:W-:Y:S01]  /*14c0*/  IMAD.IADD R145, R145, 0x1, R140 ;  /* 0x0000000191917824 */ /* 0x000fe200078e028c */
[----:B------:R-:W-:Y:S01]  /*14d0*/  UIMAD UR24, UR24, UR5, UR4 ;  /* 0x00000005181872a4 */ /* 0x000fe2000f8e0204 */
[----:B------:R-:W-:Y:S01]  /*14e0*/  IMAD.MOV.U32 R140, RZ, RZ, R12 ;  /* 0x000000ffff8c7224 */ /* 0x000fe200078e000c */
[----:B------:R-:W-:Y:S01]  /*14f0*/  SHF.L.U64.HI R98, R99, 0x1, R98 ;  /* 0x0000000163627819 */ /* 0x000fe20000010262 */
[C---:B------:R-:W-:Y:S01]  /*1500*/  IMAD.IADD R12, R18.reuse, 0x1, R14 ;  /* 0x00000001120c7824 */ /* 0x040fe200078e020e */
[----:B------:R-:W-:Y:S01]  /*1510*/  ULDC.64 UR4, c[0x0][0x2b0] ;  /* 0x0000ac0000047ab9 */ /* 0x000fe20000000a00 */
[----:B------:R-:W-:Y:S01]  /*1520*/  IMAD.SHL.U32 R115, R115, 0x10, RZ ;  /* 0x0000001073737824 */ /* 0x000fe200078e00ff */
[----:B------:R-:W-:Y:S01]  /*1530*/  P2R R136, PR, RZ, 0x10 ;  /* 0x00000010ff887803 */ /* 0x000fe20000000000 */
[----:B------:R-:W-:Y:S01]  /*1540*/  IMAD.SHL.U32 R113, R113, 0x40, RZ ;  /* 0x0000004071717824 */ /* 0x000fe200078e00ff */
[----:B------:R-:W-:Y:S01]  /*1550*/  IADD3 R11, R18, 0x30, RZ ;  /* 0x00000030120b7810 */ /* 0x000fe20007ffe0ff */
[----:B------:R-:W-:Y:S01]  /*1560*/  IMAD R127, R6, 0x40, R135 ;  /* 0x00000040067f7824 */ /* 0x000fe200078e0287 */
[----:B------:R-:W-:Y:S01]  /*1570*/  LOP3.LUT R115, R115, 0xfffffe00, RZ, 0xc0, !PT ;  /* 0xfffffe0073737812 */ /* 0x000fe200078ec0ff */
[----:B------:R-:W-:Y:S01]  /*1580*/  IMAD.MOV.U32 R77, RZ, RZ, c[0x0][0x27c] ;  /* 0x00009f00ff4d7624 */ /* 0x000fe200078e00ff */
[----:B------:R-:W-:Y:S01]  /*1590*/  LOP3.LUT R113, R113, 0x7ffff000, RZ, 0xc0, !PT ;  /* 0x7ffff00071717812 */ /* 0x000fe200078ec0ff */
[----:B------:R-:W-:Y:S01]  /*15a0*/  IMAD.MOV.U32 R90, RZ, RZ, c[0x0][0x2b8] ;  /* 0x0000ae00ff5a7624 */ /* 0x000fe200078e00ff */
[----:B------:R-:W-:Y:S01]  /*15b0*/  SHF.R.S32.HI R6, RZ, 0x1f, R133 ;  /* 0x0000001fff067819 */ /* 0x000fe20000011485 */
[----:B------:R-:W-:Y:S01]  /*15c0*/  IMAD.MOV.U32 R95, RZ, RZ, c[0x0][0x280] ;  /* 0x0000a000ff5f7624 */ /* 0x000fe200078e00ff */
[----:B------:R-:W-:Y:S01]  /*15d0*/  IADD3 R9, R18, 0x10, RZ ;  /* 0x0000001012097810 */ /* 0x000fe20007ffe0ff */
[----:B------:R-:W-:Y:S01]  /*15e0*/  IMAD.MOV.U32 R97, RZ, RZ, c[0x0][0x290] ;  /* 0x0000a400ff617624 */ /* 0x000fe200078e00ff */
[----:B------:R-:W-:Y:S01]  /*15f0*/  LEA.HI R123, R6, R133, RZ, 0x3 ;  /* 0x00000085067b7211 */ /* 0x000fe200078f18ff */
[----:B------:R-:W-:Y:S01]  /*1600*/  IMAD.WIDE.U32 R146, R76, c[0x0][0x280], R146 ;  /* 0x0000a0004c927a25 */ /* 0x000fe200078e0092 */
[----:B------:R-:W-:Y:S01]  /*1610*/  SHF.R.S32.HI R6, RZ, 0x1f, R13 ;  /* 0x0000001fff067819 */ /* 0x000fe2000001140d */
[----:B------:R-:W-:Y:S01]  /*1620*/  UIADD3 UR27, UR31, UR27, URZ ;  /* 0x0000001b1f1b7290 */ /* 0x000fe2000fffe03f */
[----:B------:R-:W-:Y:S01]  /*1630*/  LOP3.LUT R123, R123, 0xfffffff8, RZ, 0xc0, !PT ;  /* 0xfffffff87b7b7812 */ /* 0x000fe200078ec0ff */
[----:B------:R-:W-:Y:S01]  /*1640*/  IMAD.MOV.U32 R114, RZ, RZ, c[0x0][0x27c] ;  /* 0x00009f00ff727624 */ /* 0x000fe200078e00ff */
[----:B------:R-:W-:Y:S01]  /*1650*/  LEA.HI R125, R6, R13, RZ, 0x3 ;  /* 0x0000000d067d7211 */ /* 0x000fe200078f18ff */
[----:B------:R-:W-:Y:S01]  /*1660*/  IMAD.WIDE.U32 R144, R76, c[0x0][0x290], R144 ;  /* 0x0000a4004c907a25 */ /* 0x000fe200078e0090 */
[----:B------:R-:W-:-:S02]  /*1670*/  SHF.L.U64.HI R94, R95, R96, c[0x0][0x284] ;  /* 0x0000a1005f5e7619 */ /* 0x000fc40000010260 */
[----:B------:R-:W-:Y:S01]  /*1680*/  LOP3.LUT R125, R125, 0xfffffff8, RZ, 0xc0, !PT ;  /* 0xfffffff87d7d7812 */ /* 0x000fe200078ec0ff */
[C---:B------:R-:W-:Y:S01]  /*1690*/  IMAD.WIDE.U32 R142, R76.reuse, c[0x0][0x280], R142 ;  /* 0x0000a0004c8e7a25 */ /* 0x040fe200078e008e */
[----:B------:R-:W-:Y:S02]  /*16a0*/  SHF.L.U64.HI R96, R97, R96, c[0x0][0x294] ;  /* 0x0000a50061607619 */ /* 0x000fe40000010260 */
[----:B------:R-:W-:Y:S01]  /*16b0*/  SHF.R.S32.HI R108, RZ, 0x1f, R123 ;  /* 0x0000001fff6c7819 */ /* 0x000fe2000001147b */
[----:B------:R-:W-:Y:S01]  /*16c0*/  IMAD.WIDE.U32 R140, R76, c[0x0][0x290], R140 ;  /* 0x0000a4004c8c7a25 */ /* 0x000fe200078e008c */
[----:B------:R-:W-:Y:S02]  /*16d0*/  SHF.R.S32.HI R106, RZ, 0x1f, R117 ;  /* 0x0000001fff6a7819 */ /* 0x000fe40000011475 */
[----:B------:R-:W-:Y:S01]  /*16e0*/  SHF.R.S32.HI R124, RZ, 0x3, R4 ;  /* 0x00000003ff7c7819 */ /* 0x000fe20000011404 */
[----:B------:R-:W-:Y:S01]  /*16f0*/  IMAD.SHL.U32 R95, R95, 0x40, RZ ;  /* 0x000000405f5f7824 */ /* 0x000fe200078e00ff */
[----:B------:R-:W-:Y:S01]  /*1700*/  SHF.R.S32.HI R110, RZ, 0x1f, R125 ;  /* 0x0000001fff6e7819 */ /* 0x000fe2000001147d */
[----:B------:R-:W-:Y:S01]  /*1710*/  IMAD.SHL.U32 R97, R97, 0x40, RZ ;  /* 0x0000004061617824 */ /* 0x000fe200078e00ff */
[----:B------:R-:W-:Y:S01]  /*1720*/  IADD3 R89, R149, UR24, RZ ;  /* 0x0000001895597c10 */ /* 0x000fe2000fffe0ff */
[----:B------:R-:W-:-:S02]  /*1730*/  IMAD.SHL.U32 R114, R114, 0x2, RZ ;  /* 0x0000000272727824 */ /* 0x000fc400078e00ff */
[----:B------:R-:W-:Y:S02]  /*1740*/  IMAD.U32 R129, RZ, RZ, UR19 ;  /* 0x00000013ff817e24 */ /* 0x000fe4000f8e00ff */
[----:B------:R-:W-:Y:S01]  /*1750*/  IMAD.SHL.U32 R99, R99, 0x2, RZ ;  /* 0x0000000263637824 */ /* 0x000fe200078e00ff */
[----:B--2---:R1:W2:Y:S01]  /*1760*/  @P2 R2UR UR26, R5 ;  /* 0x00000000051a23c2 */ /* 0x0042a200000e0000 */
[----:B------:R-:W-:-:S04]  /*1770*/  @P1 LEA R22, P2, R8, c[0x0][0x220], 0x1 ;  /* 0x0000880008161a11 */ /* 0x000fc800078408ff */
[----:B------:R-:W-:-:S05]  /*1780*/  @P1 LEA.HI.X R23, R8, c[0x0][0x224], R3, 0x1, P2 ;  /* 0x0000890008171a11 */ /* 0x000fca00010f0c03 */
[----:B------:R-:W-:Y:S01]  /*1790*/  @!PT LDS RZ, [RZ] ;  /* 0x00000000fffff984 */ /* 0x000fe20000000800 */
[----:B------:R-:W-:Y:S01]  /*17a0*/  @!PT LDS RZ, [RZ] ;  /* 0x00000000fffff984 */ /* 0x000fe20000000800 */
[----:B------:R-:W-:Y:S01]  /*17b0*/  @!PT LDS RZ, [RZ] ;  /* 0x00000000fffff984 */ /* 0x000fe20000000800 */
[----:B------:R3:W-:Y:S04]  /*17c0*/  @P1 LDGSTS.E.BYPASS.LTC128B.128 [R128+0x6100], [R22.64], !P3 ;  /* 0x0610000016801fae */ /* 0x0007e8000d901d54 */
[----:B------:R3:W-:Y:S04]  /*17d0*/  @P1 LDGSTS.E.BYPASS.LTC128B.128 [R128+0x8100], [R22.64+0x80], !P6 ;  /* 0x0810008016801fae */ /* 0x0007e8000f101d54 */
[----:B------:R3:W-:Y:S01]  /*17e0*/  @P1 LDGSTS.E.BYPASS.LTC128B.128 [R128+0xa100], [R22.64+0x100], !P5 ;  /* 0x0a10010016801fae */ /* 0x0007e2000e901d54 */
[----:B-1----:R-:W-:Y:S01]  /*17f0*/  @P0 IADD3 R5, P1, R105, R8, RZ ;  /* 0x0000000869050210 */ /* 0x002fe20007f3e0ff */
[----:B--2---:R-:W-:Y:S01]  /*1800*/  @UP0 USHF.R.S32.HI UR33, URZ, 0x1f, UR26 ;  /* 0x0000001f3f210899 */ /* 0x004fe2000801141a */
[----:B------:R-:W-:Y:S01]  /*1810*/  SEL R8, RZ, c[0x0][0x27c], !P4 ;  /* 0x00009f00ff087a07 */ /* 0x000fe20006000000 */
[----:B------:R-:W-:-:S02]  /*1820*/  @UP0 UMOV UR32, UR26 ;  /* 0x0000001a00200c82 */ /* 0x000fc40008000000 */
[----:B------:R-:W-:Y:S01]  /*1830*/  @P0 IMAD.X R2, R104, 0x1, R3, P1 ;  /* 0x0000000168020824 */ /* 0x000fe200008e0603 */
[C---:B------:R-:W-:Y:S01]  /*1840*/  @P0 LEA R20, P1, R5.reuse, c[0x0][0x220], 0x1 ;  /* 0x0000880005140a11 */ /* 0x040fe200078208ff */
[----:B------:R-:W-:Y:S01]  /*1850*/  IMAD.IADD R8, R8, 0x1, R13 ;  /* 0x0000000108087824 */ /* 0x000fe200078e020d */
[----:B------:R-:W-:Y:S02]  /*1860*/  @!UP0 UMOV UR33, UR22 ;  /* 0x0000001600218c82 */ /* 0x000fe40008000000 */
[----:B------:R-:W-:Y:S01]  /*1870*/  @P0 LEA.HI.X R21, R5, c[0x0][0x224], R2, 0x1, P1 ;  /* 0x0000890005150a11 */ /* 0x000fe200008f0c02 */
[----:B------:R-:W-:Y:S01]  /*1880*/  UIMAD UR22, UR33, UR4, URZ ;  /* 0x00000004211672a4 */ /* 0x000fe2000f8e023f */
[----:B------:R-:W-:Y:S01]  /*1890*/  SHF.R.S32.HI R3, RZ, 0x1f, R8 ;  /* 0x0000001fff037819 */ /* 0x000fe20000011408 */
[----:B------:R-:W-:Y:S01]  /*18a0*/  @!UP0 UMOV UR32, UR18 ;  /* 0x0000001200208c82 */ /* 0x000fe20008000000 */
[----:B------:R-:W-:Y:S01]  /*18b0*/  LEA.HI R5, R10, R135, RZ, 0x3 ;  /* 0x000000870a057211 */ /* 0x000fe200078f18ff */
[----:B------:R3:W-:Y:S01]  /*18c0*/  @P0 LDGSTS.E.BYPASS.LTC128B.128 [R128+0x7100], [R20.64], !P3 ;  /* 0x0710000014800fae */ /* 0x0007e2000d901d54 */
[CC--:B------:R-:W-:Y:S01]  /*18d0*/  LEA.HI R2, R3.reuse, R8.reuse, RZ, 0x3 ;  /* 0x0000000803027211 */ /* 0x0c0fe200078f18ff */
[----:B------:R-:W-:Y:S01]  /*18e0*/  UIMAD.WIDE.U32 UR34, UR32, UR4, URZ ;  /* 0x00000004202272a5 */ /* 0x000fe2000f8e003f */
[----:B------:R-:W-:Y:S01]  /*18f0*/  LEA.HI R3, R3, R8, RZ, 0x6 ;  /* 0x0000000803037211 */ /* 0x000fe200078f30ff */
[----:B------:R3:W-:Y:S01]  /*1900*/  @P0 LDGSTS.E.BYPASS.LTC128B.128 [R128+0x9100], [R20.64+0x80], !P6 ;  /* 0x0910008014800fae */ /* 0x0007e2000f101d54 */
[----:B------:R-:W-:Y:S01]  /*1910*/  LOP3.LUT R8, R5, 0xfffffff8, RZ, 0xc0, !PT ;  /* 0xfffffff805087812 */ /* 0x000fe200078ec0ff */
[----:B------:R-:W-:Y:S01]  /*1920*/  UIMAD UR5, UR32, UR5, UR22 ;  /* 0x00000005200572a4 */ /* 0x000fe2000f8e0216 */
[----:B------:R-:W-:Y:S01]  /*1930*/  ISETP.GE.AND P1, PT, R12, c[0x0][0x27c], PT ;  /* 0x00009f000c007a0c */ /* 0x000fe20003f26270 */
[----:B------:R3:W-:Y:S01]  /*1940*/  @P0 LDGSTS.E.BYPASS.LTC128B.128 [R128+0xb100], [R20.64+0x100], !P5 ;  /* 0x0b10010014800fae */ /* 0x0007e2000e901d54 */
[----:B------:R-:W-:Y:S01]  /*1950*/  IMAD.SHL.U32 R3, R3, 0x40, RZ ;  /* 0x0000004003037824 */ /* 0x000fe200078e00ff */
[----:B------:R-:W-:Y:S01]  /*1960*/  LOP3.LUT R101, R2, 0xfffffff8, RZ, 0xc0, !PT ;  /* 0xfffffff802657812 */ /* 0x000fe200078ec0ff */
[----:B------:R-:W-:Y:S01]  /*1970*/  IMAD.IADD R131, R135, 0x1, -R8 ;  /* 0x0000000187837824 */ /* 0x000fe200078e0a08 */
[----:B------:R-:W-:Y:S01]  /*1980*/  SEL R5, RZ, c[0x0][0x27c], !P1 ;  /* 0x00009f00ff057a07 */ /* 0x000fe20004800000 */
[----:B------:R-:W0:Y:S01]  /*1990*/  LDGDEPBAR ;  /* 0x00000000000079af */ /* 0x000e220000000000 */
[----:B------:R-:W-:Y:S01]  /*19a0*/  LOP3.LUT R3, R3, 0x7ffff000, RZ, 0xc0, !PT ;  /* 0x7ffff00003037812 */ /* 0x000fe200078ec0ff */
[----:B------:R-:W-:-:S02]  /*19b0*/  UIADD3 UR5, UR35, UR5, URZ ;  /* 0x0000000523057290 */ /* 0x000fc4000fffe03f */
[----:B------:R-:W-:Y:S01]  /*19c0*/  BAR.SYNC.DEFER_BLOCKING 0x0 ;  /* 0x0000000000007b1d */ /* 0x000fe20000010000 */
[C---:B------:R-:W-:Y:S01]  /*19d0*/  LOP3.LUT P0, RZ, R131.reuse, 0x4, RZ, 0xc0, !PT ;  /* 0x0000000483ff7812 */ /* 0x040fe2000780c0ff */
[----:B------:R-:W-:Y:S01]  /*19e0*/  IMAD.SHL.U32 R131, R131, 0x40, RZ ;  /* 0x0000004083837824 */ /* 0x000fe200078e00ff */
[----:B------:R-:W-:Y:S01]  /*19f0*/  P2R R134, PR, RZ, 0x2 ;  /* 0x00000002ff867803 */ /* 0x000fe20000000000 */
[----:B------:R-:W-:Y:S01]  /*1a00*/  IMAD.IADD R10, R5, 0x1, R12 ;  /* 0x00000001050a7824 */ /* 0x000fe200078e020c */
[----:B------:R-:W-:Y:S01]  /*1a10*/  SHF.R.S32.HI R100, RZ, 0x1f, R101 ;  /* 0x0000001fff647819 */ /* 0x000fe20000011465 */
[----:B------:R-:W-:Y:S01]  /*1a20*/  ULDC.U8 UR4, c[0x0][0x298] ;  /* 0x0000a60000047ab9 */ /* 0x000fe20000000000 */
[----:B------:R-:W-:Y:S02]  /*1a30*/  LOP3.LUT R131, R131, 0x1c0, RZ, 0xc0, !PT ;  /* 0x000001c083837812 */ /* 0x000fe400078ec0ff */
[----:B------:R-:W-:Y:S02]  /*1a40*/  SHF.R.S32.HI R111, RZ, 0x1f, R10 ;  /* 0x0000001fff6f7819 */ /* 0x000fe4000001140a */
[----:B------:R-:W-:-:S02]  /*1a50*/  SHF.R.U32.HI R116, RZ, 0x3, R131 ;  /* 0x00000003ff747819 */ /* 0x000fc40000011683 */
[----:B------:R-:W-:Y:S02]  /*1a60*/  LOP3.LUT R5, R131, 0x38, R4, 0xf8, !PT ;  /* 0x0000003883057812 */ /* 0x000fe400078ef804 */
[----:B------:R-:W-:Y:S02]  /*1a70*/  LEA.HI R0, R111, R10, RZ, 0x3 ;  /* 0x0000000a6f007211 */ /* 0x000fe400078f18ff */
[-C--:B------:R-:W-:Y:S02]  /*1a80*/  LOP3.LUT R8, R5, R116.reuse, RZ, 0x3c, !PT ;  /* 0x0000007405087212 */ /* 0x080fe400078e3cff */
[----:B------:R-:W-:Y:S02]  /*1a90*/  LOP3.LUT R5, R131, 0x38, R0, 0xf8, !PT ;  /* 0x0000003883057812 */ /* 0x000fe400078ef800 */
[----:B------:R-:W-:Y:S02]  /*1aa0*/  IADD3 R113, R8, R113, R115 ;  /* 0x0000007108717210 */ /* 0x000fe40007ffe073 */
[----:B------:R-:W-:-:S02]  /*1ab0*/  LOP3.LUT R8, R5, R116, RZ, 0x3c, !PT ;  /* 0x0000007405087212 */ /* 0x000fc400078e3cff */
[----:B------:R-:W-:Y:S01]  /*1ac0*/  SHF.R.S32.HI R5, RZ, 0x1f, R12 ;  /* 0x0000001fff057819 */ /* 0x000fe2000001140c */
[----:B------:R-:W-:Y:S01]  /*1ad0*/  IMAD.SHL.U32 R113, R113, 0x2, RZ ;  /* 0x0000000271717824 */ /* 0x000fe200078e00ff */
[----:B------:R-:W-:Y:S02]  /*1ae0*/  LOP3.LUT R7, R131, 0x38, R2, 0xf8, !PT ;  /* 0x0000003883077812 */ /* 0x000fe400078ef802 */
[----:B------:R-:W-:Y:S02]  /*1af0*/  LEA.HI R126, R5, R12, RZ, 0x3 ;  /* 0x0000000c057e7211 */ /* 0x000fe400078f18ff */
[----:B------:R-:W-:Y:S02]  /*1b00*/  LOP3.LUT R5, R131, 0x18, R16, 0xf8, !PT ;  /* 0x0000001883057812 */ /* 0x000fe400078ef810 */
[----:B------:R-:W-:Y:S02]  /*1b10*/  LEA.HI R111, R111, R10, RZ, 0x6 ;  /* 0x0000000a6f6f7211 */ /* 0x000fe400078f30ff */
[----:B------:R-:W-:-:S02]  /*1b20*/  LOP3.LUT R122, R5, R116, RZ, 0x3c, !PT ;  /* 0x00000074057a7212 */ /* 0x000fc400078e3cff */
[----:B------:R-:W-:Y:S01]  /*1b30*/  LOP3.LUT R112, R7, R116, RZ, 0x3c, !PT ;  /* 0x0000007407707212 */ /* 0x000fe200078e3cff */
[----:B------:R-:W-:Y:S01]  /*1b40*/  IMAD.SHL.U32 R111, R111, 0x40, RZ ;  /* 0x000000406f6f7824 */ /* 0x000fe200078e00ff */
[----:B------:R-:W-:Y:S01]  /*1b50*/  SHF.R.S32.HI R7, RZ, 0x1f, R132 ;  /* 0x0000001fff077819 */ /* 0x000fe20000011484 */
[--C-:B------:R-:W-:Y:S01]  /*1b60*/  IMAD.IADD R122, R122, 0x1, R115.reuse ;  /* 0x000000017a7a7824 */ /* 0x100fe200078e0273 */
[----:B------:R-:W-:Y:S02]  /*1b70*/  IADD3 R112, R112, R3, R115 ;  /* 0x0000000370707210 */ /* 0x000fe40007ffe073 */
[----:B------:R-:W-:Y:S02]  /*1b80*/  SHF.R.S32.HI R3, RZ, 0x1f, R76 ;  /* 0x0000001fff037819 */ /* 0x000fe4000001144c */
[----:B------:R-:W-:Y:S01]  /*1b90*/  LEA R122, R122, 0x100, 0x1 ;  /* 0x000001007a7a7811 */ /* 0x000fe200078e08ff */
[----:B------:R-:W-:Y:S01]  /*1ba0*/  IMAD.SHL.U32 R112, R112, 0x2, RZ ;  /* 0x0000000270707824 */ /* 0x000fe200078e00ff */
[----:B------:R-:W-:Y:S01]  /*1bb0*/  LOP3.LUT R111, R111, 0x7ffff000, RZ, 0xc0, !PT ;  /* 0x7ffff0006f6f7812 */ /* 0x000fe200078ec0ff */
[C---:B------:R-:W-:Y:S01]  /*1bc0*/  IMAD R85, R3.reuse, c[0x0][0x280], RZ ;  /* 0x0000a00003557a24 */ /* 0x040fe200078e02ff */
[----:B------:R-:W-:Y:S01]  /*1bd0*/  LOP3.LUT R103, R0, 0xfffffff8, RZ, 0xc0, !PT ;  /* 0xfffffff800677812 */ /* 0x000fe200078ec0ff */
[----:B------:R-:W-:Y:S01]  /*1be0*/  IMAD R3, R3, c[0x0][0x290], RZ ;  /* 0x0000a40003037a24 */ /* 0x000fe200078e02ff */
[----:B------:R-:W-:Y:S01]  /*1bf0*/  LEA.HI R120, R7, R132, RZ, 0x3 ;  /* 0x0000008407787211 */ /* 0x000fe200078f18ff */
[----:B------:R-:W-:Y:S01]  /*1c00*/  IMAD R85, R76, c[0x0][0x284], R85 ;  /* 0x0000a1004c557a24 */ /* 0x000fe200078e0255 */
[----:B------:R-:W-:Y:S01]  /*1c10*/  IADD3 R121, R122, 0x40, RZ ;  /* 0x000000407a797810 */ /* 0x000fe20007ffe0ff */
[----:B------:R-:W-:Y:S01]  /*1c20*/  IMAD R3, R76, c[0x0][0x294], R3 ;  /* 0x0000a5004c037a24 */ /* 0x000fe200078e0203 */
[----:B------:R-:W-:Y:S01]  /*1c30*/  @P0 IADD3 R121, R122, -0x40, RZ ;  /* 0xffffffc07a790810 */ /* 0x000fe20007ffe0ff */
[----:B------:R-:W-:Y:S01]  /*1c40*/  IMAD.IADD R87, R147, 0x1, R85 ;  /* 0x0000000193577824 */ /* 0x000fe200078e0255 */
[----:B------:R-:W-:Y:S01]  /*1c50*/  IADD3 R111, R8, R111, R115 ;  /* 0x0000006f086f7210 */ /* 0x000fe20007ffe073 */
[----:B------:R-:W-:Y:S01]  /*1c60*/  IMAD.IADD R85, R85, 0x1, R143 ;  /* 0x0000000155557824 */ /* 0x000fe200078e028f */
[----:B------:R-:W-:Y:S01]  /*1c70*/  SHF.R.S32.HI R102, RZ, 0x1f, R103 ;  /* 0x0000001fff667819 */ /* 0x000fe20000011467 */
[----:B------:R-:W-:Y:S01]  /*1c80*/  IMAD.IADD R86, R145, 0x1, R3 ;  /* 0x0000000191567824 */ /* 0x000fe200078e0203 */
[----:B------:R-:W-:Y:S01]  /*1c90*/  ISETP.GE.AND P0, PT, R77, 0x1, PT ;  /* 0x000000014d00780c */ /* 0x000fe20003f06270 */
[----:B------:R-:W-:Y:S01]  /*1ca0*/  IMAD.IADD R84, R3, 0x1, R141 ;  /* 0x0000000103547824 */ /* 0x000fe200078e028d */
[----:B------:R-:W-:Y:S01]  /*1cb0*/  LOP3.LUT R120, R120, 0xfffffff8, RZ, 0xc0, !PT ;  /* 0xfffffff878787812 */ /* 0x000fe200078ec0ff */
[----:B------:R-:W-:Y:S01]  /*1cc0*/  IMAD.SHL.U32 R111, R111, 0x2, RZ ;  /* 0x000000026f6f7824 */ /* 0x000fe200078e00ff */
[----:B------:R-:W-:-:S02]  /*1cd0*/  LOP3.LUT R126, R126, 0xfffffff8, RZ, 0xc0, !PT ;  /* 0xfffffff87e7e7812 */ /* 0x000fc400078ec0ff */
[----:B------:R-:W-:Y:S02]  /*1ce0*/  ISETP.NE.AND P1, PT, R90, 0x1, PT ;  /* 0x000000015a00780c */ /* 0x000fe40003f25270 */
[----:B------:R-:W-:Y:S02]  /*1cf0*/  SHF.R.S32.HI R118, RZ, 0x3, R0 ;  /* 0x00000003ff767819 */ /* 0x000fe40000011400 */
[C---:B------:R-:W-:Y:S01]  /*1d00*/  SHF.L.U64.HI R100, R101.reuse, 0x1, R100 ;  /* 0x0000000165647819 */ /* 0x040fe20000010264 */
[----:B------:R-:W-:Y:S01]  /*1d10*/  IMAD.SHL.U32 R101, R101, 0x2, RZ ;  /* 0x0000000265657824 */ /* 0x000fe200078e00ff */
[C---:B------:R-:W-:Y:S01]  /*1d20*/  SHF.L.U64.HI R102, R103.reuse, 0x1, R102 ;  /* 0x0000000167667819 */ /* 0x040fe20000010266 */
[----:B------:R-:W-:Y:S01]  /*1d30*/  IMAD.SHL.U32 R103, R103, 0x2, RZ ;  /* 0x0000000267677824 */ /* 0x000fe200078e00ff */
[----:B------:R-:W-:Y:S02]  /*1d40*/  P2R R0, PR, RZ, 0x1 ;  /* 0x00000001ff007803 */ /* 0x000fe40000000000 */
[----:B------:R-:W-:-:S02]  /*1d50*/  IADD3 R10, R18, 0x50, RZ ;  /* 0x00000050120a7810 */ /* 0x000fc40007ffe0ff */
[----:B------:R-:W-:Y:S02]  /*1d60*/  SHF.R.S32.HI R107, RZ, 0x1f, R120 ;  /* 0x0000001fff6b7819 */ /* 0x000fe40000011478 */
[----:B------:R-:W-:Y:S02]  /*1d70*/  SHF.R.S32.HI R109, RZ, 0x1f, R126 ;  /* 0x0000001fff6d7819 */ /* 0x000fe4000001147e */
[----:B------:R-:W-:Y:S02]  /*1d80*/  SHF.R.S32.HI R119, RZ, 0x3, R2 ;  /* 0x00000003ff777819 */ /* 0x000fe40000011402 */
[----:B---3--:R-:W-:Y:S02]  /*1d90*/  P2R R0, PR, RZ, 0x2 ;  /* 0x00000002ff007803 */ /* 0x008fe40000000000 */
.L_x_655:
[----:B------:R-:W-:Y:S01]  /*1da0*/  IMAD.SHL.U32 R82, R129, 0x40, RZ ;  /* 0x0000004081527824 */ /* 0x000fe200078e00ff */
[----:B------:R-:W-:Y:S04]  /*1db0*/  DEPBAR.LE SB0, 0x0 ;  /* 0x000080000000791a */ /* 0x000fe80000000000 */
[----:B------:R-:W-:Y:S01]  /*1dc0*/  IMAD.IADD R0, R127, 0x1, R82 ;  /* 0x000000017f007824 */ /* 0x000fe200078e0252 */
[----:B------:R-:W-:Y:S01]  /*1dd0*/  ISETP.NE.AND P1, PT, R90, 0x1, PT ;  /* 0x000000015a00780c */ /* 0x000fe20003f25270 */
[----:B------:R-:W-:Y:S01]  /*1de0*/  IMAD.MOV.U32 R88, RZ, RZ, RZ ;  /* 0x000000ffff587224 */ /* 0x000fe200078e00ff */
[----:B------:R-:W-:Y:S01]  /*1df0*/  ISETP.GE.AND P2, PT, R77, 0x1, PT ;  /* 0x000000014d00780c */ /* 0x000fe20003f46270 */
[----:B------:R-:W-:Y:S01]  /*1e00*/  IMAD.IADD R81, R83, 0x1, R0 ;  /* 0x0000000153517824 */ /* 0x000fe200078e0200 */
[----:B------:R-:W-:Y:S01]  /*1e10*/  ISETP.GE.AND P0, PT, R0, UR15, PT ;  /* 0x0000000f00007c0c */ /* 0x000fe2000bf06270 */
[----:B------:R-:W-:Y:S02]  /*1e20*/  BSSY B1, `(.L_x_631) ;  /* 0x00003d7000017945 */ /* 0x000fe40003800000 */
[--C-:B------:R-:W-:Y:S01]  /*1e30*/  IMAD.MOV.U32 R0, RZ, RZ, R81.reuse ;  /* 0x000000ffff007224 */ /* 0x100fe200078e0051 */
[----:B------:R-:W-:Y:S05]  /*1e40*/  ISETP.GT.OR P0, PT, R127, 0x3f, P0 ;  /* 0x0000003f7f00780c */ /* 0x000fea0000704670 */
[----:B-1----:R-:W-:Y:S05]  /*1e50*/  @P1 IMAD.HI.U32 R2, R81, c[0x0][0x2bc], RZ ;  /* 0x0000af0051021a27 */ /* 0x002fea00078e00ff */
[----:B------:R-:W-:Y:S04]  /*1e60*/  @P1 SHF.R.U32.HI R0, RZ, c[0x0][0x2c0], R2 ;  /* 0x0000b000ff001a19 */ /* 0x000fe80000011602 */
        /* <DEDUP_REMOVED lines=21> */
[----:B----4-:R-:W-:-:S05]  /*1fc0*/  @!P2 BRA `(.L_x_632) ;  /* 0x000039600000a947 */ /* 0x010fca0003800000 */
[-C--:B------:R-:W-:Y:S01]  /*1fd0*/  IMAD R5, R94, R129.reuse, RZ ;  /* 0x000000815e057224 */ /* 0x080fe200078e02ff */
[----:B------:R-:W-:Y:S01]  /*1fe0*/  ISETP.NE.AND P0, PT, RZ, UR4, PT ;  /* 0x00000004ff007c0c */ /* 0x000fe2000bf05270 */
[-C--:B------:R-:W-:Y:S01]  /*1ff0*/  IMAD R3, R96, R129.reuse, RZ ;  /* 0x0000008160037224 */ /* 0x080fe200078e02ff */
[----:B------:R-:W-:Y:S01]  /*2000*/  SHF.R.S32.HI R2, RZ, 0x1f, R129 ;  /* 0x0000001fff027819 */ /* 0x000fe20000011481 */
[----:B------:R-:W-:Y:S01]  /*2010*/  IMAD.WIDE.U32 R40, R95, R129, RZ ;  /* 0x000000815f287225 */ /* 0x000fe200078e00ff */
[----:B------:R-:W-:Y:S03]  /*2020*/  IADD3 R78, -R82, UR15, RZ ;  /* 0x0000000f524e7c10 */ /* 0x000fe6000fffe1ff */
[----:B------:R-:W-:Y:S01]  /*2030*/  IMAD R5, R2, R95, R5 ;  /* 0x0000005f02057224 */ /* 0x000fe200078e0205 */
        /* <DEDUP_REMOVED lines=65> */
.L_x_635:
[----:B------:R-:W-:Y:S05]  /*2450*/  BSYNC B0 ;  /* 0x0000000000007941 */ /* 0x000fea0003800000 */
.L_x_634:
        /* <DEDUP_REMOVED lines=93> */
.L_x_638:
[----:B------:R-:W-:Y:S05]  /*2a30*/  BSYNC B0 ;  /* 0x0000000000007941 */ /* 0x000fea0003800000 */
.L_x_637:
        /* <DEDUP_REMOVED lines=58> */
.L_x_640:
[----:B------:R-:W-:Y:S05]  /*2de0*/  BSYNC B0 ;  /* 0x0000000000007941 */ /* 0x000fea0003800000 */
.L_x_639:
        /* <DEDUP_REMOVED lines=58> */
.L_x_642:
[----:B------:R-:W-:Y:S05]  /*3190*/  BSYNC B0 ;  /* 0x0000000000007941 */ /* 0x000fea0003800000 */
.L_x_641:
        /* <DEDUP_REMOVED lines=58> */
.L_x_644:
[----:B------:R-:W-:Y:S05]  /*3540*/  BSYNC B0 ;  /* 0x0000000000007941 */ /* 0x000fea0003800000 */
.L_x_643:
        /* <DEDUP_REMOVED lines=58> */
.L_x_646:
[----:B------:R-:W-:Y:S05]  /*38f0*/  BSYNC B0 ;  /* 0x0000000000007941 */ /* 0x000fea0003800000 */
.L_x_645:
        /* <DEDUP_REMOVED lines=58> */
.L_x_633:
        /* <DEDUP_REMOVED lines=47> */
.L_x_648:
[----:B------:R-:W-:Y:S05]  /*3f90*/  BSYNC B0 ;  /* 0x0000000000007941 */ /* 0x000fea0003800000 */
.L_x_647:
        /* <DEDUP_REMOVED lines=46> */
[--C-:B------:R-:W-:Y:S01]  /*4280*/  @!P0 SHF.R.U64 R57, R48, 0x10, R49.reuse ;  /* 0x0000001030398819 */ /* 0x100fe20000001231 */
[----:B------:R-:W-:Y:S01]  /*4290*/  @!P0 HADD2.F32 R48, -RZ, R47.H0_H0 ;  /* 0x2000002fff308230 */ /* 0x000fe20000004100 */
[----:B------:R-:W-:Y:S01]  /*42a0*/  SHF.R.S32.HI R161, RZ, 0x1f, R160 ;  /* 0x0000001fffa17819 */ /* 0x000fe200000114a0 */
[----:B------:R-:W-:Y:S01]  /*42b0*/  @!P0 HADD2.F32 R55, -RZ, R55.H0_H0 ;  /* 0x20000037ff378230 */ /* 0x000fe20000004100 */
[----:B------:R-:W-:Y:S02]  /*42c0*/  SHF.L.U32 R158, R160, 0x3, RZ ;  /* 0x00000003a09e7819 */ /* 0x000fe400000006ff */
[----:B------:R-:W-:Y:S02]  /*42d0*/  LEA.HI R161, R161, R160, RZ, 0x3 ;  /* 0x000000a0a1a17211 */ /* 0x000fe400078f18ff */
[----:B------:R-:W-:Y:S02]  /*42e0*/  LOP3.LUT R163, R131, 0x38, R158, 0xf8, !PT ;  /* 0x0000003883a37812 */ /* 0x000fe400078ef89e */
[----:B------:R-:W-:Y:S01]  /*42f0*/  @!P0 SHF.R.U32.HI R53, RZ, 0x10, R49 ;  /* 0x00000010ff358819 */ /* 0x000fe20000011631 */
[----:B------:R-:W-:Y:S01]  /*4300*/  IMAD.SHL.U32 R161, R161, 0x200, RZ ;  /* 0x00000200a1a17824 */ /* 0x000fe200078e00ff */
[----:B------:R-:W-:Y:S02]  /*4310*/  LOP3.LUT R160, R163, R116, RZ, 0x3c, !PT ;  /* 0x00000074a3a07212 */ /* 0x000fe400078e3cff */
[----:B------:R-:W-:Y:S02]  /*4320*/  @!P0 SHF.R.U64 R42, R36, 0x10, R37 ;  /* 0x00000010242a8819 */ /* 0x000fe40000001225 */
[----:B------:R-:W-:Y:S02]  /*4330*/  LOP3.LUT R161, R161, 0x7ffff000, RZ, 0xc0, !PT ;  /* 0x7ffff000a1a17812 */ /* 0x000fe400078ec0ff */
[----:B------:R-:W-:Y:S01]  /*4340*/  @!P0 SHF.R.U64 R54, R50, 0x10, R51 ;  /* 0x0000001032368819 */ /* 0x000fe20000001233 */
[----:B------:R-:W-:Y:S01]  /*4350*/  @!P0 HADD2.F32 R45, -RZ, R42.H0_H0 ;  /* 0x2000002aff2d8230 */ /* 0x000fe20000004100 */
[----:B------:R-:W-:Y:S02]  /*4360*/  IADD3 R160, R160, R161, R115 ;  /* 0x000000a1a0a07210 */ /* 0x000fe40007ffe073 */
[----:B------:R-:W-:Y:S01]  /*4370*/  @!P0 SHF.R.U32.HI R59, RZ, 0x10, R51 ;  /* 0x00000010ff3b8819 */ /* 0x000fe20000011633 */
[----:B-1----:R-:W-:Y:S01]  /*4380*/  @!P0 IMAD.MOV.U32 R46, RZ, RZ, R24 ;  /* 0x000000ffff2e8224 */ /* 0x002fe200078e0018 */
[----:B------:R-:W-:Y:S01]  /*4390*/  SHF.L.U32 R159, R160, 0x1, RZ ;  /* 0x00000001a09f7819 */ /* 0x000fe200000006ff */
[----:B------:R-:W-:Y:S01]  /*43a0*/  @!P0 HADD2.F32 R51, -RZ, R57.H0_H0 ;  /* 0x20000039ff338230 */ /* 0x000fe20000004100 */
[----:B------:R-:W-:Y:S01]  /*43b0*/  @!P0 SHF.R.U32.HI R43, RZ, 0x10, R37 ;  /* 0x00000010ff2b8819 */ /* 0x000fe20000011625 */
[----:B------:R-:W-:Y:S01]  /*43c0*/  IMAD.MOV.U32 R37, RZ, RZ, R38 ;  /* 0x000000ffff257224 */ /* 0x000fe200078e0026 */
[--C-:B------:R-:W-:Y:S01]  /*43d0*/  @!P0 HADD2.F32 R41, -RZ, R46.reuse.H0_H0 ;  /* 0x2000002eff298230 */ /* 0x100fe20000004100 */
[----:B------:R-:W1:Y:S01]  /*43e0*/  LDS.128 R72, [R159+0x6100] ;  /* 0x006100009f487984 */ /* 0x000e620000000c00 */
[----:B------:R-:W-:Y:S01]  /*43f0*/  @!P0 HADD2.F32 R42, -RZ, R46.H1_H1 ;  /* 0x3000002eff2a8230 */ /* 0x000fe20000004100 */
[--C-:B------:R-:W-:Y:S01]  /*4400*/  @!P0 SHF.R.U64 R38, R38, 0x10, R39.reuse ;  /* 0x0000001026268819 */ /* 0x100fe20000001227 */
[----:B------:R-:W-:Y:S01]  /*4410*/  @!P0 HADD2.F32 R43, -RZ, R43.H0_H0 ;  /* 0x2000002bff2b8230 */ /* 0x000fe20000004100 */
[----:B------:R-:W-:Y:S01]  /*4420*/  @!P0 FMUL.FTZ R0, R41, R44 ;  /* 0x0000002c29008220 */ /* 0x000fe20000410000 */
[----:B------:R-:W-:Y:S01]  /*4430*/  @!P0 HADD2.F32 R54, -RZ, R54.H0_H0 ;  /* 0x20000036ff368230 */ /* 0x000fe20000004100 */
[C---:B------:R-:W-:Y:S01]  /*4440*/  @!P0 FMUL.FTZ R2, R42.reuse, R45 ;  /* 0x0000002d2a028220 */ /* 0x040fe20000410000 */
[----:B------:R-:W-:Y:S01]  /*4450*/  @!P0 HADD2.F32 R38, -RZ, R38.H0_H0 ;  /* 0x20000026ff268230 */ /* 0x000fe20000004100 */
[----:B------:R-:W-:Y:S01]  /*4460*/  MOV R36, R39 ;  /* 0x0000002700247202 */ /* 0x000fe20000000f00 */
[----:B------:R-:W-:Y:S01]  /*4470*/  @!P0 HADD2.F32 R59, -RZ, R59.H0_H0 ;  /* 0x2000003bff3b8230 */ /* 0x000fe20000004100 */
[----:B------:R-:W-:Y:S05]  /*4480*/  @!P0 SHF.R.U32.HI R39, RZ, 0x10, R39 ;  /* 0x00000010ff278819 */ /* 0x000fea0000011627 */
        /* <DEDUP_REMOVED lines=79> */
.L_x_650:
[----:B------:R-:W-:Y:S05]  /*4980*/  BSYNC B0 ;  /* 0x0000000000007941 */ /* 0x000fea0003800000 */
.L_x_649:
        /* <DEDUP_REMOVED lines=14> */
[--C-:B------:R-:W-:Y:S01]  /*4a70*/  @!P0 SHF.R.U32.HI R28, RZ, 0x10, R31.reuse ;  /* 0x00000010ff1c8819 */ /* 0x100fe2000001161f */
        /* <DEDUP_REMOVED lines=108> */
.L_x_652:
[----:B------:R-:W-:Y:S05]  /*5140*/  BSYNC B0 ;  /* 0x0000000000007941 */ /* 0x000fea0003800000 */
.L_x_651:
        /* <DEDUP_REMOVED lines=126> */
.L_x_632:
[----:B------:R1:W2:Y:S01]  /*5930*/  SHFL.IDX PT, R3, R4, RZ, 0x1c1f ;  /* 0x001c1fff04037589 */ /* 0x0002a200000e0000 */
[----:B------:R-:W-:Y:S03]  /*5940*/  IADD3 R78, -R82, UR15, RZ ;  /* 0x0000000f524e7c10 */ /* 0x000fe6000fffe1ff */
[----:B------:R-:W3:Y:S01]  /*5950*/  SHFL.IDX PT, R0, R0, RZ, 0x1c1f ;  /* 0x001c1fff00007589 */ /* 0x000ee200000e0000 */
        /* <DEDUP_REMOVED lines=9> */
[CC--:B---3--:R-:W-:Y:S04]  /*59f0*/  @!P2 LEA R24, P0, R16.reuse, R0.reuse, 0x1 ;  /* 0x000000001018a211 */ /* 0x0c8fe800078008ff */
[-C--:B--2---:R-:W-:Y:S02]  /*5a00*/  @!P2 LEA.HI.X R25, R16, R3.reuse, R17, 0x1, P0 ;  /* 0x000000031019a211 */ /* 0x084fe400000f0c11 */
[CC--:B------:R-:W-:Y:S04]  /*5a10*/  @!P1 LEA R38, P0, R125.reuse, R0.reuse, 0x1 ;  /* 0x000000007d269211 */ /* 0x0c0fe800078008ff */
[-C--:B------:R-:W-:Y:S02]  /*5a20*/  @!P1 LEA.HI.X R39, R125, R3.reuse, R110, 0x1, P0 ;  /* 0x000000037d279211 */ /* 0x080fe400000f0c6e */
[CC--:B------:R-:W-:Y:S04]  /*5a30*/  @!P4 LEA R36, P0, R126.reuse, R0.reuse, 0x1 ;  /* 0x000000007e24c211 */ /* 0x0c0fe800078008ff */
[-C--:B------:R-:W-:Y:S02]  /*5a40*/  @!P4 LEA.HI.X R37, R126, R3.reuse, R109, 0x1, P0 ;  /* 0x000000037e25c211 */ /* 0x080fe400000f0c6d */
[CC--:B------:R-:W-:Y:S04]  /*5a50*/  @!P3 LEA R34, P0, R123.reuse, R0.reuse, 0x1 ;  /* 0x000000007b22b211 */ /* 0x0c0fe800078008ff */
[-C--:B------:R-:W-:Y:S01]  /*5a60*/  @!P3 LEA.HI.X R35, R123, R3.reuse, R108, 0x1, P0 ;  /* 0x000000037b23b211 */ /* 0x080fe200000f0c6c */
[----:B----4-:R-:W-:Y:S04]  /*5a70*/  @!P2 ST.E.128 [R24.64], R20 ;  /* 0x000000141800a985 */ /* 0x010fe8000c101d14 */
[----:B-1----:R-:W1:Y:S04]  /*5a80*/  @!P1 LDS.128 R4, [R121+0x6000] ;  /* 0x0060000079049984 */ /* 0x002e680000000c00 */
[----:B-1----:R-:W-:Y:S01]  /*5a90*/  @!P1 ST.E.128 [R38.64], R4 ;  /* 0x0000000426009985 */ /* 0x002fe2000c101d14 */
[----:B------:R-:W-:Y:S03]  /*5aa0*/  ISETP.GE.AND P1, PT, R132, c[0x0][0x1d4], PT ;  /* 0x0000750084007a0c */ /* 0x000fe60003f26270 */
[----:B------:R-:W1:Y:S10]  /*5ab0*/  @!P4 LDS.128 R28, [R122+0x8000] ;  /* 0x008000007a1cc984 */ /* 0x000e740000000c00 */
[CC--:B------:R-:W-:Y:S04]  /*5ac0*/  @!P1 LEA R32, P0, R120.reuse, R0.reuse, 0x1 ;  /* 0x0000000078209211 */ /* 0x0c0fe800078008ff */
[-C--:B------:R-:W-:Y:S02]  /*5ad0*/  @!P1 LEA.HI.X R33, R120, R3.reuse, R107, 0x1, P0 ;  /* 0x0000000378219211 */ /* 0x080fe400000f0c6b */
        /* <DEDUP_REMOVED lines=11> */
.L_x_636:
[----:B------:R-:W-:Y:S05]  /*5b90*/  BSYNC B1 ;  /* 0x0000000000017941 */ /* 0x000fea0003800000 */
.L_x_631:
[----:B------:R-:W-:Y:S01]  /*5ba0*/  IMAD.IADD R82, R91, 0x1, -R82 ;  /* 0x000000015b527824 */ /* 0x000fe200078e0a52 */
[----:B-1----:R-:W-:Y:S01]  /*5bb0*/  LEA R6, P0, R129, R152, 0x6 ;  /* 0x0000009881067211 */ /* 0x002fe200078030ff */
[----:B------:R-:W-:Y:S01]  /*5bc0*/  IMAD R80, R80, c[0x0][0x208], RZ ;  /* 0x0000820050507a24 */ /* 0x000fe200078e02ff */
[----:B------:R-:W-:Y:S01]  /*5bd0*/  ISETP.NE.AND P3, PT, R138, RZ, PT ;  /* 0x000000ff8a00720c */ /* 0x000fe20003f65270 */
[----:B--2---:R-:W-:Y:S01]  /*5be0*/  IMAD.WIDE.U32 R4, R81, c[0x0][0x208], RZ ;  /* 0x0000820051047a25 */ /* 0x004fe200078e00ff */
[----:B------:R-:W-:Y:S01]  /*5bf0*/  LEA.HI.X.SX32 R7, R129, R153, 0x6, P0 ;  /* 0x0000009981077211 */ /* 0x000fe200000f36ff */
[----:B------:R-:W-:Y:S01]  /*5c00*/  BSSY B0, `(.L_x_653) ;  /* 0x000004c000007945 */ /* 0x000fe20003800000 */
[----:B------:R-:W-:Y:S01]  /*5c10*/  ISETP.GE.AND P0, PT, R82, 0x21, PT ;  /* 0x000000215200780c */ /* 0x000fe20003f06270 */
[----:B------:R-:W-:Y:S02]  /*5c20*/  IMAD R80, R81, c[0x0][0x20c], R80 ;  /* 0x0000830051507a24 */ /* 0x000fe400078e0250 */
[----:B------:R-:W-:Y:S03]  /*5c30*/  IMAD R79, R79, c[0x0][0x218], RZ ;  /* 0x000086004f4f7a24 */ /* 0x000fe600078e02ff */
[----:B------:R-:W-:Y:S01]  /*5c40*/  IADD3 R5, R5, R80, RZ ;  /* 0x0000005005057210 */ /* 0x000fe20007ffe0ff */
[C---:B------:R-:W-:Y:S04]  /*5c50*/  IMAD R79, R88.reuse, c[0x0][0x21c], R79 ;  /* 0x00008700584f7a24 */ /* 0x040fe800078e024f */
[----:B------:R-:W-:Y:S02]  /*5c60*/  IMAD.WIDE.U32 R4, R88, c[0x0][0x218], R4 ;  /* 0x0000860058047a25 */ /* 0x000fe400078e0004 */
[----:B------:R-:W-:Y:S05]  /*5c70*/  @P0 IADD3 R3, P1, R6, 0x20, RZ ;  /* 0x0000002006030810 */ /* 0x000fea0007f3e0ff */
[----:B---3--:R-:W-:Y:S01]  /*5c80*/  @P0 IMAD.X R0, RZ, RZ, R7, P1 ;  /* 0x000000ffff000224 */ /* 0x008fe200008e0607 */
[----:B------:R-:W-:Y:S03]  /*5c90*/  IADD3 R2, P1, R4, UR30, RZ ;  /* 0x0000001e04027c10 */ /* 0x000fe6000ff3e0ff */
[----:B------:R-:W-:Y:S01]  /*5ca0*/  @P0 IMAD R0, R0, c[0x0][0x258], RZ ;  /* 0x0000960000000a24 */ /* 0x000fe200078e02ff */
[----:B------:R-:W-:Y:S02]  /*5cb0*/  IADD3.X R79, R5, UR27, R79, P1, !PT ;  /* 0x0000001b054f7c10 */ /* 0x000fe40008ffe44f */
[----:B------:R-:W-:Y:S01]  /*5cc0*/  ISETP.GE.AND P1, PT, R82, 0x1, PT ;  /* 0x000000015200780c */ /* 0x000fe20003f26270 */
[----:B------:R-:W-:Y:S11]  /*5cd0*/  @P0 IMAD R0, R3, c[0x0][0x25c], R0 ;  /* 0x0000970003000a24 */ /* 0x000ff600078e0200 */
[----:B------:R-:W-:Y:S01]  /*5ce0*/  @!UPT UIADD3 URZ, URZ, URZ, URZ ;  /* 0x0000003f3f3ff290 */ /* 0x000fe2000fffe03f */
[----:B------:R-:W-:Y:S02]  /*5cf0*/  @P1 IMAD R4, R7, c[0x0][0x258], RZ ;  /* 0x0000960007041a24 */ /* 0x000fe400078e02ff */
[----:B------:R-:W-:Y:S02]  /*5d00*/  @P1 IMAD.MOV.U32 R88, RZ, RZ, R148 ;  /* 0x000000ffff581224 */ /* 0x000fe400078e0094 */
[C---:B------:R-:W-:Y:S02]  /*5d10*/  @P1 IMAD R4, R6.reuse, c[0x0][0x25c], R4 ;  /* 0x0000970006041a24 */ /* 0x040fe400078e0204 */
[----:B-----5:R-:W-:Y:S04]  /*5d20*/  @P1 IMAD.WIDE.U32 R20, R6, c[0x0][0x258], R88 ;  /* 0x0000960006141a25 */ /* 0x020fe800078e0058 */
[----:B------:R-:W-:Y:S01]  /*5d30*/  @P0 IMAD.MOV.U32 R88, RZ, RZ, R148 ;  /* 0x000000ffff580224 */ /* 0x000fe200078e0094 */
[C---:B------:R-:W-:Y:S02]  /*5d40*/  @P1 LEA R6, P2, R20.reuse, c[0x0][0x250], 0x1 ;  /* 0x0000940014061a11 */ /* 0x040fe400078408ff */
[----:B------:R-:W-:Y:S04]  /*5d50*/  @P1 IADD3 R4, R21, R4, RZ ;  /* 0x0000000415041210 */ /* 0x000fe80007ffe0ff */
[----:B------:R-:W-:Y:S01]  /*5d60*/  @P1 LEA.HI.X R7, R20, c[0x0][0x254], R4, 0x1, P2 ;  /* 0x0000950014071a11 */ /* 0x000fe200010f0c04 */
[----:B------:R-:W-:Y:S01]  /*5d70*/  @P0 IMAD.WIDE.U32 R20, R3, c[0x0][0x258], R88 ;  /* 0x0000960003140a25 */ /* 0x000fe200078e0058 */
[C---:B------:R-:W-:Y:S03]  /*5d80*/  LEA R4, P2, R2.reuse, c[0x0][0x1f8], 0x1 ;  /* 0x00007e0002047a11 */ /* 0x040fe600078408ff */
[----:B------:R-:W-:Y:S01]  /*5d90*/  @!PT LDS RZ, [RZ] ;  /* 0x00000000fffff984 */ /* 0x000fe20000000800 */
[----:B------:R-:W-:Y:S01]  /*5da0*/  @!PT LDS RZ, [RZ] ;  /* 0x00000000fffff984 */ /* 0x000fe20000000800 */
[----:B------:R-:W-:Y:S01]  /*5db0*/  @!PT LDS RZ, [RZ] ;  /* 0x00000000fffff984 */ /* 0x000fe20000000800 */
[----:B------:R1:W-:Y:S01]  /*5dc0*/  @P1 LDGSTS.E.BYPASS.LTC128B.128 [R128+0x100], [R6.64], !P3 ;  /* 0x0010000006801fae */ /* 0x0003e2000d901d54 */
[----:B------:R-:W-:Y:S02]  /*5dd0*/  LEA.HI.X R79, R2, c[0x0][0x1fc], R79, 0x1, P2 ;  /* 0x00007f00024f7a11 */ /* 0x000fe400010f0c4f */
[C---:B------:R-:W-:Y:S01]  /*5de0*/  @P0 LEA R22, P2, R20.reuse, c[0x0][0x250], 0x1 ;  /* 0x0000940014160a11 */ /* 0x040fe200078408ff */
[----:B------:R1:W-:Y:S01]  /*5df0*/  @P1 LDGSTS.E.BYPASS.LTC128B.128 [R128+0x2100], [R6.64+0x80], !P6 ;  /* 0x0210008006801fae */ /* 0x0003e2000f101d54 */
[----:B------:R-:W-:Y:S03]  /*5e00*/  @P0 IADD3 R0, R21, R0, RZ ;  /* 0x0000000015000210 */ /* 0x000fe60007ffe0ff */
        /* <DEDUP_REMOVED lines=8> */
[----:B------:R1:W3:Y:S01]  /*5e90*/  SHFL.IDX PT, R3, R79, RZ, 0x1c1f ;  /* 0x001c1fff4f037589 */ /* 0x0002e200000e0000 */
        /* <DEDUP_REMOVED lines=8> */
[CC--:B------:R-:W-:Y:S04]  /*5f20*/  @!P2 LEA R24, P0, R16.reuse, R0.reuse, 0x1 ;  /* 0x000000001018a211 */ /* 0x0c0fe800078008ff */
[-C--:B------:R-:W-:Y:S02]  /*5f30*/  @!P2 LEA.HI.X R25, R16, R3.reuse, R17, 0x1, P0 ;  /* 0x000000031019a211 */ /* 0x080fe400000f0c11 */
[CC--:B------:R-:W-:Y:S04]  /*5f40*/  @!P1 LEA R38, P0, R125.reuse, R0.reuse, 0x1 ;  /* 0x000000007d269211 */ /* 0x0c0fe800078008ff */
[-C--:B------:R-:W-:Y:S02]  /*5f50*/  @!P1 LEA.HI.X R39, R125, R3.reuse, R110, 0x1, P0 ;  /* 0x000000037d279211 */ /* 0x080fe400000f0c6e */
[CC--:B------:R-:W-:Y:S04]  /*5f60*/  @!P4 LEA R36, P0, R126.reuse, R0.reuse, 0x1 ;  /* 0x000000007e24c211 */ /* 0x0c0fe800078008ff */
[-C--:B------:R-:W-:Y:S02]  /*5f70*/  @!P4 LEA.HI.X R37, R126, R3.reuse, R109, 0x1, P0 ;  /* 0x000000037e25c211 */ /* 0x080fe400000f0c6d */
[CC--:B------:R-:W-:Y:S04]  /*5f80*/  @!P3 LEA R34, P0, R123.reuse, R0.reuse, 0x1 ;  /* 0x000000007b22b211 */ /* 0x0c0fe800078008ff */
[-C--:B------:R-:W-:Y:S01]  /*5f90*/  @!P3 LEA.HI.X R35, R123, R3.reuse, R108, 0x1, P0 ;  /* 0x000000037b23b211 */ /* 0x080fe200000f0c6c */
[----:B-1----:R-:W-:Y:S04]  /*5fa0*/  @!P2 ST.E.128 [R24.64], R20 ;  /* 0x000000141800a985 */ /* 0x002fe8000c101d14 */
[----:B------:R-:W1:Y:S04]  /*5fb0*/  @!P1 LDS.128 R4, [R121] ;  /* 0x0000000079049984 */ /* 0x000e680000000c00 */
        /* <DEDUP_REMOVED lines=16> */
.L_x_654:
[----:B-123--:R-:W-:Y:S05]  /*60c0*/  BSYNC B0 ;  /* 0x0000000000007941 */ /* 0x00efea0003800000 */
.L_x_653:
[C---:B------:R-:W-:Y:S02]  /*60d0*/  ISETP.GT.AND P0, PT, R129.reuse, UR6, PT ;  /* 0x0000000681007c0c */ /* 0x040fe4000bf04270 */
[----:B------:R-:W-:Y:S02]  /*60e0*/  IADD3 R129, R129, -0x1, RZ ;  /* 0xffffffff81817810 */ /* 0x000fe40007ffe0ff */
[----:B------:R-:W-:Y:S09]  /*60f0*/  ISETP.NE.AND P2, PT, R138, RZ, PT ;  /* 0x000000ff8a00720c */ /* 0x000ff20003f45270 */
[----:B------:R-:W-:Y:S01]  /*6100*/  @P0 SHF.R.S32.HI R2, RZ, 0x1f, R129 ;  /* 0x0000001fff020819 */ /* 0x000fe20000011481 */
[----:B------:R-:W-:Y:S02]  /*6110*/  @P0 IMAD R0, R92, R129, RZ ;  /* 0x000000815c000224 */ /* 0x000fe400078e02ff */
[----:B------:R-:W-:Y:S02]  /*6120*/  @P0 IMAD.MOV.U32 R4, RZ, RZ, R150 ;  /* 0x000000ffff040224 */ /* 0x000fe400078e0096 */
[----:B------:R-:W-:Y:S02]  /*6130*/  @P0 IMAD.MOV.U32 R5, RZ, RZ, R155 ;  /* 0x000000ffff050224 */ /* 0x000fe400078e009b */
[-C--:B------:R-:W-:Y:S02]  /*6140*/  @P0 IMAD R0, R2, R93.reuse, R0 ;  /* 0x0000005d02000224 */ /* 0x080fe400078e0200 */
[----:B------:R-:W-:Y:S04]  /*6150*/  @P0 IMAD.WIDE.U32 R4, R129, R93, R4 ;  /* 0x0000005d81040225 */ /* 0x000fe800078e0004 */
[----:B------:R-:W-:Y:S01]  /*6160*/  @P0 IMAD.IADD R0, R5, 0x1, R0 ;  /* 0x0000000105000824 */ /* 0x000fe200078e0200 */
[C---:B------:R-:W-:Y:S04]  /*6170*/  @P0 LEA R6, P1, R4.reuse, c[0x0][0x220], 0x1 ;  /* 0x0000880004060a11 */ /* 0x040fe800078208ff */
        /* <DEDUP_REMOVED lines=15> */
.L_x_630:
[----:B-1----:R-:W-:Y:S01]  /*6270*/  UIADD3 UR6, UR12, 0x7f, URZ ;  /* 0x0000007f0c067890 */ /* 0x002fe2000fffe03f */
[----:B------:R-:W-:Y:S01]  /*6280*/  PLOP3.LUT P2, PT, PT, PT, PT, 0x80, 0x0 ;  /* 0x000000000000781c */ /* 0x000fe20003f4f070 */
[----:B------:R-:W-:Y:S01]  /*6290*/  ULDC.64 UR4, c[0x0][0x2c8] ;  /* 0x0000b20000047ab9 */ /* 0x000fe20000000a00 */
[----:B------:R-:W-:Y:S01]  /*62a0*/  IMAD.MOV.U32 R3, RZ, RZ, RZ ;  /* 0x000000ffff037224 */ /* 0x000fe200078e00ff */
[----:B------:R-:W-:Y:S01]  /*62b0*/  UIMAD.WIDE.U32 UR22, UR6, UR4, URZ ;  /* 0x00000004061672a5 */ /* 0x000fe2000f8e003f */
[----:B------:R-:W-:Y:S01]  /*62c0*/  IMAD.MOV.U32 R98, RZ, RZ, RZ ;  /* 0x000000ffff627224 */ /* 0x000fe200078e00ff */
[----:B------:R-:W-:Y:S01]  /*62d0*/  CS2R R96, SRZ ;  /* 0x0000000000607805 */ /* 0x000fe2000001ff00 */
[----:B------:R-:W-:Y:S01]  /*62e0*/  CS2R R94, SRZ ;  /* 0x00000000005e7805 */ /* 0x000fe2000001ff00 */
[----:B------:R-:W-:Y:S01]  /*62f0*/  @UP2 USHF.R.U32.HI UR6, URZ, UR5, UR23 ;  /* 0x000000053f062299 */ /* 0x000fe20008011617 */
[----:B------:R-:W-:Y:S01]  /*6300*/  CS2R R92, SRZ ;  /* 0x00000000005c7805 */ /* 0x000fe2000001ff00 */
[----:B------:R-:W-:Y:S01]  /*6310*/  CS2R R90, SRZ ;  /* 0x00000000005a7805 */ /* 0x000fe2000001ff00 */
[----:B------:R-:W-:Y:S01]  /*6320*/  CS2R R88, SRZ ;  /* 0x0000000000587805 */ /* 0x000fe2000001ff00 */
[----:B------:R-:W-:Y:S01]  /*6330*/  UIADD3 UR6, UR7, UR6, URZ ;  /* 0x0000000607067290 */ /* 0x000fe2000fffe03f */
[----:B------:R-:W-:Y:S01]  /*6340*/  CS2R R86, SRZ ;  /* 0x0000000000567805 */ /* 0x000fe2000001ff00 */
[----:B------:R-:W-:Y:S01]  /*6350*/  CS2R R84, SRZ ;  /* 0x0000000000547805 */ /* 0x000fe2000001ff00 */
[----:B-----5:R-:W-:Y:S01]  /*6360*/  CS2R R82, SRZ ;  /* 0x0000000000527805 */ /* 0x020fe2000001ff00 */
[----:B------:R-:W-:Y:S01]  /*6370*/  USHF.R.S32.HI UR4, URZ, 0x1f, UR6 ;  /* 0x0000001f3f047899 */ /* 0x000fe20008011406 */
[----:B------:R-:W-:Y:S01]  /*6380*/  CS2R R80, SRZ ;  /* 0x0000000000507805 */ /* 0x000fe2000001ff00 */
[----:B------:R-:W-:Y:S01]  /*6390*/  CS2R R78, SRZ ;  /* 0x00000000004e7805 */ /* 0x000fe2000001ff00 */
[----:B------:R-:W-:Y:S01]  /*63a0*/  MOV R77, RZ ;  /* 0x000000ff004d7202 */ /* 0x000fe20000000f00 */
[----:B------:R-:W-:Y:S01]  /*63b0*/  ULEA.HI UR4, UR4, UR6, URZ, 0x6 ;  /* 0x0000000604047291 */ /* 0x000fe2000f8f303f */
[----:B------:R-:W-:Y:S01]  /*63c0*/  CS2R R6, SRZ ;  /* 0x0000000000067805 */ /* 0x000fe2000001ff00 */
[----:B------:R-:W-:Y:S01]  /*63d0*/  CS2R R74, SRZ ;  /* 0x00000000004a7805 */ /* 0x000fe2000001ff00 */
[----:B------:R-:W-:Y:S01]  /*63e0*/  CS2R R72, SRZ ;  /* 0x0000000000487805 */ /* 0x000fe2000001ff00 */
[----:B------:R-:W-:Y:S01]  /*63f0*/  USHF.R.S32.HI UR4, URZ, 0x6, UR4 ;  /* 0x000000063f047899 */ /* 0x000fe20008011404 */
[----:B------:R-:W-:Y:S01]  /*6400*/  IMAD.MOV.U32 R70, RZ, RZ, RZ ;  /* 0x000000ffff467224 */ /* 0x000fe200078e00ff */
[----:B------:R-:W-:Y:S01]  /*6410*/  CS2R R68, SRZ ;  /* 0x0000000000447805 */ /* 0x000fe2000001ff00 */
[----:B------:R-:W-:Y:S01]  /*6420*/  CS2R R66, SRZ ;  /* 0x0000000000427805 */ /* 0x000fe2000001ff00 */
[----:B------:R-:W-:Y:S01]  /*6430*/  UISETP.LT.AND UP0, UPT, UR8, UR4, UPT ;  /* 0x000000040800728c */ /* 0x000fe2000bf01270 */
[----:B----4-:R-:W-:Y:S01]  /*6440*/  CS2R R64, SRZ ;  /* 0x0000000000407805 */ /* 0x010fe2000001ff00 */
        /* <DEDUP_REMOVED lines=33> */
[----:B------:R-:W-:Y:S01]  /*6660*/  MOV R8, RZ ;  /* 0x000000ff00087202 */ /* 0x000fe20000000f00 */
        /* <DEDUP_REMOVED lines=28> */
[C---:B------:R-:W-:Y:S01]  /*6830*/  IMAD R210, R39.reuse, 0x20, R50 ;  /* 0x0000002027d27824 */ /* 0x040fe200078e0232 */
        /* <DEDUP_REMOVED lines=8> */
[C---:B------:R-:W-:Y:S01]  /*68c0*/  IADD3 R37, R89.reuse, 0x80, RZ ;  /* 0x0000008059257810 */ /* 0x040fe20007ffe0ff */
[----:B------:R-:W-:Y:S01]  /*68d0*/  UIMAD UR6, UR11, UR5, UR6 ;  /* 0x000000050b0672a4 */ /* 0x000fe2000f8e0206 */
[----:B-1----:R-:W-:Y:S01]  /*68e0*/  @P1 IMAD.HI.U32 R2, R0, c[0x0][0x2c8], RZ ;  /* 0x0000b20000021a27 */ /* 0x002fe200078e00ff */
[----:B------:R-:W-:Y:S01]  /*68f0*/  UIMAD.WIDE.U32 UR22, UR11, UR4, UR22 ;  /* 0x000000040b1672a5 */ /* 0x000fe2000f8e0016 */
[C---:B------:R-:W-:Y:S01]  /*6900*/  IADD3 R38, R89.reuse, 0x40, RZ ;  /* 0x0000004059267810 */ /* 0x040fe20007ffe0ff */
[----:B------:R-:W-:Y:S01]  /*6910*/  USEL UR14, UR18, URZ, !UP0 ;  /* 0x0000003f120e7287 */ /* 0x000fe2000c000000 */
[----:B------:R-:W-:Y:S01]  /*6920*/  IMAD.MOV.U32 R7, RZ, RZ, R0 ;  /* 0x000000ffff077224 */ /* 0x000fe200078e0000 */
        /* <DEDUP_REMOVED lines=11> */
[----:B------:R-:W-:Y:S01]  /*69e0*/  ULDC UR7, c[0x0][0x2c4] ;  /* 0x0000b10000077ab9 */ /* 0x000fe20000000800 */
[----:B------:R-:W-:Y:S01]  /*69f0*/  IMAD R5, R5, c[0x0][0x2c4], R0 ;  /* 0x0000b10005057a24 */ /* 0x000fe200078e0200 */
[----:B------:R-:W-:Y:S01]  /*6a00*/  UIADD3 UR5, UR15, UR5, URZ ;  /* 0x000000050f057290 */ /* 0x000fe2000fffe03f */
[----:B------:R-:W-:Y:S01]  /*6a10*/  IMAD.U32 R9, RZ, RZ, UR15 ;  /* 0x0000000fff097e24 */ /* 0x000fe2000f8e00ff */
[----:B------:R-:W-:Y:S01]  /*6a20*/  UIMAD UR7, UR17, UR7, URZ ;  /* 0x00000007110772a4 */ /* 0x000fe2000f8e023f */
[----:B------:R-:W-:Y:S01]  /*6a30*/  IMAD.U32 R8, RZ, RZ, UR14 ;  /* 0x0000000eff087e24 */ /* 0x000fe2000f8e00ff */
[----:B------:R-:W-:Y:S01]  /*6a40*/  SHF.R.S32.HI R0, RZ, 0x1f, R5 ;  /* 0x0000001fff007819 */ /* 0x000fe20000011405 */
[----:B------:R-:W-:Y:S01]  /*6a50*/  IMAD R2, R7, c[0x0][0x1b4], R2 ;  /* 0x00006d0007027a24 */ /* 0x000fe200078e0202 */
[----:B------:R-:W-:Y:S01]  /*6a60*/  ISETP.GE.AND P3, PT, R38, c[0x0][0x198], PT ;  /* 0x0000660026007a0c */ /* 0x000fe20003f66270 */
[----:B------:R-:W-:-:S02]  /*6a70*/  IMAD.U32 R9, RZ, RZ, UR5 ;  /* 0x00000005ff097e24 */ /* 0x000fc4000f8e00ff */
[----:B------:R-:W-:Y:S02]  /*6a80*/  IMAD R0, R0, c[0x0][0x1a8], RZ ;  /* 0x00006a0000007a24 */ /* 0x000fe400078e02ff */
[----:B------:R-:W-:-:S04]  /*6a90*/  IMAD.WIDE.U32 R8, R7, c[0x0][0x1b0], R8 ;  /* 0x00006c0007087a25 */ /* 0x000fc800078e0008 */
[----:B------:R-:W-:Y:S01]  /*6aa0*/  IMAD.IADD R9, R9, 0x1, R2 ;  /* 0x0000000109097824 */ /* 0x000fe200078e0202 */
[----:B------:R-:W-:Y:S01]  /*6ab0*/  LOP3.LUT R2, R53, 0xfffffff0, RZ, 0xc0, !PT ;  /* 0xfffffff035027812 */ /* 0x000fe200078ec0ff */
[C---:B------:R-:W-:Y:S02]  /*6ac0*/  IMAD R7, R5.reuse, c[0x0][0x1ac], R0 ;  /* 0x00006b0005077a24 */ /* 0x040fe400078e0200 */
[----:B------:R-:W-:-:S04]  /*6ad0*/  IMAD.WIDE.U32 R4, R5, c[0x0][0x1a8], R8 ;  /* 0x00006a0005047a25 */ /* 0x000fc800078e0008 */
[----:B------:R-:W-:Y:S01]  /*6ae0*/  IMAD.IADD R2, R71, 0x1, -R2 ;  /* 0x0000000147027824 */ /* 0x000fe200078e0a02 */
[----:B------:R-:W-:Y:S01]  /*6af0*/  LEA R9, P0, R4, c[0x0][0x160], 0x1 ;  /* 0x0000580004097a11 */ /* 0x000fe200078008ff */
[----:B------:R-:W-:Y:S02]  /*6b00*/  IMAD.IADD R5, R5, 0x1, R7 ;  /* 0x0000000105057824 */ /* 0x000fe400078e0207 */
[----:B------:R-:W-:Y:S01]  /*6b10*/  IMAD.SHL.U32 R0, R50, 0x40, RZ ;  /* 0x0000004032007824 */ /* 0x000fe200078e00ff */
[----:B------:R-:W-:Y:S01]  /*6b20*/  SHF.R.S32.HI R7, RZ, 0x1f, R2 ;  /* 0x0000001fff077819 */ /* 0x000fe20000011402 */
[----:B------:R1:W3:Y:S01]  /*6b30*/  SHFL.IDX PT, R10, R9, RZ, 0x181f ;  /* 0x00181fff090a7589 */ /* 0x0002e200000e0000 */
[----:B------:R-:W-:Y:S02]  /*6b40*/  LEA.HI.X R5, R4, c[0x0][0x164], R5, 0x1, P0 ;  /* 0x0000590004057a11 */ /* 0x000fe400000f0c05 */
[----:B------:R-:W-:Y:S02]  /*6b50*/  LOP3.LUT R0, R0, 0x1c0, RZ, 0xc0, !PT ;  /* 0x000001c000007812 */ /* 0x000fe400078ec0ff */
[----:B------:R-:W-:Y:S01]  /*6b60*/  LEA.HI R48, R7, R2, RZ, 0x3 ;  /* 0x0000000207307211 */ /* 0x000fe200078f18ff */
[----:B------:R1:W4:Y:S01]  /*6b70*/  SHFL.IDX PT, R11, R5, RZ, 0x181f ;  /* 0x00181fff050b7589 */ /* 0x00032200000e0000 */
[----:B------:R-:W-:-:S02]  /*6b80*/  IADD3 R4, R50, UR12, RZ ;  /* 0x0000000c32047c10 */ /* 0x000fc4000fffe0ff */
[----:B------:R-:W-:Y:S02]  /*6b90*/  SHF.R.U32.HI R7, RZ, 0x3, R0 ;  /* 0x00000003ff077819 */ /* 0x000fe40000011600 */
[----:B------:R-:W-:Y:S02]  /*6ba0*/  LOP3.LUT R0, R0, 0x38, R89, 0xf8, !PT ;  /* 0x0000003800007812 */ /* 0x000fe400078ef859 */
[----:B------:R-:W-:Y:S02]  /*6bb0*/  LOP3.LUT R49, R48, 0xfffffff8, RZ, 0xc0, !PT ;  /* 0xfffffff830317812 */ /* 0x000fe400078ec0ff */
[----:B------:R-:W-:Y:S02]  /*6bc0*/  ISETP.GE.AND P0, PT, R4, UR7, PT ;  /* 0x0000000704007c0c */ /* 0x000fe4000bf06270 */
[----:B------:R-:W-:Y:S01]  /*6bd0*/  LOP3.LUT R7, R0, R7, RZ, 0x3c, !PT ;  /* 0x0000000700077212 */ /* 0x000fe200078e3cff */
[----:B------:R-:W-:Y:S01]  /*6be0*/  IMAD.IADD R49, R2, 0x1, -R49 ;  /* 0x0000000102317824 */ /* 0x000fe200078e0a31 */
[----:B------:R-:W-:Y:S01]  /*6bf0*/  LEA.HI R0, R70, R71, RZ, 0x6 ;  /* 0x0000004746007211 */ /* 0x000fe200078f30ff */
[----:B------:R-:W-:-:S04]  /*6c00*/  IMAD.MOV.U32 R2, RZ, RZ, 0x10 ;  /* 0x00000010ff027424 */ /* 0x000fc800078e00ff */
[----:B------:R-:W-:-:S05]  /*6c10*/  IMAD.SHL.U32 R0, R0, 0x8, RZ ;  /* 0x0000000800007824 */ /* 0x000fca00078e00ff */
[----:B------:R-:W-:Y:S01]  /*6c20*/  LOP3.LUT R0, R7, 0xfffffe00, R0, 0xf8, !PT ;  /* 0xfffffe0007007812 */ /* 0x000fe200078ef800 */
[----:B--2---:R2:W5:Y:S01]  /*6c30*/  @P2 R2UR UR16, R3 ;  /* 0x00000000031023c2 */ /* 0x00456200000e0000 */
        /* <DEDUP_REMOVED lines=20> */
.L_x_658:
[----:B-1-34-:R-:W-:Y:S05]  /*6d80*/  BSYNC B0 ;  /* 0x0000000000007941 */ /* 0x01afea0003800000 */
.L_x_657:
        /* <DEDUP_REMOVED lines=8> */
[----:B------:R-:W-:Y:S01]  /*6e10*/  SHF.R.S32.HI R6, RZ, 0x1f, R37 ;  /* 0x0000001fff067819 */ /* 0x000fe20000011425 */
[----:B--23--:R-:W-:Y:S01]  /*6e20*/  IMAD.WIDE R12, R89, 0x2, R10 ;  /* 0x00000002590c7825 */ /* 0x00cfe200078e020a */
        /* <DEDUP_REMOVED lines=10> */
.L_x_660:
[----:B------:R-:W-:Y:S05]  /*6ed0*/  BSYNC B0 ;  /* 0x0000000000007941 */ /* 0x000fea0003800000 */
.L_x_659:
        /* <DEDUP_REMOVED lines=8> */
[----:B------:R-:W-:Y:S01]  /*6f60*/  SHF.R.S32.HI R6, RZ, 0x1f, R37 ;  /* 0x0000001fff067819 */ /* 0x000fe20000011425 */
[----:B---34-:R-:W-:Y:S01]  /*6f70*/  IMAD.WIDE R12, R89, 0x2, R10 ;  /* 0x00000002590c7825 */ /* 0x018fe200078e020a */
        /* <DEDUP_REMOVED lines=10> */
.L_x_662:
[----:B------:R-:W-:Y:S05]  /*7020*/  BSYNC B0 ;  /* 0x0000000000007941 */ /* 0x000fea0003800000 */
.L_x_661:
[----:B---3--:R-:W-:Y:S01]  /*7030*/  IADD3 R6, R4, 0x60, RZ ;  /* 0x0000006004067810 */ /* 0x008fe20007ffe0ff */
[----:B------:R-:W-:Y:S01]  /*7040*/  SHFL.IDX PT, R10, R9, 0x3, 0x181f ;  /* 0x00781f00090a7f89 */ /* 0x000fe200000e0000 */
[----:B------:R-:W-:Y:S01]  /*7050*/  IMAD.MOV.U32 R207, RZ, RZ, c[0x0][0x2b8] ;  /* 0x0000ae00ffcf7624 */ /* 0x000fe200078e00ff */
[----:B------:R-:W-:Y:S01]  /*7060*/  USHF.R.S32.HI UR6, URZ, 0x1f, UR16 ;  /* 0x0000001f3f067899 */ /* 0x000fe20008011410 */
[----:B------:R-:W-:Y:S01]  /*7070*/  ISETP.GE.AND P0, PT, R6, UR7, PT ;  /* 0x0000000706007c0c */ /* 0x000fe2000bf06270 */
[----:B------:R-:W-:Y:S01]  /*7080*/  IMAD.U32 R7, RZ, RZ, UR8 ;  /* 0x00000008ff077e24 */ /* 0x000fe2000f8e00ff */
[----:B----4-:R3:W4:Y:S01]  /*7090*/  SHFL.IDX PT, R11, R5, 0x3, 0x181f ;  /* 0x00781f00050b7f89 */ /* 0x01072200000e0000 */
[----:B------:R-:W-:Y:S01]  /*70a0*/  ISETP.NE.AND P2, PT, R207, 0x1, PT ;  /* 0x00000001cf00780c */ /* 0x000fe20003f45270 */
[----:B------:R-:W-:Y:S01]  /*70b0*/  ULDC.64 UR4, c[0x0][0x2b0] ;  /* 0x0000ac0000047ab9 */ /* 0x000fe20000000a00 */
[----:B------:R-:W-:Y:S01]  /*70c0*/  IMAD R7, R7, 0x40, R210 ;  /* 0x0000004007077824 */ /* 0x000fe200078e02d2 */
[----:B------:R-:W-:Y:S01]  /*70d0*/  UIMAD UR6, UR6, UR4, URZ ;  /* 0x00000004060672a4 */ /* 0x000fe2000f8e023f */
[----:B------:R-:W-:Y:S01]  /*70e0*/  IMAD.MOV.U32 R208, RZ, RZ, RZ ;  /* 0x000000ffffd07224 */ /* 0x000fe200078e00ff */
[----:B------:R-:W-:-:S02]  /*70f0*/  UIMAD.WIDE.U32 UR14, UR16, UR4, URZ ;  /* 0x00000004100e72a5 */ /* 0x000fc4000f8e003f */
[----:B------:R-:W-:Y:S01]  /*7100*/  IADD3 R4, R7, -0x40, RZ ;  /* 0xffffffc007047810 */ /* 0x000fe20007ffe0ff */
[----:B------:R-:W-:Y:S02]  /*7110*/  UIMAD UR6, UR16, UR5, UR6 ;  /* 0x00000005100672a4 */ /* 0x000fe4000f8e0206 */
[----:B------:R-:W-:Y:S01]  /*7120*/  @!P0 SHF.R.S32.HI R7, RZ, 0x1f, R38 ;  /* 0x0000001fff078819 */ /* 0x000fe20000011426 */
[----:B------:R-:W-:Y:S01]  /*7130*/  ULDC.64 UR4, c[0x0][0x1e8] ;  /* 0x00007a0000047ab9 */ /* 0x000fe20000000a00 */
[C---:B------:R-:W-:Y:S01]  /*7140*/  IADD3 R209, R4.reuse, UR13, RZ ;  /* 0x0000000d04d17c10 */ /* 0x040fe2000fffe0ff */
[----:B------:R-:W-:Y:S01]  /*7150*/  UIADD3 UR6, UR15, UR6, URZ ;  /* 0x000000060f067290 */ /* 0x000fe2000fffe03f */
[----:B------:R-:W-:Y:S02]  /*7160*/  @!P0 SHF.R.S32.HI R6, RZ, 0x1f, R37 ;  /* 0x0000001fff068819 */ /* 0x000fe40000011425 */
[----:B------:R-:W-:Y:S02]  /*7170*/  @!P0 LEA.HI R7, R7, R38, RZ, 0x3 ;  /* 0x0000002607078211 */ /* 0x000fe400078f18ff */
[----:B------:R-:W-:Y:S01]  /*7180*/  ISETP.GE.AND P1, PT, R4, UR9, PT ;  /* 0x0000000904007c0c */ /* 0x000fe2000bf26270 */
[----:B------:R-:W-:Y:S01]  /*7190*/  @P2 IMAD.HI.U32 R4, R209, c[0x0][0x2bc], RZ ;  /* 0x0000af00d1042a27 */ /* 0x000fe200078e00ff */
[----:B------:R-:W-:-:S02]  /*71a0*/  @!P0 LEA.HI R6, R6, R37, RZ, 0x3 ;  /* 0x0000002506068211 */ /* 0x000fc400078f18ff */
[----:B-123--:R-:W-:Y:S01]  /*71b0*/  LOP3.LUT R5, R5, 0xfffffffd, RZ, 0xc0, !PT ;  /* 0xfffffffd05057812 */ /* 0x00efe200078ec0ff */
[----:B----4-:R-:W-:Y:S01]  /*71c0*/  @!P0 IMAD.WIDE R12, R89, 0x2, R10 ;  /* 0x00000002590c8825 */ /* 0x010fe200078e020a */
[----:B------:R-:W-:Y:S02]  /*71d0*/  @!P0 LOP3.LUT R7, R7, 0xfffffff8, RZ, 0xc0, !PT ;  /* 0xfffffff807078812 */ /* 0x000fe400078ec0ff */
[----:B------:R-:W-:Y:S01]  /*71e0*/  @P2 LOP3.LUT R5, R5, 0x2, RZ, 0xfc, !PT ;  /* 0x0000000205052812 */ /* 0x000fe200078efcff */
[----:B------:R-:W-:Y:S01]  /*71f0*/  IMAD.MOV.U32 R5, RZ, RZ, R209 ;  /* 0x000000ffff057224 */ /* 0x000fe200078e00d1 */
[----:B------:R-:W-:Y:S01]  /*7200*/  @!P0 LOP3.LUT R6, R6, 0xfffffff8, RZ, 0xc0, !PT ;  /* 0xfffffff806068812 */ /* 0x000fe200078ec0ff */
[----:B------:R-:W-:Y:S01]  /*7210*/  @!P0 IMAD.WIDE R16, R7, 0x2, R10 ;  /* 0x0000000207108825 */ /* 0x000fe200078e020a */
[----:B------:R-:W-:Y:S02]  /*7220*/  @P2 SHF.R.U32.HI R5, RZ, c[0x0][0x2c0], R4 ;  /* 0x0000b000ff052a19 */ /* 0x000fe40000011604 */
[----:B------:R-:W-:Y:S01]  /*7230*/  ISETP.GT.OR P1, PT, R210, 0x3f, P1 ;  /* 0x0000003fd200780c */ /* 0x000fe20000f24670 */
[----:B------:R-:W-:-:S02]  /*7240*/  @!P0 IMAD.SHL.U32 R4, R0, 0x2, RZ ;  /* 0x0000000200048824 */ /* 0x000fc400078e00ff */
[----:B------:R-:W-:-:S03]  /*7250*/  @!P0 IMAD.WIDE R10, R6, 0x2, R10 ;  /* 0x00000002060a8825 */ /* 0x000fc600078e020a */
[----:B------:R-:W-:Y:S01]  /*7260*/  @!PT LDS RZ, [RZ] ;  /* 0x00000000fffff984 */ /* 0x000fe20000000800 */
[----:B------:R1:W-:Y:S04]  /*7270*/  @!P0 LDGSTS.E.BYPASS.LTC128B.128 [R4+0xf100], [R12.64], !P5 ;  /* 0x0f1000000c048fae */ /* 0x0003e8000e901d54 */
        /* <DEDUP_REMOVED lines=8> */
[----:B------:R2:W3:Y:S01]  /*7300*/  @!P1 LDG.E R208, [R14.64] ;  /* 0x000000140ed09981 */ /* 0x0004e2000c1e1900 */
[----:B------:R-:W-:Y:S01]  /*7310*/  IMAD.MOV R6, RZ, RZ, -R5 ;  /* 0x000000ffff067224 */ /* 0x000fe200078e0a05 */
[----:B------:R-:W-:Y:S01]  /*7320*/  UIMAD UR16, UR10, UR4, URZ ;  /* 0x000000040a1072a4 */ /* 0x000fe2000f8e023f */
[----:B------:R-:W-:Y:S01]  /*7330*/  ISETP.GE.AND P4, PT, R89, c[0x0][0x1d4], PT ;  /* 0x0000750059007a0c */ /* 0x000fe20003f86270 */
[----:B------:R-:W-:Y:S01]  /*7340*/  UIMAD.WIDE.U32 UR22, UR11, UR4, URZ ;  /* 0x000000040b1672a5 */ /* 0x000fe2000f8e003f */
[----:B------:R-:W-:Y:S01]  /*7350*/  IMAD R209, R6, c[0x0][0x2b8], R209 ;  /* 0x0000ae0006d17a24 */ /* 0x000fe200078e02d1 */
[----:B------:R-:W-:Y:S01]  /*7360*/  UIMAD UR16, UR11, UR5, UR16 ;  /* 0x000000050b1072a4 */ /* 0x000fe2000f8e0210 */
[----:B------:R-:W-:Y:S01]  /*7370*/  ISETP.GE.AND P6, PT, R38, c[0x0][0x1d4], PT ;  /* 0x0000750026007a0c */ /* 0x000fe20003fc6270 */
[----:B------:R-:W-:Y:S01]  /*7380*/  ULEA UR19, UR8, 0xffffffc0, 0x6 ;  /* 0xffffffc008137891 */ /* 0x000fe2000f8e303f */
[----:B------:R-:W-:Y:S01]  /*7390*/  IMAD.WIDE.U32 R6, R209, c[0x0][0x1e0], RZ ;  /* 0x00007800d1067a25 */ /* 0x000fe200078e00ff */
[----:B------:R-:W-:Y:S01]  /*73a0*/  SHF.R.S32.HI R52, RZ, 0x1f, R209 ;  /* 0x0000001fff347819 */ /* 0x000fe200000114d1 */
[----:B------:R-:W-:Y:S01]  /*73b0*/  UIADD3 UR16, UR23, UR16, URZ ;  /* 0x0000001017107290 */ /* 0x000fe2000fffe03f */
[----:B------:R-:W-:Y:S01]  /*73c0*/  ISETP.GE.AND P5, PT, R37, c[0x0][0x1d4], PT ;  /* 0x0000750025007a0c */ /* 0x000fe20003fa6270 */
[----:B-1----:R-:W-:Y:S01]  /*73d0*/  IMAD.MOV.U32 R4, RZ, RZ, R6 ;  /* 0x000000ffff047224 */ /* 0x002fe200078e0006 */
[----:B------:R-:W-:Y:S01]  /*73e0*/  UIADD3 UR19, UR9, -UR19, URZ ;  /* 0x8000001309137290 */ /* 0x000fe2000fffe03f */
[----:B------:R-:W-:Y:S01]  /*73f0*/  IMAD R8, R52, c[0x0][0x1e0], RZ ;  /* 0x0000780034087a24 */ /* 0x000fe200078e02ff */
[----:B------:R-:W-:Y:S01]  /*7400*/  ULDC.64 UR4, c[0x0][0x210] ;  /* 0x0000840000047ab9 */ /* 0x000fe20000000a00 */
[----:B------:R-:W-:Y:S01]  /*7410*/  LEA.HI R68, R70, R71, RZ, 0x5 ;  /* 0x0000004746447211 */ /* 0x000fe200078f28ff */
[----:B------:R-:W-:Y:S01]  /*7420*/  UIMAD UR10, UR10, UR4, URZ ;  /* 0x000000040a0a72a4 */ /* 0x000fe2000f8e023f */
[----:B------:R-:W-:Y:S01]  /*7430*/  IMAD R5, R209, c[0x0][0x1e4], R8 ;  /* 0x00007900d1057a24 */ /* 0x000fe200078e0208 */
[----:B------:R-:W-:Y:S01]  /*7440*/  IADD3 R36, -R50, UR19, RZ ;  /* 0x0000001332247c10 */ /* 0x000fe2000fffe1ff */
[----:B------:R-:W-:Y:S01]  /*7450*/  UIMAD.WIDE.U32 UR24, UR11, UR4, URZ ;  /* 0x000000040b1872a5 */ /* 0x000fe2000f8e003f */
[----:B------:R-:W-:Y:S01]  /*7460*/  ISETP.GT.AND P3, PT, R210, 0x3f, PT ;  /* 0x0000003fd200780c */ /* 0x000fe20003f64270 */
[----:B------:R-:W-:Y:S01]  /*7470*/  IMAD.IADD R5, R7, 0x1, R5 ;  /* 0x0000000107057824 */ /* 0x000fe200078e0205 */
[----:B------:R-:W-:Y:S01]  /*7480*/  ISETP.GE.AND P1, PT, R36, 0x1, PT ;  /* 0x000000012400780c */ /* 0x000fe20003f26270 */
[----:B------:R-:W-:Y:S01]  /*7490*/  UIMAD UR10, UR11, UR5, UR10 ;  /* 0x000000050b0a72a4 */ /* 0x000fe2000f8e020a */
[----:B------:R-:W-:-:S02]  /*74a0*/  SEL R88, RZ, 0x10, P5 ;  /* 0x00000010ff587807 */ /* 0x000fc40002800000 */
[----:B------:R-:W-:Y:S01]  /*74b0*/  SHF.R.S32.HI R69, RZ, 0x5, R68 ;  /* 0x00000005ff457819 */ /* 0x000fe20000011444 */
[----:B------:R-:W-:-:S08]  /*74c0*/  UIADD3 UR10, UR25, UR10, URZ ;  /* 0x0000000a190a7290 */ /* 0x000fd0000fffe03f */
[----:B------:R-:W-:Y:S01]  /*74d0*/  @P1 SHF.R.S32.HI R7, RZ, 0x1f, R38 ;  /* 0x0000001fff071819 */ /* 0x000fe20000011426 */
[----:B------:R-:W-:Y:S01]  /*74e0*/  @P1 IMAD.SHL.U32 R9, R0, 0x2, RZ ;  /* 0x0000000200091824 */ /* 0x000fe200078e00ff */
[----:B--2---:R-:W-:Y:S02]  /*74f0*/  @P1 SHF.R.S32.HI R14, RZ, 0x1f, R37 ;  /* 0x0000001fff0e1819 */ /* 0x004fe40000011425 */
[----:B---3--:R-:W-:Y:S01]  /*7500*/  SHF.R.S32.HI R51, RZ, 0x1f, R208 ;  /* 0x0000001fff337819 */ /* 0x008fe200000114d0 */
[----:B------:R-:W-:-:S04]  /*7510*/  IMAD.WIDE.U32 R4, R208, c[0x0][0x1f0], R4 ;  /* 0x00007c00d0047a25 */ /* 0x000fc800078e0004 */
[----:B------:R-:W-:Y:S01]  /*7520*/  IMAD R15, R51, c[0x0][0x1f0], RZ ;  /* 0x00007c00330f7a24 */ /* 0x000fe200078e02ff */
[----:B------:R-:W-:-:S03]  /*7530*/  IADD3 R4, P0, R4, UR22, RZ ;  /* 0x0000001604047c10 */ /* 0x000fc6000ff1e0ff */
[----:B------:R-:W-:-:S05]  /*7540*/  IMAD R15, R208, c[0x0][0x1f4], R15 ;  /* 0x00007d00d00f7a24 */ /* 0x000fca00078e020f */
[----:B------:R-:W-:Y:S02]  /*7550*/  IADD3.X R15, R5, UR16, R15, P0, !PT ;  /* 0x00000010050f7c10 */ /* 0x000fe400087fe40f */
[----:B------:R-:W-:-:S04]  /*7560*/  LEA R8, P0, R4, c[0x0][0x1c8], 0x1 ;  /* 0x0000720004087a11 */ /* 0x000fc800078008ff */
[----:B------:R-:W-:Y:S01]  /*7570*/  LEA.HI.X R15, R4, c[0x0][0x1cc], R15, 0x1, P0 ;  /* 0x00007300040f7a11 */ /* 0x000fe200000f0c0f */
[----:B------:R-:W-:Y:S01]  /*7580*/  SHFL.IDX PT, R12, R8, RZ, 0x181f ;  /* 0x00181fff080c7589 */ /* 0x000fe200000e0000 */
[----:B------:R-:W-:-:S03]  /*7590*/  ISETP.GE.AND P0, PT, R36, 0x21, PT ;  /* 0x000000212400780c */ /* 0x000fc60003f06270 */
[----:B------:R-:W-:Y:S04]  /*75a0*/  SHFL.IDX PT, R13, R15, RZ, 0x181f ;  /* 0x00181fff0f0d7589 */ /* 0x000fe800000e0000 */
[----:B------:R1:W-:Y:S04]  /*75b0*/  SHFL.IDX PT, R10, R8, 0x1, 0x181f ;  /* 0x00381f00080a7f89 */ /* 0x0003e800000e0000 */
[----:B------:R-:W2:Y:S02]  /*75c0*/  SHFL.IDX PT, R11, R15, 0x1, 0x181f ;  /* 0x00381f000f0b7f89 */ /* 0x000ea400000e0000 */
[----:B------:R-:W-:Y:S01]  /*75d0*/  @P0 SHF.R.S32.HI R5, RZ, 0x1f, R38 ;  /* 0x0000001fff050819 */ /* 0x000fe20000011426 */
[----:B------:R-:W-:Y:S01]  /*75e0*/  @P0 IMAD.SHL.U32 R6, R0, 0x2, RZ ;  /* 0x0000000200060824 */ /* 0x000fe200078e00ff */
[----:B------:R-:W-:-:S02]  /*75f0*/  @P0 SHF.R.S32.HI R4, RZ, 0x1f, R37 ;  /* 0x0000001fff040819 */ /* 0x000fc40000011425 */
[-C--:B------:R-:W-:Y:S02]  /*7600*/  @P0 LEA.HI R5, R5, R38.reuse, RZ, 0x3 ;  /* 0x0000002605050211 */ /* 0x080fe400078f18ff */
[-C--:B------:R-:W-:Y:S02]  /*7610*/  @P0 LEA.HI R4, R4, R37.reuse, RZ, 0x3 ;  /* 0x0000002504040211 */ /* 0x080fe400078f18ff */
[----:B------:R-:W-:Y:S02]  /*7620*/  @P0 LOP3.LUT R5, R5, 0xfffffff8, RZ, 0xc0, !PT ;  /* 0xfffffff805050812 */ /* 0x000fe400078ec0ff */
[----:B------:R-:W-:Y:S02]  /*7630*/  @P0 LOP3.LUT R4, R4, 0xfffffff8, RZ, 0xc0, !PT ;  /* 0xfffffff804040812 */ /* 0x000fe400078ec0ff */
[----:B-1----:R-:W-:Y:S02]  /*7640*/  @P1 LEA.HI R8, R7, R38, RZ, 0x3 ;  /* 0x0000002607081211 */ /* 0x002fe400078f18ff */
[----:B------:R-:W-:-:S02]  /*7650*/  @P1 LEA.HI R7, R14, R37, RZ, 0x3 ;  /* 0x000000250e071211 */ /* 0x000fc400078f18ff */
[----:B------:R-:W-:Y:S01]  /*7660*/  @P1 LOP3.LUT R8, R8, 0xfffffff8, RZ, 0xc0, !PT ;  /* 0xfffffff808081812 */ /* 0x000fe200078ec0ff */
[----:B--2---:R-:W-:Y:S01]  /*7670*/  @P0 IMAD.WIDE R20, R89, 0x2, R10 ;  /* 0x0000000259140825 */ /* 0x004fe200078e020a */
[----:B------:R-:W-:-:S03]  /*7680*/  @P1 LOP3.LUT R7, R7, 0xfffffff8, RZ, 0xc0, !PT ;  /* 0xfffffff807071812 */ /* 0x000fc600078ec0ff */
[----:B------:R-:W-:-:S04]  /*7690*/  @P1 IMAD.WIDE R14, R8, 0x2, R12 ;  /* 0x00000002080e1825 */ /* 0x000fc800078e020c */
        /* <DEDUP_REMOVED lines=15> */
.L_x_663:
[----:B------:R-:W-:Y:S01]  /*7790*/  ULDC.U8 UR4, c[0x0][0x298] ;  /* 0x0000a60000047ab9 */ /* 0x000fe20000000000 */
[----:B------:R-:W-:Y:S01]  /*77a0*/  SHF.R.S32.HI R11, RZ, 0x1f, R76 ;  /* 0x0000001fff0b7819 */ /* 0x000fe2000001144c */
[----:B-1----:R-:W-:Y:S01]  /*77b0*/  IMAD.WIDE.U32 R6, R76, c[0x0][0x280], RZ ;  /* 0x0000a0004c067a25 */ /* 0x002fe200078e00ff */
        /* <DEDUP_REMOVED lines=51> */
[----:B------:R-:W-:Y:S01]  /*7af0*/  LEA.HI.X R12, R12, c[0x0][0x28c], R9, 0x1, P0 ;  /* 0x0000a3000c0c7a11 */ /* 0x000fe200000f0c09 */
[----:B------:R-:W-:Y:S01]  /*7b00*/  CS2R R14, SRZ ;  /* 0x00000000000e7805 */ /* 0x000fe2000001ff00 */
[----:B------:R-:W-:Y:S01]  /*7b10*/  ISETP.GE.AND P0, PT, R5, UR7, PT ;  /* 0x0000000705007c0c */ /* 0x000fe2000bf06270 */
[----:B------:R1:W4:Y:S04]  /*7b20*/  SHFL.IDX PT, R19, R13, RZ, 0x1c1f ;  /* 0x001c1fff0d137589 */ /* 0x00032800000e0000 */
        /* <DEDUP_REMOVED lines=11> */
[----:B-1-3--:R-:W-:Y:S01]  /*7be0*/  @!P0 IMAD.WIDE R24, R90, 0x2, R16 ;  /* 0x000000025a188825 */ /* 0x00afe200078e0210 */
[----:B------:R1:W5:Y:S01]  /*7bf0*/  @!P0 LD.E.64 R94, [R26.64] ;  /* 0x000000141a5e8980 */ /* 0x000362000c101b00 */
[----:B------:R-:W-:Y:S02]  /*7c00*/  @!P2 LEA.HI R7, R4, R7, RZ, 0x2 ;  /* 0x000000070407a211 */ /* 0x000fe400078f10ff */
[----:B------:R-:W-:Y:S01]  /*7c10*/  IADD3 R4, R90, 0x30, RZ ;  /* 0x000000305a047810 */ /* 0x000fe20007ffe0ff */
[----:B------:R2:W5:Y:S01]  /*7c20*/  @!P0 LD.E.64 R92, [R24.64] ;  /* 0x00000014185c8980 */ /* 0x000562000c101b00 */
[----:B------:R-:W-:-:S02]  /*7c30*/  @!P2 LOP3.LUT R7, R7, 0xfffffffc, RZ, 0xc0, !PT ;  /* 0xfffffffc0707a812 */ /* 0x000fc400078ec0ff */
[----:B------:R-:W-:-:S03]  /*7c40*/  ISETP.GE.AND P0, PT, R4, c[0x0][0x27c], PT ;  /* 0x00009f0004007a0c */ /* 0x000fc60003f06270 */
[----:B------:R-:W-:-:S04]  /*7c50*/  @!P2 IMAD.WIDE R20, R7, 0x2, R18 ;  /* 0x000000020714a825 */ /* 0x000fc800078e0212 */
[----:B------:R-:W-:Y:S01]  /*7c60*/  @!P2 IMAD.WIDE R22, R7, 0x2, R16 ;  /* 0x000000020716a825 */ /* 0x000fe200078e0210 */
[----:B------:R-:W-:-:S04]  /*7c70*/  @!P1 SHF.R.S32.HI R7, RZ, 0x1f, R6 ;  /* 0x0000001fff079819 */ /* 0x000fc80000011406 */
[----:B------:R-:W-:-:S04]  /*7c80*/  @!P1 LEA.HI R7, R7, R6, RZ, 0x2 ;  /* 0x0000000607079211 */ /* 0x000fc800078f10ff */
[----:B------:R-:W-:Y:S02]  /*7c90*/  @!P1 LOP3.LUT R9, R7, 0xfffffffc, RZ, 0xc0, !PT ;  /* 0xfffffffc07099812 */ /* 0x000fe400078ec0ff */
[----:B------:R-:W-:Y:S01]  /*7ca0*/  @!P0 SHF.R.S32.HI R7, RZ, 0x1f, R4 ;  /* 0x0000001fff078819 */ /* 0x000fe20000011404 */
[----:B------:R-:W-:Y:S01]  /*7cb0*/  CS2R R108, SRZ ;  /* 0x00000000006c7805 */ /* 0x000fe2000001ff00 */
[----:B------:R-:W-:Y:S02]  /*7cc0*/  CS2R R106, SRZ ;  /* 0x00000000006a7805 */ /* 0x000fe4000001ff00 */
[----:B------:R-:W-:Y:S01]  /*7cd0*/  @!P0 LEA.HI R7, R7, R4, RZ, 0x2 ;  /* 0x0000000407078211 */ /* 0x000fe200078f10ff */
[----:B------:R-:W-:Y:S01]  /*7ce0*/  CS2R R98, SRZ ;  /* 0x0000000000627805 */ /* 0x000fe2000001ff00 */
[----:B------:R-:W-:Y:S01]  /*7cf0*/  CS2R R96, SRZ ;  /* 0x0000000000607805 */ /* 0x000fe2000001ff00 */
[----:B------:R3:W5:Y:S01]  /*7d00*/  @!P2 LD.E.64 R108, [R20.64] ;  /* 0x00000014146ca980 */ /* 0x000762000c101b00 */
[----:B------:R-:W-:Y:S01]  /*7d10*/  @!P0 LOP3.LUT R7, R7, 0xfffffffc, RZ, 0xc0, !PT ;  /* 0xfffffffc07078812 */ /* 0x000fe200078ec0ff */
[----:B-1----:R-:W-:Y:S01]  /*7d20*/  @!P1 IMAD.WIDE R26, R9, 0x2, R18 ;  /* 0x00000002091a9825 */ /* 0x002fe200078e0212 */
[----:B------:R-:W-:Y:S01]  /*7d30*/  CS2R R82, SRZ ;  /* 0x0000000000527805 */ /* 0x000fe2000001ff00 */
[----:B------:R1:W5:Y:S01]  /*7d40*/  @!P2 LD.E.64 R106, [R22.64] ;  /* 0x00000014166aa980 */ /* 0x000362000c101b00 */
[----:B------:R-:W-:Y:S01]  /*7d50*/  CS2R R80, SRZ ;  /* 0x0000000000507805 */ /* 0x000fe2000001ff00 */
[----:B--2---:R-:W-:Y:S01]  /*7d60*/  @!P0 IMAD.WIDE R24, R7, 0x2, R16 ;  /* 0x0000000207188825 */ /* 0x004fe200078e0210 */
[C---:B------:R-:W-:Y:S01]  /*7d70*/  IADD3 R6, R90.reuse, 0x40, RZ ;  /* 0x000000405a067810 */ /* 0x040fe20007ffe0ff */
[----:B------:R2:W5:Y:S01]  /*7d80*/  @!P1 LD.E.64 R98, [R26.64] ;  /* 0x000000141a629980 */ /* 0x000562000c101b00 */
[----:B------:R-:W-:-:S03]  /*7d90*/  IADD3 R4, R90, 0x50, RZ ;  /* 0x000000505a047810 */ /* 0x000fc60007ffe0ff */
[----:B------:R2:W5:Y:S01]  /*7da0*/  @!P0 LD.E.64 R80, [R24.64] ;  /* 0x0000001418508980 */ /* 0x000562000c101b00 */
[----:B---3--:R-:W-:-:S04]  /*7db0*/  @!P1 IMAD.WIDE R20, R9, 0x2, R16 ;  /* 0x0000000209149825 */ /* 0x008fc800078e0210 */
[----:B-1----:R-:W-:Y:S01]  /*7dc0*/  @!P0 IMAD.WIDE R22, R7, 0x2, R18 ;  /* 0x0000000207168825 */ /* 0x002fe200078e0212 */
[----:B------:R1:W5:Y:S01]  /*7dd0*/  @!P1 LD.E.64 R96, [R20.64] ;  /* 0x0000001414609980 */ /* 0x000362000c101b00 */
[----:B------:R-:W-:-:S03]  /*7de0*/  ISETP.GE.AND P1, PT, R6, c[0x0][0x27c], PT ;  /* 0x00009f0006007a0c */ /* 0x000fc60003f26270 */
[----:B------:R3:W5:Y:S01]  /*7df0*/  @!P0 LD.E.64 R82, [R22.64] ;  /* 0x0000001416528980 */ /* 0x000762000c101b00 */
[----:B------:R-:W-:-:S09]  /*7e00*/  ISETP.GE.AND P0, PT, R4, c[0x0][0x27c], PT ;  /* 0x00009f0004007a0c */ /* 0x000fd20003f06270 */
[----:B------:R-:W-:-:S04]  /*7e10*/  @!P1 SHF.R.S32.HI R9, RZ, 0x1f, R6 ;  /* 0x0000001fff099819 */ /* 0x000fc80000011406 */
[----:B------:R-:W-:Y:S02]  /*7e20*/  @!P0 SHF.R.S32.HI R7, RZ, 0x1f, R4 ;  /* 0x0000001fff078819 */ /* 0x000fe40000011404 */
[----:B------:R-:W-:Y:S02]  /*7e30*/  @!P1 LEA.HI R9, R9, R6, RZ, 0x2 ;  /* 0x0000000609099211 */ /* 0x000fe400078f10ff */
[----:B------:R-:W-:Y:S02]  /*7e40*/  @!P0 LEA.HI R7, R7, R4, RZ, 0x2 ;  /* 0x0000000407078211 */ /* 0x000fe400078f10ff */
[----:B------:R-:W-:Y:S02]  /*7e50*/  @!P1 LOP3.LUT R9, R9, 0xfffffffc, RZ, 0xc0, !PT ;  /* 0xfffffffc09099812 */ /* 0x000fe400078ec0ff */
[----:B------:R-:W-:Y:S01]  /*7e60*/  @!P0 LOP3.LUT R7, R7, 0xfffffffc, RZ, 0xc0, !PT ;  /* 0xfffffffc07078812 */ /* 0x000fe200078ec0ff */
[----:B------:R-:W-:Y:S01]  /*7e70*/  CS2R R76, SRZ ;  /* 0x00000000004c7805 */ /* 0x000fe2000001ff00 */
[----:B------:R-:W-:Y:S01]  /*7e80*/  CS2R R64, SRZ ;  /* 0x0000000000407805 */ /* 0x000fe2000001ff00 */
[----:B-1----:R-:W-:Y:S01]  /*7e90*/  @!P1 IMAD.WIDE R20, R9, 0x2, R18 ;  /* 0x0000000209149825 */ /* 0x002fe200078e0212 */
[----:B------:R-:W-:Y:S01]  /*7ea0*/  CS2R R72, SRZ ;  /* 0x0000000000487805 */ /* 0x000fe2000001ff00 */
[----:B------:R-:W-:-:S02]  /*7eb0*/  CS2R R62, SRZ ;  /* 0x00000000003e7805 */ /* 0x000fc4000001ff00 */
[----:B---3--:R-:W-:Y:S01]  /*7ec0*/  @!P1 IMAD.WIDE R22, R9, 0x2, R16 ;  /* 0x0000000209169825 */ /* 0x008fe200078e0210 */
[----:B------:R2:W5:Y:S03]  /*7ed0*/  @!P1 LD.E.64 R76, [R20.64] ;  /* 0x00000014144c9980 */ /* 0x000566000c101b00 */
[C---:B------:R-:W-:Y:S01]  /*7ee0*/  @!P0 IMAD.WIDE R18, R7.reuse, 0x2, R18 ;  /* 0x0000000207128825 */ /* 0x040fe200078e0212 */
[----:B------:R2:W5:Y:S03]  /*7ef0*/  @!P1 LD.E.64 R72, [R22.64] ;  /* 0x0000001416489980 */ /* 0x000566000c101b00 */
[----:B------:R-:W-:Y:S01]  /*7f00*/  @!P0 IMAD.WIDE R16, R7, 0x2, R16 ;  /* 0x0000000207108825 */ /* 0x000fe200078e0210 */
[----:B------:R2:W5:Y:S04]  /*7f10*/  @!P0 LD.E.64 R64, [R18.64] ;  /* 0x0000001412408980 */ /* 0x000568000c101b00 */
[----:B------:R2:W5:Y:S02]  /*7f20*/  @!P0 LD.E.64 R62, [R16.64] ;  /* 0x00000014103e8980 */ /* 0x000564000c101b00 */
.L_x_667:
[----:B------:R-:W-:Y:S05]  /*7f30*/  BSYNC B0 ;  /* 0x0000000000007941 */ /* 0x000fea0003800000 */
.L_x_666:
[----:B------:R-:W-:Y:S01]  /*7f40*/  IADD3 R5, R5, 0x40, RZ ;  /* 0x0000004005057810 */ /* 0x000fe20007ffe0ff */
[----:B-----5:R-:W-:Y:S01]  /*7f50*/  IMAD.MOV.U32 R4, RZ, RZ, R64 ;  /* 0x000000ffff047224 */ /* 0x020fe200078e0040 */
[----:B------:R-:W4:Y:S01]  /*7f60*/  SHFL.IDX PT, R11, R13, 0x1, 0x1c1f ;  /* 0x003c1f000d0b7f89 */ /* 0x000f2200000e0000 */
[----:B------:R-:W-:Y:S01]  /*7f70*/  IMAD.MOV.U32 R7, RZ, RZ, R65 ;  /* 0x000000ffff077224 */ /* 0x000fe200078e0041 */
[----:B------:R-:W-:Y:S01]  /*7f80*/  ISETP.GE.AND P0, PT, R5, UR7, PT ;  /* 0x0000000705007c0c */ /* 0x000fe2000bf06270 */
[----:B------:R-:W-:Y:S01]  /*7f90*/  IMAD.MOV.U32 R6, RZ, RZ, R76 ;  /* 0x000000ffff067224 */ /* 0x000fe200078e004c */
[----:B-1----:R-:W1:Y:S01]  /*7fa0*/  SHFL.IDX PT, R10, R10, 0x1, 0x1c1f ;  /* 0x003c1f000a0a7f89 */ /* 0x002e6200000e0000 */
        /* <DEDUP_REMOVED lines=10> */
[----:B------:R-:W1:Y:S01]  /*8050*/  SHFL.IDX PT, R8, R8, 0x1, 0x1c1f ;  /* 0x003c1f0008087f89 */ /* 0x000e6200000e0000 */
        /* <DEDUP_REMOVED lines=15> */
[----:B--2---:R-:W-:Y:S01]  /*8150*/  CS2R R20, SRZ ;  /* 0x0000000000147805 */ /* 0x004fe2000001ff00 */
        /* <DEDUP_REMOVED lines=16> */
[----:B---3--:R-:W-:Y:S01]  /*8260*/  CS2R R12, SRZ ;  /* 0x00000000000c7805 */ /* 0x008fe2000001ff00 */
[----:B----4-:R-:W-:Y:S01]  /*8270*/  CS2R R18, SRZ ;  /* 0x0000000000127805 */ /* 0x010fe2000001ff00 */
[----:B------:R-:W-:Y:S01]  /*8280*/  PRMT R75, R6, 0x5410, R7 ;  /* 0x00005410064b7816 */ /* 0x000fe20000000007 */
[----:B------:R-:W-:Y:S01]  /*8290*/  CS2R R24, SRZ ;  /* 0x0000000000187805 */ /* 0x000fe2000001ff00 */
[----:B------:R-:W-:Y:S01]  /*82a0*/  PRMT R79, R4, 0x5410, R5 ;  /* 0x00005410044f7816 */ /* 0x000fe20000000005 */
[----:B------:R-:W-:Y:S01]  /*82b0*/  CS2R R30, SRZ ;  /* 0x00000000001e7805 */ /* 0x000fe2000001ff00 */
[----:B------:R-:W-:Y:S01]  /*82c0*/  CS2R R42, SRZ ;  /* 0x00000000002a7805 */ /* 0x000fe2000001ff00 */
[----:B------:R-:W-:Y:S01]  /*82d0*/  CS2R R54, SRZ ;  /* 0x0000000000367805 */ /* 0x000fe2000001ff00 */
[----:B------:R-:W-:Y:S05]  /*82e0*/  @P0 BRA `(.L_x_669) ;  /* 0x000003e000000947 */ /* 0x000fea0003800000 */
[C---:B-1----:R-:W-:Y:S01]  /*82f0*/  IADD3 R4, R90.reuse, 0x10, RZ ;  /* 0x000000105a047810 */ /* 0x042fe20007ffe0ff */
        /* <DEDUP_REMOVED lines=8> */
[----:B------:R-:W-:Y:S01]  /*8380*/  ISETP.GE.AND P1, PT, R5, c[0x0][0x27c], PT ;  /* 0x00009f0005007a0c */ /* 0x000fe20003f26270 */
[----:B------:R1:W5:Y:S01]  /*8390*/  @!P0 LD.E.64 R56, [R18.64] ;  /* 0x0000001412388980 */ /* 0x000362000c101b00 */
[----:B------:R-:W-:-:S03]  /*83a0*/  @!P2 LEA.HI R7, R7, R4, RZ, 0x2 ;  /* 0x000000040707a211 */ /* 0x000fc600078f10ff */
[----:B------:R2:W5:Y:S01]  /*83b0*/  @!P0 LD.E.64 R54, [R16.64] ;  /* 0x0000001410368980 */ /* 0x000562000c101b00 */
[----:B------:R-:W-:-:S05]  /*83c0*/  @!P2 LOP3.LUT R7, R7, 0xfffffffc, RZ, 0xc0, !PT ;  /* 0xfffffffc0707a812 */ /* 0x000fca00078ec0ff */
[----:B------:R-:W-:-:S04]  /*83d0*/  @!P2 IMAD.WIDE R12, R7, 0x2, R10 ;  /* 0x00000002070ca825 */ /* 0x000fc800078e020a */
[----:B------:R-:W-:Y:S01]  /*83e0*/  @!P2 IMAD.WIDE R14, R7, 0x2, R8 ;  /* 0x00000002070ea825 */ /* 0x000fe200078e0208 */
[----:B------:R-:W-:-:S04]  /*83f0*/  IADD3 R7, R90, 0x30, RZ ;  /* 0x000000305a077810 */ /* 0x000fc80007ffe0ff */
[----:B------:R-:W-:Y:S02]  /*8400*/  ISETP.GE.AND P0, PT, R7, c[0x0][0x27c], PT ;  /* 0x00009f0007007a0c */ /* 0x000fe40003f06270 */
[----:B------:R-:W-:-:S04]  /*8410*/  @!P1 SHF.R.S32.HI R4, RZ, 0x1f, R5 ;  /* 0x0000001fff049819 */ /* 0x000fc80000011405 */
[----:B------:R-:W-:Y:S01]  /*8420*/  @!P1 LEA.HI R5, R4, R5, RZ, 0x2 ;  /* 0x0000000504059211 */ /* 0x000fe200078f10ff */
[----:B------:R-:W-:-:S06]  /*8430*/  CS2R R44, SRZ ;  /* 0x00000000002c7805 */ /* 0x000fcc000001ff00 */
[----:B------:R-:W-:Y:S01]  /*8440*/  @!P0 SHF.R.S32.HI R4, RZ, 0x1f, R7 ;  /* 0x0000001fff048819 */ /* 0x000fe20000011407 */
[----:B------:R-:W-:Y:S01]  /*8450*/  CS2R R42, SRZ ;  /* 0x00000000002a7805 */ /* 0x000fe2000001ff00 */
[----:B------:R-:W-:Y:S01]  /*8460*/  @!P1 LOP3.LUT R5, R5, 0xfffffffc, RZ, 0xc0, !PT ;  /* 0xfffffffc05059812 */ /* 0x000fe200078ec0ff */
[----:B------:R-:W-:Y:S01]  /*8470*/  CS2R R34, SRZ ;  /* 0x0000000000227805 */ /* 0x000fe2000001ff00 */
[----:B------:R-:W-:Y:S01]  /*8480*/  @!P0 LEA.HI R4, R4, R7, RZ, 0x2 ;  /* 0x0000000704048211 */ /* 0x000fe200078f10ff */
[----:B------:R-:W-:Y:S01]  /*8490*/  CS2R R30, SRZ ;  /* 0x00000000001e7805 */ /* 0x000fe2000001ff00 */
[----:B------:R3:W5:Y:S02]  /*84a0*/  @!P2 LD.E.64 R44, [R12.64] ;  /* 0x000000140c2ca980 */ /* 0x000764000c101b00 */
[----:B------:R-:W-:Y:S01]  /*84b0*/  @!P0 LOP3.LUT R4, R4, 0xfffffffc, RZ, 0xc0, !PT ;  /* 0xfffffffc04048812 */ /* 0x000fe200078ec0ff */
[C---:B-1----:R-:W-:Y:S01]  /*84c0*/  @!P1 IMAD.WIDE R18, R5.reuse, 0x2, R10 ;  /* 0x0000000205129825 */ /* 0x042fe200078e020a */
[----:B------:R1:W5:Y:S01]  /*84d0*/  @!P2 LD.E.64 R42, [R14.64] ;  /* 0x000000140e2aa980 */ /* 0x000362000c101b00 */
[----:B------:R-:W-:Y:S01]  /*84e0*/  CS2R R26, SRZ ;  /* 0x00000000001a7805 */ /* 0x000fe2000001ff00 */
[----:B------:R-:W-:Y:S01]  /*84f0*/  CS2R R24, SRZ ;  /* 0x0000000000187805 */ /* 0x000fe2000001ff00 */
[----:B--2---:R-:W-:Y:S01]  /*8500*/  @!P1 IMAD.WIDE R16, R5, 0x2, R8 ;  /* 0x0000000205109825 */ /* 0x004fe200078e0208 */
[C---:B------:R-:W-:Y:S01]  /*8510*/  IADD3 R7, R90.reuse, 0x40, RZ ;  /* 0x000000405a077810 */ /* 0x040fe20007ffe0ff */
[----:B------:R2:W5:Y:S01]  /*8520*/  @!P1 LD.E.64 R34, [R18.64] ;  /* 0x0000001412229980 */ /* 0x000562000c101b00 */
[----:B------:R-:W-:-:S03]  /*8530*/  IADD3 R5, R90, 0x50, RZ ;  /* 0x000000505a057810 */ /* 0x000fc60007ffe0ff */
        /* <DEDUP_REMOVED lines=9> */
[----:B------:R-:W-:-:S04]  /*85d0*/  @!P0 SHF.R.S32.HI R4, RZ, 0x1f, R5 ;  /* 0x0000001fff048819 */ /* 0x000fc80000011405 */
[----:B------:R-:W-:Y:S02]  /*85e0*/  @!P0 LEA.HI R4, R4, R5, RZ, 0x2 ;  /* 0x0000000504048211 */ /* 0x000fe400078f10ff */
[----:B------:R-:W-:Y:S02]  /*85f0*/  @!P1 LOP3.LUT R6, R6, 0xfffffffc, RZ, 0xc0, !PT ;  /* 0xfffffffc06069812 */ /* 0x000fe400078ec0ff */
[----:B------:R-:W-:Y:S01]  /*8600*/  @!P0 LOP3.LUT R4, R4, 0xfffffffc, RZ, 0xc0, !PT ;  /* 0xfffffffc04048812 */ /* 0x000fe200078ec0ff */
[----:B------:R-:W-:Y:S01]  /*8610*/  CS2R R20, SRZ ;  /* 0x0000000000147805 */ /* 0x000fe2000001ff00 */
[----:B--2---:R-:W-:Y:S01]  /*8620*/  CS2R R18, SRZ ;  /* 0x0000000000127805 */ /* 0x004fe2000001ff00 */
[--C-:B----4-:R-:W-:Y:S01]  /*8630*/  @!P1 IMAD.WIDE R16, R6, 0x2, R10.reuse ;  /* 0x0000000206109825 */ /* 0x110fe200078e020a */
[----:B---3--:R-:W-:Y:S01]  /*8640*/  CS2R R14, SRZ ;  /* 0x00000000000e7805 */ /* 0x008fe2000001ff00 */
[----:B-1----:R-:W-:Y:S02]  /*8650*/  CS2R R12, SRZ ;  /* 0x00000000000c7805 */ /* 0x002fe4000001ff00 */
[----:B------:R-:W-:Y:S01]  /*8660*/  @!P0 IMAD.WIDE R10, R4, 0x2, R10 ;  /* 0x00000002040a8825 */ /* 0x000fe200078e020a */
[----:B------:R1:W5:Y:S03]  /*8670*/  @!P1 LD.E.64 R20, [R16.64] ;  /* 0x0000001410149980 */ /* 0x000366000c101b00 */
[--C-:B------:R-:W-:Y:S01]  /*8680*/  @!P1 IMAD.WIDE R6, R6, 0x2, R8.reuse ;  /* 0x0000000206069825 */ /* 0x100fe200078e0208 */
[----:B------:R1:W5:Y:S03]  /*8690*/  @!P0 LD.E.64 R14, [R10.64] ;  /* 0x000000140a0e8980 */ /* 0x000366000c101b00 */
[----:B------:R-:W-:Y:S01]  /*86a0*/  @!P0 IMAD.WIDE R4, R4, 0x2, R8 ;  /* 0x0000000204048825 */ /* 0x000fe200078e0208 */
[----:B------:R1:W5:Y:S04]  /*86b0*/  @!P1 LD.E.64 R18, [R6.64] ;  /* 0x0000001406129980 */ /* 0x000368000c101b00 */
[----:B------:R1:W5:Y:S02]  /*86c0*/  @!P0 LD.E.64 R12, [R4.64] ;  /* 0x00000014040c8980 */ /* 0x000364000c101b00 */
.L_x_669:
[----:B-1----:R-:W-:Y:S05]  /*86d0*/  BSYNC B0 ;  /* 0x0000000000007941 */ /* 0x002fea0003800000 */
.L_x_668:
[----:B-----5:R-:W-:Y:S01]  /*86e0*/  IMAD.MOV.U32 R6, RZ, RZ, R14 ;  /* 0x000000ffff067224 */ /* 0x020fe200078e000e */
[----:B------:R-:W-:Y:S01]  /*86f0*/  UIADD3 UR4, -UR12, UR7, URZ ;  /* 0x000000070c047290 */ /* 0x000fe2000fffe13f */
[----:B------:R-:W-:Y:S01]  /*8700*/  IMAD.MOV.U32 R4, RZ, RZ, R15 ;  /* 0x000000ffff047224 */ /* 0x000fe200078e000f */
[----:B------:R-:W-:-:S04]  /*8710*/  DEPBAR.LE SB0, 0x1 ;  /* 0x000080400000791a */ /* 0x000fc80000000000 */
[----:B------:R-:W-:Y:S01]  /*8720*/  PRMT R9, R4, 0x5410, R6 ;  /* 0x0000541004097816 */ /* 0x000fe20000000006 */
[----:B------:R-:W-:Y:S01]  /*8730*/  IMAD.MOV.U32 R5, RZ, RZ, R20 ;  /* 0x000000ffff057224 */ /* 0x000fe200078e0014 */
[----:B------:R-:W-:Y:S01]  /*8740*/  UISETP.LT.AND UP0, UPT, UR4, 0x80, UPT ;  /* 0x000000800400788c */ /* 0x000fe2000bf01270 */
[----:B------:R-:W-:Y:S01]  /*8750*/  IMAD.MOV.U32 R6, RZ, RZ, R21 ;  /* 0x000000ffff067224 */ /* 0x000fe200078e0015 */
[----:B------:R-:W-:Y:S01]  /*8760*/  BSSY B1, `(.L_x_670) ;  /* 0x000014e000017945 */ /* 0x000fe20003800000 */
[----:B------:R-:W-:Y:S01]  /*8770*/  IMAD.MOV.U32 R4, RZ, RZ, R26 ;  /* 0x000000ffff047224 */ /* 0x000fe200078e001a */
[----:B------:R-:W-:Y:S01]  /*8780*/  USEL UR4, UR4, 0x80, UP0 ;  /* 0x0000008004047887 */ /* 0x000fe20008000000 */
[----:B------:R-:W-:Y:S01]  /*8790*/  IMAD.MOV.U32 R7, RZ, RZ, R13 ;  /* 0x000000ffff077224 */ /* 0x000fe200078e000d */
[----:B------:R-:W-:Y:S01]  /*87a0*/  PRMT R17, R6, 0x5410, R5 ;  /* 0x0000541006117816 */ /* 0x000fe20000000005 */
[----:B------:R-:W-:Y:S02]  /*87b0*/  IMAD.MOV.U32 R5, RZ, RZ, R27 ;  /* 0x000000ffff057224 */ /* 0x000fe400078e001b */
[----:B------:R-:W-:Y:S01]  /*87c0*/  IMAD.MOV.U32 R6, RZ, RZ, R35 ;  /* 0x000000ffff067224 */ /* 0x000fe200078e0023 */
[----:B------:R-:W-:Y:S01]  /*87d0*/  BAR.SYNC.DEFER_BLOCKING 0x0 ;  /* 0x0000000000007b1d */ /* 0x000fe20000010000 */
[----:B------:R-:W-:-:S02]  /*87e0*/  ISETP.GE.AND P0, PT, R87, UR4, PT ;  /* 0x0000000457007c0c */ /* 0x000fc4000bf06270 */
        /* <DEDUP_REMOVED lines=36> */
[----:B------:R-:W-:Y:S02]  /*8a30*/  IMAD.MOV.U32 R5, RZ, RZ, R54 ;  /* 0x000000ffff057224 */ /* 0x000fe400078e0036 */
[----:B------:R-:W-:-:S02]  /*8a40*/  IMAD R11, R69, 0x200, R6 ;  /* 0x00000200450b7824 */ /* 0x000fc400078e0206 */
[----:B------:R-:W-:Y:S01]  /*8a50*/  IMAD.MOV.U32 R6, RZ, RZ, R43 ;  /* 0x000000ffff067224 */ /* 0x000fe200078e002b */
[----:B------:R-:W-:Y:S02]  /*8a60*/  PRMT R41, R4, 0x5410, R5 ;  /* 0x0000541004297816 */ /* 0x000fe40000000005 */
[C---:B------:R-:W-:Y:S02]  /*8a70*/  IADD3 R10, R11.reuse, 0x20, RZ ;  /* 0x000000200b0a7810 */ /* 0x040fe40007ffe0ff */
[C---:B------:R-:W-:Y:S02]  /*8a80*/  @P1 IADD3 R10, R11.reuse, -0x20, RZ ;  /* 0xffffffe00b0a1810 */ /* 0x040fe40007ffe0ff */
[----:B------:R-:W-:Y:S02]  /*8a90*/  PRMT R33, R6, 0x7610, R33 ;  /* 0x0000761006217816 */ /* 0x000fe40000000021 */
[----:B------:R-:W-:Y:S02]  /*8aa0*/  LEA R11, R11, 0xc100, 0x1 ;  /* 0x0000c1000b0b7811 */ /* 0x000fe400078e08ff */
[----:B------:R-:W-:Y:S01]  /*8ab0*/  LEA R10, R10, 0xc100, 0x1 ;  /* 0x0000c1000a0a7811 */ /* 0x000fe200078e08ff */
[----:B------:R-:W-:Y:S05]  /*8ac0*/  @P0 BRA `(.L_x_671) ;  /* 0x0000117000000947 */ /* 0x000fea0003800000 */
[----:B------:R-:W-:Y:S01]  /*8ad0*/  ISETP.GE.AND P0, PT, R90, c[0x0][0x27c], PT ;  /* 0x00009f005a007a0c */ /* 0x000fe20003f06270 */
[----:B------:R-:W-:-:S12]  /*8ae0*/  BSSY B0, `(.L_x_672) ;  /* 0x000002c000007945 */ /* 0x000fd80003800000 */
[----:B------:R-:W-:Y:S05]  /*8af0*/  @P0 BRA `(.L_x_673) ;  /* 0x000002a000000947 */ /* 0x000fea0003800000 */
[----:B------:R-:W1:Y:S01]  /*8b00*/  LDS.128 R4, [R11] ;  /* 0x000000000b047984 */ /* 0x000e620000000c00 */
[--C-:B------:R-:W-:Y:S01]  /*8b10*/  SHF.R.U32.HI R91, RZ, 0x10, R93.reuse ;  /* 0x00000010ff5b7819 */ /* 0x100fe2000001165d */
[--C-:B------:R-:W-:Y:S01]  /*8b20*/  HADD2.F32 R100, -RZ, R79.reuse.H1_H1 ;  /* 0x3000004fff647230 */ /* 0x100fe20000004100 */
[----:B------:R-:W-:Y:S01]  /*8b30*/  SHF.R.U64 R86, R92, 0x10, R93 ;  /* 0x000000105c567819 */ /* 0x000fe2000000125d */
[----:B------:R-:W-:Y:S01]  /*8b40*/  HADD2.F32 R79, -RZ, R79.H0_H0 ;  /* 0x2000004fff4f7230 */ /* 0x000fe20000004100 */
[--C-:B------:R-:W-:Y:S01]  /*8b50*/  SHF.R.U32.HI R85, RZ, 0x10, R95.reuse ;  /* 0x00000010ff557819 */ /* 0x100fe2000001165f */
[----:B------:R-:W-:Y:S01]  /*8b60*/  HADD2.F32 R91, -RZ, R91.H0_H0 ;  /* 0x2000005bff5b7230 */ /* 0x000fe20000004100 */
[----:B------:R-:W-:Y:S01]  /*8b70*/  SHF.R.U64 R58, R94, 0x10, R95 ;  /* 0x000000105e3a7819 */ /* 0x000fe2000000125f */
[----:B------:R-:W-:Y:S02]  /*8b80*/  HADD2.F32 R86, -RZ, R86.H0_H0 ;  /* 0x20000056ff567230 */ /* 0x000fe40000004100 */
[----:B------:R-:W-:-:S02]  /*8b90*/  HADD2.F32 R102, -RZ, R85.H0_H0 ;  /* 0x20000055ff667230 */ /* 0x000fc40000004100 */
[----:B------:R-:W-:Y:S02]  /*8ba0*/  HADD2.F32 R101, -RZ, R84.H1_H1 ;  /* 0x30000054ff657230 */ /* 0x000fe40000004100 */
        /* <DEDUP_REMOVED lines=16> */
[----:B------:R-:W-:-:S02]  /*8cb0*/  FMUL.FTZ R58, R6, R79 ;  /* 0x0000004f063a7220 */ /* 0x000fc40000410000 */
[-C--:B------:R-:W-:Y:S02]  /*8cc0*/  FMUL.FTZ R91, R5, R86.reuse ;  /* 0x00000056055b7220 */ /* 0x080fe40000410000 */
[----:B------:R-:W-:Y:S02]  /*8cd0*/  FMUL.FTZ R79, R4, R79 ;  /* 0x0000004f044f7220 */ /* 0x000fe40000410000 */
[----:B------:R-:W-:Y:S02]  /*8ce0*/  FMUL.FTZ R86, R95, R86 ;  /* 0x000000565f567220 */ /* 0x000fe40000410000 */
[-C--:B------:R-:W-:Y:S02]  /*8cf0*/  FFMA.FTZ R104, R93, R101.reuse, -R104 ;  /* 0x000000655d687223 */ /* 0x080fe40000010868 */
[----:B------:R-:W-:Y:S02]  /*8d00*/  FFMA.FTZ R101, R94, R101, R100 ;  /* 0x000000655e657223 */ /* 0x000fe40000010064 */
[----:B------:R-:W-:-:S02]  /*8d10*/  FFMA.FTZ R58, R4, R7, -R58 ;  /* 0x00000007043a7223 */ /* 0x000fc4000001083a */
[----:B------:R-:W-:Y:S01]  /*8d20*/  FFMA.FTZ R79, R6, R7, R79 ;  /* 0x00000007064f7223 */ /* 0x000fe2000001004f */
[----:B------:R-:W-:Y:S01]  /*8d30*/  F2FP.PACK_AB R7, R102, R85 ;  /* 0x000000556607723e */ /* 0x000fe200000000ff */
[----:B------:R-:W-:Y:S01]  /*8d40*/  FFMA.FTZ R91, R95, R84, -R91 ;  /* 0x000000545f5b7223 */ /* 0x000fe2000001085b */
[----:B------:R-:W-:Y:S01]  /*8d50*/  F2FP.PACK_AB R4, R101, R104 ;  /* 0x000000686504723e */ /* 0x000fe200000000ff */
[----:B------:R-:W-:Y:S01]  /*8d60*/  FFMA.FTZ R86, R5, R84, R86 ;  /* 0x0000005405567223 */ /* 0x000fe20000010056 */
[----:B------:R-:W-:-:S04]  /*8d70*/  F2FP.PACK_AB R6, R79, R58 ;  /* 0x0000003a4f06723e */ /* 0x000fc800000000ff */
[----:B------:R-:W-:-:S05]  /*8d80*/  F2FP.PACK_AB R5, R86, R91 ;  /* 0x0000005b5605723e */ /* 0x000fca00000000ff */
[----:B------:R1:W-:Y:S02]  /*8d90*/  STS.128 [R11], R4 ;  /* 0x000000040b007388 */ /* 0x0003e40000000c00 */
.L_x_673:
[----:B------:R-:W-:Y:S05]  /*8da0*/  BSYNC B0 ;  /* 0x0000000000007941 */ /* 0x000fea0003800000 */
.L_x_672:
        /* <DEDUP_REMOVED lines=45> */
[----:B------:R1:W-:Y:S02]  /*9080*/  STS.128 [R10], R4 ;  /* 0x000000040a007388 */ /* 0x0003e40000000c00 */
.L_x_675:
[----:B------:R-:W-:Y:S05]  /*9090*/  BSYNC B0 ;  /* 0x0000000000007941 */ /* 0x000fea0003800000 */
.L_x_674:
        /* <DEDUP_REMOVED lines=46> */
.L_x_677:
[----:B------:R-:W-:Y:S05]  /*9380*/  BSYNC B0 ;  /* 0x0000000000007941 */ /* 0x000fea0003800000 */
.L_x_676:
        /* <DEDUP_REMOVED lines=46> */
.L_x_679:
[----:B------:R-:W-:Y:S05]  /*9670*/  BSYNC B0 ;  /* 0x0000000000007941 */ /* 0x000fea0003800000 */
.L_x_678:
        /* <DEDUP_REMOVED lines=45> */
[----:B------:R1:W-:Y:S02]  /*9950*/  STS.128 [R11+0x8000], R4 ;  /* 0x008000040b007388 */ /* 0x0003e40000000c00 */
.L_x_681:
[----:B------:R-:W-:Y:S05]  /*9960*/  BSYNC B0 ;  /* 0x0000000000007941 */ /* 0x000fea0003800000 */
.L_x_680:
        /* <DEDUP_REMOVED lines=45> */
.L_x_671:
[----:B------:R-:W-:Y:S05]  /*9c40*/  BSYNC B1 ;  /* 0x0000000000017941 */ /* 0x000fea0003800000 */
.L_x_670:
[----:B------:R-:W-:-:S04]  /*9c50*/  IADD3 R87, R87, 0x40, RZ ;  /* 0x0000004057577810 */ /* 0x000fc80007ffe0ff */
[----:B------:R-:W-:-:S13]  /*9c60*/  ISETP.GE.AND P0, PT, R87, UR4, PT ;  /* 0x0000000457007c0c */ /* 0x000fda000bf06270 */
[----:B------:R-:W-:Y:S05]  /*9c70*/  @P0 BRA `(.L_x_682) ;  /* 0x000049b000000947 */ /* 0x000fea0003800000 */
[----:B------:R-:W-:Y:S01]  /*9c80*/  ISETP.GE.AND P0, PT, R90, c[0x0][0x27c], PT ;  /* 0x00009f005a007a0c */ /* 0x000fe20003f06270 */
[----:B------:R-:W-:-:S12]  /*9c90*/  BSSY B0, `(.L_x_683) ;  /* 0x000002c000007945 */ /* 0x000fd80003800000 */
[----:B------:R-:W-:Y:S05]  /*9ca0*/  @P0 BRA `(.L_x_684) ;  /* 0x000002a000000947 */ /* 0x000fea0003800000 */
[----:B-1----:R-:W1:Y:S01]  /*9cb0*/  LDS.128 R4, [R11+0x2000] ;  /* 0x002000000b047984 */ /* 0x002e620000000c00 */
        /* <DEDUP_REMOVED lines=41> */
.L_x_684:
[----:B------:R-:W-:Y:S05]  /*9f50*/  BSYNC B0 ;  /* 0x0000000000007941 */ /* 0x000fea0003800000 */
.L_x_683:
        /* <DEDUP_REMOVED lines=46> */
.L_x_686:
[----:B------:R-:W-:Y:S05]  /*a240*/  BSYNC B0 ;  /* 0x0000000000007941 */ /* 0x000fea0003800000 */
.L_x_685:
        /* <DEDUP_REMOVED lines=46> */
.L_x_688:
[----:B------:R-:W-:Y:S05]  /*a530*/  BSYNC B0 ;  /* 0x0000000000007941 */ /* 0x000fea0003800000 */
.L_x_687:
        /* <DEDUP_REMOVED lines=46> */
.L_x_690:
[----:B------:R-:W-:Y:S05]  /*a820*/  BSYNC B0 ;  /* 0x0000000000007941 */ /* 0x000fea0003800000 */
.L_x_689:
        /* <DEDUP_REMOVED lines=46> */
.L_x_692:
[----:B------:R-:W-:Y:S05]  /*ab10*/  BSYNC B0 ;  /* 0x0000000000007941 */ /* 0x000fea0003800000 */
.L_x_691:
[----:B------:R-:W-:-:S04]  /*ab20*/  IADD3 R90, R90, 0x50, RZ ;  /* 0x000000505a5a7810 */ /* 0x000fc80007ffe0ff */
[----:B------:R-:W-:-:S13]  /*ab30*/  ISETP.GE.AND P0, PT, R90, c[0x0][0x27c], PT ;  /* 0x00009f005a007a0c */ /* 0x000fda0003f06270 */
[----:B------:R-:W-:Y:S05]  /*ab40*/  @P0 BRA `(.L_x_682) ;  /* 0x00003ae000000947 */ /* 0x000fea0003800000 */
[----:B-1----:R-:W1:Y:S01]  /*ab50*/  LDS.128 R4, [R10+0xa000] ;  /* 0x00a000000a047984 */ /* 0x002e620000000c00 */
        /* <DEDUP_REMOVED lines=42> */
.L_x_665:
[----:B------:R-:W-:Y:S01]  /*ae00*/  PLOP3.LUT P1, PT, PT, PT, UP2, 0x80, 0x0 ;  /* 0x000000000000781c */ /* 0x000fe20003f2f028 */
[----:B------:R-:W-:Y:S01]  /*ae10*/  IMAD.MOV.U32 R14, RZ, RZ, R6 ;  /* 0x000000ffff0e7224 */ /* 0x000fe200078e0006 */
[----:B------:R-:W-:Y:S01]  /*ae20*/  PLOP3.LUT P0, PT, PT, PT, UP2, 0x80, 0x0 ;  /* 0x000000000000781c */ /* 0x000fe20003f0f028 */
[----:B------:R-:W-:Y:S01]  /*ae30*/  IMAD.MOV.U32 R15, RZ, RZ, R13 ;  /* 0x000000ffff0f7224 */ /* 0x000fe200078e000d */
[----:B------:R-:W-:Y:S01]  /*ae40*/  MOV R6, R76 ;  /* 0x0000004c00067202 */ /* 0x000fe20000000f00 */
[----:B------:R-:W-:Y:S01]  /*ae50*/  IMAD.MOV.U32 R7, RZ, RZ, R11 ;  /* 0x000000ffff077224 */ /* 0x000fe200078e000b */
[----:B------:R-:W-:Y:S01]  /*ae60*/  BSSY B0, `(.L_x_693) ;  /* 0x0000046000007945 */ /* 0x000fe20003800000 */
        /* <DEDUP_REMOVED lines=13> */
[----:B------:R-:W-:Y:S01]  /*af40*/  CS2R R78, SRZ ;  /* 0x00000000004e7805 */ /* 0x000fe2000001ff00 */
[----:B------:R-:W-:Y:S01]  /*af50*/  CS2R R76, SRZ ;  /* 0x00000000004c7805 */ /* 0x000fe2000001ff00 */
[----:B------:R-:W-:Y:S01]  /*af60*/  SHF.R.S32.HI R4, RZ, 0x1f, R9 ;  /* 0x0000001fff047819 */ /* 0x000fe20000011409 */
[----:B------:R-:W-:-:S04]  /*af70*/  IMAD.WIDE.U32 R14, R9, c[0x0][0x280], R14 ;  /* 0x0000a000090e7a25 */ /* 0x000fc800078e000e */
[----:B------:R-:W-:Y:S01]  /*af80*/  IMAD R8, R4, c[0x0][0x280], RZ ;  /* 0x0000a00004087a24 */ /* 0x000fe200078e02ff */
[----:B------:R-:W-:Y:S01]  /*af90*/  LEA R10, P1, R14, c[0x0][0x270], 0x1 ;  /* 0x00009c000e0a7a11 */ /* 0x000fe200078208ff */
[----:B------:R-:W-:Y:S02]  /*afa0*/  IMAD R4, R4, c[0x0][0x290], RZ ;  /* 0x0000a40004047a24 */ /* 0x000fe400078e02ff */
[----:B------:R-:W-:-:S04]  /*afb0*/  IMAD.WIDE.U32 R6, R9, c[0x0][0x290], R6 ;  /* 0x0000a40009067a25 */ /* 0x000fc800078e0006 */
[C---:B------:R-:W-:Y:S01]  /*afc0*/  IMAD R13, R9.reuse, c[0x0][0x284], R8 ;  /* 0x0000a100090d7a24 */ /* 0x040fe200078e0208 */
[----:B------:R-:W-:Y:S01]  /*afd0*/  LEA R8, P0, R6, c[0x0][0x288], 0x1 ;  /* 0x0000a20006087a11 */ /* 0x000fe200078008ff */
[----:B------:R-:W-:-:S03]  /*afe0*/  IMAD R9, R9, c[0x0][0x294], R4 ;  /* 0x0000a50009097a24 */ /* 0x000fc600078e0204 */
[----:B------:R-:W-:Y:S01]  /*aff0*/  IADD3 R13, R15, R13, RZ ;  /* 0x0000000d0f0d7210 */ /* 0x000fe20007ffe0ff */
[----:B------:R-:W-:-:S03]  /*b000*/  IMAD.IADD R12, R7, 0x1, R9 ;  /* 0x00000001070c7824 */ /* 0x000fc600078e0209 */
[----:B------:R-:W-:Y:S02]  /*b010*/  LEA.HI.X R13, R14, c[0x0][0x274], R13, 0x1, P1 ;  /* 0x00009d000e0d7a11 */ /* 0x000fe400008f0c0d */
[----:B------:R-:W-:Y:S01]  /*b020*/  LEA.HI.X R12, R6, c[0x0][0x28c], R12, 0x1, P0 ;  /* 0x0000a300060c7a11 */ /* 0x000fe200000f0c0c */
[----:B------:R1:W2:Y:S01]  /*b030*/  SHFL.IDX PT, R14, R10, RZ, 0x1c1f ;  /* 0x001c1fff0a0e7589 */ /* 0x0002a200000e0000 */
[----:B------:R-:W-:-:S03]  /*b040*/  ISETP.GE.AND P0, PT, R5, UR7, PT ;  /* 0x0000000705007c0c */ /* 0x000fc6000bf06270 */
[----:B------:R1:W3:Y:S04]  /*b050*/  SHFL.IDX PT, R6, R8, RZ, 0x1c1f ;  /* 0x001c1fff08067589 */ /* 0x0002e800000e0000 */
[----:B------:R1:W4:Y:S04]  /*b060*/  SHFL.IDX PT, R15, R13, RZ, 0x1c1f ;  /* 0x001c1fff0d0f7589 */ /* 0x00032800000e0000 */
[----:B------:R1:W1:Y:S02]  /*b070*/  SHFL.IDX PT, R7, R12, RZ, 0x1c1f ;  /* 0x001c1fff0c077589 */ /* 0x00026400000e0000 */
        /* <DEDUP_REMOVED lines=8> */
[----:B--2-4-:R-:W-:-:S04]  /*b100*/  @!P0 IMAD.WIDE R20, R58, 0x2, R14 ;  /* 0x000000023a148825 */ /* 0x014fc800078e020e */
[----:B-1-3--:R-:W-:Y:S01]  /*b110*/  @!P0 IMAD.WIDE R18, R58, 0x2, R6 ;  /* 0x000000023a128825 */ /* 0x00afe200078e0206 */
[----:B------:R1:W5:Y:S01]  /*b120*/  @!P0 LD.E.128 R80, [R20.64] ;  /* 0x0000001414508980 */ /* 0x000362000c101d00 */
[----:B------:R-:W-:-:S03]  /*b130*/  ISETP.GE.AND P1, PT, R16, c[0x0][0x27c], PT ;  /* 0x00009f0010007a0c */ /* 0x000fc60003f26270 */
[----:B------:R2:W5:Y:S01]  /*b140*/  @!P0 LD.E.128 R76, [R18.64] ;  /* 0x00000014124c8980 */ /* 0x000562000c101d00 */
[----:B------:R-:W-:Y:S01]  /*b150*/  ISETP.GE.AND P0, PT, R9, c[0x0][0x27c], PT ;  /* 0x00009f0009007a0c */ /* 0x000fe20003f06270 */
        /* <DEDUP_REMOVED lines=8> */
[----:B------:R-:W-:-:S04]  /*b1e0*/  @!P1 SHF.R.S32.HI R11, RZ, 0x1f, R16 ;  /* 0x0000001fff0b9819 */ /* 0x000fc80000011410 */
[----:B------:R-:W-:Y:S02]  /*b1f0*/  @!P0 SHF.R.S32.HI R4, RZ, 0x1f, R9 ;  /* 0x0000001fff048819 */ /* 0x000fe40000011409 */
[----:B------:R-:W-:Y:S02]  /*b200*/  @!P1 LEA.HI R11, R11, R16, RZ, 0x3 ;  /* 0x000000100b0b9211 */ /* 0x000fe400078f18ff */
[----:B------:R-:W-:Y:S02]  /*b210*/  @!P0 LEA.HI R9, R4, R9, RZ, 0x3 ;  /* 0x0000000904098211 */ /* 0x000fe400078f18ff */
[----:B------:R-:W-:Y:S02]  /*b220*/  @!P1 LOP3.LUT R11, R11, 0xfffffff8, RZ, 0xc0, !PT ;  /* 0xfffffff80b0b9812 */ /* 0x000fe400078ec0ff */
[----:B------:R-:W-:-:S03]  /*b230*/  @!P0 LOP3.LUT R9, R9, 0xfffffff8, RZ, 0xc0, !PT ;  /* 0xfffffff809098812 */ /* 0x000fc600078ec0ff */
[----:B------:R-:W-:-:S04]  /*b240*/  @!P1 IMAD.WIDE R16, R11, 0x2, R14 ;  /* 0x000000020b109825 */ /* 0x000fc800078e020e */
[----:B--2---:R-:W-:Y:S01]  /*b250*/  @!P1 IMAD.WIDE R18, R11, 0x2, R6 ;  /* 0x000000020b129825 */ /* 0x004fe200078e0206 */
[----:B------:R1:W5:Y:S03]  /*b260*/  @!P1 LD.E.128 R64, [R16.64] ;  /* 0x0000001410409980 */ /* 0x000366000c101d00 */
[C---:B------:R-:W-:Y:S01]  /*b270*/  @!P0 IMAD.WIDE R14, R9.reuse, 0x2, R14 ;  /* 0x00000002090e8825 */ /* 0x040fe200078e020e */
[----:B------:R1:W5:Y:S03]  /*b280*/  @!P1 LD.E.128 R60, [R18.64] ;  /* 0x00000014123c9980 */ /* 0x000366000c101d00 */
[----:B------:R-:W-:Y:S01]  /*b290*/  @!P0 IMAD.WIDE R6, R9, 0x2, R6 ;  /* 0x0000000209068825 */ /* 0x000fe200078e0206 */
[----:B------:R1:W5:Y:S04]  /*b2a0*/  @!P0 LD.E.128 R44, [R14.64] ;  /* 0x000000140e2c8980 */ /* 0x000368000c101d00 */
[----:B------:R1:W5:Y:S02]  /*b2b0*/  @!P0 LD.E.128 R40, [R6.64] ;  /* 0x0000001406288980 */ /* 0x000364000c101d00 */
.L_x_694:
[----:B------:R-:W-:Y:S05]  /*b2c0*/  BSYNC B0 ;  /* 0x0000000000007941 */ /* 0x000fea0003800000 */
.L_x_693:
[----:B------:R-:W-:Y:S01]  /*b2d0*/  IADD3 R5, R5, 0x40, RZ ;  /* 0x0000004005057810 */ /* 0x000fe20007ffe0ff */
[----:B-----5:R-:W-:Y:S01]  /*b2e0*/  IMAD.MOV.U32 R4, RZ, RZ, R46 ;  /* 0x000000ffff047224 */ /* 0x020fe200078e002e */
[----:B------:R-:W4:Y:S01]  /*b2f0*/  SHFL.IDX PT, R11, R13, 0x1, 0x1c1f ;  /* 0x003c1f000d0b7f89 */ /* 0x000f2200000e0000 */
[----:B-1----:R-:W-:Y:S01]  /*b300*/  IMAD.MOV.U32 R7, RZ, RZ, R47 ;  /* 0x000000ffff077224 */ /* 0x002fe200078e002f */
[----:B------:R-:W-:Y:S01]  /*b310*/  ISETP.GE.AND P0, PT, R5, UR7, PT ;  /* 0x0000000705007c0c */ /* 0x000fe2000bf06270 */
[----:B---3--:R-:W-:Y:S01]  /*b320*/  IMAD.MOV.U32 R6, RZ, RZ, R44 ;  /* 0x000000ffff067224 */ /* 0x008fe200078e002c */
[----:B------:R-:W1:Y:S01]  /*b330*/  SHFL.IDX PT, R10, R10, 0x1, 0x1c1f ;  /* 0x003c1f000a0a7f89 */ /* 0x000e6200000e0000 */
        /* <DEDUP_REMOVED lines=49> */
[----:B--2-4-:R-:W-:Y:S01]  /*b650*/  CS2R R14, SRZ ;  /* 0x00000000000e7805 */ /* 0x014fe2000001ff00 */
[----:B---3--:R-:W-:Y:S01]  /*b660*/  CS2R R12, SRZ ;  /* 0x00000000000c7805 */ /* 0x008fe2000001ff00 */
[----:B------:R-:W-:Y:S05]  /*b670*/  @P0 BRA `(.L_x_696) ;  /* 0x0000023000000947 */ /* 0x000fea0003800000 */
[C---:B-1----:R-:W-:Y:S01]  /*b680*/  ISETP.GE.AND P0, PT, R58.reuse, c[0x0][0x27c], PT ;  /* 0x00009f003a007a0c */ /* 0x042fe20003f06270 */
        /* <DEDUP_REMOVED lines=17> */
[----:B------:R-:W-:-:S03]  /*b7a0*/  CS2R R20, SRZ ;  /* 0x0000000000147805 */ /* 0x000fc6000001ff00 */
        /* <DEDUP_REMOVED lines=9> */
[----:B------:R-:W-:Y:S01]  /*b840*/  @!P0 IMAD.WIDE R10, R4, 0x2, R10 ;  /* 0x00000002040a8825 */ /* 0x000fe200078e020a */
[----:B------:R1:W5:Y:S03]  /*b850*/  @!P1 LD.E.128 R28, [R54.64] ;  /* 0x00000014361c9980 */ /* 0x000366000c101d00 */
[--C-:B------:R-:W-:Y:S01]  /*b860*/  @!P1 IMAD.WIDE R6, R6, 0x2, R8.reuse ;  /* 0x0000000206069825 */ /* 0x100fe200078e0208 */
[----:B------:R1:W5:Y:S03]  /*b870*/  @!P0 LD.E.128 R32, [R10.64] ;  /* 0x000000140a208980 */ /* 0x000366000c101d00 */
[----:B------:R-:W-:Y:S01]  /*b880*/  @!P0 IMAD.WIDE R4, R4, 0x2, R8 ;  /* 0x0000000204048825 */ /* 0x000fe200078e0208 */
[----:B------:R1:W5:Y:S04]  /*b890*/  @!P1 LD.E.128 R16, [R6.64] ;  /* 0x0000001406109980 */ /* 0x000368000c101d00 */
[----:B------:R1:W5:Y:S02]  /*b8a0*/  @!P0 LD.E.128 R20, [R4.64] ;  /* 0x0000001404148980 */ /* 0x000364000c101d00 */
.L_x_696:
[----:B-1----:R-:W-:Y:S05]  /*b8b0*/  BSYNC B0 ;  /* 0x0000000000007941 */ /* 0x002fea0003800000 */
.L_x_695:
[----:B-----5:R-:W-:Y:S01]  /*b8c0*/  IMAD.MOV.U32 R4, RZ, RZ, R34 ;  /* 0x000000ffff047224 */ /* 0x020fe200078e0022 */
[----:B------:R-:W-:Y:S01]  /*b8d0*/  UIADD3 UR4, -UR12, UR7, URZ ;  /* 0x000000070c047290 */ /* 0x000fe2000fffe13f */
[----:B------:R-:W-:Y:S01]  /*b8e0*/  IMAD.MOV.U32 R7, RZ, RZ, R35 ;  /* 0x000000ffff077224 */ /* 0x000fe200078e0023 */
[----:B------:R-:W-:-:S04]  /*b8f0*/  DEPBAR.LE SB0, 0x1 ;  /* 0x000080400000791a */ /* 0x000fc80000000000 */
[----:B------:R-:W-:Y:S01]  /*b900*/  IMAD.MOV.U32 R6, RZ, RZ, R32 ;  /* 0x000000ffff067224 */ /* 0x000fe200078e0020 */
[----:B------:R-:W-:Y:S01]  /*b910*/  PRMT R57, R7, 0x5410, R4 ;  /* 0x0000541007397816 */ /* 0x000fe20000000004 */
[----:B------:R-:W-:Y:S01]  /*b920*/  IMAD.MOV.U32 R5, RZ, RZ, R33 ;  /* 0x000000ffff057224 */ /* 0x000fe200078e0021 */
[----:B------:R-:W-:Y:S01]  /*b930*/  MOV R4, R30 ;  /* 0x0000001e00047202 */ /* 0x000fe20000000f00 */
[----:B------:R-:W-:Y:S01]  /*b940*/  UISETP.LT.AND UP0, UPT, UR4, 0x80, UPT ;  /* 0x000000800400788c */ /* 0x000fe2000bf01270 */
[----:B------:R-:W-:Y:S01]  /*b950*/  IMAD.MOV.U32 R7, RZ, RZ, R31 ;  /* 0x000000ffff077224 */ /* 0x000fe200078e001f */
[----:B------:R-:W-:Y:S01]  /*b960*/  BSSY B1, `(.L_x_697) ;  /* 0x0000174000017945 */ /* 0x000fe20003800000 */
[----:B------:R-:W-:Y:S01]  /*b970*/  PRMT R56, R5, 0x5410, R6 ;  /* 0x0000541005387816 */ /* 0x000fe20000000006 */
[----:B------:R-:W-:Y:S01]  /*b980*/  IMAD.MOV.U32 R6, RZ, RZ, R28 ;  /* 0x000000ffff067224 */ /* 0x000fe200078e001c */
[----:B------:R-:W-:Y:S01]  /*b990*/  PRMT R74, R74, 0x5410, R4 ;  /* 0x000054104a4a7816 */ /* 0x000fe20000000004 */
[----:B------:R-:W-:Y:S01]  /*b9a0*/  IMAD.MOV.U32 R5, RZ, RZ, R29 ;  /* 0x000000ffff057224 */ /* 0x000fe200078e001d */
[----:B------:R-:W-:Y:S01]  /*b9b0*/  USEL UR4, UR4, 0x80, UP0 ;  /* 0x0000008004047887 */ /* 0x000fe20008000000 */
[----:B------:R-:W-:Y:S01]  /*b9c0*/  IMAD.MOV.U32 R4, RZ, RZ, R26 ;  /* 0x000000ffff047224 */ /* 0x000fe200078e001a */
[----:B------:R-:W-:-:S02]  /*b9d0*/  PRMT R74, R7, 0x7610, R74 ;  /* 0x00007610074a7816 */ /* 0x000fc4000000004a */
[----:B------:R-:W-:Y:S01]  /*b9e0*/  PRMT R73, R5, 0x5410, R6 ;  /* 0x0000541005497816 */ /* 0x000fe20000000006 */
[----:B------:R-:W-:Y:S01]  /*b9f0*/  IMAD.MOV.U32 R6, RZ, RZ, R24 ;  /* 0x000000ffff067224 */ /* 0x000fe200078e0018 */
[----:B------:R-:W-:Y:S01]  /*ba00*/  PRMT R86, R86, 0x5410, R4 ;  /* 0x0000541056567816 */ /* 0x000fe20000000004 */
[----:B------:R-:W-:Y:S01]  /*ba10*/  IMAD.MOV.U32 R5, RZ, RZ, R25 ;  /* 0x000000ffff057224 */ /* 0x000fe200078e0019 */
[----:B------:R-:W-:Y:S01]  /*ba20*/  MOV R7, R27 ;  /* 0x0000001b00077202 */ /* 0x000fe20000000f00 */
[----:B------:R-:W-:Y:S01]  /*ba30*/  IMAD.MOV.U32 R4, RZ, RZ, R22 ;  /* 0x000000ffff047224 */ /* 0x000fe200078e0016 */
[----:B------:R-:W-:Y:S01]  /*ba40*/  BAR.SYNC.DEFER_BLOCKING 0x0 ;  /* 0x0000000000007b1d */ /* 0x000fe20000010000 */
[----:B------:R-:W-:Y:S02]  /*ba50*/  ISETP.GE.AND P0, PT, R87, UR4, PT ;  /* 0x0000000457007c0c */ /* 0x000fe4000bf06270 */
        /* <DEDUP_REMOVED lines=29> */
[----:B------:R-:W-:Y:S02]  /*bc30*/  LEA.HI R8, R5, R90, RZ, 0x1d ;  /* 0x0000005a05087211 */ /* 0x000fe400078fe8ff */
[----:B------:R-:W-:Y:S02]  /*bc40*/  LOP3.LUT R9, R9, 0x1c0, RZ, 0xc0, !PT ;  /* 0x000001c009097812 */ /* 0x000fe400078ec0ff */
[----:B------:R-:W-:Y:S02]  /*bc50*/  SHF.R.S32.HI R5, RZ, 0x1f, R8 ;  /* 0x0000001fff057819 */ /* 0x000fe40000011408 */
[----:B------:R-:W-:-:S02]  /*bc60*/  SHF.L.U32 R4, R8, 0x3, RZ ;  /* 0x0000000308047819 */ /* 0x000fc400000006ff */
[----:B------:R-:W-:Y:S02]  /*bc70*/  LEA.HI R5, R5, R8, RZ, 0x3 ;  /* 0x0000000805057211 */ /* 0x000fe400078f18ff */
[----:B------:R-:W-:Y:S02]  /*bc80*/  SHF.R.U32.HI R7, RZ, 0x3, R9 ;  /* 0x00000003ff077819 */ /* 0x000fe40000011609 */
[----:B------:R-:W-:Y:S02]  /*bc90*/  LOP3.LUT R4, R9, 0x38, R4, 0xf8, !PT ;  /* 0x0000003809047812 */ /* 0x000fe400078ef804 */
[----:B------:R-:W-:Y:S02]  /*bca0*/  SHF.L.U32 R5, R5, 0xa, RZ ;  /* 0x0000000a05057819 */ /* 0x000fe400000006ff */
[----:B------:R-:W-:Y:S02]  /*bcb0*/  SHF.L.U32 R6, R69, 0x9, RZ ;  /* 0x0000000945067819 */ /* 0x000fe400000006ff */
[----:B------:R-:W-:-:S02]  /*bcc0*/  LOP3.LUT R100, R9, 0x38, R58, 0xf8, !PT ;  /* 0x0000003809647812 */ /* 0x000fc400078ef83a */
[----:B------:R-:W-:Y:S02]  /*bcd0*/  LOP3.LUT R4, R4, R7, RZ, 0x3c, !PT ;  /* 0x0000000704047212 */ /* 0x000fe400078e3cff */
[----:B------:R-:W-:Y:S02]  /*bce0*/  LOP3.LUT R5, R5, 0x7fffe000, RZ, 0xc0, !PT ;  /* 0x7fffe00005057812 */ /* 0x000fe400078ec0ff */
[----:B------:R-:W-:Y:S02]  /*bcf0*/  LOP3.LUT R100, R6, R100, R7, 0xf6, !PT ;  /* 0x0000006406647212 */ /* 0x000fe400078ef607 */
[----:B------:R-:W-:Y:S02]  /*bd00*/  IADD3 R4, R4, R5, R6 ;  /* 0x0000000504047210 */ /* 0x000fe40007ffe006 */
[----:B------:R-:W-:Y:S02]  /*bd10*/  SHF.L.U32 R100, R100, 0x1, RZ ;  /* 0x0000000164647819 */ /* 0x000fe400000006ff */
[----:B------:R-:W-:-:S02]  /*bd20*/  SHF.L.U32 R99, R4, 0x1, RZ ;  /* 0x0000000104637819 */ /* 0x000fc400000006ff */
[--C-:B------:R-:W-:Y:S01]  /*bd30*/  SHF.R.U32.HI R105, RZ, 0x10, R79.reuse ;  /* 0x00000010ff697819 */ /* 0x100fe2000001164f */
[----:B------:R-:W1:Y:S01]  /*bd40*/  LDS.128 R8, [R100+0xc100] ;  /* 0x00c1000064087984 */ /* 0x000e620000000c00 */
[----:B------:R-:W-:Y:S02]  /*bd50*/  SHF.R.U64 R78, R78, 0x10, R79 ;  /* 0x000000104e4e7819 */ /* 0x000fe4000000124f */
[----:B------:R-:W-:Y:S01]  /*bd60*/  SHF.R.U64 R79, R80, 0x10, R81 ;  /* 0x00000010504f7819 */ /* 0x000fe20000001251 */
[----:B------:R-:W2:Y:S01]  /*bd70*/  LDS.128 R4, [R99+0xc100] ;  /* 0x00c1000063047984 */ /* 0x000ea20000000c00 */
[----:B------:R-:W-:Y:S01]  /*bd80*/  SHF.R.U64 R82, R82, 0x10, R83 ;  /* 0x0000001052527819 */ /* 0x000fe20000001253 */
[----:B------:R-:W-:Y:S01]  /*bd90*/  HADD2.F32 R118, -RZ, R105.H0_H0 ;  /* 0x20000069ff767230 */ /* 0x000fe20000004100 */
[----:B------:R-:W-:Y:S01]  /*bda0*/  SHF.R.U32.HI R80, RZ, 0x10, R81 ;  /* 0x00000010ff507819 */ /* 0x000fe20000011651 */
[--C-:B------:R-:W-:Y:S01]  /*bdb0*/  HADD2.F32 R105, -RZ, R101.reuse.H0_H0 ;  /* 0x20000065ff697230 */ /* 0x100fe20000004100 */
[----:B------:R-:W-:Y:S01]  /*bdc0*/  SHF.R.U32.HI R83, RZ, 0x10, R83 ;  /* 0x00000010ff537819 */ /* 0x000fe20000011653 */
[----:B------:R-:W-:Y:S01]  /*bdd0*/  HADD2.F32 R101, -RZ, R101.H1_H1 ;  /* 0x30000065ff657230 */ /* 0x000fe20000004100 */
[--C-:B------:R-:W-:Y:S01]  /*bde0*/  SHF.R.U64 R76, R76, 0x10, R77.reuse ;  /* 0x000000104c4c7819 */ /* 0x100fe2000000124d */
[----:B------:R-:W-:Y:S01]  /*bdf0*/  HADD2.F32 R126, -RZ, R80.H0_H0 ;  /* 0x20000050ff7e7230 */ /* 0x000fe20000004100 */
[----:B------:R-:W-:Y:S01]  /*be00*/  SHF.R.U32.HI R77, RZ, 0x10, R77 ;  /* 0x00000010ff4d7819 */ /* 0x000fe2000001164d */
[----:B------:R-:W-:-:S02]  /*be10*/  HADD2.F32 R122, -RZ, R83.H0_H0 ;  /* 0x20000053ff7a7230 */ /* 0x000fc40000004100 */
[--C-:B------:R-:W-:Y:S02]  /*be20*/  HADD2.F32 R83, -RZ, R103.reuse.H0_H0 ;  /* 0x20000067ff537230 */ /* 0x100fe40000004100 */
[----:B------:R-:W-:Y:S02]  /*be30*/  HADD2.F32 R103, -RZ, R103.H1_H1 ;  /* 0x30000067ff677230 */ /* 0x000fe40000004100 */
[----:B------:R-:W-:Y:S02]  /*be40*/  HADD2.F32 R115, -RZ, R82.H0_H0 ;  /* 0x20000052ff737230 */ /* 0x000fe40000004100 */
[--C-:B-1----:R-:W-:Y:S02]  /*be50*/  HADD2.F32 R81, -RZ, R11.reuse.H0_H0 ;  /* 0x2000000bff517230 */ /* 0x102fe40000004100 */
[----:B------:R-:W-:Y:S02]  /*be60*/  HADD2.F32 R11, -RZ, R11.H1_H1 ;  /* 0x3000000bff0b7230 */ /* 0x000fe40000004100 */
[--C-:B--2---:R-:W-:Y:S01]  /*be70*/  HADD2.F32 R109, -RZ, R7.reuse.H0_H0 ;  /* 0x20000007ff6d7230 */ /* 0x104fe20000004100 */
[----:B------:R-:W-:Y:S01]  /*be80*/  FMUL.FTZ R114, R81, R110 ;  /* 0x0000006e51727220 */ /* 0x000fe20000410000 */
[----:B------:R-:W-:Y:S01]  /*be90*/  HADD2.F32 R7, -RZ, R7.H1_H1 ;  /* 0x30000007ff077230 */ /* 0x000fe20000004100 */
[----:B------:R-:W-:Y:S01]  /*bea0*/  FMUL.FTZ R120, R11, R118 ;  /* 0x000000760b787220 */ /* 0x000fe20000410000 */
[--C-:B------:R-:W-:Y:S01]  /*beb0*/  HADD2.F32 R106, -RZ, R9.reuse.H0_H0 ;  /* 0x20000009ff6a7230 */ /* 0x100fe20000004100 */
[----:B------:R-:W-:Y:S01]  /*bec0*/  FMUL.FTZ R110, R109, R110 ;  /* 0x0000006e6d6e7220 */ /* 0x000fe20000410000 */
[----:B------:R-:W-:Y:S01]  /*bed0*/  HADD2.F32 R9, -RZ, R9.H1_H1 ;  /* 0x30000009ff097230 */ /* 0x000fe20000004100 */
[C---:B------:R-:W-:Y:S01]  /*bee0*/  FMUL.FTZ R118, R7.reuse, R118 ;  /* 0x0000007607767220 */ /* 0x040fe20000410000 */
[----:B------:R-:W-:Y:S01]  /*bef0*/  HADD2.F32 R111, -RZ, R5.H0_H0 ;  /* 0x20000005ff6f7230 */ /* 0x000fe20000004100 */
[----:B------:R-:W-:Y:S01]  /*bf00*/  FFMA.FTZ R7, R7, R122, R120 ;  /* 0x0000007a07077223 */ /* 0x000fe20000010078 */
[----:B------:R-:W-:Y:S01]  /*bf10*/  HADD2.F32 R120, -RZ, R77.H0_H0 ;  /* 0x2000004dff787230 */ /* 0x000fe20000004100 */
[----:B------:R-:W-:Y:S01]  /*bf20*/  FFMA.FTZ R114, R109, R116, R114 ;  /* 0x000000746d727223 */ /* 0x000fe20000010072 */
[----:B------:R-:W-:Y:S01]  /*bf30*/  HADD2.F32 R5, -RZ, R5.H1_H1 ;  /* 0x30000005ff057230 */ /* 0x000fe20000004100 */
[----:B------:R-:W-:Y:S01]  /*bf40*/  FMUL.FTZ R124, R106, R105 ;  /* 0x000000696a7c7220 */ /* 0x000fe20000410000 */
[----:B------:R-:W-:Y:S01]  /*bf50*/  HADD2.F32 R107, -RZ, R8.H0_H0 ;  /* 0x20000008ff6b7230 */ /* 0x000fe20000004100 */
[-C--:B------:R-:W-:Y:S01]  /*bf60*/  FMUL.FTZ R80, R9, R120.reuse ;  /* 0x0000007809507220 */ /* 0x080fe20000410000 */
[----:B------:R-:W-:Y:S01]  /*bf70*/  HADD2.F32 R112, -RZ, R4.H0_H0 ;  /* 0x20000004ff707230 */ /* 0x000fe20000004100 */
[C---:B------:R-:W-:Y:S01]  /*bf80*/  FMUL.FTZ R120, R5.reuse, R120 ;  /* 0x0000007805787220 */ /* 0x040fe20000410000 */
[----:B------:R-:W-:Y:S01]  /*bf90*/  HADD2.F32 R108, -RZ, R8.H1_H1 ;  /* 0x30000008ff6c7230 */ /* 0x000fe20000004100 */
[----:B------:R-:W-:Y:S01]  /*bfa0*/  FFMA.FTZ R5, R5, R126, R80 ;  /* 0x0000007e05057223 */ /* 0x000fe20000010050 */
[----:B------:R-:W-:Y:S01]  /*bfb0*/  HADD2.F32 R8, -RZ, R10.H0_H0 ;  /* 0x2000000aff087230 */ /* 0x000fe20000004100 */
[-C--:B------:R-:W-:Y:S01]  /*bfc0*/  FMUL.FTZ R77, R107, R101.reuse ;  /* 0x000000656b4d7220 */ /* 0x080fe20000410000 */
[----:B------:R-:W-:Y:S01]  /*bfd0*/  HADD2.F32 R109, -RZ, R102.H1_H1 ;  /* 0x30000066ff6d7230 */ /* 0x000fe20000004100 */
[----:B------:R-:W-:Y:S01]  /*bfe0*/  FMUL.FTZ R80, R112, R101 ;  /* 0x0000006570507220 */ /* 0x000fe20000410000 */
[----:B------:R-:W-:Y:S01]  /*bff0*/  HADD2.F32 R113, -RZ, R4.H1_H1 ;  /* 0x30000004ff717230 */ /* 0x000fe20000004100 */
[C---:B------:R-:W-:Y:S01]  /*c000*/  FMUL.FTZ R105, R111.reuse, R105 ;  /* 0x000000696f697220 */ /* 0x040fe20000410000 */
[----:B------:R-:W-:Y:S01]  /*c010*/  HADD2.F32 R4, -RZ, R6.H0_H0 ;  /* 0x20000006ff047230 */ /* 0x000fe20000004100 */
[----:B------:R-:W-:Y:S01]  /*c020*/  FFMA.FTZ R124, R111, R83, R124 ;  /* 0x000000536f7c7223 */ /* 0x000fe2000001007c */
[----:B------:R-:W-:Y:S01]  /*c030*/  HADD2.F32 R101, -RZ, R104.H1_H1 ;  /* 0x30000068ff657230 */ /* 0x000fe20000004100 */
[-C--:B------:R-:W-:Y:S01]  /*c040*/  FMUL.FTZ R102, R8, R109.reuse ;  /* 0x0000006d08667220 */ /* 0x080fe20000410000 */
[----:B------:R-:W-:Y:S01]  /*c050*/  HADD2.F32 R10, -RZ, R10.H1_H1 ;  /* 0x3000000aff0a7230 */ /* 0x000fe20000004100 */
[C---:B------:R-:W-:Y:S01]  /*c060*/  FMUL.FTZ R109, R4.reuse, R109 ;  /* 0x0000006d046d7220 */ /* 0x040fe20000410000 */
[----:B------:R-:W-:Y:S01]  /*c070*/  HADD2.F32 R111, -RZ, R78.H0_H0 ;  /* 0x2000004eff6f7230 */ /* 0x000fe20000004100 */
[----:B------:R-:W-:Y:S01]  /*c080*/  FFMA.FTZ R110, R81, R116, -R110 ;  /* 0x00000074516e7223 */ /* 0x000fe2000001086e */
[----:B------:R-:W-:Y:S01]  /*c090*/  HADD2.F32 R6, -RZ, R6.H1_H1 ;  /* 0x30000006ff067230 */ /* 0x000fe20000004100 */
[----:B------:R-:W-:Y:S01]  /*c0a0*/  FFMA.FTZ R11, R11, R122, -R118 ;  /* 0x0000007a0b0b7223 */ /* 0x000fe20000010876 */
[----:B------:R-:W-:Y:S01]  /*c0b0*/  HADD2.F32 R104, -RZ, R76.H0_H0 ;  /* 0x2000004cff687230 */ /* 0x000fe20000004100 */
[----:B------:R-:W-:Y:S01]  /*c0c0*/  FFMA.FTZ R76, R4, R101, R102 ;  /* 0x00000065044c7223 */ /* 0x000fe20000010066 */
[----:B------:R-:W-:Y:S01]  /*c0d0*/  HADD2.F32 R4, -RZ, R79.H0_H0 ;  /* 0x2000004fff047230 */ /* 0x000fe20000004100 */
[-C--:B------:R-:W-:Y:S01]  /*c0e0*/  FMUL.FTZ R79, R10, R111.reuse ;  /* 0x0000006f0a4f7220 */ /* 0x080fe20000410000 */
[----:B------:R-:W-:Y:S01]  /*c0f0*/  F2FP.PACK_AB R11, R11, R110 ;  /* 0x0000006e0b0b723e */ /* 0x000fe200000000ff */
[----:B------:R-:W-:Y:S01]  /*c100*/  FMUL.FTZ R117, R113, R104 ;  /* 0x0000006871757220 */ /* 0x000fe20000410000 */
[----:B------:R-:W-:Y:S01]  /*c110*/  F2FP.PACK_AB R7, R7, R114 ;  /* 0x000000720707723e */ /* 0x000fe200000000ff */
[----:B------:R-:W-:Y:S01]  /*c120*/  FMUL.FTZ R111, R6, R111 ;  /* 0x0000006f066f7220 */ /* 0x000fe20000410000 */
[----:B------:R-:W-:Y:S01]  /*c130*/  F2FP.PACK_AB R5, R5, R124 ;  /* 0x0000007c0505723e */ /* 0x000fe200000000ff */
[----:B------:R-:W-:-:S02]  /*c140*/  FMUL.FTZ R78, R108, R104 ;  /* 0x000000686c4e7220 */ /* 0x000fc40000410000 */
[----:B------:R-:W-:Y:S02]  /*c150*/  FFMA.FTZ R105, R106, R83, -R105 ;  /* 0x000000536a697223 */ /* 0x000fe40000010869 */
[----:B------:R-:W-:Y:S02]  /*c160*/  FFMA.FTZ R120, R9, R126, -R120 ;  /* 0x0000007e09787223 */ /* 0x000fe40000010878 */
[----:B------:R-:W-:Y:S02]  /*c170*/  FFMA.FTZ R80, R107, R103, -R80 ;  /* 0x000000676b507223 */ /* 0x000fe40000010850 */
[----:B------:R-:W-:Y:S01]  /*c180*/  FFMA.FTZ R109, R8, R101, -R109 ;  /* 0x00000065086d7223 */ /* 0x000fe2000001086d */
[----:B------:R-:W-:Y:S01]  /*c190*/  F2FP.PACK_AB R9, R120, R105 ;  /* 0x000000697809723e */ /* 0x000fe200000000ff */
[----:B------:R-:W-:Y:S02]  /*c1a0*/  FFMA.FTZ R117, R108, R4, -R117 ;  /* 0x000000046c757223 */ /* 0x000fe40000010875 */
[----:B------:R-:W-:-:S02]  /*c1b0*/  FFMA.FTZ R10, R10, R115, -R111 ;  /* 0x000000730a0a7223 */ /* 0x000fc4000001086f */
[----:B------:R-:W-:Y:S01]  /*c1c0*/  FFMA.FTZ R77, R112, R103, R77 ;  /* 0x00000067704d7223 */ /* 0x000fe2000001004d */
[----:B------:R-:W-:Y:S01]  /*c1d0*/  F2FP.PACK_AB R8, R117, R80 ;  /* 0x000000507508723e */ /* 0x000fe200000000ff */
[----:B------:R-:W-:Y:S01]  /*c1e0*/  FFMA.FTZ R78, R113, R4, R78 ;  /* 0x00000004714e7223 */ /* 0x000fe2000001004e */
[----:B------:R-:W-:Y:S01]  /*c1f0*/  F2FP.PACK_AB R10, R10, R109 ;  /* 0x0000006d0a0a723e */ /* 0x000fe200000000ff */
[----:B------:R-:W-:-:S03]  /*c200*/  FFMA.FTZ R79, R6, R115, R79 ;  /* 0x00000073064f7223 */ /* 0x000fc6000001004f */
[----:B------:R-:W-:Y:S01]  /*c210*/  F2FP.PACK_AB R4, R78, R77 ;  /* 0x0000004d4e04723e */ /* 0x000fe200000000ff */
[----:B------:R1:W-:Y:S01]  /*c220*/  STS.128 [R100+0xc100], R8 ;  /* 0x00c1000864007388 */ /* 0x0003e20000000c00 */
[----:B------:R-:W-:-:S05]  /*c230*/  F2FP.PACK_AB R6, R79, R76 ;  /* 0x0000004c4f06723e */ /* 0x000fca00000000ff */
[----:B------:R1:W-:Y:S02]  /*c240*/  STS.128 [R99+0xc100], R4 ;  /* 0x00c1000463007388 */ /* 0x0003e40000000c00 */
.L_x_700:
[----:B------:R-:W-:Y:S05]  /*c250*/  BSYNC B0 ;  /* 0x0000000000007941 */ /* 0x000fea0003800000 */
.L_x_699:
        /* <DEDUP_REMOVED lines=18> */
[----:B------:R-:W-:-:S02]  /*c380*/  LOP3.LUT R5, R5, 0x1c0, RZ, 0xc0, !PT ;  /* 0x000001c005057812 */ /* 0x000fc400078ec0ff */
[----:B------:R-:W-:Y:S02]  /*c390*/  SHF.R.S32.HI R9, RZ, 0x1f, R4 ;  /* 0x0000001fff097819 */ /* 0x000fe40000011404 */
[----:B------:R-:W-:Y:S02]  /*c3a0*/  LOP3.LUT R11, R5, 0x38, R6, 0xf8, !PT ;  /* 0x00000038050b7812 */ /* 0x000fe400078ef806 */
[----:B------:R-:W-:Y:S01]  /*c3b0*/  LEA.HI R9, R9, R4, RZ, 0x3 ;  /* 0x0000000409097211 */ /* 0x000fe200078f18ff */
[----:B------:R-:W-:Y:S01]  /*c3c0*/  IMAD.SHL.U32 R4, R4, 0x8, RZ ;  /* 0x0000000804047824 */ /* 0x000fe200078e00ff */
[----:B------:R-:W-:Y:S02]  /*c3d0*/  SHF.R.U32.HI R6, RZ, 0x3, R5 ;  /* 0x00000003ff067819 */ /* 0x000fe40000011605 */
[----:B------:R-:W-:Y:S02]  /*c3e0*/  SHF.L.U32 R9, R9, 0xa, RZ ;  /* 0x0000000a09097819 */ /* 0x000fe400000006ff */
[----:B------:R-:W-:-:S02]  /*c3f0*/  LOP3.LUT R8, R7, 0x7fffe000, RZ, 0xc0, !PT ;  /* 0x7fffe00007087812 */ /* 0x000fc400078ec0ff */
[----:B------:R-:W-:Y:S02]  /*c400*/  LOP3.LUT R5, R5, 0x38, R4, 0xf8, !PT ;  /* 0x0000003805057812 */ /* 0x000fe400078ef804 */
[----:B------:R-:W-:Y:S02]  /*c410*/  LOP3.LUT R10, R9, 0x7fffe000, RZ, 0xc0, !PT ;  /* 0x7fffe000090a7812 */ /* 0x000fe400078ec0ff */
[----:B------:R-:W-:Y:S02]  /*c420*/  LOP3.LUT R11, R11, R6, RZ, 0x3c, !PT ;  /* 0x000000060b0b7212 */ /* 0x000fe400078e3cff */
[----:B------:R-:W-:Y:S02]  /*c430*/  LEA R8, R69, R8, 0x9 ;  /* 0x0000000845087211 */ /* 0x000fe400078e48ff */
[----:B------:R-:W-:Y:S01]  /*c440*/  LOP3.LUT R4, R5, R6, RZ, 0x3c, !PT ;  /* 0x0000000605047212 */ /* 0x000fe200078e3cff */
[----:B------:R-:W-:Y:S01]  /*c450*/  IMAD R5, R69, 0x200, R10 ;  /* 0x0000020045057824 */ /* 0x000fe200078e020a */
[----:B------:R-:W-:Y:S01]  /*c460*/  SHF.R.U32.HI R78, RZ, 0x10, R61 ;  /* 0x00000010ff4e7819 */ /* 0x000fe2000001163d */
[----:B------:R-:W-:Y:S01]  /*c470*/  IMAD.IADD R8, R8, 0x1, R11 ;  /* 0x0000000108087824 */ /* 0x000fe200078e020b */
[----:B------:R-:W-:-:S02]  /*c480*/  SHF.R.U64 R64, R64, 0x10, R65 ;  /* 0x0000001040407819 */ /* 0x000fc40000001241 */
        /* <DEDUP_REMOVED lines=32> */
[-C--:B------:R-:W-:Y:S01]  /*c690*/  FMUL.FTZ R5, R80, R95.reuse ;  /* 0x0000005f50057220 */ /* 0x080fe20000410000 */
[----:B------:R-:W-:Y:S01]  /*c6a0*/  HADD2.F32 R81, -RZ, R8.H1_H1 ;  /* 0x30000008ff517230 */ /* 0x000fe20000004100 */
[-C--:B------:R-:W-:Y:S01]  /*c6b0*/  FMUL.FTZ R66, R11, R108.reuse ;  /* 0x0000006c0b427220 */ /* 0x080fe20000410000 */
[----:B------:R-:W-:Y:S01]  /*c6c0*/  HADD2.F32 R7, -RZ, R7.H1_H1 ;  /* 0x30000007ff077230 */ /* 0x000fe20000004100 */
[C---:B------:R-:W-:Y:S01]  /*c6d0*/  FMUL.FTZ R95, R100.reuse, R95 ;  /* 0x0000005f645f7220 */ /* 0x040fe20000410000 */
[----:B------:R-:W-:Y:S01]  /*c6e0*/  HADD2.F32 R8, -RZ, R10.H0_H0 ;  /* 0x2000000aff087230 */ /* 0x000fe20000004100 */
[----:B------:R-:W-:Y:S01]  /*c6f0*/  FFMA.FTZ R100, R100, R97, R5 ;  /* 0x0000006164647223 */ /* 0x000fe20000010005 */
[----:B------:R-:W-:Y:S01]  /*c700*/  HADD2.F32 R63, -RZ, R96.H1_H1 ;  /* 0x30000060ff3f7230 */ /* 0x000fe20000004100 */
[----:B------:R-:W-:Y:S01]  /*c710*/  FMUL.FTZ R108, R7, R108 ;  /* 0x0000006c076c7220 */ /* 0x000fe20000410000 */
[----:B------:R-:W-:Y:S01]  /*c720*/  HADD2.F32 R101, -RZ, R4.H1_H1 ;  /* 0x30000004ff657230 */ /* 0x000fe20000004100 */
[C---:B------:R-:W-:Y:S01]  /*c730*/  FMUL.FTZ R82, R83.reuse, R82 ;  /* 0x0000005253527220 */ /* 0x040fe20000410000 */
[----:B------:R-:W-:Y:S01]  /*c740*/  HADD2.F32 R4, -RZ, R6.H0_H0 ;  /* 0x20000006ff047230 */ /* 0x000fe20000004100 */
[----:B------:R-:W-:Y:S01]  /*c750*/  FFMA.FTZ R102, R83, R104, R102 ;  /* 0x0000006853667223 */ /* 0x000fe20000010066 */
[----:B------:R-:W-:Y:S01]  /*c760*/  HADD2.F32 R5, -RZ, R98.H1_H1 ;  /* 0x30000062ff057230 */ /* 0x000fe20000004100 */
[----:B------:R-:W-:Y:S01]  /*c770*/  FFMA.FTZ R7, R7, R116, R66 ;  /* 0x0000007407077223 */ /* 0x000fe20000010042 */
[----:B------:R-:W-:Y:S01]  /*c780*/  HADD2.F32 R10, -RZ, R10.H1_H1 ;  /* 0x3000000aff0a7230 */ /* 0x000fe20000004100 */
[-C--:B------:R-:W-:Y:S01]  /*c790*/  FMUL.FTZ R65, R8, R63.reuse ;  /* 0x0000003f08417220 */ /* 0x080fe20000410000 */
[----:B------:R-:W-:Y:S01]  /*c7a0*/  HADD2.F32 R66, -RZ, R60.H0_H0 ;  /* 0x2000003cff427230 */ /* 0x000fe20000004100 */
[C---:B------:R-:W-:Y:S01]  /*c7b0*/  FMUL.FTZ R63, R4.reuse, R63 ;  /* 0x0000003f043f7220 */ /* 0x040fe20000410000 */
[----:B------:R-:W-:Y:S01]  /*c7c0*/  HADD2.F32 R83, -RZ, R62.H0_H0 ;  /* 0x2000003eff537230 */ /* 0x000fe20000004100 */
[----:B------:R-:W-:Y:S01]  /*c7d0*/  FFMA.FTZ R60, R4, R5, R65 ;  /* 0x00000005043c7223 */ /* 0x000fe20000010041 */
[----:B------:R-:W-:Y:S01]  /*c7e0*/  HADD2.F32 R6, -RZ, R6.H1_H1 ;  /* 0x30000006ff067230 */ /* 0x000fe20000004100 */
[----:B------:R-:W-:Y:S01]  /*c7f0*/  FMUL.FTZ R4, R81, R66 ;  /* 0x0000004251047220 */ /* 0x000fe20000410000 */
[----:B------:R-:W-:Y:S01]  /*c800*/  HADD2.F32 R65, -RZ, R61.H0_H0 ;  /* 0x2000003dff417230 */ /* 0x000fe20000004100 */
[----:B------:R-:W-:Y:S01]  /*c810*/  FMUL.FTZ R61, R10, R83 ;  /* 0x000000530a3d7220 */ /* 0x000fe20000410000 */
[----:B------:R-:W-:Y:S01]  /*c820*/  F2FP.PACK_AB R7, R7, R112 ;  /* 0x000000700707723e */ /* 0x000fe200000000ff */
[----:B------:R-:W-:-:S02]  /*c830*/  FMUL.FTZ R66, R101, R66 ;  /* 0x0000004265427220 */ /* 0x000fc40000410000 */
[----:B------:R-:W-:Y:S02]  /*c840*/  FMUL.FTZ R83, R6, R83 ;  /* 0x0000005306537220 */ /* 0x000fe40000410000 */
[----:B------:R-:W-:Y:S01]  /*c850*/  FFMA.FTZ R63, R8, R5, -R63 ;  /* 0x00000005083f7223 */ /* 0x000fe2000001083f */
[----:B------:R-:W-:Y:S01]  /*c860*/  F2FP.PACK_AB R5, R99, R102 ;  /* 0x000000666305723e */ /* 0x000fe200000000ff */
        /* <DEDUP_REMOVED lines=17> */
.L_x_702:
[----:B------:R-:W-:Y:S05]  /*c980*/  BSYNC B0 ;  /* 0x0000000000007941 */ /* 0x000fea0003800000 */
.L_x_701:
[----:B-1----:R-:W-:-:S04]  /*c990*/  IADD3 R8, R58, 0x40, RZ ;  /* 0x000000403a087810 */ /* 0x002fc80007ffe0ff */
[----:B------:R-:W-:-:S13]  /*c9a0*/  ISETP.GE.AND P0, PT, R8, c[0x0][0x27c], PT ;  /* 0x00009f0008007a0c */ /* 0x000fda0003f06270 */
[----:B------:R-:W-:Y:S05]  /*c9b0*/  @P0 BRA `(.L_x_698) ;  /* 0x000006e000000947 */ /* 0x000fea0003800000 */
[----:B------:R-:W-:Y:S01]  /*c9c0*/  SHF.R.S32.HI R7, RZ, 0x1f, R8 ;  /* 0x0000001fff077819 */ /* 0x000fe20000011408 */
[----:B------:R-:W-:Y:S01]  /*c9d0*/  HADD2.F32 R96, -RZ, R92.H0_H0 ;  /* 0x2000005cff607230 */ /* 0x000fe20000004100 */
[----:B------:R-:W-:Y:S01]  /*c9e0*/  MOV R4, c[0x0][0x27c] ;  /* 0x00009f0000047a02 */ /* 0x000fe20000000f00 */
[----:B------:R-:W-:Y:S01]  /*c9f0*/  HADD2.F32 R102, -RZ, R94.H0_H0 ;  /* 0x2000005eff667230 */ /* 0x000fe20000004100 */
[CC--:B------:R-:W-:Y:S01]  /*ca00*/  LEA.HI R6, R7.reuse, R8.reuse, RZ, 0x3 ;  /* 0x0000000807067211 */ /* 0x0c0fe200078f18ff */
[--C-:B------:R-:W-:Y:S01]  /*ca10*/  HADD2.F32 R66, -RZ, R91.reuse.H0_H0 ;  /* 0x2000005bff427230 */ /* 0x100fe20000004100 */
        /* <DEDUP_REMOVED lines=37> */
[--C-:B------:R-:W-:Y:S01]  /*cc70*/  SHF.R.U64 R42, R42, 0x10, R43.reuse ;  /* 0x000000102a2a7819 */ /* 0x100fe2000000122b */
[----:B------:R-:W-:Y:S01]  /*cc80*/  HADD2.F32 R79, -RZ, R41.H0_H0 ;  /* 0x20000029ff4f7230 */ /* 0x000fe20000004100 */
[----:B------:R-:W-:Y:S01]  /*cc90*/  SHF.R.U32.HI R43, RZ, 0x10, R43 ;  /* 0x00000010ff2b7819 */ /* 0x000fe2000001162b */
[----:B------:R-:W-:-:S02]  /*cca0*/  HADD2.F32 R104, -RZ, R46.H0_H0 ;  /* 0x2000002eff687230 */ /* 0x000fc40000004100 */
        /* <DEDUP_REMOVED lines=16> */
[----:B------:R-:W-:Y:S01]  /*cdb0*/  HADD2.F32 R7, -RZ, R7.H1_H1 ;  /* 0x30000007ff077230 */ /* 0x000fe20000004100 */
[----:B------:R-:W-:Y:S01]  /*cdc0*/  FMUL.FTZ R66, R67, R66 ;  /* 0x0000004243427220 */ /* 0x000fe20000410000 */
[----:B------:R-:W-:Y:S01]  /*cdd0*/  HADD2.F32 R77, -RZ, R4.H0_H0 ;  /* 0x20000004ff4d7230 */ /* 0x000fe20000004100 */
[-C--:B------:R-:W-:Y:S01]  /*cde0*/  FMUL.FTZ R46, R11, R76.reuse ;  /* 0x0000004c0b2e7220 */ /* 0x080fe20000410000 */
[----:B------:R-:W-:Y:S01]  /*cdf0*/  HADD2.F32 R5, -RZ, R92.H1_H1 ;  /* 0x3000005cff057230 */ /* 0x000fe20000004100 */
[-C--:B------:R-:W-:Y:S01]  /*ce00*/  FMUL.FTZ R92, R64, R91.reuse ;  /* 0x0000005b405c7220 */ /* 0x080fe20000410000 */
[----:B------:R-:W-:Y:S01]  /*ce10*/  HADD2.F32 R65, -RZ, R8.H1_H1 ;  /* 0x30000008ff417230 */ /* 0x000fe20000004100 */
[----:B------:R-:W-:Y:S01]  /*ce20*/  FMUL.FTZ R76, R7, R76 ;  /* 0x0000004c074c7220 */ /* 0x000fe20000410000 */
[----:B------:R-:W-:Y:S01]  /*ce30*/  HADD2.F32 R8, -RZ, R10.H0_H0 ;  /* 0x2000000aff087230 */ /* 0x000fe20000004100 */
[C---:B------:R-:W-:Y:S01]  /*ce40*/  FMUL.FTZ R91, R77.reuse, R91 ;  /* 0x0000005b4d5b7220 */ /* 0x040fe20000410000 */
[----:B------:R-:W-:Y:S01]  /*ce50*/  HADD2.F32 R78, -RZ, R4.H1_H1 ;  /* 0x30000004ff4e7230 */ /* 0x000fe20000004100 */
[----:B------:R-:W-:Y:S01]  /*ce60*/  FFMA.FTZ R92, R77, R93, R92 ;  /* 0x0000005d4d5c7223 */ /* 0x000fe2000001005c */
[----:B------:R-:W-:Y:S01]  /*ce70*/  HADD2.F32 R10, -RZ, R10.H1_H1 ;  /* 0x3000000aff0a7230 */ /* 0x000fe20000004100 */
[----:B------:R-:W-:Y:S01]  /*ce80*/  FFMA.FTZ R80, R67, R82, R80 ;  /* 0x0000005243507223 */ /* 0x000fe20000010050 */
[----:B------:R-:W-:Y:S01]  /*ce90*/  HADD2.F32 R4, -RZ, R6.H0_H0 ;  /* 0x20000006ff047230 */ /* 0x000fe20000004100 */
[----:B------:R-:W-:Y:S01]  /*cea0*/  FFMA.FTZ R7, R7, R104, R46 ;  /* 0x0000006807077223 */ /* 0x000fe2000001002e */
[----:B------:R-:W-:Y:S01]  /*ceb0*/  HADD2.F32 R43, -RZ, R94.H1_H1 ;  /* 0x3000005eff2b7230 */ /* 0x000fe20000004100 */
[-C--:B------:R-:W-:Y:S01]  /*cec0*/  FMUL.FTZ R46, R8, R5.reuse ;  /* 0x00000005082e7220 */ /* 0x080fe20000410000 */
[----:B------:R-:W-:Y:S01]  /*ced0*/  HADD2.F32 R77, -RZ, R42.H0_H0 ;  /* 0x2000002aff4d7230 */ /* 0x000fe20000004100 */
[C---:B------:R-:W-:Y:S01]  /*cee0*/  FMUL.FTZ R5, R4.reuse, R5 ;  /* 0x0000000504057220 */ /* 0x040fe20000410000 */
[----:B------:R-:W-:Y:S01]  /*cef0*/  HADD2.F32 R6, -RZ, R6.H1_H1 ;  /* 0x30000006ff067230 */ /* 0x000fe20000004100 */
[----:B------:R-:W-:Y:S01]  /*cf00*/  FFMA.FTZ R66, R47, R82, -R66 ;  /* 0x000000522f427223 */ /* 0x000fe20000010842 */
[----:B------:R-:W-:Y:S01]  /*cf10*/  HADD2.F32 R67, -RZ, R40.H0_H0 ;  /* 0x20000028ff437230 */ /* 0x000fe20000004100 */
[----:B------:R-:W-:Y:S01]  /*cf20*/  FFMA.FTZ R40, R4, R43, R46 ;  /* 0x0000002b04287223 */ /* 0x000fe2000001002e */
[----:B------:R-:W-:Y:S01]  /*cf30*/  F2FP.PACK_AB R7, R7, R100 ;  /* 0x000000640707723e */ /* 0x000fe200000000ff */
[----:B------:R-:W-:-:S02]  /*cf40*/  FMUL.FTZ R41, R10, R77 ;  /* 0x0000004d0a297220 */ /* 0x000fc40000410000 */
[----:B------:R-:W-:Y:S02]  /*cf50*/  FMUL.FTZ R4, R78, R67 ;  /* 0x000000434e047220 */ /* 0x000fe40000410000 */
[----:B------:R-:W-:Y:S02]  /*cf60*/  FMUL.FTZ R77, R6, R77 ;  /* 0x0000004d064d7220 */ /* 0x000fe40000410000 */
[----:B------:R-:W-:Y:S02]  /*cf70*/  FMUL.FTZ R81, R65, R67 ;  /* 0x0000004341517220 */ /* 0x000fe40000410000 */
[----:B------:R-:W-:Y:S01]  /*cf80*/  FFMA.FTZ R43, R8, R43, -R5 ;  /* 0x0000002b082b7223 */ /* 0x000fe20000010805 */
[----:B------:R-:W-:Y:S01]  /*cf90*/  F2FP.PACK_AB R5, R45, R80 ;  /* 0x000000502d05723e */ /* 0x000fe200000000ff */
[----:B------:R-:W-:Y:S02]  /*cfa0*/  FFMA.FTZ R63, R63, R98, -R62 ;  /* 0x000000623f3f7223 */ /* 0x000fe4000001083e */
[----:B------:R-:W-:-:S02]  /*cfb0*/  FFMA.FTZ R96, R9, R102, -R96 ;  /* 0x0000006609607223 */ /* 0x000fc40000010860 */
        /* <DEDUP_REMOVED lines=12> */
[----:B------:R1:W-:Y:S04]  /*d080*/  STS.128 [R61+0xc100], R8 ;  /* 0x00c100083d007388 */ /* 0x0003e80000000c00 */
[----:B------:R1:W-:Y:S02]  /*d090*/  STS.128 [R60+0xc100], R4 ;  /* 0x00c100043c007388 */ /* 0x0003e40000000c00 */
.L_x_698:
[----:B------:R-:W-:Y:S05]  /*d0a0*/  BSYNC B1 ;  /* 0x0000000000017941 */ /* 0x000fea0003800000 */
.L_x_697:
[----:B------:R-:W-:-:S04]  /*d0b0*/  IADD3 R87, R87, 0x40, RZ ;  /* 0x0000004057577810 */ /* 0x000fc80007ffe0ff */
[----:B------:R-:W-:-:S13]  /*d0c0*/  ISETP.GE.AND P0, PT, R87, UR4, PT ;  /* 0x0000000457007c0c */ /* 0x000fda000bf06270 */
        /* <DEDUP_REMOVED lines=18> */
[----:B------:R-:W-:-:S02]  /*d1f0*/  LOP3.LUT R5, R5, 0x1c0, RZ, 0xc0, !PT ;  /* 0x000001c005057812 */ /* 0x000fc400078ec0ff */
[----:B------:R-:W-:Y:S01]  /*d200*/  SHF.L.U32 R8, R7, 0x3, RZ ;  /* 0x0000000307087819 */ /* 0x000fe200000006ff */
[----:B------:R-:W-:Y:S01]  /*d210*/  IMAD.SHL.U32 R6, R6, 0x400, RZ ;  /* 0x0000040006067824 */ /* 0x000fe200078e00ff */
[C---:B------:R-:W-:Y:S02]  /*d220*/  LOP3.LUT R10, R5.reuse, 0x38, R58, 0xf8, !PT ;  /* 0x00000038050a7812 */ /* 0x040fe400078ef83a */
[----:B------:R-:W-:Y:S02]  /*d230*/  SHF.R.U32.HI R9, RZ, 0x3, R5 ;  /* 0x00000003ff097819 */ /* 0x000fe40000011605 */
[----:B------:R-:W-:Y:S02]  /*d240*/  LOP3.LUT R4, R4, 0xfffffe00, RZ, 0xc0, !PT ;  /* 0xfffffe0004047812 */ /* 0x000fe400078ec0ff */
[----:B------:R-:W-:Y:S02]  /*d250*/  LOP3.LUT R8, R5, 0x38, R8, 0xf8, !PT ;  /* 0x0000003805087812 */ /* 0x000fe400078ef808 */
[----:B------:R-:W-:-:S02]  /*d260*/  LOP3.LUT R10, R4, R10, R9, 0xf6, !PT ;  /* 0x0000000a040a7212 */ /* 0x000fc400078ef609 */
[----:B------:R-:W-:Y:S02]  /*d270*/  LOP3.LUT R9, R8, R9, RZ, 0x3c, !PT ;  /* 0x0000000908097212 */ /* 0x000fe400078e3cff */
[----:B------:R-:W-:Y:S02]  /*d280*/  LOP3.LUT R6, R6, 0x7fffe000, RZ, 0xc0, !PT ;  /* 0x7fffe00006067812 */ /* 0x000fe400078ec0ff */
[----:B------:R-:W-:Y:S02]  /*d290*/  SHF.L.U32 R41, R10, 0x1, RZ ;  /* 0x000000010a297819 */ /* 0x000fe400000006ff */
[----:B------:R-:W-:Y:S02]  /*d2a0*/  IADD3 R40, R9, R6, R4 ;  /* 0x0000000609287210 */ /* 0x000fe40007ffe004 */
[----:B------:R-:W-:Y:S01]  /*d2b0*/  SHF.R.U32.HI R42, RZ, 0x10, R15 ;  /* 0x00000010ff2a7819 */ /* 0x000fe2000001160f */
[----:B------:R-:W1:Y:S01]  /*d2c0*/  LDS.128 R8, [R41+0xc100] ;  /* 0x00c1000029087984 */ /* 0x000e620000000c00 */
[----:B------:R-:W-:-:S02]  /*d2d0*/  SHF.L.U32 R40, R40, 0x1, RZ ;  /* 0x0000000128287819 */ /* 0x000fc400000006ff */
[----:B------:R-:W-:Y:S01]  /*d2e0*/  SHF.R.U64 R14, R14, 0x10, R15 ;  /* 0x000000100e0e7819 */ /* 0x000fe2000000120f */
[----:B------:R-:W-:Y:S01]  /*d2f0*/  HADD2.F32 R42, -RZ, R42.H0_H0 ;  /* 0x2000002aff2a7230 */ /* 0x000fe20000004100 */
[----:B------:R-:W-:Y:S01]  /*d300*/  SHF.R.U64 R15, R24, 0x10, R25 ;  /* 0x00000010180f7819 */ /* 0x000fe20000001219 */
[----:B------:R-:W2:Y:S01]  /*d310*/  LDS.128 R4, [R40+0xc100] ;  /* 0x00c1000028047984 */ /* 0x000ea20000000c00 */
[----:B------:R-:W-:Y:S01]  /*d320*/  SHF.R.U64 R26, R26, 0x10, R27 ;  /* 0x000000101a1a7819 */ /* 0x000fe2000000121b */
[----:B------:R-:W-:Y:S01]  /*d330*/  HADD2.F32 R65, -RZ, R14.H0_H0 ;  /* 0x2000000eff417230 */ /* 0x000fe20000004100 */
[----:B------:R-:W-:Y:S02]  /*d340*/  SHF.R.U32.HI R24, RZ, 0x10, R25 ;  /* 0x00000010ff187819 */ /* 0x000fe40000011619 */
[----:B------:R-:W-:Y:S01]  /*d350*/  SHF.R.U32.HI R27, RZ, 0x10, R27 ;  /* 0x00000010ff1b7819 */ /* 0x000fe2000001161b */
[----:B------:R-:W-:Y:S01]  /*d360*/  HADD2.F32 R67, -RZ, R26.H0_H0 ;  /* 0x2000001aff437230 */ /* 0x000fe20000004100 */
[----:B------:R-:W-:-:S02]  /*d370*/  SHF.R.U64 R12, R12, 0x10, R13 ;  /* 0x000000100c0c7819 */ /* 0x000fc4000000120d */
        /* <DEDUP_REMOVED lines=14> */
[----:B------:R-:W-:Y:S01]  /*d460*/  HADD2.F32 R44, -RZ, R8.H0_H0 ;  /* 0x20000008ff2c7230 */ /* 0x000fe20000004100 */
        /* <DEDUP_REMOVED lines=8> */
[-C--:B------:R-:W-:Y:S01]  /*d4f0*/  FMUL.FTZ R82, R44, R75.reuse ;  /* 0x0000004b2c527220 */ /* 0x080fe20000410000 */
[----:B------:R-:W-:Y:S01]  /*d500*/  HADD2.F32 R8, -RZ, R10.H0_H0 ;  /* 0x2000000aff087230 */ /* 0x000fe20000004100 */
[C---:B------:R-:W-:Y:S01]  /*d510*/  FMUL.FTZ R76, R5.reuse, R76 ;  /* 0x0000004c054c7220 */ /* 0x040fe20000410000 */
[----:B------:R-:W-:Y:S01]  /*d520*/  HADD2.F32 R61, -RZ, R4.H0_H0 ;  /* 0x20000004ff3d7230 */ /* 0x000fe20000004100 */
[----:B------:R-:W-:Y:S01]  /*d530*/  FFMA.FTZ R24, R5, R60, R24 ;  /* 0x0000003c05187223 */ /* 0x000fe20000010018 */
[----:B------:R-:W-:Y:S01]  /*d540*/  HADD2.F32 R13, -RZ, R84.H1_H1 ;  /* 0x30000054ff0d7230 */ /* 0x000fe20000004100 */
[----:B------:R-:W-:Y:S01]  /*d550*/  FFMA.FTZ R64, R47, R66, R64 ;  /* 0x000000422f407223 */ /* 0x000fe20000010040 */
        /* <DEDUP_REMOVED lines=9> */
[-C--:B------:R-:W-:Y:S01]  /*d5f0*/  FFMA.FTZ R12, R4, R5.reuse, R47 ;  /* 0x00000005040c7223 */ /* 0x080fe2000001002f */
[----:B------:R-:W-:Y:S01]  /*d600*/  HADD2.F32 R6, -RZ, R6.H1_H1 ;  /* 0x30000006ff067230 */ /* 0x000fe20000004100 */
[----:B------:R-:W-:Y:S01]  /*d610*/  FFMA.FTZ R13, R8, R5, -R13 ;  /* 0x00000005080d7223 */ /* 0x000fe2000001080d */
[----:B------:R-:W-:Y:S01]  /*d620*/  HADD2.F32 R4, -RZ, R15.H0_H0 ;  /* 0x2000000fff047230 */ /* 0x000fe20000004100 */
[----:B------:R-:W-:Y:S01]  /*d630*/  FMUL.FTZ R47, R45, R61 ;  /* 0x0000003d2d2f7220 */ /* 0x000fe20000410000 */
[----:B------:R-:W-:Y:S01]  /*d640*/  F2FP.PACK_AB R7, R7, R64 ;  /* 0x000000400707723e */ /* 0x000fe200000000ff */
[----:B------:R-:W-:Y:S01]  /*d650*/  FMUL.FTZ R15, R10, R65 ;  /* 0x000000410a0f7220 */ /* 0x000fe20000410000 */
[----:B------:R-:W-:Y:S01]  /*d660*/  F2FP.PACK_AB R5, R24, R27 ;  /* 0x0000001b1805723e */ /* 0x000fe200000000ff */
[----:B------:R-:W-:-:S02]  /*d670*/  FMUL.FTZ R61, R62, R61 ;  /* 0x0000003d3e3d7220 */ /* 0x000fc40000410000 */
[----:B------:R-:W-:Y:S02]  /*d680*/  FMUL.FTZ R65, R6, R65 ;  /* 0x0000004106417220 */ /* 0x000fe40000410000 */
[----:B------:R-:W-:Y:S02]  /*d690*/  FFMA.FTZ R46, R25, R66, -R46 ;  /* 0x00000042192e7223 */ /* 0x000fe4000001082e */
[----:B------:R-:W-:Y:S02]  /*d6a0*/  FFMA.FTZ R11, R11, R78, -R42 ;  /* 0x0000004e0b0b7223 */ /* 0x000fe4000001082a */
[----:B------:R-:W-:Y:S02]  /*d6b0*/  FFMA.FTZ R63, R43, R80, -R63 ;  /* 0x000000502b3f7223 */ /* 0x000fe4000001083f */
[----:B------:R-:W-:Y:S01]  /*d6c0*/  FFMA.FTZ R76, R9, R60, -R76 ;  /* 0x0000003c094c7223 */ /* 0x000fe2000001084c */
[----:B------:R-:W-:Y:S01]  /*d6d0*/  F2FP.PACK_AB R11, R11, R46 ;  /* 0x0000002e0b0b723e */ /* 0x000fe200000000ff */
[----:B------:R-:W-:-:S02]  /*d6e0*/  FFMA.FTZ R75, R44, R85, -R75 ;  /* 0x000000552c4b7223 */ /* 0x000fc4000001084b */
[-C--:B------:R-:W-:Y:S01]  /*d6f0*/  FFMA.FTZ R8, R45, R4.reuse, -R61 ;  /* 0x000000042d087223 */ /* 0x080fe2000001083d */
        /* <DEDUP_REMOVED lines=10> */
.L_x_704:
[----:B------:R-:W-:Y:S05]  /*d7a0*/  BSYNC B0 ;  /* 0x0000000000007941 */ /* 0x000fea0003800000 */
.L_x_703:
        /* <DEDUP_REMOVED lines=15> */
[----:B------:R-:W-:Y:S01]  /*d8a0*/  HADD2.F32 R73, -RZ, R73.H1_H1 ;  /* 0x30000049ff497230 */ /* 0x000fe20000004100 */
[----:B------:R-:W-:-:S02]  /*d8b0*/  LEA.HI R9, R9, R6, RZ, 0x1d ;  /* 0x0000000609097211 */ /* 0x000fc400078fe8ff */
[----:B------:R-:W-:Y:S01]  /*d8c0*/  LOP3.LUT R10, R10, 0x1c0, RZ, 0xc0, !PT ;  /* 0x000001c00a0a7812 */ /* 0x000fe200078ec0ff */
[----:B------:R-:W-:Y:S01]  /*d8d0*/  IMAD.SHL.U32 R5, R5, 0x40, RZ ;  /* 0x0000004005057824 */ /* 0x000fe200078e00ff */
[----:B------:R-:W-:Y:S01]  /*d8e0*/  SHF.R.S32.HI R4, RZ, 0x1f, R9 ;  /* 0x0000001fff047819 */ /* 0x000fe20000011409 */
[----:B------:R-:W-:Y:S01]  /*d8f0*/  IMAD.SHL.U32 R7, R9, 0x8, RZ ;  /* 0x0000000809077824 */ /* 0x000fe200078e00ff */
[----:B------:R-:W-:Y:S02]  /*d900*/  SHF.L.U32 R8, R8, 0x7, RZ ;  /* 0x0000000708087819 */ /* 0x000fe400000006ff */
[----:B------:R-:W-:Y:S02]  /*d910*/  LOP3.LUT R11, R10, 0x38, R11, 0xf8, !PT ;  /* 0x000000380a0b7812 */ /* 0x000fe400078ef80b */
[----:B------:R-:W-:Y:S02]  /*d920*/  SHF.R.U32.HI R6, RZ, 0x3, R10 ;  /* 0x00000003ff067819 */ /* 0x000fe4000001160a */
        /* <DEDUP_REMOVED lines=10> */
[----:B------:R-:W-:Y:S02]  /*d9d0*/  SHF.R.U64 R14, R28, 0x10, R29 ;  /* 0x000000101c0e7819 */ /* 0x000fe4000000121d */
[----:B------:R-:W-:Y:S02]  /*d9e0*/  IADD3 R4, R6, R4, R5 ;  /* 0x0000000406047210 */ /* 0x000fe40007ffe005 */
[----:B------:R-:W1:Y:S01]  /*d9f0*/  LDS.128 R8, [R13+0xc100] ;  /* 0x00c100000d087984 */ /* 0x000e620000000c00 */
[----:B------:R-:W-:Y:S01]  /*da00*/  SHF.R.U32.HI R28, RZ, 0x10, R29 ;  /* 0x00000010ff1c7819 */ /* 0x000fe2000001161d */
[--C-:B------:R-:W-:Y:S01]  /*da10*/  HADD2.F32 R29, -RZ, R59.reuse.H0_H0 ;  /* 0x2000003bff1d7230 */ /* 0x100fe20000004100 */
[----:B------:R-:W-:Y:S01]  /*da20*/  SHF.L.U32 R12, R4, 0x1, RZ ;  /* 0x00000001040c7819 */ /* 0x000fe200000006ff */
[----:B------:R-:W-:Y:S01]  /*da30*/  HADD2.F32 R59, -RZ, R59.H1_H1 ;  /* 0x3000003bff3b7230 */ /* 0x000fe20000004100 */
[----:B------:R-:W-:Y:S01]  /*da40*/  SHF.R.U64 R15, R16, 0x10, R17 ;  /* 0x00000010100f7819 */ /* 0x000fe20000001211 */
[----:B------:R-:W-:Y:S01]  /*da50*/  HADD2.F32 R14, -RZ, R14.H0_H0 ;  /* 0x2000000eff0e7230 */ /* 0x000fe20000004100 */
[----:B------:R-:W-:Y:S01]  /*da60*/  SHF.R.U64 R18, R18, 0x10, R19 ;  /* 0x0000001012127819 */ /* 0x000fe20000001213 */
[----:B------:R-:W2:Y:S01]  /*da70*/  LDS.128 R4, [R12+0xc100] ;  /* 0x00c100000c047984 */ /* 0x000ea20000000c00 */
[----:B------:R-:W-:-:S02]  /*da80*/  SHF.R.U32.HI R17, RZ, 0x10, R17 ;  /* 0x00000010ff117819 */ /* 0x000fc40000011611 */
[----:B------:R-:W-:Y:S02]  /*da90*/  SHF.R.U32.HI R19, RZ, 0x10, R19 ;  /* 0x00000010ff137819 */ /* 0x000fe40000011613 */
[--C-:B------:R-:W-:Y:S01]  /*daa0*/  SHF.R.U64 R16, R30, 0x10, R31.reuse ;  /* 0x000000101e107819 */ /* 0x100fe2000000121f */
[----:B------:R-:W-:Y:S01]  /*dab0*/  HADD2.F32 R44, -RZ, R17.H0_H0 ;  /* 0x20000011ff2c7230 */ /* 0x000fe20000004100 */
[----:B------:R-:W-:Y:S01]  /*dac0*/  SHF.R.U32.HI R30, RZ, 0x10, R31 ;  /* 0x00000010ff1e7819 */ /* 0x000fe2000001161f */
[----:B------:R-:W-:Y:S02]  /*dad0*/  HADD2.F32 R64, -RZ, R19.H0_H0 ;  /* 0x20000013ff407230 */ /* 0x000fe40000004100 */
[----:B------:R-:W-:Y:S02]  /*dae0*/  HADD2.F32 R17, -RZ, R74.H1_H1 ;  /* 0x3000004aff117230 */ /* 0x000fe40000004100 */
[----:B------:R-:W-:Y:S02]  /*daf0*/  HADD2.F32 R66, -RZ, R30.H0_H0 ;  /* 0x2000001eff427230 */ /* 0x000fe40000004100 */
[----:B-1----:R-:W-:-:S02]  /*db00*/  HADD2.F32 R24, -RZ, R9.H0_H0 ;  /* 0x20000009ff187230 */ /* 0x002fc40000004100 */
[----:B------:R-:W-:Y:S02]  /*db10*/  HADD2.F32 R25, -RZ, R9.H1_H1 ;  /* 0x30000009ff197230 */ /* 0x000fe40000004100 */
[--C-:B------:R-:W-:Y:S01]  /*db20*/  HADD2.F32 R9, -RZ, R11.reuse.H0_H0 ;  /* 0x2000000bff097230 */ /* 0x100fe20000004100 */
[-C--:B------:R-:W-:Y:S01]  /*db30*/  FMUL.FTZ R43, R24, R29.reuse ;  /* 0x0000001d182b7220 */ /* 0x080fe20000410000 */
[----:B------:R-:W-:Y:S02]  /*db40*/  HADD2.F32 R11, -RZ, R11.H1_H1 ;  /* 0x3000000bff0b7230 */ /* 0x000fe40000004100 */
[--C-:B--2---:R-:W-:Y:S01]  /*db50*/  HADD2.F32 R40, -RZ, R5.reuse.H0_H0 ;  /* 0x20000005ff287230 */ /* 0x104fe20000004100 */
[----:B------:R-:W-:Y:S01]  /*db60*/  FMUL.FTZ R60, R9, R46 ;  /* 0x0000002e093c7220 */ /* 0x000fe20000410000 */
[----:B------:R-:W-:Y:S01]  /*db70*/  HADD2.F32 R31, -RZ, R5.H1_H1 ;  /* 0x30000005ff1f7230 */ /* 0x000fe20000004100 */
[----:B------:R-:W-:Y:S01]  /*db80*/  FMUL.FTZ R30, R11, R64 ;  /* 0x000000400b1e7220 */ /* 0x000fe20000410000 */
[--C-:B------:R-:W-:Y:S01]  /*db90*/  HADD2.F32 R5, -RZ, R7.reuse.H0_H0 ;  /* 0x20000007ff057230 */ /* 0x100fe20000004100 */
[C---:B------:R-:W-:Y:S01]  /*dba0*/  FMUL.FTZ R29, R40.reuse, R29 ;  /* 0x0000001d281d7220 */ /* 0x040fe20000410000 */
[----:B------:R-:W-:Y:S01]  /*dbb0*/  HADD2.F32 R7, -RZ, R7.H1_H1 ;  /* 0x30000007ff077230 */ /* 0x000fe20000004100 */
[----:B------:R-:W-:Y:S01]  /*dbc0*/  FFMA.FTZ R43, R40, R45, R43 ;  /* 0x0000002d282b7223 */ /* 0x000fe2000001002b */
[--C-:B------:R-:W-:Y:S01]  /*dbd0*/  HADD2.F32 R26, -RZ, R8.reuse.H0_H0 ;  /* 0x20000008ff1a7230 */ /* 0x100fe20000004100 */
[C---:B------:R-:W-:Y:S01]  /*dbe0*/  FMUL.FTZ R46, R5.reuse, R46 ;  /* 0x0000002e052e7220 */ /* 0x040fe20000410000 */
[----:B------:R-:W-:Y:S01]  /*dbf0*/  HADD2.F32 R27, -RZ, R8.H1_H1 ;  /* 0x30000008ff1b7230 */ /* 0x000fe20000004100 */
[----:B------:R-:W-:Y:S01]  /*dc00*/  FFMA.FTZ R60, R5, R62, R60 ;  /* 0x0000003e053c7223 */ /* 0x000fe2000001003c */
[----:B------:R-:W-:Y:S01]  /*dc10*/  HADD2.F32 R40, -RZ, R28.H0_H0 ;  /* 0x2000001cff287230 */ /* 0x000fe20000004100 */
[----:B------:R-:W-:Y:S01]  /*dc20*/  FMUL.FTZ R28, R25, R44 ;  /* 0x0000002c191c7220 */ /* 0x000fe20000410000 */
[----:B------:R-:W-:Y:S01]  /*dc30*/  HADD2.F32 R8, -RZ, R10.H0_H0 ;  /* 0x2000000aff087230 */ /* 0x000fe20000004100 */
[----:B------:R-:W-:Y:S01]  /*dc40*/  FMUL.FTZ R64, R7, R64 ;  /* 0x0000004007407220 */ /* 0x000fe20000410000 */
[----:B------:R-:W-:Y:S01]  /*dc50*/  HADD2.F32 R5, -RZ, R72.H1_H1 ;  /* 0x30000048ff057230 */ /* 0x000fe20000004100 */
[C---:B------:R-:W-:Y:S01]  /*dc60*/  FMUL.FTZ R44, R31.reuse, R44 ;  /* 0x0000002c1f2c7220 */ /* 0x040fe20000410000 */
[--C-:B------:R-:W-:Y:S01]  /*dc70*/  HADD2.F32 R41, -RZ, R4.reuse.H0_H0 ;  /* 0x20000004ff297230 */ /* 0x100fe20000004100 */
[----:B------:R-:W-:Y:S01]  /*dc80*/  FFMA.FTZ R28, R31, R40, R28 ;  /* 0x000000281f1c7223 */ /* 0x000fe2000001001c */
        /* <DEDUP_REMOVED lines=14> */
[----:B------:R-:W-:Y:S01]  /*dd70*/  F2FP.PACK_AB R7, R7, R60 ;  /* 0x0000003c0707723e */ /* 0x000fe200000000ff */
[----:B------:R-:W-:-:S02]  /*dd80*/  FMUL.FTZ R19, R27, R30 ;  /* 0x0000001e1b137220 */ /* 0x000fc40000410000 */
[-C--:B------:R-:W-:Y:S02]  /*dd90*/  FMUL.FTZ R4, R10, R31.reuse ;  /* 0x0000001f0a047220 */ /* 0x080fe40000410000 */
[----:B------:R-:W-:Y:S02]  /*dda0*/  FMUL.FTZ R30, R42, R30 ;  /* 0x0000001e2a1e7220 */ /* 0x000fe40000410000 */
[----:B------:R-:W-:Y:S02]  /*ddb0*/  FMUL.FTZ R31, R6, R31 ;  /* 0x0000001f061f7220 */ /* 0x000fe40000410000 */
[----:B------:R-:W-:Y:S01]  /*ddc0*/  FFMA.FTZ R17, R8, R17, -R5 ;  /* 0x0000001108117223 */ /* 0x000fe20000010805 */
[----:B------:R-:W-:Y:S01]  /*ddd0*/  F2FP.PACK_AB R5, R28, R43 ;  /* 0x0000002b1c05723e */ /* 0x000fe200000000ff */
        /* <DEDUP_REMOVED lines=17> */
.L_x_706:
[----:B------:R-:W-:Y:S05]  /*def0*/  BSYNC B0 ;  /* 0x0000000000007941 */ /* 0x000fea0003800000 */
.L_x_705:
[----:B------:R-:W-:-:S04]  /*df00*/  IADD3 R58, R58, 0x40, RZ ;  /* 0x000000403a3a7810 */ /* 0x000fc80007ffe0ff */
[----:B------:R-:W-:-:S13]  /*df10*/  ISETP.GE.AND P0, PT, R58, c[0x0][0x27c], PT ;  /* 0x00009f003a007a0c */ /* 0x000fda0003f06270 */
[----:B------:R-:W-:Y:S05]  /*df20*/  @P0 BRA `(.L_x_682) ;  /* 0x0000070000000947 */ /* 0x000fea0003800000 */
[----:B-1----:R-:W-:Y:S01]  /*df30*/  SHF.R.S32.HI R9, RZ, 0x1f, R58 ;  /* 0x0000001fff097819 */ /* 0x002fe2000001143a */
[----:B------:R-:W-:Y:S01]  /*df40*/  IMAD.MOV.U32 R7, RZ, RZ, c[0x0][0x27c] ;  /* 0x00009f00ff077624 */ /* 0x000fe200078e00ff */
[----:B------:R-:W-:Y:S01]  /*df50*/  SHF.R.S32.HI R4, RZ, 0x1f, R87 ;  /* 0x0000001fff047819 */ /* 0x000fe20000011457 */
[----:B------:R-:W-:Y:S01]  /*df60*/  IMAD.SHL.U32 R8, R87, 0x40, RZ ;  /* 0x0000004057087824 */ /* 0x000fe200078e00ff */
[----:B------:R-:W-:Y:S01]  /*df70*/  LEA.HI R5, R9, R58, RZ, 0x3 ;  /* 0x0000003a09057211 */ /* 0x000fe200078f18ff */
[----:B------:R-:W-:Y:S01]  /*df80*/  HADD2.F32 R25, -RZ, R55.H0_H0 ;  /* 0x20000037ff197230 */ /* 0x000fe20000004100 */
[----:B------:R-:W-:Y:S01]  /*df90*/  LEA.HI R4, R4, R87, RZ, 0x3 ;  /* 0x0000005704047211 */ /* 0x000fe200078f18ff */
[----:B------:R-:W-:Y:S01]  /*dfa0*/  HADD2.F32 R31, -RZ, R57.H0_H0 ;  /* 0x20000039ff1f7230 */ /* 0x000fe20000004100 */
[----:B------:R-:W-:Y:S01]  /*dfb0*/  SHF.R.S32.HI R6, RZ, 0x3, R5 ;  /* 0x00000003ff067819 */ /* 0x000fe20000011405 */
[----:B------:R-:W-:Y:S01]  /*dfc0*/  HADD2.F32 R30, -RZ, R54.H0_H0 ;  /* 0x20000036ff1e7230 */ /* 0x000fe20000004100 */
[----:B------:R-:W-:Y:S01]  /*dfd0*/  LOP3.LUT R8, R8, 0x1c0, RZ, 0xc0, !PT ;  /* 0x000001c008087812 */ /* 0x000fe200078ec0ff */
[----:B------:R-:W-:Y:S01]  /*dfe0*/  IMAD.SHL.U32 R4, R4, 0x40, RZ ;  /* 0x0000004004047824 */ /* 0x000fe200078e00ff */
[----:B------:R-:W-:Y:S01]  /*dff0*/  LEA.HI R7, R7, R6, RZ, 0x1d ;  /* 0x0000000607077211 */ /* 0x000fe200078fe8ff */
[----:B------:R-:W-:Y:S01]  /*e000*/  HADD2.F32 R40, -RZ, R56.H0_H0 ;  /* 0x20000038ff287230 */ /* 0x000fe20000004100 */
[----:B------:R-:W-:Y:S01]  /*e010*/  LEA.HI R9, R9, R58, RZ, 0x6 ;  /* 0x0000003a09097211 */ /* 0x000fe200078f30ff */
[----:B------:R-:W-:Y:S01]  /*e020*/  HADD2.F32 R54, -RZ, R54.H1_H1 ;  /* 0x30000036ff367230 */ /* 0x000fe20000004100 */
[----:B------:R-:W-:Y:S01]  /*e030*/  SHF.R.S32.HI R6, RZ, 0x1f, R7 ;  /* 0x0000001fff067819 */ /* 0x000fe20000011407 */
[----:B------:R-:W-:Y:S01]  /*e040*/  IMAD.SHL.U32 R11, R7, 0x8, RZ ;  /* 0x00000008070b7824 */ /* 0x000fe200078e00ff */
[----:B------:R-:W-:Y:S01]  /*e050*/  LOP3.LUT R10, R8, 0x38, R5, 0xf8, !PT ;  /* 0x00000038080a7812 */ /* 0x000fe200078ef805 */
[----:B------:R-:W-:Y:S01]  /*e060*/  HADD2.F32 R56, -RZ, R56.H1_H1 ;  /* 0x30000038ff387230 */ /* 0x000fe20000004100 */
[----:B------:R-:W-:Y:S01]  /*e070*/  SHF.L.U32 R9, R9, 0x7, RZ ;  /* 0x0000000709097819 */ /* 0x000fe200000006ff */
[----:B------:R-:W-:Y:S01]  /*e080*/  HADD2.F32 R55, -RZ, R55.H1_H1 ;  /* 0x30000037ff377230 */ /* 0x000fe20000004100 */
[----:B------:R-:W-:Y:S01]  /*e090*/  SHF.R.U32.HI R5, RZ, 0x3, R8 ;  /* 0x00000003ff057819 */ /* 0x000fe20000011608 */
[----:B------:R-:W-:Y:S01]  /*e0a0*/  HADD2.F32 R57, -RZ, R57.H1_H1 ;  /* 0x30000039ff397230 */ /* 0x000fe20000004100 */
[----:B------:R-:W-:-:S02]  /*e0b0*/  LEA.HI R6, R6, R7, RZ, 0x3 ;  /* 0x0000000706067211 */ /* 0x000fc400078f18ff */
[----:B------:R-:W-:Y:S02]  /*e0c0*/  LOP3.LUT R9, R9, 0x7fffe000, RZ, 0xc0, !PT ;  /* 0x7fffe00009097812 */ /* 0x000fe400078ec0ff */
[----:B------:R-:W-:Y:S02]  /*e0d0*/  LOP3.LUT R4, R4, 0xfffffe00, RZ, 0xc0, !PT ;  /* 0xfffffe0004047812 */ /* 0x000fe400078ec0ff */
[----:B------:R-:W-:Y:S02]  /*e0e0*/  LOP3.LUT R10, R10, R5, RZ, 0x3c, !PT ;  /* 0x000000050a0a7212 */ /* 0x000fe400078e3cff */
[----:B------:R-:W-:Y:S02]  /*e0f0*/  LOP3.LUT R8, R8, 0x38, R11, 0xf8, !PT ;  /* 0x0000003808087812 */ /* 0x000fe400078ef80b */
[----:B------:R-:W-:Y:S02]  /*e100*/  SHF.L.U32 R7, R6, 0xa, RZ ;  /* 0x0000000a06077819 */ /* 0x000fe400000006ff */
[----:B------:R-:W-:-:S02]  /*e110*/  IADD3 R9, R10, R9, R4 ;  /* 0x000000090a097210 */ /* 0x000fc40007ffe004 */
[----:B------:R-:W-:Y:S02]  /*e120*/  LOP3.LUT R6, R8, R5, RZ, 0x3c, !PT ;  /* 0x0000000508067212 */ /* 0x000fe400078e3cff */
[----:B------:R-:W-:Y:S01]  /*e130*/  LOP3.LUT R5, R7, 0x7fffe000, RZ, 0xc0, !PT ;  /* 0x7fffe00007057812 */ /* 0x000fe200078ec0ff */
[----:B------:R-:W-:Y:S01]  /*e140*/  IMAD.SHL.U32 R13, R9, 0x2, RZ ;  /* 0x00000002090d7824 */ /* 0x000fe200078e00ff */
[--C-:B------:R-:W-:Y:S02]  /*e150*/  SHF.R.U64 R15, R22, 0x10, R23.reuse ;  /* 0x00000010160f7819 */ /* 0x100fe40000001217 */
[----:B------:R-:W-:Y:S02]  /*e160*/  IADD3 R5, R6, R5, R4 ;  /* 0x0000000506057210 */ /* 0x000fe40007ffe004 */
[----:B------:R-:W1:Y:S01]  /*e170*/  LDS.128 R8, [R13+0xc100] ;  /* 0x00c100000d087984 */ /* 0x000e620000000c00 */
[----:B------:R-:W-:Y:S02]  /*e180*/  SHF.R.U32.HI R22, RZ, 0x10, R23 ;  /* 0x00000010ff167819 */ /* 0x000fe40000011617 */
[----:B------:R-:W-:-:S02]  /*e190*/  SHF.L.U32 R12, R5, 0x1, RZ ;  /* 0x00000001050c7819 */ /* 0x000fc400000006ff */
[----:B------:R-:W-:Y:S01]  /*e1a0*/  SHF.R.U64 R14, R34, 0x10, R35 ;  /* 0x00000010220e7819 */ /* 0x000fe20000001223 */
[----:B------:R-:W-:Y:S01]  /*e1b0*/  HADD2.F32 R22, -RZ, R22.H0_H0 ;  /* 0x20000016ff167230 */ /* 0x000fe20000004100 */
[----:B------:R-:W-:Y:S01]  /*e1c0*/  SHF.R.U64 R17, R20, 0x10, R21 ;  /* 0x0000001014117819 */ /* 0x000fe20000001215 */
[----:B------:R-:W2:Y:S01]  /*e1d0*/  LDS.128 R4, [R12+0xc100] ;  /* 0x00c100000c047984 */ /* 0x000ea20000000c00 */
[----:B------:R-:W-:Y:S02]  /*e1e0*/  SHF.R.U32.HI R34, RZ, 0x10, R35 ;  /* 0x00000010ff227819 */ /* 0x000fe40000011623 */
[----:B------:R-:W-:Y:S01]  /*e1f0*/  SHF.R.U32.HI R20, RZ, 0x10, R21 ;  /* 0x00000010ff147819 */ /* 0x000fe20000011615 */
[----:B------:R-:W-:Y:S01]  /*e200*/  HADD2.F32 R17, -RZ, R17.H0_H0 ;  /* 0x20000011ff117230 */ /* 0x000fe20000004100 */
[--C-:B------:R-:W-:Y:S01]  /*e210*/  SHF.R.U64 R16, R32, 0x10, R33.reuse ;  /* 0x0000001020107819 */ /* 0x100fe20000001221 */
[----:B------:R-:W-:Y:S01]  /*e220*/  HADD2.F32 R34, -RZ, R34.H0_H0 ;  /* 0x20000022ff227230 */ /* 0x000fe20000004100 */
[----:B------:R-:W-:Y:S01]  /*e230*/  SHF.R.U32.HI R32, RZ, 0x10, R33 ;  /* 0x00000010ff207819 */ /* 0x000fe20000011621 */
[----:B------:R-:W-:-:S02]  /*e240*/  HADD2.F32 R20, -RZ, R20.H0_H0 ;  /* 0x20000014ff147230 */ /* 0x000fc40000004100 */
[----:B------:R-:W-:Y:S02]  /*e250*/  HADD2.F32 R16, -RZ, R16.H0_H0 ;  /* 0x20000010ff107230 */ /* 0x000fe40000004100 */
[----:B------:R-:W-:Y:S02]  /*e260*/  HADD2.F32 R32, -RZ, R32.H0_H0 ;  /* 0x20000020ff207230 */ /* 0x000fe40000004100 */
[----:B-1----:R-:W-:Y:S02]  /*e270*/  HADD2.F32 R18, -RZ, R11.H0_H0 ;  /* 0x2000000bff127230 */ /* 0x002fe40000004100 */
[----:B------:R-:W-:Y:S02]  /*e280*/  HADD2.F32 R19, -RZ, R9.H0_H0 ;  /* 0x20000009ff137230 */ /* 0x000fe40000004100 */
[----:B------:R-:W-:Y:S01]  /*e290*/  HADD2.F32 R11, -RZ, R11.H1_H1 ;  /* 0x3000000bff0b7230 */ /* 0x000fe20000004100 */
[----:B------:R-:W-:Y:S01]  /*e2a0*/  FMUL.FTZ R29, R18, R25 ;  /* 0x00000019121d7220 */ /* 0x000fe20000410000 */
[----:B------:R-:W-:Y:S01]  /*e2b0*/  HADD2.F32 R9, -RZ, R9.H1_H1 ;  /* 0x30000009ff097230 */ /* 0x000fe20000004100 */
[----:B------:R-:W-:Y:S01]  /*e2c0*/  FMUL.FTZ R33, R19, R30 ;  /* 0x0000001e13217220 */ /* 0x000fe20000410000 */
[----:B--2---:R-:W-:-:S02]  /*e2d0*/  HADD2.F32 R24, -RZ, R7.H0_H0 ;  /* 0x20000007ff187230 */ /* 0x004fc40000004100 */
[----:B------:R-:W-:Y:S02]  /*e2e0*/  HADD2.F32 R26, -RZ, R5.H0_H0 ;  /* 0x20000005ff1a7230 */ /* 0x000fe40000004100 */
[----:B------:R-:W-:Y:S01]  /*e2f0*/  HADD2.F32 R7, -RZ, R7.H1_H1 ;  /* 0x30000007ff077230 */ /* 0x000fe20000004100 */
[C---:B------:R-:W-:Y:S01]  /*e300*/  FMUL.FTZ R25, R24.reuse, R25 ;  /* 0x0000001918197220 */ /* 0x040fe20000410000 */
[--C-:B------:R-:W-:Y:S01]  /*e310*/  HADD2.F32 R21, -RZ, R8.reuse.H0_H0 ;  /* 0x20000008ff157230 */ /* 0x100fe20000004100 */
[----:B------:R-:W-:Y:S01]  /*e320*/  FFMA.FTZ R29, R24, R31, R29 ;  /* 0x0000001f181d7223 */ /* 0x000fe2000001001d */
[----:B------:R-:W-:Y:S01]  /*e330*/  HADD2.F32 R23, -RZ, R8.H1_H1 ;  /* 0x30000008ff177230 */ /* 0x000fe20000004100 */
        /* <DEDUP_REMOVED lines=14> */
[----:B------:R-:W-:-:S02]  /*e420*/  FMUL.FTZ R20, R5, R20 ;  /* 0x0000001405147220 */ /* 0x000fc40000410000 */
[----:B------:R-:W-:Y:S02]  /*e430*/  FFMA.FTZ R26, R5, R32, R26 ;  /* 0x00000020051a7223 */ /* 0x000fe4000001001a */
[C---:B------:R-:W-:Y:S02]  /*e440*/  FMUL.FTZ R54, R27.reuse, R54 ;  /* 0x000000361b367220 */ /* 0x040fe40000410000 */
[----:B------:R-:W-:Y:S01]  /*e450*/  FFMA.FTZ R27, R27, R56, R7 ;  /* 0x000000381b1b7223 */ /* 0x000fe20000010007 */
[----:B------:R-:W-:Y:S01]  /*e460*/  HADD2.F32 R7, -RZ, R15.H0_H0 ;  /* 0x2000000fff077230 */ /* 0x000fe20000004100 */
[----:B------:R-:W-:Y:S02]  /*e470*/  FMUL.FTZ R5, R8, R55 ;  /* 0x0000003708057220 */ /* 0x000fe40000410000 */
[----:B------:R-:W-:Y:S02]  /*e480*/  FMUL.FTZ R35, R23, R17 ;  /* 0x0000001117237220 */ /* 0x000fe40000410000 */
[----:B------:R-:W-:Y:S01]  /*e490*/  FFMA.FTZ R15, R4, R57, R5 ;  /* 0x00000039040f7223 */ /* 0x000fe20000010005 */
[----:B------:R-:W-:Y:S01]  /*e4a0*/  HADD2.F32 R5, -RZ, R14.H0_H0 ;  /* 0x2000000eff057230 */ /* 0x000fe20000004100 */
[----:B------:R-:W-:-:S02]  /*e4b0*/  FMUL.FTZ R14, R10, R7 ;  /* 0x000000070a0e7220 */ /* 0x000fc40000410000 */
[----:B------:R-:W-:Y:S02]  /*e4c0*/  FMUL.FTZ R55, R4, R55 ;  /* 0x0000003704377220 */ /* 0x000fe40000410000 */
[----:B------:R-:W-:Y:S02]  /*e4d0*/  FMUL.FTZ R17, R28, R17 ;  /* 0x000000111c117220 */ /* 0x000fe40000410000 */
[----:B------:R-:W-:Y:S02]  /*e4e0*/  FMUL.FTZ R7, R6, R7 ;  /* 0x0000000706077220 */ /* 0x000fe40000410000 */
[----:B------:R-:W-:Y:S02]  /*e4f0*/  FFMA.FTZ R25, R18, R31, -R25 ;  /* 0x0000001f12197223 */ /* 0x000fe40000010819 */
[----:B------:R-:W-:Y:S02]  /*e500*/  FFMA.FTZ R22, R11, R34, -R22 ;  /* 0x000000220b167223 */ /* 0x000fe40000010816 */
[----:B------:R-:W-:-:S02]  /*e510*/  FFMA.FTZ R30, R19, R40, -R30 ;  /* 0x00000028131e7223 */ /* 0x000fc4000001081e */
[----:B------:R-:W-:Y:S01]  /*e520*/  FFMA.FTZ R9, R9, R32, -R20 ;  /* 0x0000002009097223 */ /* 0x000fe20000010814 */
[----:B------:R-:W-:Y:S01]  /*e530*/  F2FP.PACK_AB R11, R22, R25 ;  /* 0x00000019160b723e */ /* 0x000fe200000000ff */
[----:B------:R-:W-:Y:S02]  /*e540*/  FFMA.FTZ R54, R21, R56, -R54 ;  /* 0x0000003815367223 */ /* 0x000fe40000010836 */
[----:B------:R-:W-:Y:S01]  /*e550*/  FFMA.FTZ R55, R8, R57, -R55 ;  /* 0x0000003908377223 */ /* 0x000fe20000010837 */
[----:B------:R-:W-:Y:S01]  /*e560*/  F2FP.PACK_AB R9, R9, R30 ;  /* 0x0000001e0909723e */ /* 0x000fe200000000ff */
[-C--:B------:R-:W-:Y:S02]  /*e570*/  FFMA.FTZ R17, R23, R16.reuse, -R17 ;  /* 0x0000001017117223 */ /* 0x080fe40000010811 */
[----:B------:R-:W-:Y:S01]  /*e580*/  FFMA.FTZ R10, R10, R5, -R7 ;  /* 0x000000050a0a7223 */ /* 0x000fe20000010807 */
[----:B------:R-:W-:Y:S01]  /*e590*/  F2FP.PACK_AB R7, R24, R29 ;  /* 0x0000001d1807723e */ /* 0x000fe200000000ff */
        /* <DEDUP_REMOVED lines=9> */
.L_x_682:
[----:B------:R-:W-:Y:S05]  /*e630*/  BSYNC B2 ;  /* 0x0000000000027941 */ /* 0x000fea0003800000 */
.L_x_664:
        /* <DEDUP_REMOVED lines=8> */
[----:B------:R-:W-:Y:S01]  /*e6c0*/  LEA.HI R180, R180, R37, RZ, 0x3 ;  /* 0x00000025b4b47211 */ /* 0x000fe200078f18ff */
[----:B------:R-:W-:Y:S01]  /*e6d0*/  IMAD.IADD R7, R7, 0x1, R4 ;  /* 0x0000000107077824 */ /* 0x000fe200078e0204 */
[----:B------:R-:W-:Y:S01]  /*e6e0*/  SHF.R.S32.HI R4, RZ, 0x4, R53 ;  /* 0x00000004ff047819 */ /* 0x000fe20000011435 */
[C---:B------:R-:W-:Y:S01]  /*e6f0*/  IMAD R10, R208.reuse, c[0x0][0x21c], R51 ;  /* 0x00008700d00a7a24 */ /* 0x040fe200078e0233 */
[----:B------:R-:W-:Y:S01]  /*e700*/  LOP3.LUT R181, R181, 0xfffffff8, RZ, 0xc0, !PT ;  /* 0xfffffff8b5b57812 */ /* 0x000fe200078ec0ff */
[----:B------:R-:W-:Y:S01]  /*e710*/  IMAD.WIDE.U32 R6, R208, c[0x0][0x218], R6 ;  /* 0x00008600d0067a25 */ /* 0x000fe200078e0006 */
[----:B------:R-:W-:Y:S01]  /*e720*/  LOP3.LUT R180, R180, 0xfffffff8, RZ, 0xc0, !PT ;  /* 0xfffffff8b4b47812 */ /* 0x000fe200078ec0ff */
[----:B------:R-:W-:Y:S01]  /*e730*/  UISETP.GE.AND UP0, UPT, UR8, 0x2, UPT ;  /* 0x000000020800788c */ /* 0x000fe2000bf06270 */
[----:B------:R-:W-:Y:S01]  /*e740*/  BAR.SYNC.DEFER_BLOCKING 0x0 ;  /* 0x0000000000007b1d */ /* 0x000fe20000010000 */
[----:B------:R-:W-:Y:S01]  /*e750*/  IMAD.SHL.U32 R9, R39, 0x40, RZ ;  /* 0x0000004027097824 */ /* 0x000fe200078e00ff */
[----:B------:R-:W-:Y:S01]  /*e760*/  IADD3 R5, P0, R6, UR24, RZ ;  /* 0x0000001806057c10 */ /* 0x000fe2000ff1e0ff */
[----:B------:R-:W-:Y:S01]  /*e770*/  IMAD.SHL.U32 R6, R50, 0x8, RZ ;  /* 0x0000000832067824 */ /* 0x000fe200078e00ff */
[----:B------:R-:W-:Y:S01]  /*e780*/  ISETP.GE.AND P2, PT, R38, c[0x0][0x1d4], PT ;  /* 0x0000750026007a0c */ /* 0x000fe20003f46270 */
[----:B------:R-:W-:Y:S01]  /*e790*/  IMAD.SHL.U32 R90, R49, 0x40, RZ ;  /* 0x00000040315a7824 */ /* 0x000fe200078e00ff */
[----:B------:R-:W-:Y:S01]  /*e7a0*/  IADD3.X R10, R7, UR10, R10, P0, !PT ;  /* 0x0000000a070a7c10 */ /* 0x000fe200087fe40a */
[----:B------:R-:W-:Y:S01]  /*e7b0*/  IMAD.SHL.U32 R91, R48, 0x40, RZ ;  /* 0x00000040305b7824 */ /* 0x000fe200078e00ff */
[----:B------:R-:W-:Y:S01]  /*e7c0*/  LEA R8, P0, R5, c[0x0][0x1f8], 0x1 ;  /* 0x00007e0005087a11 */ /* 0x000fe200078008ff */
[----:B------:R-:W-:Y:S01]  /*e7d0*/  IMAD.SHL.U32 R211, R0, 0x2, RZ ;  /* 0x0000000200d37824 */ /* 0x000fe200078e00ff */
[----:B------:R-:W-:-:S02]  /*e7e0*/  LOP3.LUT R9, R9, 0x1c0, RZ, 0xc0, !PT ;  /* 0x000001c009097812 */ /* 0x000fc400078ec0ff */
[----:B------:R-:W-:Y:S01]  /*e7f0*/  LEA.HI R7, R53, R4, RZ, 0x1 ;  /* 0x0000000435077211 */ /* 0x000fe200078f08ff */
[----:B------:R-:W1:Y:S01]  /*e800*/  SHFL.IDX PT, R30, R8, RZ, 0x181f ;  /* 0x00181fff081e7589 */ /* 0x000e6200000e0000 */
[----:B------:R-:W-:Y:S02]  /*e810*/  LEA.HI.X R10, R5, c[0x0][0x1fc], R10, 0x1, P0 ;  /* 0x00007f00050a7a11 */ /* 0x000fe400000f0c0a */
[----:B------:R-:W-:Y:S01]  /*e820*/  SHF.R.U32.HI R5, RZ, 0x3, R9 ;  /* 0x00000003ff057819 */ /* 0x000fe20000011609 */
[----:B------:R2:W3:Y:S01]  /*e830*/  SHFL.IDX PT, R20, R8, 0x1, 0x181f ;  /* 0x00381f0008147f89 */ /* 0x0004e200000e0000 */
[----:B------:R-:W-:Y:S02]  /*e840*/  LOP3.LUT R7, R7, 0xfffffffe, RZ, 0xc0, !PT ;  /* 0xfffffffe07077812 */ /* 0x000fe400078ec0ff */
[----:B------:R-:W-:Y:S02]  /*e850*/  LOP3.LUT R6, R9, 0x8, R6, 0xf8, !PT ;  /* 0x0000000809067812 */ /* 0x000fe400078ef806 */
[----:B------:R-:W-:Y:S01]  /*e860*/  LOP3.LUT P0, RZ, R39, 0x2, RZ, 0xc0, !PT ;  /* 0x0000000227ff7812 */ /* 0x000fe2000780c0ff */
[----:B------:R-:W-:Y:S01]  /*e870*/  IMAD.IADD R7, R4, 0x1, -R7 ;  /* 0x0000000104077824 */ /* 0x000fe200078e0a07 */
[----:B------:R-:W-:Y:S01]  /*e880*/  LOP3.LUT R6, R6, R5, RZ, 0x3c, !PT ;  /* 0x0000000506067212 */ /* 0x000fe200078e3cff */
[----:B------:R-:W-:Y:S01]  /*e890*/  SHFL.IDX PT, R4, R10, 0x1, 0x181f ;  /* 0x00381f000a047f89 */ /* 0x000fe200000e0000 */
[----:B------:R-:W-:-:S02]  /*e8a0*/  LOP3.LUT R90, R90, 0x1c0, RZ, 0xc0, !PT ;  /* 0x000001c05a5a7812 */ /* 0x000fc400078ec0ff */
[----:B------:R-:W-:Y:S01]  /*e8b0*/  LOP3.LUT R91, R91, 0xfffffe00, RZ, 0xc0, !PT ;  /* 0xfffffe005b5b7812 */ /* 0x000fe200078ec0ff */
[----:B------:R4:W5:Y:S01]  /*e8c0*/  SHFL.IDX PT, R5, R10, RZ, 0x181f ;  /* 0x00181fff0a057589 */ /* 0x00096200000e0000 */
[C---:B------:R-:W-:Y:S01]  /*e8d0*/  IMAD R205, R7.reuse, 0x200, R6 ;  /* 0x0000020007cd7824 */ /* 0x040fe200078e0206 */
[----:B------:R-:W-:Y:S01]  /*e8e0*/  P2R R12, PR, RZ, 0x8 ;  /* 0x00000008ff0c7803 */ /* 0x000fe20000000000 */
[----:B------:R-:W-:Y:S02]  /*e8f0*/  IMAD.SHL.U32 R7, R7, 0x8, RZ ;  /* 0x0000000807077824 */ /* 0x000fe400078e00ff */
[----:B------:R-:W-:-:S03]  /*e900*/  IMAD.SHL.U32 R205, R205, 0x2, RZ ;  /* 0x00000002cdcd7824 */ /* 0x000fc600078e00ff */
[----:B------:R-:W-:Y:S02]  /*e910*/  LOP3.LUT R7, R90, 0x8, R7, 0xf8, !PT ;  /* 0x000000085a077812 */ /* 0x000fe400078ef807 */
[----:B------:R-:W-:Y:S01]  /*e920*/  IADD3 R6, R205, 0x6100, RZ ;  /* 0x00006100cd067810 */ /* 0x000fe20007ffe0ff */
[----:B--2---:R-:W-:Y:S01]  /*e930*/  IMAD.WIDE R8, R89, 0x2, RZ ;  /* 0x0000000259087825 */ /* 0x004fe200078e02ff */
[----:B------:R-:W-:Y:S01]  /*e940*/  IADD3 R204, R205, 0x6120, RZ ;  /* 0x00006120cdcc7810 */ /* 0x000fe20007ffe0ff */
[----:B------:R-:W-:Y:S01]  /*e950*/  LDSM.16.M88.4 R60, [R205+0x6100] ;  /* 0x00610000cd3c783b */ /* 0x000fe20000000200 */
[----:B------:R-:W-:Y:S02]  /*e960*/  @P0 IADD3 R204, R6, -0x20, RZ ;  /* 0xffffffe006cc0810 */ /* 0x000fe40007ffe0ff */
[----:B-1----:R-:W-:Y:S01]  /*e970*/  IADD3 R40, P1, R30, R8, RZ ;  /* 0x000000081e287210 */ /* 0x002fe20007f3e0ff */
[----:B------:R-:W-:Y:S01]  /*e980*/  LDSM.16.M88.4 R52, [R205+0x6900] ;  /* 0x00690000cd34783b */ /* 0x000fe20000000200 */
[----:B---3--:R-:W-:-:S02]  /*e990*/  IADD3 R28, P0, R8, R20, RZ ;  /* 0x00000014081c7210 */ /* 0x008fc40007f1e0ff */
[----:B------:R-:W-:Y:S01]  /*e9a0*/  SHF.R.U32.HI R90, RZ, 0x3, R90 ;  /* 0x00000003ff5a7819 */ /* 0x000fe2000001165a */
[----:B------:R-:W-:Y:S01]  /*e9b0*/  LDSM.16.M88.4 R44, [R205+0x7100] ;  /* 0x00710000cd2c783b */ /* 0x000fe20000000200 */
[C---:B------:R-:W-:Y:S01]  /*e9c0*/  IADD3 R195, R204.reuse, 0x800, RZ ;  /* 0x00000800ccc37810 */ /* 0x040fe20007ffe0ff */
[----:B----4-:R-:W-:Y:S01]  /*e9d0*/  IMAD.WIDE R10, R181, 0x2, RZ ;  /* 0x00000002b50a7825 */ /* 0x010fe200078e02ff */
[----:B------:R-:W-:Y:S01]  /*e9e0*/  LOP3.LUT R90, R7, R90, RZ, 0x3c, !PT ;  /* 0x0000005a075a7212 */ /* 0x000fe200078e3cff */
[----:B------:R-:W-:Y:S01]  /*e9f0*/  LDSM.16.M88.4 R80, [R204] ;  /* 0x00000000cc50783b */ /* 0x000fe20000000200 */
[----:B------:R-:W-:Y:S01]  /*ea00*/  IADD3 R194, R204, 0x1000, RZ ;  /* 0x00001000ccc27810 */ /* 0x000fe20007ffe0ff */
[----:B-----5:R-:W-:Y:S01]  /*ea10*/  IMAD.X R41, R5, 0x1, R9, P1 ;  /* 0x0000000105297824 */ /* 0x020fe200008e0609 */
[----:B------:R-:W-:Y:S01]  /*ea20*/  IADD3 R14, P1, R30, R10, RZ ;  /* 0x0000000a1e0e7210 */ /* 0x000fe20007f3e0ff */
[----:B------:R-:W-:Y:S01]  /*ea30*/  IMAD.X R29, R9, 0x1, R4, P0 ;  /* 0x00000001091d7824 */ /* 0x000fe200000e0604 */
[----:B------:R-:W-:Y:S01]  /*ea40*/  IADD3 R22, P0, R10, R20, RZ ;  /* 0x000000140a167210 */ /* 0x000fe20007f1e0ff */
[----:B------:R-:W-:Y:S01]  /*ea50*/  IMAD.WIDE R8, R180, 0x2, RZ ;  /* 0x00000002b4087825 */ /* 0x000fe200078e02ff */
[----:B------:R-:W-:Y:S01]  /*ea60*/  LDSM.16.M88.4 R64, [R204+0x800] ;  /* 0x00080000cc40783b */ /* 0x000fe20000000200 */
[----:B------:R-:W-:-:S02]  /*ea70*/  IADD3 R193, R204, 0x1800, RZ ;  /* 0x00001800ccc17810 */ /* 0x000fc40007ffe0ff */
[----:B------:R-:W-:Y:S01]  /*ea80*/  IMAD.X R15, R5, 0x1, R11, P1 ;  /* 0x00000001050f7824 */ /* 0x000fe200008e060b */
[----:B------:R-:W-:Y:S01]  /*ea90*/  IADD3 R30, P1, R30, R8, RZ ;  /* 0x000000081e1e7210 */ /* 0x000fe20007f3e0ff */
[--C-:B------:R-:W-:Y:S01]  /*eaa0*/  IMAD.X R23, R11, 0x1, R4.reuse, P0 ;  /* 0x000000010b177824 */ /* 0x100fe200000e0604 */
[----:B------:R-:W-:Y:S01]  /*eab0*/  IADD3 R20, P0, R8, R20, RZ ;  /* 0x0000001408147210 */ /* 0x000fe20007f1e0ff */
[----:B------:R-:W-:Y:S01]  /*eac0*/  LDSM.16.M88.4 R32, [R204+0x1000] ;  /* 0x00100000cc20783b */ /* 0x000fe20000000200 */
[----:B------:R-:W-:Y:S01]  /*ead0*/  IADD3 R191, R204, 0x2000, RZ ;  /* 0x00002000ccbf7810 */ /* 0x000fe20007ffe0ff */
[----:B------:R-:W-:Y:S01]  /*eae0*/  IMAD.X R31, R5, 0x1, R9, P1 ;  /* 0x00000001051f7824 */ /* 0x000fe200008e0609 */
[----:B------:R-:W-:Y:S01]  /*eaf0*/  ISETP.GE.AND P1, PT, R89, c[0x0][0x1d4], PT ;  /* 0x0000750059007a0c */ /* 0x000fe20003f26270 */
[----:B------:R-:W-:Y:S01]  /*eb00*/  IMAD R5, R69, 0x400, R91 ;  /* 0x0000040045057824 */ /* 0x000fe200078e025b */
[----:B------:R-:W-:Y:S01]  /*eb10*/  LDSM.16.M88.4 R24, [R204+0x1800] ;  /* 0x00180000cc18783b */ /* 0x000fe20000000200 */
[----:B------:R-:W-:Y:S01]  /*eb20*/  IMAD.X R21, R9, 0x1, R4, P0 ;  /* 0x0000000109157824 */ /* 0x000fe200000e0604 */
[----:B------:R-:W-:Y:S01]  /*eb30*/  ISETP.LT.OR P0, PT, R36, 0x1, P1 ;  /* 0x000000012400780c */ /* 0x000fe20000f01670 */
[----:B------:R-:W-:Y:S01]  /*eb40*/  IMAD.IADD R0, R90, 0x1, R5 ;  /* 0x000000015a007824 */ /* 0x000fe200078e0205 */
[----:B------:R-:W-:Y:S01]  /*eb50*/  LDSM.16.M88.4 R8, [R205+0x7900] ;  /* 0x00790000cd08783b */ /* 0x000fe20000000200 */
[----:B------:R-:W-:-:S02]  /*eb60*/  ISETP.LT.OR P1, PT, R36, 0x21, P1 ;  /* 0x000000212400780c */ /* 0x000fc40000f21670 */
        /* <DEDUP_REMOVED lines=18> */
[----:B------:R-:W-:-:S09]  /*ec90*/  IADD3 R184, R204, 0x5800, RZ ;  /* 0x00005800ccb87810 */ /* 0x000fd20007ffe0ff */
[----:B------:R4:W-:Y:S01]  /*eca0*/  LDGSTS.E.BYPASS.LTC128B.128 [R211+0x2100], [R14.64], !P0 ;  /* 0x021000000ed37fae */ /* 0x0009e2000c101d54 */
[----:B------:R-:W-:-:S04]  /*ecb0*/  ISETP.GE.AND P0, PT, R37, c[0x0][0x1d4], PT ;  /* 0x0000750025007a0c */ /* 0x000fc80003f06270 */
[C---:B------:R-:W-:Y:S02]  /*ecc0*/  ISETP.LT.OR P3, PT, R36.reuse, 0x1, P0 ;  /* 0x000000012400780c */ /* 0x040fe40000761670 */
[----:B------:R-:W-:-:S11]  /*ecd0*/  ISETP.LT.OR P0, PT, R36, 0x21, P0 ;  /* 0x000000212400780c */ /* 0x000fd60000701670 */
[----:B------:R5:W-:Y:S01]  /*ece0*/  LDGSTS.E.BYPASS.LTC128B.128 [R211+0x4100], [R30.64], !P3 ;  /* 0x041000001ed37fae */ /* 0x000be2000d901d54 */
[----:B------:R-:W-:Y:S01]  /*ecf0*/  ISETP.NE.AND P3, PT, R12, RZ, PT ;  /* 0x000000ff0c00720c */ /* 0x000fe20003f65270 */
[----:B-1----:R-:W-:Y:S02]  /*ed00*/  HMMA.16816.F32 R56, R4, R52, RZ ;  /* 0x000000340438723c */ /* 0x002fe400000018ff */
[----:B------:R5:W-:Y:S01]  /*ed10*/  LDGSTS.E.BYPASS.LTC128B.128 [R211+0x1100], [R28.64], !P1 ;  /* 0x011000001cd37fae */ /* 0x000be2000c901d54 */
[----:B------:R-:W-:-:S04]  /*ed20*/  LOP3.LUT P1, RZ, R39, 0x4, RZ, 0xc0, !PT ;  /* 0x0000000427ff7812 */ /* 0x000fc8000782c0ff */
[----:B------:R-:W-:Y:S01]  /*ed30*/  SEL R0, R0, 0xffffffc0, !P1 ;  /* 0xffffffc000007807 */ /* 0x000fe20004800000 */
[----:B----4-:R-:W-:Y:S01]  /*ed40*/  HMMA.16816.F32 R12, R4, R60, RZ ;  /* 0x0000003c040c723c */ /* 0x010fe200000018ff */
[----:B------:R-:W-:-:S03]  /*ed50*/  ISETP.LT.OR P1, PT, R36, 0x21, P2 ;  /* 0x000000212400780c */ /* 0x000fc60001721670 */
[----:B------:R-:W-:Y:S02]  /*ed60*/  IMAD.IADD R200, R205, 0x1, R0 ;  /* 0x00000001cdc87824 */ /* 0x000fe400078e0200 */
[----:B------:R-:W-:Y:S02]  /*ed70*/  IMAD.IADD R192, R0, 0x1, R204 ;  /* 0x0000000100c07824 */ /* 0x000fe400078e02cc */
[C---:B------:R-:W-:Y:S06]  /*ed80*/  HMMA.16816.F32 R60, R4.reuse, R62, RZ ;  /* 0x0000003e043c723c */ /* 0x040fec00000018ff */
[----:B------:R1:W-:Y:S02]  /*ed90*/  LDGSTS.E.BYPASS.LTC128B.128 [R211+0x3100], [R22.64], !P1 ;  /* 0x0310000016d37fae */ /* 0x0003e4000c901d54 */
[----:B------:R-:W-:Y:S02]  /*eda0*/  HMMA.16816.F32 R48, R4, R44, RZ ;  /* 0x0000002c0430723c */ /* 0x000fe400000018ff */
[----:B------:R1:W-:Y:S01]  /*edb0*/  LDGSTS.E.BYPASS.LTC128B.128 [R211+0x5100], [R20.64], !P0 ;  /* 0x0510000014d37fae */ /* 0x0003e2000c101d54 */
[----:B------:R-:W-:-:S03]  /*edc0*/  PLOP3.LUT P0, PT, PT, PT, UP0, 0x80, 0x0 ;  /* 0x000000000000781c */ /* 0x000fc60003f0f008 */
[----:B------:R-:W-:Y:S02]  /*edd0*/  LDSM.16.M88.4 R36, [R201+0xc100] ;  /* 0x00c10000c924783b */ /* 0x000fe40000000200 */
[----:B--2---:R-:W-:Y:S02]  /*ede0*/  HMMA.16816.F32 R12, R16, R80, R12 ;  /* 0x00000050100c723c */ /* 0x004fe4000000180c */
[----:B------:R-:W2:Y:S04]  /*edf0*/  LDSM.16.M88.4 R76, [R200+0x6100] ;  /* 0x00610000c84c783b */ /* 0x000ea80000000200 */
[----:B------:R-:W-:Y:S02]  /*ee00*/  LDSM.16.M88.4 R84, [R192] ;  /* 0x00000000c054783b */ /* 0x000fe40000000200 */
[C---:B------:R-:W-:Y:S02]  /*ee10*/  HMMA.16816.F32 R52, R4.reuse, R54, RZ ;  /* 0x000000360434723c */ /* 0x040fe400000018ff */
[----:B------:R-:W-:Y:S04]  /*ee20*/  LDSM.16.M88.4 R72, [R200+0x6900] ;  /* 0x00690000c848783b */ /* 0x000fe80000000200 */
[----:B-----5:R-:W-:Y:S02]  /*ee30*/  LDSM.16.M88.4 R28, [R200+0x7100] ;  /* 0x00710000c81c783b */ /* 0x020fe40000000200 */
[C---:B------:R-:W-:Y:S02]  /*ee40*/  HMMA.16816.F32 R44, R4.reuse, R46, RZ ;  /* 0x0000002e042c723c */ /* 0x040fe400000018ff */
[----:B------:R-:W0:Y:S04]  /*ee50*/  LDGDEPBAR ;  /* 0x00000000000079af */ /* 0x000e280000000000 */
[----:B-1----:R-:W-:Y:S02]  /*ee60*/  LDSM.16.M88.4 R20, [R200+0x7900] ;  /* 0x00790000c814783b */ /* 0x002fe40000000200 */
[C---:B---3--:R-:W-:Y:S08]  /*ee70*/  HMMA.16816.F32 R40, R4.reuse, R8, RZ ;  /* 0x000000080428723c */ /* 0x048ff000000018ff */
[----:B------:R-:W-:Y:S01]  /*ee80*/  HMMA.16816.F32 R4, R4, R10, RZ ;  /* 0x0000000a0404723c */ /* 0x000fe200000018ff */
[----:B------:R-:W1:Y:S07]  /*ee90*/  LDSM.16.M88.4 R8, [R199+0xc100] ;  /* 0x00c10000c708783b */ /* 0x000e6e0000000200 */
        /* <DEDUP_REMOVED lines=51> */
[----:B------:R-:W5:Y:S03]  /*f1d0*/  LDSM.16.M88.4 R16, [R200+0x9900] ;  /* 0x00990000c810783b */ /* 0x000f660000000200 */
        /* <DEDUP_REMOVED lines=13> */
[----:B------:R-:W-:Y:S01]  /*f2b0*/  HMMA.16816.F32 R60, R8, R86, R60 ;  /* 0x00000056083c723c */ /* 0x000fe2000000183c */
[----:B------:R-:W-:Y:S07]  /*f2c0*/  LDSM.16.M88.4 R84, [R204+0x4000] ;  /* 0x00400000cc54783b */ /* 0x000fee0000000200 */
[----:B-1----:R-:W-:Y:S08]  /*f2d0*/  HMMA.16816.F32 R12, R28, R76, R12 ;  /* 0x0000004c1c0c723c */ /* 0x002ff0000000180c */
[C---:B------:R-:W-:Y:S08]  /*f2e0*/  HMMA.16816.F32 R56, R8.reuse, R80, R56 ;  /* 0x000000500838723c */ /* 0x040ff00000001838 */
[C---:B------:R-:W-:Y:S01]  /*f2f0*/  HMMA.16816.F32 R52, R8.reuse, R82, R52 ;  /* 0x000000520834723c */ /* 0x040fe20000001834 */
[----:B------:R-:W1:Y:S07]  /*f300*/  LDSM.16.M88.4 R80, [R202+0x14100] ;  /* 0x01410000ca50783b */ /* 0x000e6e0000000200 */
[C---:B----4-:R-:W-:Y:S08]  /*f310*/  HMMA.16816.F32 R48, R8.reuse, R20, R48 ;  /* 0x000000140830723c */ /* 0x050ff00000001830 */
        /* <DEDUP_REMOVED lines=19> */
[----:B------:R-:W-:Y:S01]  /*f450*/  HMMA.16816.F32 R60, R4, R26, R60 ;  /* 0x0000001a043c723c */ /* 0x000fe2000000183c */
[----:B------:R-:W-:Y:S07]  /*f460*/  LDSM.16.M88.4 R24, [R200+0xa900] ;  /* 0x00a90000c818783b */ /* 0x000fee0000000200 */
[----:B-1----:R-:W-:Y:S08]  /*f470*/  HMMA.16816.F32 R12, R80, R84, R12 ;  /* 0x00000054500c723c */ /* 0x002ff0000000180c */
        /* <DEDUP_REMOVED lines=9> */
[----:B------:R-:W1:Y:S03]  /*f510*/  LDSM.16.M88.4 R4, [R192+0x4000] ;  /* 0x00400000c004783b */ /* 0x000e660000000200 */
[----:B------:R-:W-:Y:S08]  /*f520*/  HMMA.16816.F32 R60, R80, R86, R60 ;  /* 0x00000056503c723c */ /* 0x000ff0000000183c */
[----:B--2---:R-:W-:Y:S08]  /*f530*/  HMMA.16816.F32 R12, R32, R28, R12 ;  /* 0x0000001c200c723c */ /* 0x004ff0000000180c */
        /* <DEDUP_REMOVED lines=10> */
[----:B------:R-:W-:Y:S08]  /*f5e0*/  HMMA.16816.F32 R60, R32, R30, R60 ;  /* 0x0000001e203c723c */ /* 0x000ff0000000183c */
[----:B-1----:R-:W-:Y:S07]  /*f5f0*/  HMMA.16816.F32 R12, R8, R4, R12 ;  /* 0x00000004080c723c */ /* 0x002fee000000180c */
[----:B------:R-:W-:Y:S01]  /*f600*/  LOP3.LUT R4, R90, R91, RZ, 0xfc, !PT ;  /* 0x0000005b5a047212 */ /* 0x000fe200078efcff */
[C---:B------:R-:W-:Y:S08]  /*f610*/  HMMA.16816.F32 R56, R32.reuse, R24, R56 ;  /* 0x000000182038723c */ /* 0x040ff00000001838 */
[C---:B------:R-:W-:Y:S08]  /*f620*/  HMMA.16816.F32 R52, R32.reuse, R26, R52 ;  /* 0x0000001a2034723c */ /* 0x040ff00000001834 */
[----:B------:R-:W-:Y:S01]  /*f630*/  HMMA.16816.F32 R48, R32, R20, R48 ;  /* 0x000000142030723c */ /* 0x000fe20000001830 */
[----:B------:R-:W-:-:S02]  /*f640*/  FMUL.FTZ R5, R12, c[0x0][0x320] ;  /* 0x0000c8000c057a20 */ /* 0x000fc40000410000 */
[----:B------:R-:W-:-:S04]  /*f650*/  FMUL.FTZ R0, R14, c[0x0][0x320] ;  /* 0x0000c8000e007a20 */ /* 0x000fc80000410000 */
[----:B------:R-:W1:Y:S01]  /*f660*/  MUFU.TANH R5, R5 ;  /* 0x0000000500057308 */ /* 0x000e620000002400 */
[C---:B------:R-:W-:Y:S07]  /*f670*/  HMMA.16816.F32 R44, R32.reuse, R22, R44 ;  /* 0x00000016202c723c */ /* 0x040fee000000182c */
[----:B------:R-:W1:Y:S01]  /*f680*/  MUFU.TANH R0, R0 ;  /* 0x0000000000007308 */ /* 0x000e620000002400 */
[C---:B------:R-:W-:Y:S07]  /*f690*/  HMMA.16816.F32 R40, R32.reuse, R16, R40 ;  /* 0x000000102028723c */ /* 0x040fee0000001828 */
[----:B------:R-:W-:Y:S01]  /*f6a0*/  SHF.R.S32.HI R16, RZ, 0x1f, R181 ;  /* 0x0000001fff107819 */ /* 0x000fe200000114b5 */
[----:B------:R-:W-:Y:S07]  /*f6b0*/  HMMA.16816.F32 R80, R32, R18, R80 ;  /* 0x000000122050723c */ /* 0x000fee0000001850 */
[----:B------:R-:W-:Y:S01]  /*f6c0*/  SHF.R.S32.HI R18, RZ, 0x1f, R89 ;  /* 0x0000001fff127819 */ /* 0x000fe20000011459 */
[C---:B------:R-:W-:Y:S07]  /*f6d0*/  HMMA.16816.F32 R60, R8.reuse, R6, R60 ;  /* 0x00000006083c723c */ /* 0x040fee000000183c */
[----:B------:R-:W-:Y:S01]  /*f6e0*/  FMUL.FTZ R6, R13, c[0x0][0x320] ;  /* 0x0000c8000d067a20 */ /* 0x000fe20000410000 */
[C---:B--2---:R-:W-:Y:S05]  /*f6f0*/  HMMA.16816.F32 R56, R8.reuse, R72, R56 ;  /* 0x000000480838723c */ /* 0x044fea0000001838 */
[----:B------:R-:W2:Y:S03]  /*f700*/  MUFU.TANH R6, R6 ;  /* 0x0000000600067308 */ /* 0x000ea60000002400 */
        /* <DEDUP_REMOVED lines=8> */
[----:B-12---:R-:W-:Y:S01]  /*f790*/  ULEA UR4, UR8, UR13, 0x6 ;  /* 0x0000000d08047291 */ /* 0x006fe2000f8e303f */
        /* <DEDUP_REMOVED lines=13> */
[C---:B------:R-:W-:Y:S01]  /*f870*/  SHF.L.U64.HI R17, R181.reuse, 0x1, R16 ;  /* 0x00000001b5117819 */ /* 0x040fe20000010210 */
[----:B------:R-:W-:Y:S01]  /*f880*/  IMAD.SHL.U32 R16, R181, 0x2, RZ ;  /* 0x00000002b5107824 */ /* 0x000fe200078e00ff */
[----:B------:R-:W-:Y:S01]  /*f890*/  IADD3 R19, -R88, 0x10, RZ ;  /* 0x0000001058137810 */ /* 0x000fe20007ffe1ff */
[----:B------:R-:W-:Y:S01]  /*f8a0*/  IMAD R209, R10, c[0x0][0x2b8], R209 ;  /* 0x0000ae000ad17a24 */ /* 0x000fe200078e02d1 */
[----:B------:R-:W-:Y:S02]  /*f8b0*/  SHF.L.U64.HI R11, R180, 0x1, R11 ;  /* 0x00000001b40b7819 */ /* 0x000fe4000001020b */
[----:B------:R-:W-:Y:S01]  /*f8c0*/  LOP3.LUT R19, R19, 0xf, RZ, 0xc0, !PT ;  /* 0x0000000f13137812 */ /* 0x000fe200078ec0ff */
[----:B------:R-:W-:Y:S01]  /*f8d0*/  IMAD.WIDE.U32 R12, R209, c[0x0][0x1e0], RZ ;  /* 0x00007800d10c7a25 */ /* 0x000fe200078e00ff */
[----:B------:R-:W-:-:S05]  /*f8e0*/  SHF.R.S32.HI R10, RZ, 0x1f, R209 ;  /* 0x0000001fff0a7819 */ /* 0x000fca00000114d1 */
[----:B------:R-:W-:-:S04]  /*f8f0*/  IMAD R10, R10, c[0x0][0x1e0], RZ ;  /* 0x000078000a0a7a24 */ /* 0x000fc800078e02ff */
[----:B------:R-:W-:-:S04]  /*f900*/  IMAD R7, R209, c[0x0][0x1e4], R10 ;  /* 0x00007900d1077a24 */ /* 0x000fc800078e020a */
[----:B------:R-:W-:Y:S01]  /*f910*/  IMAD.IADD R13, R13, 0x1, R7 ;  /* 0x000000010d0d7824 */ /* 0x000fe200078e0207 */
[----:B--2---:R-:W-:-:S03]  /*f920*/  SHF.R.S32.HI R7, RZ, 0x1f, R208 ;  /* 0x0000001fff077819 */ /* 0x004fc600000114d0 */
[----:B------:R-:W-:-:S04]  /*f930*/  IMAD.WIDE.U32 R8, R208, c[0x0][0x1f0], R12 ;  /* 0x00007c00d0087a25 */ /* 0x000fc800078e000c */
[----:B------:R-:W-:Y:S01]  /*f940*/  IMAD R7, R7, c[0x0][0x1f0], RZ ;  /* 0x00007c0007077a24 */ /* 0x000fe200078e02ff */
[----:B------:R-:W-:Y:S02]  /*f950*/  IADD3 R24, P0, R8, UR22, RZ ;  /* 0x0000001608187c10 */ /* 0x000fe4000ff1e0ff */
[----:B------:R-:W-:Y:S01]  /*f960*/  SEL R8, RZ, 0x10, P4 ;  /* 0x00000010ff087807 */ /* 0x000fe20002000000 */
[----:B------:R-:W-:-:S03]  /*f970*/  IMAD R7, R208, c[0x0][0x1f4], R7 ;  /* 0x00007d00d0077a24 */ /* 0x000fc600078e0207 */
[----:B------:R-:W-:Y:S02]  /*f980*/  IADD3 R22, -R8, 0x10, RZ ;  /* 0x0000001008167810 */ /* 0x000fe40007ffe1ff */
[----:B------:R-:W-:Y:S02]  /*f990*/  IADD3.X R7, R9, UR16, R7, P0, !PT ;  /* 0x0000001009077c10 */ /* 0x000fe400087fe407 */
[C---:B------:R-:W-:Y:S02]  /*f9a0*/  LEA R14, P0, R24.reuse, c[0x0][0x1c8], 0x1 ;  /* 0x00007200180e7a11 */ /* 0x040fe400078008ff */
[C---:B------:R-:W-:Y:S01]  /*f9b0*/  SHF.L.U64.HI R9, R89.reuse, 0x1, R18 ;  /* 0x0000000159097819 */ /* 0x040fe20000010212 */
[----:B------:R-:W-:Y:S01]  /*f9c0*/  IMAD.SHL.U32 R89, R89, 0x2, RZ ;  /* 0x0000000259597824 */ /* 0x000fe200078e00ff */
[----:B------:R-:W-:Y:S01]  /*f9d0*/  LEA.HI.X R24, R24, c[0x0][0x1cc], R7, 0x1, P0 ;  /* 0x0000730018187a11 */ /* 0x000fe200000f0c07 */
[----:B------:R-:W1:Y:S01]  /*f9e0*/  SHFL.IDX PT, R10, R14, 0x1, 0x181f ;  /* 0x00381f000e0a7f89 */ /* 0x000e6200000e0000 */
[----:B------:R-:W-:-:S02]  /*f9f0*/  SEL R7, RZ, 0x10, P6 ;  /* 0x00000010ff077807 */ /* 0x000fc40003000000 */
[----:B------:R-:W-:Y:S01]  /*fa00*/  LOP3.LUT R22, R22, 0xf, RZ, 0xc0, !PT ;  /* 0x0000000f16167812 */ /* 0x000fe200078ec0ff */
[----:B------:R-:W2:Y:S01]  /*fa10*/  SHFL.IDX PT, R12, R24, 0x1, 0x181f ;  /* 0x00381f00180c7f89 */ /* 0x000ea200000e0000 */
[----:B------:R-:W-:Y:S02]  /*fa20*/  IADD3 R21, -R7, 0x10, RZ ;  /* 0x0000001007157810 */ /* 0x000fe40007ffe1ff */
[----:B------:R-:W-:Y:S01]  /*fa30*/  ISETP.NE.U32.AND P2, PT, R8, RZ, PT ;  /* 0x000000ff0800720c */ /* 0x000fe20003f45070 */
[----:B------:R3:W4:Y:S01]  /*fa40*/  SHFL.IDX PT, R13, R14, RZ, 0x181f ;  /* 0x00181fff0e0d7589 */ /* 0x00072200000e0000 */
[----:B------:R-:W-:-:S03]  /*fa50*/  LOP3.LUT R21, R21, 0xf, RZ, 0xc0, !PT ;  /* 0x0000000f15157812 */ /* 0x000fc600078ec0ff */
[----:B------:R5:W4:Y:S01]  /*fa60*/  SHFL.IDX PT, R18, R24, RZ, 0x181f ;  /* 0x00181fff18127589 */ /* 0x000b2200000e0000 */
[----:B-1----:R-:W-:-:S04]  /*fa70*/  IADD3 R22, P1, P0, R22, R10, R89 ;  /* 0x0000000a16167210 */ /* 0x002fc8000783e059 */
[----:B--2---:R-:W-:Y:S02]  /*fa80*/  IADD3.X R23, RZ, R12, R9, P1, P0 ;  /* 0x0000000cff177210 */ /* 0x004fe40000fe0409 */
[----:B------:R-:W-:Y:S01]  /*fa90*/  IADD3 R20, P1, P0, R21, R10, R16 ;  /* 0x0000000a15147210 */ /* 0x000fe2000783e010 */
[----:B---3--:R-:W-:-:S03]  /*faa0*/  IMAD.SHL.U32 R14, R180, 0x2, RZ ;  /* 0x00000002b40e7824 */ /* 0x008fc600078e00ff */
[----:B------:R-:W-:Y:S02]  /*fab0*/  IADD3.X R21, RZ, R12, R17, P1, P0 ;  /* 0x0000000cff157210 */ /* 0x000fe40000fe0411 */
        /* <DEDUP_REMOVED lines=16> */
.L_x_707:
[----:B-12---:R-:W-:Y:S01]  /*fbc0*/  LEA.HI R16, R70, R71, RZ, 0x2 ;  /* 0x0000004746107211 */ /* 0x006fe200078f10ff */
[----:B------:R-:W-:Y:S01]  /*fbd0*/  UMOV UR4, 0xffffffc0 ;  /* 0xffffffc000047882 */ /* 0x000fe20000000000 */
[----:B------:R-:W-:Y:S01]  /*fbe0*/  LOP3.LUT R68, R68, 0xffffffe0, RZ, 0xc0, !PT ;  /* 0xffffffe044447812 */ /* 0x000fe200078ec0ff */
[----:B------:R-:W-:Y:S01]  /*fbf0*/  UIMAD UR4, UR8, UR4, 0x41 ;  /* 0x00000041080474a4 */ /* 0x000fe2000f8e0204 */
[----:B------:R-:W-:Y:S01]  /*fc00*/  LOP3.LUT R16, R16, 0xfffffffc, RZ, 0xc0, !PT ;  /* 0xfffffffc10107812 */ /* 0x000fe200078ec0ff */
[----:B------:R-:W-:Y:S01]  /*fc10*/  FMUL.FTZ R7, R60, c[0x0][0x320] ;  /* 0x0000c8003c077a20 */ /* 0x000fe20000410000 */
[----:B------:R-:W-:Y:S01]  /*fc20*/  SHF.R.S32.HI R18, RZ, 0x1f, R69 ;  /* 0x0000001fff127819 */ /* 0x000fe20000011445 */
[C---:B------:R-:W-:Y:S01]  /*fc30*/  IMAD.IADD R13, R71.reuse, 0x1, -R68 ;  /* 0x00000001470d7824 */ /* 0x040fe200078e0a44 */
[----:B------:R-:W-:Y:S01]  /*fc40*/  PLOP3.LUT P1, PT, PT, PT, UP2, 0x80, 0x0 ;  /* 0x000000000000781c */ /* 0x000fe20003f2f028 */
[----:B------:R-:W-:Y:S01]  /*fc50*/  IMAD.IADD R71, R71, 0x1, -R16 ;  /* 0x0000000147477824 */ /* 0x000fe200078e0a10 */
[----:B------:R-:W-:Y:S01]  /*fc60*/  LEA.HI R18, R18, R69, RZ, 0x3 ;  /* 0x0000004512127211 */ /* 0x000fe200078f18ff */
[----:B------:R-:W-:Y:S01]  /*fc70*/  FMUL.FTZ R8, R61, c[0x0][0x320] ;  /* 0x0000c8003d087a20 */ /* 0x000fe20000410000 */
[----:B------:R-:W-:Y:S01]  /*fc80*/  SHF.R.S32.HI R20, RZ, 0x1f, R13 ;  /* 0x0000001fff147819 */ /* 0x000fe2000001140d */
[----:B------:R-:W-:Y:S01]  /*fc90*/  FMUL.FTZ R11, R56, c[0x0][0x320] ;  /* 0x0000c800380b7a20 */ /* 0x000fe20000410000 */
[----:B------:R-:W-:Y:S01]  /*fca0*/  LOP3.LUT R18, R18, 0xffffff8, RZ, 0xc0, !PT ;  /* 0x0ffffff812127812 */ /* 0x000fe200078ec0ff */
[----:B------:R-:W1:Y:S01]  /*fcb0*/  MUFU.TANH R7, R7 ;  /* 0x0000000700077308 */ /* 0x000e620000002400 */
[----:B------:R-:W-:Y:S01]  /*fcc0*/  LEA.HI R20, R20, R13, RZ, 0x2 ;  /* 0x0000000d14147211 */ /* 0x000fe200078f10ff */
[----:B------:R-:W-:Y:S01]  /*fcd0*/  FMUL.FTZ R9, R57, c[0x0][0x320] ;  /* 0x0000c80039097a20 */ /* 0x000fe20000410000 */
[----:B------:R-:W-:Y:S01]  /*fce0*/  LEA.HI R16, R71, R71, RZ, 0x1 ;  /* 0x0000004747107211 */ /* 0x000fe200078f08ff */
[----:B------:R-:W-:Y:S01]  /*fcf0*/  IMAD.IADD R18, R69, 0x1, -R18 ;  /* 0x0000000145127824 */ /* 0x000fe200078e0a12 */
[----:B------:R-:W-:Y:S01]  /*fd00*/  LEA.HI.SX32 R17, R20, UR12, 0x1e ;  /* 0x0000000c14117c11 */ /* 0x000fe2000f8ff2ff */
[----:B------:R-:W-:Y:S01]  /*fd10*/  FMUL.FTZ R12, R52, c[0x0][0x320] ;  /* 0x0000c800340c7a20 */ /* 0x000fe20000410000 */
[----:B------:R-:W-:Y:S01]  /*fd20*/  LOP3.LUT R16, R16, 0x1ffffffe, RZ, 0xc0, !PT ;  /* 0x1ffffffe10107812 */ /* 0x000fe200078ec0ff */
[----:B------:R-:W2:Y:S01]  /*fd30*/  MUFU.TANH R8, R8 ;  /* 0x0000000800087308 */ /* 0x000ea20000002400 */
[----:B------:R-:W-:Y:S01]  /*fd40*/  PLOP3.LUT P0, PT, PT, PT, UP2, 0x80, 0x0 ;  /* 0x000000000000781c */ /* 0x000fe20003f0f028 */
[----:B------:R-:W-:Y:S01]  /*fd50*/  IMAD R17, R18, 0x10, R17 ;  /* 0x0000001012117824 */ /* 0x000fe200078e0211 */
[----:B------:R-:W-:Y:S01]  /*fd60*/  LOP3.LUT R20, R20, 0x7ffffffc, RZ, 0xc0, !PT ;  /* 0x7ffffffc14147812 */ /* 0x000fe200078ec0ff */
[----:B------:R-:W-:Y:S01]  /*fd70*/  IMAD.IADD R16, R71, 0x1, -R16 ;  /* 0x0000000147107824 */ /* 0x000fe200078e0a10 */
[----:B------:R-:W-:Y:S01]  /*fd80*/  UIADD3 UR8, UR8, -0x2, URZ ;  /* 0xfffffffe08087890 */ /* 0x000fe2000fffe03f */
[----:B------:R-:W-:Y:S01]  /*fd90*/  FMUL.FTZ R10, R53, c[0x0][0x320] ;  /* 0x0000c800350a7a20 */ /* 0x000fe20000410000 */
[----:B------:R-:W0:Y:S01]  /*fda0*/  LDGDEPBAR ;  /* 0x00000000000079af */ /* 0x000e220000000000 */
[----:B------:R-:W-:Y:S01]  /*fdb0*/  IMAD R182, R16, 0x8, R17 ;  /* 0x0000000810b67824 */ /* 0x000fe200078e0211 */
[----:B------:R-:W3:Y:S01]  /*fdc0*/  MUFU.TANH R11, R11 ;  /* 0x0000000b000b7308 */ /* 0x000ee20000002400 */
[----:B------:R-:W-:-:S02]  /*fdd0*/  IMAD.IADD R183, R13, 0x1, -R20 ;  /* 0x000000010db77824 */ /* 0x000fc400078e0a14 */
[----:B------:R-:W-:-:S04]  /*fde0*/  @P1 IMAD.HI.U32 R16, R182, c[0x0][0x2c8], RZ ;  /* 0x0000b200b6101a27 */ /* 0x000fc800078e00ff */
[----:B------:R-:W-:Y:S01]  /*fdf0*/  IMAD.MOV.U32 R17, RZ, RZ, R182 ;  /* 0x000000ffff117224 */ /* 0x000fe200078e00b6 */
[----:B------:R-:W-:Y:S01]  /*fe00*/  @P0 SHF.R.U32.HI R17, RZ, c[0x0][0x2cc], R16 ;  /* 0x0000b300ff110a19 */ /* 0x000fe20000011610 */
[----:B------:R-:W-:Y:S01]  /*fe10*/  IMAD.U32 R20, RZ, RZ, UR4 ;  /* 0x00000004ff147e24 */ /* 0x000fe2000f8e00ff */
[----:B------:R-:W4:Y:S01]  /*fe20*/  MUFU.TANH R9, R9 ;  /* 0x0000000900097308 */ /* 0x000f220000002400 */
[----:B------:R-:W-:Y:S01]  /*fe30*/  IMAD.SHL.U32 R183, R183, 0x2, RZ ;  /* 0x00000002b7b77824 */ /* 0x000fe200078e00ff */
[----:B------:R-:W-:Y:S01]  /*fe40*/  ULDC.64 UR4, c[0x0][0x2c8] ;  /* 0x0000b20000047ab9 */ /* 0x000fe20000000a00 */
[----:B------:R-:W5:Y:S01]  /*fe50*/  SHFL.IDX PT, R16, R17, RZ, 0x1c1f ;  /* 0x001c1fff11107589 */ /* 0x000f6200000e0000 */
[----:B------:R-:W-:Y:S01]  /*fe60*/  FMUL.FTZ R48, R48, c[0x0][0x320] ;  /* 0x0000c80030307a20 */ /* 0x000fe20000410000 */
[----:B------:R-:W-:Y:S01]  /*fe70*/  UIMAD.WIDE.U32 UR22, UR12, UR4, URZ ;  /* 0x000000040c1672a5 */ /* 0x000fe2000f8e003f */
[C---:B------:R-:W-:Y:S01]  /*fe80*/  IADD3 R25, -R183.reuse, UR9, R20 ;  /* 0x00000009b7197c10 */ /* 0x040fe2000fffe114 */
[----:B------:R-:W1:Y:S01]  /*fe90*/  SHFL.IDX PT, R26, R17, 0x1, 0x1c1f ;  /* 0x003c1f00111a7f89 */ /* 0x000e6200000e0000 */
[----:B------:R-:W-:Y:S01]  /*fea0*/  IADD3 R24, -R183, UR19, RZ ;  /* 0x00000013b7187c10 */ /* 0x000fe2000fffe1ff */
[----:B------:R-:W1:Y:S01]  /*feb0*/  MUFU.TANH R12, R12 ;  /* 0x0000000c000c7308 */ /* 0x000e620000002400 */
[----:B------:R-:W-:Y:S01]  /*fec0*/  IADD3 R25, R25, -UR17, RZ ;  /* 0x8000001119197c10 */ /* 0x000fe2000fffe0ff */
[----:B------:R-:W-:Y:S01]  /*fed0*/  FMUL.FTZ R49, R49, c[0x0][0x320] ;  /* 0x0000c80031317a20 */ /* 0x000fe20000410000 */
[----:B------:R-:W-:Y:S01]  /*fee0*/  @UP2 UMOV UR7, UR23 ;  /* 0x0000001700072c82 */ /* 0x000fe20008000000 */
[----:B------:R-:W-:Y:S01]  /*fef0*/  FMUL.FTZ R23, R15, c[0x0][0x320] ;  /* 0x0000c8000f177a20 */ /* 0x000fe20000410000 */
[----:B------:R-:W-:Y:S01]  /*ff00*/  @UP2 USHF.R.U32.HI UR12, URZ, UR5, UR7 ;  /* 0x000000053f0c2299 */ /* 0x000fe20008011607 */
[----:B------:R-:W-:-:S02]  /*ff10*/  FMUL.FTZ R44, R44, c[0x0][0x320] ;  /* 0x0000c8002c2c7a20 */ /* 0x000fc40000410000 */
[----:B------:R-:W2:Y:S01]  /*ff20*/  MUFU.TANH R10, R10 ;  /* 0x0000000a000a7308 */ /* 0x000ea20000002400 */
[----:B------:R-:W-:Y:S01]  /*ff30*/  FMUL.FTZ R45, R45, c[0x0][0x320] ;  /* 0x0000c8002d2d7a20 */ /* 0x000fe20000410000 */
[----:B------:R-:W-:Y:S01]  /*ff40*/  UIADD3 UR12, UR12, UR9, -UR17 ;  /* 0x000000090c0c7290 */ /* 0x000fe2000fffe811 */
[----:B------:R-:W-:Y:S02]  /*ff50*/  FMUL.FTZ R40, R40, c[0x0][0x320] ;  /* 0x0000c80028287a20 */ /* 0x000fe40000410000 */
[----:B------:R-:W-:Y:S01]  /*ff60*/  FMUL.FTZ R41, R41, c[0x0][0x320] ;  /* 0x0000c80029297a20 */ /* 0x000fe20000410000 */
[----:B------:R-:W-:Y:S01]  /*ff70*/  USHF.R.S32.HI UR4, URZ, 0x1f, UR12 ;  /* 0x0000001f3f047899 */ /* 0x000fe2000801140c */
[----:B------:R-:W-:Y:S01]  /*ff80*/  FMUL.FTZ R80, R80, c[0x0][0x320] ;  /* 0x0000c80050507a20 */ /* 0x000fe20000410000 */
[----:B------:R-:W2:Y:S01]  /*ff90*/  MUFU.TANH R159, R48 ;  /* 0x00000030009f7308 */ /* 0x000ea20000002400 */
[----:B------:R-:W-:Y:S01]  /*ffa0*/  FMUL.FTZ R81, R81, c[0x0][0x320] ;  /* 0x0000c80051517a20 */ /* 0x000fe20000410000 */
[----:B------:R-:W-:Y:S01]  /*ffb0*/  ULEA.HI UR4, UR4, UR12, URZ, 0x6 ;  /* 0x0000000c04047291 */ /* 0x000fe2000f8f303f */
[----:B-----5:R-:W-:-:S02]  /*ffc0*/  IMAD.IADD R13, R25, 0x1, R16 ;  /* 0x00000001190d7824 */ /* 0x020fc400078e0210 */
[----:B------:R-:W-:Y:S01]  /*ffd0*/  FMUL.FTZ R14, R62, c[0x0][0x320] ;  /* 0x0000c8003e0e7a20 */ /* 0x000fe20000410000 */
[----:B------:R-:W-:Y:S01]  /*ffe0*/  USHF.R.S32.HI UR7, URZ, 0x6, UR4 ;  /* 0x000000063f077899 */ /* 0x000fe20008011404 */
[----:B-1----:R-:W-:Y:S01]  /*fff0*/  IMAD.IADD R25, R25, 0x1, R26 ;  /* 0x0000000119197824 */ /* 0x002fe200078e021a */
[----:B------:R-:W-:Y:S01]  /*10000*/  IMNMX R20, R24, R13, PT ;  /* 0x0000000d18147217 */ /* 0x000fe20003800200 */
[----:B------:R-:W1:Y:S01]  /*10010*/  MUFU.TANH R167, R49 ;  /* 0x0000003100a77308 */ /* 0x000e620000002400 */
[----:B------:R-:W-:Y:S01]  /*10020*/  FMUL.FTZ R63, R63, c[0x0][0x320] ;  /* 0x0000c8003f3f7a20 */ /* 0x000fe20000410000 */
[----:B------:R-:W-:Y:S01]  /*10030*/  UISETP.LT.AND UP0, UPT, URZ, UR7, UPT ;  /* 0x000000073f00728c */ /* 0x000fe2000bf01270 */
[----:B------:R-:W-:Y:S01]  /*10040*/  ISETP.GT.AND P0, PT, R20, RZ, PT ;  /* 0x000000ff1400720c */ /* 0x000fe20003f04270 */
[----:B------:R-:W-:Y:S01]  /*10050*/  FMUL.FTZ R21, R58, c[0x0][0x320] ;  /* 0x0000c8003a157a20 */ /* 0x000fe20000410000 */
[C---:B------:R-:W-:Y:S01]  /*10060*/  ISETP.GT.AND P1, PT, R20.reuse, 0x1, PT ;  /* 0x000000011400780c */ /* 0x040fe20003f24270 */
[----:B------:R-:W-:Y:S01]  /*10070*/  FMUL.FTZ R22, R59, c[0x0][0x320] ;  /* 0x0000c8003b167a20 */ /* 0x000fe20000410000 */
[----:B------:R-:W-:Y:S01]  /*10080*/  FSEL R16, R5, -INF , P0 ;  /* 0xff80000005107808 */ /* 0x000fe20000000000 */
[----:B------:R-:W5:Y:S01]  /*10090*/  MUFU.TANH R165, R44 ;  /* 0x0000002c00a57308 */ /* 0x000f620000002400 */
[----:B------:R-:W-:Y:S01]  /*100a0*/  ISETP.GT.AND P0, PT, R20, 0x8, PT ;  /* 0x000000081400780c */ /* 0x000fe20003f04270 */
[----:B------:R-:W-:Y:S01]  /*100b0*/  FMUL.FTZ R19, R54, c[0x0][0x320] ;  /* 0x0000c80036137a20 */ /* 0x000fe20000410000 */
[----:B------:R-:W-:Y:S01]  /*100c0*/  FSEL R17, R6, -INF , P1 ;  /* 0xff80000006117808 */ /* 0x000fe20000800000 */
[----:B------:R-:W-:Y:S01]  /*100d0*/  FMUL.FTZ R18, R55, c[0x0][0x320] ;  /* 0x0000c80037127a20 */ /* 0x000fe20000410000 */
[----:B------:R-:W-:Y:S01]  /*100e0*/  ISETP.GT.AND P1, PT, R20, 0x9, PT ;  /* 0x000000091400780c */ /* 0x000fe20003f24270 */
[----:B------:R-:W-:Y:S01]  /*100f0*/  FMUL.FTZ R50, R50, c[0x0][0x320] ;  /* 0x0000c80032327a20 */ /* 0x000fe20000410000 */
[----:B------:R-:W-:Y:S01]  /*10100*/  FSEL R15, R7, -INF , P0 ;  /* 0xff800000070f7808 */ /* 0x000fe20000000000 */
[----:B------:R-:W1:Y:S01]  /*10110*/  MUFU.TANH R161, R45 ;  /* 0x0000002d00a17308 */ /* 0x000e620000002400 */
[----:B------:R-:W-:Y:S01]  /*10120*/  ISETP.GT.AND P0, PT, R20, 0x10, PT ;  /* 0x000000101400780c */ /* 0x000fe20003f04270 */
[----:B------:R-:W-:Y:S01]  /*10130*/  FMUL.FTZ R51, R51, c[0x0][0x320] ;  /* 0x0000c80033337a20 */ /* 0x000fe20000410000 */
[----:B--2---:R-:W-:Y:S01]  /*10140*/  FSEL R13, R8, -INF , P1 ;  /* 0xff800000080d7808 */ /* 0x004fe20000800000 */
[----:B------:R-:W-:Y:S01]  /*10150*/  FMUL.FTZ R46, R46, c[0x0][0x320] ;  /* 0x0000c8002e2e7a20 */ /* 0x000fe20000410000 */
[C---:B------:R-:W-:Y:S01]  /*10160*/  ISETP.GT.AND P1, PT, R20.reuse, 0x11, PT ;  /* 0x000000111400780c */ /* 0x040fe20003f24270 */
[----:B------:R-:W-:Y:S01]  /*10170*/  FMUL.FTZ R47, R47, c[0x0][0x320] ;  /* 0x0000c8002f2f7a20 */ /* 0x000fe20000410000 */
[----:B---3--:R-:W-:Y:S01]  /*10180*/  FSEL R11, R11, -INF , P0 ;  /* 0xff8000000b0b7808 */ /* 0x008fe20000000000 */
[----:B------:R-:W2:Y:S01]  /*10190*/  MUFU.TANH R147, R40 ;  /* 0x0000002800937308 */ /* 0x000ea20000002400 */
[----:B------:R-:W-:Y:S01]  /*101a0*/  ISETP.GT.AND P0, PT, R20, 0x18, PT ;  /* 0x000000181400780c */ /* 0x000fe20003f04270 */
[----:B------:R-:W-:Y:S01]  /*101b0*/  FMUL.FTZ R42, R42, c[0x0][0x320] ;  /* 0x0000c8002a2a7a20 */ /* 0x000fe20000410000 */
[----:B----4-:R-:W-:Y:S01]  /*101c0*/  FSEL R9, R9, -INF , P1 ;  /* 0xff80000009097808 */ /* 0x010fe20000800000 */
[----:B------:R-:W-:Y:S01]  /*101d0*/  FMUL.FTZ R43, R43, c[0x0][0x320] ;  /* 0x0000c8002b2b7a20 */ /* 0x000fe20000410000 */
[----:B------:R-:W-:Y:S01]  /*101e0*/  ISETP.GT.AND P1, PT, R20, 0x19, PT ;  /* 0x000000191400780c */ /* 0x000fe20003f24270 */
[----:B------:R-:W-:Y:S01]  /*101f0*/  FMUL.FTZ R82, R82, c[0x0][0x320] ;  /* 0x0000c80052527a20 */ /* 0x000fe20000410000 */
[----:B------:R-:W-:Y:S01]  /*10200*/  FSEL R7, R12, -INF , P0 ;  /* 0xff8000000c077808 */ /* 0x000fe20000000000 */
[----:B------:R-:W3:Y:S01]  /*10210*/  MUFU.TANH R145, R41 ;  /* 0x0000002900917308 */ /* 0x000ee20000002400 */
[----:B------:R-:W-:Y:S01]  /*10220*/  ISETP.GT.AND P0, PT, R20, 0x20, PT ;  /* 0x000000201400780c */ /* 0x000fe20003f04270 */
[----:B------:R-:W-:Y:S01]  /*10230*/  FMUL.FTZ R83, R83, c[0x0][0x320] ;  /* 0x0000c80053537a20 */ /* 0x000fe20000410000 */
[----:B------:R-:W-:Y:S01]  /*10240*/  FSEL R5, R10, -INF , P1 ;  /* 0xff8000000a057808 */ /* 0x000fe20000800000 */
[----:B------:R-:W-:Y:S01]  /*10250*/  IMAD.SHL.U32 R203, R4, 0x2, RZ ;  /* 0x0000000204cb7824 */ /* 0x000fe200078e00ff */
[C---:B------:R-:W-:Y:S01]  /*10260*/  ISETP.GT.AND P1, PT, R20.reuse, 0x21, PT ;  /* 0x000000211400780c */ /* 0x040fe20003f24270 */
[----:B------:R-:W-:Y:S01]  /*10270*/  USEL UR7, URZ, UR7, !UP0 ;  /* 0x000000073f077287 */ /* 0x000fe2000c000000 */
[----:B------:R-:W-:Y:S01]  /*10280*/  FSEL R159, R159, -INF , P0 ;  /* 0xff8000009f9f7808 */ /* 0x000fe20000000000 */
[----:B------:R-:W4:Y:S01]  /*10290*/  MUFU.TANH R143, R80 ;  /* 0x00000050008f7308 */ /* 0x000f220000002400 */
[----:B------:R-:W-:Y:S01]  /*102a0*/  ISETP.GT.AND P0, PT, R20, 0x28, PT ;  /* 0x000000281400780c */ /* 0x000fe20003f04270 */
[--C-:B------:R-:W-:Y:S01]  /*102b0*/  IMAD R198, R2, 0x2, R203.reuse ;  /* 0x0000000202c67824 */ /* 0x100fe200078e02cb */
[----:B-1----:R-:W-:Y:S01]  /*102c0*/  FSEL R167, R167, -INF , P1 ;  /* 0xff800000a7a77808 */ /* 0x002fe20000800000 */
[C---:B------:R-:W-:Y:S01]  /*102d0*/  IMAD R197, R3.reuse, 0x2, R203 ;  /* 0x0000000203c57824 */ /* 0x040fe200078e02cb */
[C---:B------:R-:W-:Y:S01]  /*102e0*/  ISETP.GT.AND P1, PT, R20.reuse, 0x29, PT ;  /* 0x000000291400780c */ /* 0x040fe20003f24270 */
[----:B------:R-:W-:Y:S01]  /*102f0*/  IMAD R196, R3, 0x2, R198 ;  /* 0x0000000203c47824 */ /* 0x000fe200078e02c6 */
[----:B-----5:R-:W-:Y:S01]  /*10300*/  FSEL R165, R165, -INF , P0 ;  /* 0xff800000a5a57808 */ /* 0x020fe20000000000 */
[----:B------:R-:W1:Y:S01]  /*10310*/  MUFU.TANH R141, R81 ;  /* 0x00000051008d7308 */ /* 0x000e620000002400 */
[C---:B------:R-:W-:Y:S01]  /*10320*/  ISETP.GT.AND P0, PT, R20.reuse, 0x30, PT ;  /* 0x000000301400780c */ /* 0x040fe20003f04270 */
[----:B------:R-:W-:Y:S01]  /*10330*/  LDSM.16.MT88.4 R124, [R203+0x100] ;  /* 0x00010000cb7c783b */ /* 0x000fe20000004200 */
[----:B------:R-:W-:Y:S01]  /*10340*/  FSEL R161, R161, -INF , P1 ;  /* 0xff800000a1a17808 */ /* 0x000fe20000800000 */
[----:B------:R-:W-:Y:S01]  /*10350*/  IMAD.U32 R214, RZ, RZ, UR8 ;  /* 0x00000008ffd67e24 */ /* 0x000fe2000f8e00ff */
[C---:B------:R-:W-:Y:S01]  /*10360*/  ISETP.GT.AND P1, PT, R20.reuse, 0x31, PT ;  /* 0x000000311400780c */ /* 0x040fe20003f24270 */
[----:B------:R-:W-:Y:S01]  /*10370*/  LDSM.16.MT88.4 R116, [R198+0x100] ;  /* 0x00010000c674783b */ /* 0x000fe20000004200 */
[----:B--2---:R-:W-:Y:S01]  /*10380*/  FSEL R147, R147, -INF , P0 ;  /* 0xff80000093937808 */ /* 0x004fe20000000000 */
[----:B------:R2:W5:Y:S01]  /*10390*/  MUFU.TANH R6, R23 ;  /* 0x0000001700067308 */ /* 0x0005620000002400 */
[----:B------:R-:W-:Y:S01]  /*103a0*/  ISETP.GT.AND P0, PT, R20, 0x38, PT ;  /* 0x000000381400780c */ /* 0x000fe20003f04270 */
[----:B------:R-:W-:Y:S01]  /*103b0*/  LDSM.16.MT88.4 R108, [R197+0x100] ;  /* 0x00010000c56c783b */ /* 0x000fe20000004200 */
[----:B---3--:R-:W-:-:S02]  /*103c0*/  FSEL R145, R145, -INF , P1 ;  /* 0xff80000091917808 */ /* 0x008fc40000800000 */
[----:B------:R-:W-:Y:S01]  /*103d0*/  IMNMX R24, R24, R25, PT ;  /* 0x0000001918187217 */ /* 0x000fe20003800200 */
[----:B------:R-:W-:Y:S01]  /*103e0*/  LDSM.16.MT88.4 R100, [R196+0x100] ;  /* 0x00010000c464783b */ /* 0x000fe20000004200 */
[----:B------:R-:W-:Y:S01]  /*103f0*/  ISETP.GT.AND P1, PT, R20, 0x39, PT ;  /* 0x000000391400780c */ /* 0x000fe20003f24270 */
[----:B------:R-:W3:Y:S01]  /*10400*/  MUFU.TANH R14, R14 ;  /* 0x0000000e000e7308 */ /* 0x000ee20000002400 */
[----:B----4-:R-:W-:Y:S01]  /*10410*/  FSEL R143, R143, -INF , P0 ;  /* 0xff8000008f8f7808 */ /* 0x010fe20000000000 */
[----:B------:R-:W-:Y:S01]  /*10420*/  LDSM.16.MT88.4 R56, [R197+0x2100] ;  /* 0x00210000c538783b */ /* 0x000fe20000004200 */
[C---:B------:R-:W-:Y:S02]  /*10430*/  ISETP.GT.AND P0, PT, R24.reuse, RZ, PT ;  /* 0x000000ff1800720c */ /* 0x040fe40003f04270 */
[----:B-1----:R-:W-:Y:S01]  /*10440*/  FSEL R141, R141, -INF , P1 ;  /* 0xff8000008d8d7808 */ /* 0x002fe20000800000 */
[----:B------:R-:W-:Y:S01]  /*10450*/  LDSM.16.MT88.4 R64, [R196+0x2100] ;  /* 0x00210000c440783b */ /* 0x000fe20000004200 */
[----:B------:R-:W-:Y:S01]  /*10460*/  ISETP.GT.AND P1, PT, R24, 0x1, PT ;  /* 0x000000011800780c */ /* 0x000fe20003f24270 */
[----:B------:R-:W1:Y:S01]  /*10470*/  MUFU.TANH R150, R63 ;  /* 0x0000003f00967308 */ /* 0x000e620000002400 */
[----:B------:R-:W-:Y:S01]  /*10480*/  FMNMX.FTZ R8, R16, R17, !PT ;  /* 0x0000001110087209 */ /* 0x000fe20007810000 */
[----:B------:R-:W-:Y:S01]  /*10490*/  LDSM.16.MT88.4 R72, [R203+0x4100] ;  /* 0x00410000cb48783b */ /* 0x000fe20000004200 */
[----:B--2---:R-:W-:-:S02]  /*104a0*/  FSEL R23, R0, -INF , P0 ;  /* 0xff80000000177808 */ /* 0x004fc40000000000 */
[----:B------:R-:W-:Y:S01]  /*104b0*/  ISETP.GT.AND P0, PT, R24, 0x8, PT ;  /* 0x000000081800780c */ /* 0x000fe20003f04270 */
[----:B------:R-:W-:Y:S01]  /*104c0*/  LDSM.16.MT88.4 R88, [R197+0x4100] ;  /* 0x00410000c558783b */ /* 0x000fe20000004200 */
[----:B-----5:R-:W-:Y:S01]  /*104d0*/  FSEL R20, R6, -INF , P1 ;  /* 0xff80000006147808 */ /* 0x020fe20000800000 */
[----:B------:R-:W2:Y:S01]  /*104e0*/  MUFU.TANH R21, R21 ;  /* 0x0000001500157308 */ /* 0x000ea20000002400 */
[----:B------:R-:W-:Y:S01]  /*104f0*/  FMNMX.FTZ R8, R15, R8, !PT ;  /* 0x000000080f087209 */ /* 0x000fe20007810000 */
[----:B------:R-:W-:Y:S01]  /*10500*/  LDSM.16.MT88.4 R136, [R198+0x900] ;  /* 0x00090000c688783b */ /* 0x000fe20000004200 */
[----:B------:R-:W-:Y:S02]  /*10510*/  ISETP.GT.AND P1, PT, R24, 0x9, PT ;  /* 0x000000091800780c */ /* 0x000fe40003f24270 */
[----:B---3--:R-:W-:Y:S01]  /*10520*/  FSEL R6, R14, -INF , P0 ;  /* 0xff8000000e067808 */ /* 0x008fe20000000000 */
[----:B------:R-:W-:Y:S01]  /*10530*/  LDSM.16.MT88.4 R32, [R197+0x900] ;  /* 0x00090000c520783b */ /* 0x000fe20000004200 */
[----:B------:R-:W-:Y:S01]  /*10540*/  FMNMX.FTZ R25, R23, R20, !PT ;  /* 0x0000001417197209 */ /* 0x000fe20007810000 */
[----:B------:R-:W3:Y:S01]  /*10550*/  MUFU.TANH R22, R22 ;  /* 0x0000001600167308 */ /* 0x000ee20000002400 */
[----:B------:R-:W-:Y:S01]  /*10560*/  FMNMX.FTZ R8, R13, R8, !PT ;  /* 0x000000080d087209 */ /* 0x000fe20007810000 */
[----:B------:R-:W-:Y:S01]  /*10570*/  LDSM.16.MT88.4 R28, [R196+0x900] ;  /* 0x00090000c41c783b */ /* 0x000fe20000004200 */
[----:B------:R-:W-:-:S02]  /*10580*/  ISETP.GT.AND P0, PT, R24, 0x10, PT ;  /* 0x000000101800780c */ /* 0x000fc40003f04270 */
[----:B-1----:R-:W-:Y:S02]  /*10590*/  FSEL R150, R150, -INF , P1 ;  /* 0xff80000096967808 */ /* 0x002fe40000800000 */
[----:B------:R-:W-:Y:S01]  /*105a0*/  FMNMX.FTZ R25, R6, R25, !PT ;  /* 0x0000001906197209 */ /* 0x000fe20007810000 */
[----:B------:R-:W1:Y:S01]  /*105b0*/  MUFU.TANH R19, R19 ;  /* 0x0000001300137308 */ /* 0x000e620000002400 */
[----:B------:R-:W-:Y:S02]  /*105c0*/  FMNMX.FTZ R8, R11, R8, !PT ;  /* 0x000000080b087209 */ /* 0x000fe40007810000 */
[----:B--2---:R-:W-:Y:S02]  /*105d0*/  FSEL R14, R21, -INF , P0 ;  /* 0xff800000150e7808 */ /* 0x004fe40000000000 */
[----:B------:R-:W-:Y:S02]  /*105e0*/  ISETP.GT.AND P1, PT, R24, 0x11, PT ;  /* 0x000000111800780c */ /* 0x000fe40003f24270 */
[----:B------:R-:W-:Y:S01]  /*105f0*/  FMNMX.FTZ R21, R150, R25, !PT ;  /* 0x0000001996157209 */ /* 0x000fe20007810000 */
[----:B------:R-:W2:Y:S01]  /*10600*/  MUFU.TANH R18, R18 ;  /* 0x0000001200127308 */ /* 0x000ea20000002400 */
[----:B------:R-:W-:-:S02]  /*10610*/  FMNMX.FTZ R0, R9, R8, !PT ;  /* 0x0000000809007209 */ /* 0x000fc40007810000 */
[----:B------:R-:W-:Y:S02]  /*10620*/  ISETP.GT.AND P0, PT, R24, 0x18, PT ;  /* 0x000000181800780c */ /* 0x000fe40003f04270 */
[----:B---3--:R-:W-:Y:S02]  /*10630*/  FSEL R12, R22, -INF , P1 ;  /* 0xff800000160c7808 */ /* 0x008fe40000800000 */
[----:B------:R-:W-:Y:S01]  /*10640*/  FMNMX.FTZ R21, R14, R21, !PT ;  /* 0x000000150e157209 */ /* 0x000fe20007810000 */
[----:B------:R-:W3:Y:S01]  /*10650*/  MUFU.TANH R172, R50 ;  /* 0x0000003200ac7308 */ /* 0x000ee20000002400 */
[----:B------:R-:W-:Y:S02]  /*10660*/  FMNMX.FTZ R0, R7, R0, !PT ;  /* 0x0000000007007209 */ /* 0x000fe40007810000 */
[----:B------:R-:W-:Y:S02]  /*10670*/  ISETP.GT.AND P1, PT, R24, 0x19, PT ;  /* 0x000000191800780c */ /* 0x000fe40003f24270 */
[----:B-1----:R-:W-:-:S02]  /*10680*/  FSEL R10, R19, -INF , P0 ;  /* 0xff800000130a7808 */ /* 0x002fc40000000000 */
[----:B------:R-:W-:Y:S01]  /*10690*/  FMNMX.FTZ R21, R12, R21, !PT ;  /* 0x000000150c157209 */ /* 0x000fe20007810000 */
[----:B------:R-:W1:Y:S01]  /*106a0*/  MUFU.TANH R51, R51 ;  /* 0x0000003300337308 */ /* 0x000e620000002400 */
[----:B------:R-:W-:Y:S02]  /*106b0*/  FMNMX.FTZ R0, R5, R0, !PT ;  /* 0x0000000005007209 */ /* 0x000fe40007810000 */
[----:B------:R-:W-:Y:S02]  /*106c0*/  ISETP.GT.AND P0, PT, R24, 0x20, PT ;  /* 0x000000201800780c */ /* 0x000fe40003f04270 */
[----:B--2---:R-:W-:Y:S02]  /*106d0*/  FSEL R8, R18, -INF , P1 ;  /* 0xff80000012087808 */ /* 0x004fe40000800000 */
        /* <DEDUP_REMOVED lines=12> */
[----:B------:R-:W-:Y:S01]  /*107a0*/  FMNMX.FTZ R0, R165, R0, !PT ;  /* 0x00000000a5007209 */ /* 0x000fe20007810000 */
[----:B------:R-:W-:Y:S01]  /*107b0*/  LDSM.16.MT88.4 R48, [R198+0x2100] ;  /* 0x00210000c630783b */ /* 0x000fe20000004200 */
[----:B------:R-:W-:Y:S02]  /*107c0*/  ISETP.GT.AND P1, PT, R24, 0x29, PT ;  /* 0x000000291800780c */ /* 0x000fe40003f24270 */
[----:B--2---:R-:W-:Y:S02]  /*107d0*/  FSEL R170, R170, -INF , P0 ;  /* 0xff800000aaaa7808 */ /* 0x004fe40000000000 */
[----:B------:R-:W-:Y:S01]  /*107e0*/  FMNMX.FTZ R21, R166, R21, !PT ;  /* 0x00000015a6157209 */ /* 0x000fe20007810000 */
[----:B------:R2:W4:Y:S01]  /*107f0*/  MUFU.TANH R142, R43 ;  /* 0x0000002b008e7308 */ /* 0x0005220000002400 */
        /* <DEDUP_REMOVED lines=9> */
[----:B------:R1:W5:Y:S01]  /*10890*/  MUFU.TANH R164, R83 ;  /* 0x0000005300a47308 */ /* 0x0003620000002400 */
[----:B------:R-:W-:Y:S01]  /*108a0*/  FMNMX.FTZ R0, R145, R0, !PT ;  /* 0x0000000091007209 */ /* 0x000fe20007810000 */
[----:B--2---:R-:W-:Y:S01]  /*108b0*/  LDSM.16.MT88.4 R40, [R203+0x2100] ;  /* 0x00210000cb28783b */ /* 0x004fe20000004200 */
[----:B------:R-:W-:Y:S02]  /*108c0*/  ISETP.GT.AND P1, PT, R24, 0x38, PT ;  /* 0x000000381800780c */ /* 0x000fe40003f24270 */
[----:B----4-:R-:W-:Y:S02]  /*108d0*/  FSEL R142, R142, -INF , P2 ;  /* 0xff8000008e8e7808 */ /* 0x010fe40001000000 */
[----:B------:R-:W-:Y:S02]  /*108e0*/  FMNMX.FTZ R21, R144, R21, !PT ;  /* 0x0000001590157209 */ /* 0x000fe40007810000 */
[----:B------:R-:W-:-:S02]  /*108f0*/  FMNMX.FTZ R0, R143, R0, !PT ;  /* 0x000000008f007209 */ /* 0x000fc40007810000 */
[----:B------:R-:W-:Y:S02]  /*10900*/  ISETP.GT.AND P0, PT, R24, 0x39, PT ;  /* 0x000000391800780c */ /* 0x000fe40003f04270 */
[----:B---3--:R-:W-:Y:S02]  /*10910*/  FSEL R140, R140, -INF , P1 ;  /* 0xff8000008c8c7808 */ /* 0x008fe40000800000 */
[----:B------:R-:W-:Y:S01]  /*10920*/  FMNMX.FTZ R21, R142, R21, !PT ;  /* 0x000000158e157209 */ /* 0x000fe20007810000 */
[----:B-1----:R-:W-:Y:S01]  /*10930*/  LDSM.16.MT88.4 R80, [R198+0x4100] ;  /* 0x00410000c650783b */ /* 0x002fe20000004200 */
[----:B------:R-:W-:Y:S02]  /*10940*/  FMNMX.FTZ R0, R141, R0, !PT ;  /* 0x000000008d007209 */ /* 0x000fe40007810000 */
[----:B-----5:R-:W-:Y:S02]  /*10950*/  FSEL R164, R164, -INF , P0 ;  /* 0xff800000a4a47808 */ /* 0x020fe40000000000 */
        /* <DEDUP_REMOVED lines=20> */
[----:B------:R-:W-:Y:S01]  /*10aa0*/  LDSM.16.MT88.4 R16, [R196+0x2900] ;  /* 0x00290000c410783b */ /* 0x000fe20000004200 */
[----:B------:R-:W-:Y:S01]  /*10ab0*/  FFMA.FTZ R149, R13, c[0x0][0x2d0], -R146 ;  /* 0x0000b4000d957a23 */ /* 0x000fe20000010892 */
[----:B------:R-:W-:Y:S01]  /*10ac0*/  MUFU.EX2 R156, R156 ;  /* 0x0000009c009c7308 */ /* 0x000fe20000000800 */
[--C-:B------:R-:W-:Y:S01]  /*10ad0*/  FFMA.FTZ R155, R23, c[0x0][0x2d0], -R163.reuse ;  /* 0x0000b400179b7a23 */ /* 0x100fe200000108a3 */
[----:B------:R-:W-:Y:S01]  /*10ae0*/  ISETP.GE.AND P0, PT, R214, UR7, PT ;  /* 0x00000007d6007c0c */ /* 0x000fe2000bf06270 */
[----:B------:R-:W-:-:S02]  /*10af0*/  FFMA.FTZ R158, R20, c[0x0][0x2d0], -R163 ;  /* 0x0000b400149e7a23 */ /* 0x000fc400000108a3 */
[--C-:B------:R-:W-:Y:S01]  /*10b00*/  FFMA.FTZ R157, R6, c[0x0][0x2d0], -R163.reuse ;  /* 0x0000b400069d7a23 */ /* 0x100fe200000108a3 */
[----:B------:R-:W-:Y:S01]  /*10b10*/  LDSM.16.MT88.4 R20, [R203+0x900] ;  /* 0x00090000cb14783b */ /* 0x000fe20000004200 */
[----:B------:R-:W-:Y:S01]  /*10b20*/  FFMA.FTZ R150, R150, c[0x0][0x2d0], -R163 ;  /* 0x0000b40096967a23 */ /* 0x000fe200000108a3 */
[----:B------:R-:W1:Y:S01]  /*10b30*/  MUFU.EX2 R153, R153 ;  /* 0x0000009900997308 */ /* 0x000e620000000800 */
[--C-:B------:R-:W-:Y:S02]  /*10b40*/  FFMA.FTZ R148, R7, c[0x0][0x2d0], -R146.reuse ;  /* 0x0000b40007947a23 */ /* 0x100fe40000010892 */
[--C-:B------:R-:W-:Y:S02]  /*10b50*/  FFMA.FTZ R133, R5, c[0x0][0x2d0], -R146.reuse ;  /* 0x0000b40005857a23 */ /* 0x100fe40000010892 */
[----:B------:R-:W2:Y:S01]  /*10b60*/  LDSM.16.MT88.4 R4, [R196+0x4100] ;  /* 0x00410000c404783b */ /* 0x000ea20000004200 */
[--C-:B------:R-:W-:Y:S02]  /*10b70*/  FFMA.FTZ R152, R11, c[0x0][0x2d0], -R146.reuse ;  /* 0x0000b4000b987a23 */ /* 0x100fe40000010892 */
[----:B------:R-:W-:Y:S01]  /*10b80*/  MUFU.EX2 R154, R154 ;  /* 0x0000009a009a7308 */ /* 0x000fe20000000800 */
[----:B------:R-:W-:-:S02]  /*10b90*/  FFMA.FTZ R135, R9, c[0x0][0x2d0], -R146 ;  /* 0x0000b40009877a23 */ /* 0x000fc40000010892 */
[--C-:B------:R-:W-:Y:S02]  /*10ba0*/  FFMA.FTZ R3, R10, c[0x0][0x2d0], -R163.reuse ;  /* 0x0000b4000a037a23 */ /* 0x100fe400000108a3 */
[--C-:B------:R-:W-:Y:S02]  /*10bb0*/  FFMA.FTZ R2, R8, c[0x0][0x2d0], -R163.reuse ;  /* 0x0000b40008027a23 */ /* 0x100fe400000108a3 */
[----:B------:R-:W3:Y:S01]  /*10bc0*/  LDSM.16.MT88.4 R8, [R203+0x2900] ;  /* 0x00290000cb08783b */ /* 0x000ee20000004200 */
        /* <DEDUP_REMOVED lines=24> */
[--C-:B------:R-:W-:Y:S01]  /*10d50*/  FFMA.FTZ R173, R142, c[0x0][0x2d0], -R163.reuse ;  /* 0x0000b4008ead7a23 */ /* 0x100fe200000108a3 */
[----:B------:R-:W-:Y:S01]  /*10d60*/  LDSM.16.MT88.4 R144, [R203+0x1900] ;  /* 0x00190000cb90783b */ /* 0x000fe20000004200 */
        /* <DEDUP_REMOVED lines=97> */
[C---:B--2---:R-:W-:Y:S08]  /*11380*/  HMMA.16816.F32 R68, R4.reuse, R20, R68 ;  /* 0x000000140444723c */ /* 0x044ff00000001844 */
[C---:B------:R-:W-:Y:S01]  /*11390*/  HMMA.16816.F32 R72, R4.reuse, R22, R72 ;  /* 0x000000160448723c */ /* 0x040fe20000001848 */
[----:B------:R-:W-:Y:S07]  /*113a0*/  LDSM.16.MT88.4 R20, [R203+0x5100] ;  /* 0x00510000cb14783b */ /* 0x000fee0000004200 */
[C---:B---3--:R-:W-:Y:S08]  /*113b0*/  HMMA.16816.F32 R84, R4.reuse, R12, R84 ;  /* 0x0000000c0454723c */ /* 0x048ff00000001854 */
[C---:B------:R-:W-:Y:S01]  /*113c0*/  HMMA.16816.F32 R88, R4.reuse, R14, R88 ;  /* 0x0000000e0458723c */ /* 0x040fe20000001858 */
[----:B------:R-:W2:Y:S07]  /*113d0*/  LDSM.16.MT88.4 R12, [R198+0x1100] ;  /* 0x00110000c60c783b */ /* 0x000eae0000004200 */
        /* <DEDUP_REMOVED lines=33> */
[----:B------:R-:W-:Y:S07]  /*115f0*/  LDSM.16.MT88.4 R16, [R203+0x5900] ;  /* 0x00590000cb10783b */ /* 0x000fee0000004200 */
[C---:B------:R-:W-:Y:S01]  /*11600*/  HMMA.16816.F32 R100, R4.reuse, R30, R100 ;  /* 0x0000001e0464723c */ /* 0x040fe20000001864 */
[----:B------:R-:W-:Y:S07]  /*11610*/  LDSM.16.MT88.4 R28, [R198+0x3900] ;  /* 0x00390000c61c783b */ /* 0x000fee0000004200 */
        /* <DEDUP_REMOVED lines=8> */
[----:B------:R-:W3:Y:S07]  /*116a0*/  LDSM.16.MT88.4 R32, [R203+0x3900] ;  /* 0x00390000cb20783b */ /* 0x000eee0000004200 */
[C---:B------:R-:W-:Y:S08]  /*116b0*/  HMMA.16816.F32 R44, R4.reuse, R24, R44 ;  /* 0x00000018042c723c */ /* 0x040ff0000000182c */
[C---:B------:R-:W-:Y:S01]  /*116c0*/  HMMA.16816.F32 R48, R4.reuse, R26, R48 ;  /* 0x0000001a0430723c */ /* 0x040fe20000001830 */
[----:B------:R-:W4:Y:S07]  /*116d0*/  LDSM.16.MT88.4 R24, [R197+0x3900] ;  /* 0x00390000c518783b */ /* 0x000f2e0000004200 */
[C---:B--2---:R-:W-:Y:S08]  /*116e0*/  HMMA.16816.F32 R92, R4.reuse, R12, R92 ;  /* 0x0000000c045c723c */ /* 0x044ff0000000185c */
[----:B------:R-:W-:Y:S01]  /*116f0*/  HMMA.16816.F32 R96, R4, R14, R96 ;  /* 0x0000000e0460723c */ /* 0x000fe20000001860 */
[----:B------:R-:W2:Y:S06]  /*11700*/  LDSM.16.MT88.4 R12, [R198+0x5900] ;  /* 0x00590000c60c783b */ /* 0x000eac0000004200 */
        /* <DEDUP_REMOVED lines=15> */
[C---:B------:R-:W-:Y:S08]  /*11800*/  HMMA.16816.F32 R68, R4.reuse, R16, R68 ;  /* 0x000000100444723c */ /* 0x040ff00000001844 */
[C---:B------:R-:W-:Y:S01]  /*11810*/  HMMA.16816.F32 R72, R4.reuse, R18, R72 ;  /* 0x000000120448723c */ /* 0x040fe20000001848 */
[----:B------:R-:W5:Y:S07]  /*11820*/  LDSM.16.MT88.4 R16, [R196+0x5900] ;  /* 0x00590000c410783b */ /* 0x000f6e0000004200 */
[C---:B------:R-:W-:Y:S08]  /*11830*/  HMMA.16816.F32 R128, R4.reuse, R144, R128 ;  /* 0x000000900480723c */ /* 0x040ff00000001880 */
[C---:B------:R-:W-:Y:S08]  /*11840*/  HMMA.16816.F32 R124, R4.reuse, R146, R124 ;  /* 0x00000092047c723c */ /* 0x040ff0000000187c */
[C---:B------:R-:W-:Y:S08]  /*11850*/  HMMA.16816.F32 R120, R4.reuse, R140, R120 ;  /* 0x0000008c0478723c */ /* 0x040ff00000001878 */
[C---:B------:R-:W-:Y:S08]  /*11860*/  HMMA.16816.F32 R116, R4.reuse, R142, R116 ;  /* 0x0000008e0474723c */ /* 0x040ff00000001874 */
[C---:B------:R-:W-:Y:S08]  /*11870*/  HMMA.16816.F32 R112, R4.reuse, R136, R112 ;  /* 0x000000880470723c */ /* 0x040ff00000001870 */
[C---:B------:R-:W-:Y:S08]  /*11880*/  HMMA.16816.F32 R108, R4.reuse, R138, R108 ;  /* 0x0000008a046c723c */ /* 0x040ff0000000186c */
[C---:B---3--:R-:W-:Y:S08]  /*11890*/  HMMA.16816.F32 R36, R4.reuse, R32, R36 ;  /* 0x000000200424723c */ /* 0x048ff00000001824 */
[C---:B------:R-:W-:Y:S08]  /*118a0*/  HMMA.16816.F32 R40, R4.reuse, R34, R40 ;  /* 0x000000220428723c */ /* 0x040ff00000001828 */
[C---:B------:R-:W-:Y:S08]  /*118b0*/  HMMA.16816.F32 R44, R4.reuse, R28, R44 ;  /* 0x0000001c042c723c */ /* 0x040ff0000000182c */
[C---:B------:R-:W-:Y:S08]  /*118c0*/  HMMA.16816.F32 R48, R4.reuse, R30, R48 ;  /* 0x0000001e0430723c */ /* 0x040ff00000001830 */
[C---:B----4-:R-:W-:Y:S08]  /*118d0*/  HMMA.16816.F32 R52, R4.reuse, R24, R52 ;  /* 0x000000180434723c */ /* 0x050ff00000001834 */
[C---:B------:R-:W-:Y:S08]  /*118e0*/  HMMA.16816.F32 R56, R4.reuse, R26, R56 ;  /* 0x0000001a0438723c */ /* 0x040ff00000001838 */
[C---:B------:R-:W-:Y:S08]  /*118f0*/  HMMA.16816.F32 R60, R4.reuse, R20, R60 ;  /* 0x00000014043c723c */ /* 0x040ff0000000183c */
[C---:B------:R-:W-:Y:S08]  /*11900*/  HMMA.16816.F32 R64, R4.reuse, R22, R64 ;  /* 0x000000160440723c */ /* 0x040ff00000001840 */
[C---:B--2---:R-:W-:Y:S08]  /*11910*/  HMMA.16816.F32 R76, R4.reuse, R12, R76 ;  /* 0x0000000c044c723c */ /* 0x044ff0000000184c */
[C---:B------:R-:W-:Y:S08]  /*11920*/  HMMA.16816.F32 R80, R4.reuse, R14, R80 ;  /* 0x0000000e0450723c */ /* 0x040ff00000001850 */
[C---:B-1----:R-:W-:Y:S08]  /*11930*/  HMMA.16816.F32 R84, R4.reuse, R8, R84 ;  /* 0x000000080454723c */ /* 0x042ff00000001854 */
[C---:B------:R-:W-:Y:S08]  /*11940*/  HMMA.16816.F32 R88, R4.reuse, R10, R88 ;  /* 0x0000000a0458723c */ /* 0x040ff00000001858 */
[C---:B-----5:R-:W-:Y:S08]  /*11950*/  HMMA.16816.F32 R92, R4.reuse, R16, R92 ;  /* 0x00000010045c723c */ /* 0x060ff0000000185c */
[----:B------:R-:W-:Y:S01]  /*11960*/  HMMA.16816.F32 R96, R4, R18, R96 ;  /* 0x000000120460723c */ /* 0x000fe20000001860 */
[----:B------:R-:W-:Y:S07]  /*11970*/  @!P0 BRA `(.L_x_708) ;  /* 0x000034a000008947 */ /* 0x000fee0003800000 */
[----:B------:R-:W1:Y:S01]  /*11980*/  S2R R5, SR_TID.X ;  /* 0x0000000000057919 */ /* 0x000e620000002100 */
[----:B------:R-:W-:Y:S01]  /*11990*/  PLOP3.LUT P1, PT, PT, PT, UP2, 0x80, 0x0 ;  /* 0x000000000000781c */ /* 0x000fe20003f2f028 */
[----:B------:R-:W-:Y:S01]  /*119a0*/  IMAD.MOV.U32 R3, RZ, RZ, R0 ;  /* 0x000000ffff037224 */ /* 0x000fe200078e0000 */
[----:B------:R-:W-:Y:S01]  /*119b0*/  PLOP3.LUT P0, PT, PT, PT, UP2, 0x80, 0x0 ;  /* 0x000000000000781c */ /* 0x000fe20003f0f028 */
[----:B------:R-:W-:Y:S01]  /*119c0*/  IMAD.MOV.U32 R2, RZ, RZ, R132 ;  /* 0x000000ffff027224 */ /* 0x000fe200078e0084 */
[----:B------:R-:W-:Y:S01]  /*119d0*/  SHF.R.S32.HI R0, RZ, 0x1f, R181 ;  /* 0x0000001fff007819 */ /* 0x000fe200000114b5 */
[----:B------:R-:W-:Y:S01]  /*119e0*/  IMAD.MOV.U32 R225, RZ, RZ, R214 ;  /* 0x000000ffffe17224 */ /* 0x000fe200078e00d6 */
[----:B------:R-:W-:Y:S01]  /*119f0*/  SHF.R.S32.HI R215, RZ, 0x1f, R180 ;  /* 0x0000001fffd77819 */ /* 0x000fe200000114b4 */
[C---:B------:R-:W-:Y:S01]  /*11a00*/  IMAD.SHL.U32 R220, R181.reuse, 0x2, RZ ;  /* 0x00000002b5dc7824 */ /* 0x040fe200078e00ff */
[----:B------:R-:W-:Y:S01]  /*11a10*/  SEL R219, RZ, 0x10, P6 ;  /* 0x00000010ffdb7807 */ /* 0x000fe20003000000 */
[----:B------:R-:W-:Y:S01]  /*11a20*/  IMAD.SHL.U32 R218, R180, 0x2, RZ ;  /* 0x00000002b4da7824 */ /* 0x000fe200078e00ff */
[----:B------:R-:W-:Y:S01]  /*11a30*/  SEL R216, RZ, 0x10, P5 ;  /* 0x00000010ffd87807 */ /* 0x000fe20002800000 */
[----:B------:R-:W-:Y:S01]  /*11a40*/  IMAD.MOV.U32 R224, RZ, RZ, 0x1 ;  /* 0x00000001ffe07424 */ /* 0x000fe200078e00ff */
[----:B------:R-:W-:Y:S01]  /*11a50*/  SHF.L.U64.HI R221, R181, 0x1, R0 ;  /* 0x00000001b5dd7819 */ /* 0x000fe20000010200 */
[----:B------:R-:W-:Y:S01]  /*11a60*/  @P1 IMAD.HI.U32 R223, R182, c[0x0][0x2c8], RZ ;  /* 0x0000b200b6df1a27 */ /* 0x000fe200078e00ff */
[----:B------:R-:W-:Y:S01]  /*11a70*/  SHF.L.U64.HI R215, R180, 0x1, R215 ;  /* 0x00000001b4d77819 */ /* 0x000fe200000102d7 */
[----:B------:R-:W-:-:S02]  /*11a80*/  ULDC UR5, c[0x0][0x210] ;  /* 0x0000840000057ab9 */ /* 0x000fc40000000800 */
[----:B------:R-:W-:Y:S01]  /*11a90*/  ULDC UR4, c[0x0][0x1e8] ;  /* 0x00007a0000047ab9 */ /* 0x000fe20000000800 */
[----:B------:R-:W-:Y:S01]  /*11aa0*/  @P0 SHF.R.U32.HI R223, RZ, c[0x0][0x2cc], R223 ;  /* 0x0000b300ffdf0a19 */ /* 0x000fe200000116df */
[----:B------:R-:W-:Y:S02]  /*11ab0*/  UIMAD UR5, UR11, UR5, URZ ;  /* 0x000000050b0572a4 */ /* 0x000fe4000f8e023f */
[----:B------:R-:W-:Y:S01]  /*11ac0*/  UIMAD UR4, UR11, UR4, URZ ;  /* 0x000000040b0472a4 */ /* 0x000fe2000f8e023f */
[----:B-1----:R-:W-:-:S04]  /*11ad0*/  SHF.R.S32.HI R222, RZ, 0x1f, R5 ;  /* 0x0000001fffde7819 */ /* 0x002fc80000011405 */
[----:B------:R-:W-:-:S04]  /*11ae0*/  LEA.HI R222, R222, R5, RZ, 0x3 ;  /* 0x00000005dede7211 */ /* 0x000fc800078f18ff */
[----:B------:R-:W-:-:S05]  /*11af0*/  LOP3.LUT R222, R222, 0xfffffff8, RZ, 0xc0, !PT ;  /* 0xfffffff8dede7812 */ /* 0x000fca00078ec0ff */
[----:B------:R-:W-:-:S04]  /*11b00*/  IMAD.IADD R222, R5, 0x1, -R222 ;  /* 0x0000000105de7824 */ /* 0x000fc800078e0ade */
[----:B------:R-:W-:-:S05]  /*11b10*/  IMAD.SHL.U32 R222, R222, 0x8, RZ ;  /* 0x00000008dede7824 */ /* 0x000fca00078e00ff */
[----:B------:R-:W-:-:S04]  /*11b20*/  SHF.R.S32.HI R217, RZ, 0x1f, R222 ;  /* 0x0000001fffd97819 */ /* 0x000fc800000114de */
[C---:B------:R-:W-:Y:S01]  /*11b30*/  SHF.L.U64.HI R217, R222.reuse, 0x1, R217 ;  /* 0x00000001ded97819 */ /* 0x040fe200000102d9 */
[----:B------:R-:W-:Y:S02]  /*11b40*/  IMAD.SHL.U32 R222, R222, 0x2, RZ ;  /* 0x00000002dede7824 */ /* 0x000fe400078e00ff */
.L_x_711:
[----:B------:R-:W-:Y:S04]  /*11b50*/  DEPBAR.LE SB0, 0x0 ;  /* 0x000080000000791a */ /* 0x000fe80000000000 */
[----:B------:R-:W-:Y:S01]  /*11b60*/  BAR.SYNC.DEFER_BLOCKING 0x0 ;  /* 0x0000000000007b1d */ /* 0x000fe20000010000 */
[----:B------:R-:W-:Y:S05]  /*11b70*/  ISETP.GE.AND P0, PT, R225, RZ, PT ;  /* 0x000000ffe100720c */ /* 0x000fea0003f06270 */
        /* <DEDUP_REMOVED lines=36> */
[----:B------:R-:W-:Y:S02]  /*11dc0*/  IADD3.X R9, RZ, R0, R215, P1, P0 ;  /* 0x00000000ff097210 */ /* 0x000fe40000fe04d7 */
[C---:B------:R-:W-:Y:S02]  /*11dd0*/  IADD3 R12, P0, R7.reuse, R222, RZ ;  /* 0x000000de070c7210 */ /* 0x040fe40007f1e0ff */
[----:B--2---:R-:W-:Y:S01]  /*11de0*/  IADD3 R14, P1, R7, R218, RZ ;  /* 0x000000da070e7210 */ /* 0x004fe20007f3e0ff */
[C---:B-1----:R-:W-:Y:S02]  /*11df0*/  IMAD.X R7, R4.reuse, 0x1, R221, P2 ;  /* 0x0000000104077824 */ /* 0x042fe400010e06dd */
[C---:B------:R-:W-:Y:S01]  /*11e00*/  IMAD.X R13, R4.reuse, 0x1, R217, P0 ;  /* 0x00000001040d7824 */ /* 0x040fe200000e06d9 */
[----:B------:R-:W-:Y:S01]  /*11e10*/  IADD3 R16, P0, R5, R222, RZ ;  /* 0x000000de05107210 */ /* 0x000fe20007f1e0ff */
[----:B------:R-:W-:Y:S01]  /*11e20*/  IMAD.X R15, R4, 0x1, R215, P1 ;  /* 0x00000001040f7824 */ /* 0x000fe200008e06d7 */
[----:B------:R-:W-:Y:S02]  /*11e30*/  IADD3 R5, R211, 0x100, RZ ;  /* 0x00000100d3057810 */ /* 0x000fe40007ffe0ff */
[----:B------:R-:W-:Y:S01]  /*11e40*/  ISETP.NE.U32.AND P1, PT, R219, RZ, PT ;  /* 0x000000ffdb00720c */ /* 0x000fe20003f25070 */
[----:B------:R-:W-:Y:S01]  /*11e50*/  IMAD.X R17, R0, 0x1, R217, P0 ;  /* 0x0000000100117824 */ /* 0x000fe200000e06d9 */
[----:B------:R-:W-:Y:S01]  /*11e60*/  ISETP.NE.U32.AND P0, PT, R216, RZ, PT ;  /* 0x000000ffd800720c */ /* 0x000fe20003f05070 */
[----:B------:R1:W-:Y:S04]  /*11e70*/  LDGSTS.E.BYPASS.LTC128B.128 [R5], [R12.64], !P4 ;  /* 0x000000000c057fae */ /* 0x0003e8000e101d54 */
[----:B------:R1:W-:Y:S04]  /*11e80*/  LDGSTS.E.BYPASS.LTC128B.128 [R5+0x2000], [R6.64], !P6 ;  /* 0x0200000006057fae */ /* 0x0003e8000f101d54 */
[----:B------:R1:W-:Y:S04]  /*11e90*/  LDGSTS.E.BYPASS.LTC128B.128 [R5+0x4000], [R14.64], !P5 ;  /* 0x040000000e057fae */ /* 0x0003e8000e901d54 */
[----:B------:R1:W-:Y:S04]  /*11ea0*/  LDGSTS.E.BYPASS.LTC128B.128 [R5+0x1000], [R16.64], !P4 ;  /* 0x0100000010057fae */ /* 0x0003e8000e101d54 */
[----:B------:R1:W-:Y:S04]  /*11eb0*/  LDGSTS.E.BYPASS.LTC128B.128.ZFILL [R5+0x3000], [R10.64], P1 ;  /* 0x030000000a057fae */ /* 0x0003e80008941d54 */
[----:B------:R1:W-:Y:S02]  /*11ec0*/  LDGSTS.E.BYPASS.LTC128B.128.ZFILL [R5+0x5000], [R8.64], P0 ;  /* 0x0500000008057fae */ /* 0x0003e40008141d54 */
.L_x_709:
[C---:B-123--:R-:W-:Y:S01]  /*11ed0*/  HMMA.16816.F32 R4, R132.reuse, R136, RZ ;  /* 0x000000888404723c */ /* 0x04efe200000018ff */
[----:B------:R-:W-:Y:S02]  /*11ee0*/  LDSM.16.M88.4 R172, [R201+0xc100] ;  /* 0x00c10000c9ac783b */ /* 0x000fe40000000200 */
[----:B------:R-:W-:Y:S05]  /*11ef0*/  ISETP.GE.AND P0, PT, R225, 0x1, PT ;  /* 0x00000001e100780c */ /* 0x000fea0003f06270 */
        /* <DEDUP_REMOVED lines=213> */
[----:B------:R-:W-:Y:S01]  /*12c50*/  IMAD.MOV.U32 R208, RZ, RZ, RZ ;  /* 0x000000ffffd07224 */ /* 0x000fe200078e00ff */
[----:B------:R-:W-:Y:S02]  /*12c60*/  LEA R209, R225, UR13, 0x6 ;  /* 0x0000000de1d17c11 */ /* 0x000fe4000f8e30ff */
[----:B------:R-:W-:Y:S02]  /*12c70*/  IADD3 R10, -R219, 0x10, RZ ;  /* 0x00000010db0a7810 */ /* 0x000fe40007ffe1ff */
        /* <DEDUP_REMOVED lines=33> */
[-CC-:B----4-:R-:W-:Y:S02]  /*12e90*/  IADD3.X R11, RZ, R4.reuse, R221.reuse, P1, P0 ;  /* 0x00000004ff0b7210 */ /* 0x190fe40000fe04dd */
[----:B------:R-:W-:Y:S01]  /*12ea0*/  IADD3 R8, P1, P0, R8, R5, R218 ;  /* 0x0000000508087210 */ /* 0x000fe2000783e0da */
[C---:B-----5:R-:W-:Y:S03]  /*12eb0*/  IMAD.X R13, R6.reuse, 0x1, R221, P2 ;  /* 0x00000001060d7824 */ /* 0x060fe600010e06dd */
        /* <DEDUP_REMOVED lines=15> */
.L_x_710:
[----:B--234-:R-:W-:Y:S01]  /*12fb0*/  PLOP3.LUT P0, PT, PT, PT, UP2, 0x80, 0x0 ;  /* 0x000000000000781c */ /* 0x01cfe20003f0f028 */
[----:B------:R-:W-:Y:S01]  /*12fc0*/  IMAD R14, R225, -0x40, R224 ;  /* 0xffffffc0e10e7824 */ /* 0x000fe200078e02e0 */
[----:B------:R-:W-:Y:S01]  /*12fd0*/  MOV R6, R182 ;  /* 0x000000b600067202 */ /* 0x000fe20000000f00 */
[----:B------:R-:W-:Y:S03]  /*12fe0*/  LDSM.16.MT88.4 R20, [R198+0x100] ;  /* 0x00010000c614783b */ /* 0x000fe60000004200 */
[----:B------:R-:W-:Y:S04]  /*12ff0*/  IADD3 R14, R14, UR9, -R183 ;  /* 0x000000090e0e7c10 */ /* 0x000fe8000fffe8b7 */
[----:B------:R-:W-:Y:S01]  /*13000*/  IADD3 R14, R14, -UR17, RZ ;  /* 0x800000110e0e7c10 */ /* 0x000fe2000fffe0ff */
[----:B------:R-:W-:Y:S02]  /*13010*/  LDSM.16.MT88.4 R28, [R197+0x100] ;  /* 0x00010000c51c783b */ /* 0x000fe40000004200 */
[----:B------:R-:W-:Y:S06]  /*13020*/  @P0 MOV R6, R223 ;  /* 0x000000df00060202 */ /* 0x000fec0000000f00 */
[----:B------:R-:W2:Y:S08]  /*13030*/  SHFL.IDX PT, R7, R6, 0x1, 0x1c1f ;  /* 0x003c1f0006077f89 */ /* 0x000eb000000e0000 */
[----:B------:R-:W3:Y:S08]  /*13040*/  SHFL.IDX PT, R5, R6, RZ, 0x1c1f ;  /* 0x001c1fff06057589 */ /* 0x000ef000000e0000 */
[----:B------:R-:W0:Y:S01]  /*13050*/  LDGDEPBAR ;  /* 0x00000000000079af */ /* 0x000e220000000000 */
[----:B--2---:R-:W-:Y:S04]  /*13060*/  IADD3 R4, R14, R7, RZ ;  /* 0x000000070e047210 */ /* 0x004fe80007ffe0ff */
[C---:B------:R-:W-:Y:S02]  /*13070*/  ISETP.GT.AND P0, PT, R4.reuse, RZ, PT ;  /* 0x000000ff0400720c */ /* 0x040fe40003f04270 */
[----:B------:R-:W-:Y:S02]  /*13080*/  ISETP.GT.AND P1, PT, R4, 0x1, PT ;  /* 0x000000010400780c */ /* 0x000fe40003f24270 */
[----:B------:R-:W-:Y:S02]  /*13090*/  FSEL R13, R154, -INF , P0 ;  /* 0xff8000009a0d7808 */ /* 0x000fe40000000000 */
[C---:B------:R-:W-:Y:S02]  /*130a0*/  ISETP.GT.AND P0, PT, R4.reuse, 0x8, PT ;  /* 0x000000080400780c */ /* 0x040fe40003f04270 */
[----:B-1----:R-:W-:Y:S02]  /*130b0*/  FSEL R11, R155, -INF , P1 ;  /* 0xff8000009b0b7808 */ /* 0x002fe40000800000 */
        /* <DEDUP_REMOVED lines=13> */
[----:B------:R-:W-:Y:S02]  /*13190*/  FMNMX.FTZ R0, R13, R2, !PT ;  /* 0x000000020d007209 */ /* 0x000fe40007810000 */
[----:B------:R-:W-:Y:S02]  /*131a0*/  ISETP.GT.AND P1, PT, R14, 0x8, PT ;  /* 0x000000080e00780c */ /* 0x000fe40003f24270 */
[----:B------:R-:W-:Y:S02]  /*131b0*/  FMNMX.FTZ R5, R6, R3, !PT ;  /* 0x0000000306057209 */ /* 0x000fe40007810000 */
[----:B------:R-:W-:Y:S02]  /*131c0*/  FSEL R141, R159, -INF , P0 ;  /* 0xff8000009f8d7808 */ /* 0x000fe40000000000 */
[----:B------:R-:W-:Y:S02]  /*131d0*/  FSEL R12, R153, -INF , P1 ;  /* 0xff800000990c7808 */ /* 0x000fe40000800000 */
[C---:B------:R-:W-:Y:S02]  /*131e0*/  ISETP.GT.AND P2, PT, R4.reuse, 0x9, PT ;  /* 0x000000090400780c */ /* 0x040fe40003f44270 */
[----:B------:R-:W-:Y:S02]  /*131f0*/  ISETP.GT.AND P0, PT, R4, 0x20, PT ;  /* 0x000000200400780c */ /* 0x000fe40003f04270 */
[----:B------:R-:W-:Y:S02]  /*13200*/  FMNMX.FTZ R0, R11, R0, !PT ;  /* 0x000000000b007209 */ /* 0x000fe40007810000 */
        /* <DEDUP_REMOVED lines=8> */
[----:B------:R-:W-:Y:S02]  /*13290*/  ISETP.GT.AND P1, PT, R14, 0x10, PT ;  /* 0x000000100e00780c */ /* 0x000fe40003f24270 */
[----:B------:R-:W-:Y:S02]  /*132a0*/  FSEL R157, R214, -INF , P0 ;  /* 0xff800000d69d7808 */ /* 0x000fe40000000000 */
[----:B------:R-:W-:Y:S02]  /*132b0*/  FSEL R164, R164, -INF , P1 ;  /* 0xff800000a4a47808 */ /* 0x000fe40000800000 */
[----:B------:R-:W-:Y:S02]  /*132c0*/  FMNMX.FTZ R0, R7, R0, !PT ;  /* 0x0000000007007209 */ /* 0x000fe40007810000 */
        /* <DEDUP_REMOVED lines=68> */
[----:B--2---:R-:W-:Y:S04]  /*13710*/  FMNMX.FTZ R0, R4, R15, !PT ;  /* 0x0000000f04007209 */ /* 0x004fe80007810000 */
[----:B------:R-:W-:Y:S02]  /*13720*/  FSEL R144, R144, RZ, P1 ;  /* 0x000000ff90907208 */ /* 0x000fe40000800000 */
[C---:B------:R-:W-:Y:S01]  /*13730*/  FSETP.NEU.FTZ.AND P0, PT, R0.reuse, -INF , PT ;  /* 0xff8000000000780b */ /* 0x040fe20003f1d000 */
[----:B------:R-:W-:Y:S01]  /*13740*/  FMUL.FTZ R147, R0, c[0x0][0x2d0] ;  /* 0x0000b40000937a20 */ /* 0x000fe20000410000 */
[----:B------:R-:W-:Y:S01]  /*13750*/  FSEL R5, R132, RZ, P1 ;  /* 0x000000ff84057208 */ /* 0x000fe20000800000 */
[--C-:B------:R-:W-:Y:S01]  /*13760*/  FFMA.FTZ R173, R13, c[0x0][0x2d0], -R144.reuse ;  /* 0x0000b4000dad7a23 */ /* 0x100fe20000010890 */
[----:B------:R-:W-:Y:S01]  /*13770*/  FSEL R4, R0, RZ, P0 ;  /* 0x000000ff00047208 */ /* 0x000fe20000000000 */
[----:B------:R-:W-:Y:S01]  /*13780*/  FFMA.FTZ R168, R11, c[0x0][0x2d0], -R144 ;  /* 0x0000b4000ba87a23 */ /* 0x000fe20000010890 */
[----:B------:R-:W-:Y:S01]  /*13790*/  FSEL R147, R147, RZ, P0 ;  /* 0x000000ff93937208 */ /* 0x000fe20000000000 */
[----:B------:R-:W-:Y:S01]  /*137a0*/  FADD.FTZ R5, -R5, R2 ;  /* 0x0000000205057221 */ /* 0x000fe20000010100 */
[----:B------:R-:W-:Y:S01]  /*137b0*/  ISETP.GT.AND P0, PT, R225, UR7, PT ;  /* 0x00000007e1007c0c */ /* 0x000fe2000bf04270 */
[----:B------:R-:W-:Y:S01]  /*137c0*/  FADD.FTZ R4, -R4, R3 ;  /* 0x0000000304047221 */ /* 0x000fe20000010100 */
[----:B------:R-:W-:Y:S01]  /*137d0*/  MUFU.EX2 R173, R173 ;  /* 0x000000ad00ad7308 */ /* 0x000fe20000000800 */
[--C-:B------:R-:W-:Y:S02]  /*137e0*/  FFMA.FTZ R170, R12, c[0x0][0x2d0], -R147.reuse ;  /* 0x0000b4000caa7a23 */ /* 0x100fe40000010893 */
[----:B------:R-:W1:Y:S01]  /*137f0*/  LDSM.16.MT88.4 R12, [R203+0x100] ;  /* 0x00010000cb0c783b */ /* 0x000e620000004200 */
[--C-:B------:R-:W-:Y:S02]  /*13800*/  FFMA.FTZ R135, R9, c[0x0][0x2d0], -R144.reuse ;  /* 0x0000b40009877a23 */ /* 0x100fe40000010890 */
[--C-:B------:R-:W-:Y:S02]  /*13810*/  FFMA.FTZ R134, R7, c[0x0][0x2d0], -R144.reuse ;  /* 0x0000b40007867a23 */ /* 0x100fe40000010890 */
[--C-:B------:R-:W-:Y:S02]  /*13820*/  FFMA.FTZ R172, R6, c[0x0][0x2d0], -R147.reuse ;  /* 0x0000b40006ac7a23 */ /* 0x100fe40000010893 */
[--C-:B------:R-:W-:Y:S01]  /*13830*/  FFMA.FTZ R171, R8, c[0x0][0x2d0], -R147.reuse ;  /* 0x0000b40008ab7a23 */ /* 0x100fe20000010893 */
[----:B------:R-:W2:Y:S01]  /*13840*/  MUFU.EX2 R168, R168 ;  /* 0x000000a800a87308 */ /* 0x000ea20000000800 */
[--C-:B------:R-:W-:Y:S02]  /*13850*/  FFMA.FTZ R169, R10, c[0x0][0x2d0], -R147.reuse ;  /* 0x0000b4000aa97a23 */ /* 0x100fe40000010893 */
[----:B------:R-:W-:Y:S02]  /*13860*/  FMUL.FTZ R3, R4, c[0x0][0x2d0] ;  /* 0x0000b40004037a20 */ /* 0x000fe40000410000 */
[----:B------:R-:W-:Y:S02]  /*13870*/  FMUL.FTZ R2, R5, c[0x0][0x2d0] ;  /* 0x0000b40005027a20 */ /* 0x000fe40000410000 */
[--C-:B------:R-:W-:Y:S02]  /*13880*/  FFMA.FTZ R174, R164, c[0x0][0x2d0], -R147.reuse ;  /* 0x0000b400a4ae7a23 */ /* 0x100fe40000010893 */
[----:B------:R-:W-:Y:S01]  /*13890*/  LDSM.16.MT88.4 R164, [R203+0x5900] ;  /* 0x00590000cba4783b */ /* 0x000fe20000004200 */
        /* <DEDUP_REMOVED lines=8> */
[--C-:B------:R-:W-:Y:S01]  /*13920*/  FFMA.FTZ R227, R141, c[0x0][0x2d0], -R144.reuse ;  /* 0x0000b4008de37a23 */ /* 0x100fe20000010890 */
[----:B--2---:R-:W-:Y:S01]  /*13930*/  F2FP.PACK_AB R137, R168, R173 ;  /* 0x000000ada889723e */ /* 0x004fe200000000ff */
[----:B------:R-:W-:Y:S01]  /*13940*/  LDSM.16.MT88.4 R140, [R197+0x2900] ;  /* 0x00290000c58c783b */ /* 0x000fe20000004200 */
[--C-:B------:R-:W-:Y:S02]  /*13950*/  FFMA.FTZ R226, R160, c[0x0][0x2d0], -R147.reuse ;  /* 0x0000b400a0e27a23 */ /* 0x100fe40000010893 */
[--C-:B------:R-:W-:Y:S02]  /*13960*/  FFMA.FTZ R229, R158, c[0x0][0x2d0], -R147.reuse ;  /* 0x0000b4009ee57a23 */ /* 0x100fe40000010893 */
[----:B------:R-:W-:Y:S01]  /*13970*/  MUFU.EX2 R172, R172 ;  /* 0x000000ac00ac7308 */ /* 0x000fe20000000800 */
[--C-:B------:R-:W-:Y:S02]  /*13980*/  FFMA.FTZ R228, R159, c[0x0][0x2d0], -R144.reuse ;  /* 0x0000b4009fe47a23 */ /* 0x100fe40000010890 */
[----:B------:R-:W-:Y:S01]  /*13990*/  LDSM.16.MT88.4 R160, [R196+0x3900] ;  /* 0x00390000c4a0783b */ /* 0x000fe20000004200 */
[--C-:B------:R-:W-:Y:S02]  /*139a0*/  FFMA.FTZ R231, R157, c[0x0][0x2d0], -R144.reuse ;  /* 0x0000b4009de77a23 */ /* 0x100fe40000010890 */
[--C-:B------:R-:W-:Y:S02]  /*139b0*/  FFMA.FTZ R230, R156, c[0x0][0x2d0], -R147.reuse ;  /* 0x0000b4009ce67a23 */ /* 0x100fe40000010893 */
[--C-:B------:R-:W-:Y:S02]  /*139c0*/  FFMA.FTZ R233, R154, c[0x0][0x2d0], -R147.reuse ;  /* 0x0000b4009ae97a23 */ /* 0x100fe40000010893 */
[----:B------:R-:W2:Y:S01]  /*139d0*/  MUFU.EX2 R171, R171 ;  /* 0x000000ab00ab7308 */ /* 0x000ea20000000800 */
[----:B------:R-:W-:Y:S01]  /*139e0*/  LDSM.16.MT88.4 R156, [R197+0x3900] ;  /* 0x00390000c59c783b */ /* 0x000fe20000004200 */
[--C-:B------:R-:W-:Y:S01]  /*139f0*/  FFMA.FTZ R232, R155, c[0x0][0x2d0], -R144.reuse ;  /* 0x0000b4009be87a23 */ /* 0x100fe20000010890 */
[----:B---3--:R-:W-:Y:S01]  /*13a00*/  F2FP.PACK_AB R139, R134, R135 ;  /* 0x00000087868b723e */ /* 0x008fe200000000ff */
[--C-:B------:R-:W-:Y:S02]  /*13a10*/  FFMA.FTZ R235, R153, c[0x0][0x2d0], -R144.reuse ;  /* 0x0000b40099eb7a23 */ /* 0x100fe40000010890 */
[--C-:B------:R-:W-:Y:S03]  /*13a20*/  FFMA.FTZ R234, R152, c[0x0][0x2d0], -R147.reuse ;  /* 0x0000b40098ea7a23 */ /* 0x100fe60000010893 */
[----:B------:R-:W-:Y:S01]  /*13a30*/  LDSM.16.MT88.4 R152, [R198+0x3900] ;  /* 0x00390000c698783b */ /* 0x000fe20000004200 */
[----:B------:R-:W-:Y:S01]  /*13a40*/  MUFU.EX2 R170, R170 ;  /* 0x000000aa00aa7308 */ /* 0x000fe20000000800 */
[--C-:B------:R-:W-:Y:S02]  /*13a50*/  FFMA.FTZ R237, R150, c[0x0][0x2d0], -R147.reuse ;  /* 0x0000b40096ed7a23 */ /* 0x100fe40000010893 */
[--C-:B------:R-:W-:Y:S02]  /*13a60*/  FFMA.FTZ R236, R151, c[0x0][0x2d0], -R144.reuse ;  /* 0x0000b40097ec7a23 */ /* 0x100fe40000010890 */
[--C-:B------:R-:W-:Y:S02]  /*13a70*/  FFMA.FTZ R239, R149, c[0x0][0x2d0], -R144.reuse ;  /* 0x0000b40095ef7a23 */ /* 0x100fe40000010890 */
[--C-:B------:R-:W-:Y:S02]  /*13a80*/  FFMA.FTZ R238, R148, c[0x0][0x2d0], -R147.reuse ;  /* 0x0000b40094ee7a23 */ /* 0x100fe40000010893 */
[----:B------:R-:W-:Y:S01]  /*13a90*/  LDSM.16.MT88.4 R148, [R203+0x3900] ;  /* 0x00390000cb94783b */ /* 0x000fe20000004200 */
[----:B------:R-:W3:Y:S01]  /*13aa0*/  MUFU.EX2 R169, R169 ;  /* 0x000000a900a97308 */ /* 0x000ee20000000800 */
[--C-:B------:R-:W-:Y:S02]  /*13ab0*/  FFMA.FTZ R240, R145, c[0x0][0x2d0], -R144.reuse ;  /* 0x0000b40091f07a23 */ /* 0x100fe40000010890 */
[----:B------:R-:W-:Y:S01]  /*13ac0*/  FFMA.FTZ R147, R146, c[0x0][0x2d0], -R147 ;  /* 0x0000b40092937a23 */ /* 0x000fe20000010893 */
[----:B--2---:R-:W-:Y:S01]  /*13ad0*/  F2FP.PACK_AB R136, R171, R172 ;  /* 0x000000acab88723e */ /* 0x004fe200000000ff */
[----:B------:R-:W-:Y:S05]  /*13ae0*/  FFMA.FTZ R144, R133, c[0x0][0x2d0], -R144 ;  /* 0x0000b40085907a23 */ /* 0x000fea0000010890 */
[----:B------:R-:W2:Y:S10]  /*13af0*/  MUFU.EX2 R3, R3 ;  /* 0x0000000300037308 */ /* 0x000eb40000000800 */
[----:B------:R-:W4:Y:S01]  /*13b00*/  MUFU.EX2 R2, R2 ;  /* 0x0000000200027308 */ /* 0x000f220000000800 */
[----:B---3--:R-:W-:Y:S09]  /*13b10*/  F2FP.PACK_AB R138, R169, R170 ;  /* 0x000000aaa98a723e */ /* 0x008ff200000000ff */
[----:B------:R-:W-:Y:S01]  /*13b20*/  MUFU.EX2 R241, R147 ;  /* 0x0000009300f17308 */ /* 0x000fe20000000800 */
[C---:B--2---:R-:W-:Y:S02]  /*13b30*/  FMUL.FTZ R4, R3.reuse, R128 ;  /* 0x0000008003047220 */ /* 0x044fe40000410000 */
[C---:B------:R-:W-:Y:S02]  /*13b40*/  FMUL.FTZ R5, R3.reuse, R129 ;  /* 0x0000008103057220 */ /* 0x040fe40000410000 */
[C---:B------:R-:W-:Y:S02]  /*13b50*/  FMUL.FTZ R8, R3.reuse, R124 ;  /* 0x0000007c03087220 */ /* 0x040fe40000410000 */
[C---:B------:R-:W-:Y:S03]  /*13b60*/  FMUL.FTZ R9, R3.reuse, R125 ;  /* 0x0000007d03097220 */ /* 0x040fe60000410000 */
[----:B------:R2:W-:Y:S01]  /*13b70*/  MUFU.EX2 R133, R144 ;  /* 0x0000009000857308 */ /* 0x0005e20000000800 */
[C---:B------:R-:W-:Y:S02]  /*13b80*/  FMUL.FTZ R16, R3.reuse, R116 ;  /* 0x0000007403107220 */ /* 0x040fe40000410000 */
[C---:B----4-:R-:W-:Y:S02]  /*13b90*/  FMUL.FTZ R6, R2.reuse, R130 ;  /* 0x0000008202067220 */ /* 0x050fe40000410000 */
[C---:B------:R-:W-:Y:S02]  /*13ba0*/  FMUL.FTZ R7, R2.reuse, R131 ;  /* 0x0000008302077220 */ /* 0x040fe40000410000 */
[----:B------:R-:W-:Y:S01]  /*13bb0*/  LDSM.16.MT88.4 R128, [R198+0x2900] ;  /* 0x00290000c680783b */ /* 0x000fe20000004200 */
[C---:B------:R-:W-:Y:S02]  /*13bc0*/  FMUL.FTZ R10, R2.reuse, R126 ;  /* 0x0000007e020a7220 */ /* 0x040fe40000410000 */
[C---:B------:R-:W-:Y:S01]  /*13bd0*/  FMUL.FTZ R11, R2.reuse, R127 ;  /* 0x0000007f020b7220 */ /* 0x040fe20000410000 */
[----:B------:R-:W-:Y:S01]  /*13be0*/  MUFU.EX2 R174, R174 ;  /* 0x000000ae00ae7308 */ /* 0x000fe20000000800 */
[C---:B-1----:R-:W-:Y:S03]  /*13bf0*/  HMMA.16816.F32 R4, R136.reuse, R12, R4 ;  /* 0x0000000c8804723c */ /* 0x042fe60000001804 */
[----:B------:R-:W-:Y:S02]  /*13c00*/  LDSM.16.MT88.4 R124, [R203+0x2900] ;  /* 0x00290000cb7c783b */ /* 0x000fe40000004200 */
[C---:B------:R-:W-:Y:S02]  /*13c10*/  FMUL.FTZ R17, R3.reuse, R117 ;  /* 0x0000007503117220 */ /* 0x040fe40000410000 */
[C---:B------:R-:W-:Y:S01]  /*13c20*/  FMUL.FTZ R12, R3.reuse, R120 ;  /* 0x00000078030c7220 */ /* 0x040fe20000410000 */
[C---:B------:R-:W-:Y:S01]  /*13c30*/  HMMA.16816.F32 R8, R136.reuse, R14, R8 ;  /* 0x0000000e8808723c */ /* 0x040fe20000001808 */
[----:B------:R-:W1:Y:S03]  /*13c40*/  MUFU.EX2 R175, R175 ;  /* 0x000000af00af7308 */ /* 0x000e660000000800 */
[C---:B------:R-:W-:Y:S01]  /*13c50*/  FMUL.FTZ R13, R3.reuse, R121 ;  /* 0x00000079030d7220 */ /* 0x040fe20000410000 */
[----:B--2---:R-:W-:Y:S01]  /*13c60*/  LDSM.16.MT88.4 R144, [R196+0x1900] ;  /* 0x00190000c490783b */ /* 0x004fe20000004200 */
[C---:B------:R-:W-:Y:S02]  /*13c70*/  FMUL.FTZ R18, R2.reuse, R118 ;  /* 0x0000007602127220 */ /* 0x040fe40000410000 */
[C---:B------:R-:W-:Y:S03]  /*13c80*/  FMUL.FTZ R14, R2.reuse, R122 ;  /* 0x0000007a020e7220 */ /* 0x040fe60000410000 */
[----:B------:R-:W-:Y:S01]  /*13c90*/  MUFU.EX2 R176, R176 ;  /* 0x000000b000b07308 */ /* 0x000fe20000000800 */
[C---:B------:R-:W-:Y:S02]  /*13ca0*/  FMUL.FTZ R15, R2.reuse, R123 ;  /* 0x0000007b020f7220 */ /* 0x040fe40000410000 */
[----:B------:R-:W2:Y:S01]  /*13cb0*/  LDSM.16.MT88.4 R120, [R196+0x100] ;  /* 0x00010000c478783b */ /* 0x000ea20000004200 */
[C---:B------:R-:W-:Y:S02]  /*13cc0*/  FMUL.FTZ R19, R2.reuse, R119 ;  /* 0x0000007702137220 */ /* 0x040fe40000410000 */
[C---:B------:R-:W-:Y:S02]  /*13cd0*/  FMUL.FTZ R24, R3.reuse, R108 ;  /* 0x0000006c03187220 */ /* 0x040fe40000410000 */
[C---:B------:R-:W-:Y:S02]  /*13ce0*/  HMMA.16816.F32 R12, R136.reuse, R20, R12 ;  /* 0x00000014880c723c */ /* 0x040fe4000000180c */
[----:B------:R-:W3:Y:S01]  /*13cf0*/  MUFU.EX2 R177, R177 ;  /* 0x000000b100b17308 */ /* 0x000ee20000000800 */
[----:B------:R-:W-:Y:S01]  /*13d00*/  LDSM.16.MT88.4 R116, [R198+0x900] ;  /* 0x00090000c674783b */ /* 0x000fe20000004200 */
[C---:B------:R-:W-:Y:S02]  /*13d10*/  FMUL.FTZ R25, R3.reuse, R109 ;  /* 0x0000006d03197220 */ /* 0x040fe40000410000 */
[C---:B------:R-:W-:Y:S02]  /*13d20*/  FMUL.FTZ R26, R2.reuse, R110 ;  /* 0x0000006e021a7220 */ /* 0x040fe40000410000 */
[C---:B------:R-:W-:Y:S04]  /*13d30*/  HMMA.16816.F32 R16, R136.reuse, R22, R16 ;  /* 0x000000168810723c */ /* 0x040fe80000001810 */
[C---:B------:R-:W-:Y:S01]  /*13d40*/  FMUL.FTZ R20, R3.reuse, R112 ;  /* 0x0000007003147220 */ /* 0x040fe20000410000 */
[----:B------:R-:W-:Y:S01]  /*13d50*/  MUFU.EX2 R178, R178 ;  /* 0x000000b200b27308 */ /* 0x000fe20000000800 */
[C---:B------:R-:W-:Y:S02]  /*13d60*/  FMUL.FTZ R21, R3.reuse, R113 ;  /* 0x0000007103157220 */ /* 0x040fe40000410000 */
[C---:B------:R-:W-:Y:S04]  /*13d70*/  FMUL.FTZ R22, R2.reuse, R114 ;  /* 0x0000007202167220 */ /* 0x040fe80000410000 */
[C---:B------:R-:W-:Y:S02]  /*13d80*/  FMUL.FTZ R23, R2.reuse, R115 ;  /* 0x0000007302177220 */ /* 0x040fe40000410000 */
[----:B------:R-:W4:Y:S01]  /*13d90*/  LDSM.16.MT88.4 R112, [R203+0x2100] ;  /* 0x00210000cb70783b */ /* 0x000f220000004200 */
[C---:B------:R-:W-:Y:S01]  /*13da0*/  FMUL.FTZ R27, R2.reuse, R111 ;  /* 0x0000006f021b7220 */ /* 0x040fe20000410000 */
[----:B------:R-:W5:Y:S01]  /*13db0*/  MUFU.EX2 R179, R179 ;  /* 0x000000b300b37308 */ /* 0x000f620000000800 */
[C---:B------:R-:W-:Y:S02]  /*13dc0*/  FMUL.FTZ R32, R3.reuse, R100 ;  /* 0x0000006403207220 */ /* 0x040fe40000410000 */
[C---:B------:R-:W-:Y:S03]  /*13dd0*/  HMMA.16816.F32 R20, R136.reuse, R28, R20 ;  /* 0x0000001c8814723c */ /* 0x040fe60000001814 */
[----:B------:R-:W-:Y:S01]  /*13de0*/  LDSM.16.MT88.4 R108, [R196+0x2100] ;  /* 0x00210000c46c783b */ /* 0x000fe20000004200 */
[C---:B------:R-:W-:Y:S02]  /*13df0*/  FMUL.FTZ R33, R3.reuse, R101 ;  /* 0x0000006503217220 */ /* 0x040fe40000410000 */
[C---:B------:R-:W-:Y:S01]  /*13e00*/  FMUL.FTZ R34, R2.reuse, R102 ;  /* 0x0000006602227220 */ /* 0x040fe20000410000 */
[----:B------:R-:W-:Y:S01]  /*13e10*/  MUFU.EX2 R214, R214 ;  /* 0x000000d600d67308 */ /* 0x000fe20000000800 */
[C---:B------:R-:W-:Y:S04]  /*13e20*/  HMMA.16816.F32 R24, R136.reuse, R30, R24 ;  /* 0x0000001e8818723c */ /* 0x040fe80000001818 */
[C---:B------:R-:W-:Y:S02]  /*13e30*/  FMUL.FTZ R28, R3.reuse, R104 ;  /* 0x00000068031c7220 */ /* 0x040fe40000410000 */
[C---:B------:R-:W-:Y:S02]  /*13e40*/  FMUL.FTZ R29, R3.reuse, R105 ;  /* 0x00000069031d7220 */ /* 0x040fe40000410000 */
[C---:B------:R-:W-:Y:S01]  /*13e50*/  FMUL.FTZ R30, R2.reuse, R106 ;  /* 0x0000006a021e7220 */ /* 0x040fe20000410000 */
[----:B------:R-:W1:Y:S03]  /*13e60*/  MUFU.EX2 R227, R227 ;  /* 0x000000e300e37308 */ /* 0x000e660000000800 */
[C---:B------:R-:W-:Y:S02]  /*13e70*/  FMUL.FTZ R31, R2.reuse, R107 ;  /* 0x0000006b021f7220 */ /* 0x040fe40000410000 */
[----:B------:R-:W1:Y:S01]  /*13e80*/  LDSM.16.MT88.4 R104, [R198+0x2100] ;  /* 0x00210000c668783b */ /* 0x000e620000004200 */
[C---:B------:R-:W-:Y:S02]  /*13e90*/  FMUL.FTZ R35, R2.reuse, R103 ;  /* 0x0000006702237220 */ /* 0x040fe40000410000 */
[C---:B------:R-:W-:Y:S02]  /*13ea0*/  FMUL.FTZ R36, R3.reuse, R36 ;  /* 0x0000002403247220 */ /* 0x040fe40000410000 */
[C---:B--2---:R-:W-:Y:S01]  /*13eb0*/  HMMA.16816.F32 R28, R136.reuse, R120, R28 ;  /* 0x00000078881c723c */ /* 0x044fe2000000181c */
[----:B------:R-:W-:Y:S02]  /*13ec0*/  MUFU.EX2 R226, R226 ;  /* 0x000000e200e27308 */ /* 0x000fe40000000800 */
[----:B------:R-:W2:Y:S01]  /*13ed0*/  LDSM.16.MT88.4 R100, [R197+0x2100] ;  /* 0x00210000c564783b */ /* 0x000ea20000004200 */
[C---:B------:R-:W-:Y:S02]  /*13ee0*/  FMUL.FTZ R37, R3.reuse, R37 ;  /* 0x0000002503257220 */ /* 0x040fe40000410000 */
[C---:B------:R-:W-:Y:S02]  /*13ef0*/  FMUL.FTZ R38, R2.reuse, R38 ;  /* 0x0000002602267220 */ /* 0x040fe40000410000 */
[C---:B------:R-:W-:Y:S03]  /*13f00*/  HMMA.16816.F32 R32, R136.reuse, R122, R32 ;  /* 0x0000007a8820723c */ /* 0x040fe60000001820 */
[----:B------:R-:W-:Y:S01]  /*13f10*/  LDSM.16.MT88.4 R120, [R196+0x900] ;  /* 0x00090000c478783b */ /* 0x000fe20000004200 */
[C---:B------:R-:W-:Y:S01]  /*13f20*/  FMUL.FTZ R39, R2.reuse, R39 ;  /* 0x0000002702277220 */ /* 0x040fe20000410000 */
[----:B------:R-:W1:Y:S01]  /*13f30*/  MUFU.EX2 R229, R229 ;  /* 0x000000e500e57308 */ /* 0x000e620000000800 */
[C---:B------:R-:W-:Y:S02]  /*13f40*/  FMUL.FTZ R40, R3.reuse, R40 ;  /* 0x0000002803287220 */ /* 0x040fe40000410000 */
[C---:B------:R-:W-:Y:S03]  /*13f50*/  FMUL.FTZ R41, R3.reuse, R41 ;  /* 0x0000002903297220 */ /* 0x040fe60000410000 */
[C---:B----4-:R-:W-:Y:S03]  /*13f60*/  HMMA.16816.F32 R36, R136.reuse, R112, R36 ;  /* 0x000000708824723c */ /* 0x050fe60000001824 */
[C---:B------:R-:W-:Y:S01]  /*13f70*/  FMUL.FTZ R42, R2.reuse, R42 ;  /* 0x0000002a022a7220 */ /* 0x040fe20000410000 */
[----:B------:R-:W-:Y:S01]  /*13f80*/  MUFU.EX2 R228, R228 ;  /* 0x000000e400e47308 */ /* 0x000fe20000000800 */
[C---:B------:R-:W-:Y:S02]  /*13f90*/  FMUL.FTZ R43, R2.reuse, R43 ;  /* 0x0000002b022b7220 */ /* 0x040fe40000410000 */
[C---:B------:R-:W-:Y:S02]  /*13fa0*/  FMUL.FTZ R44, R3.reuse, R44 ;  /* 0x0000002c032c7220 */ /* 0x040fe40000410000 */
[C---:B------:R-:W-:Y:S03]  /*13fb0*/  FMUL.FTZ R45, R3.reuse, R45 ;  /* 0x0000002d032d7220 */ /* 0x040fe60000410000 */
[C---:B------:R-:W-:Y:S01]  /*13fc0*/  HMMA.16816.F32 R40, R136.reuse, R114, R40 ;  /* 0x000000728828723c */ /* 0x040fe20000001828 */
[----:B------:R-:W-:Y:S01]  /*13fd0*/  LDSM.16.MT88.4 R112, [R203+0x900] ;  /* 0x00090000cb70783b */ /* 0x000fe20000004200 */
[----:B------:R-:W4:Y:S01]  /*13fe0*/  MUFU.EX2 R231, R231 ;  /* 0x000000e700e77308 */ /* 0x000f220000000800 */
[C---:B------:R-:W-:Y:S02]  /*13ff0*/  FMUL.FTZ R46, R2.reuse, R46 ;  /* 0x0000002e022e7220 */ /* 0x040fe40000410000 */
[C---:B------:R-:W-:Y:S02]  /*14000*/  FMUL.FTZ R47, R2.reuse, R47 ;  /* 0x0000002f022f7220 */ /* 0x040fe40000410000 */
[C---:B------:R-:W-:Y:S02]  /*14010*/  FMUL.FTZ R48, R3.reuse, R48 ;  /* 0x0000003003307220 */ /* 0x040fe40000410000 */
[C---:B------:R-:W-:Y:S03]  /*14020*/  FMUL.FTZ R49, R3.reuse, R49 ;  /* 0x0000003103317220 */ /* 0x040fe60000410000 */
[C---:B-1----:R-:W-:Y:S01]  /*14030*/  HMMA.16816.F32 R44, R136.reuse, R104, R44 ;  /* 0x00000068882c723c */ /* 0x042fe2000000182c */
[----:B------:R-:W-:Y:S02]  /*14040*/  MUFU.EX2 R230, R230 ;  /* 0x000000e600e67308 */ /* 0x000fe40000000800 */
[C---:B------:R-:W-:Y:S02]  /*14050*/  FMUL.FTZ R50, R2.reuse, R50 ;  /* 0x0000003202327220 */ /* 0x040fe40000410000 */
[C---:B------:R-:W-:Y:S02]  /*14060*/  FMUL.FTZ R51, R2.reuse, R51 ;  /* 0x0000003302337220 */ /* 0x040fe40000410000 */
[C---:B------:R-:W-:Y:S02]  /*14070*/  FMUL.FTZ R52, R3.reuse, R52 ;  /* 0x0000003403347220 */ /* 0x040fe40000410000 */
[C---:B------:R-:W-:Y:S02]  /*14080*/  FMUL.FTZ R53, R3.reuse, R53 ;  /* 0x0000003503357220 */ /* 0x040fe40000410000 */
[----:B------:R-:W1:Y:S01]  /*14090*/  MUFU.EX2 R233, R233 ;  /* 0x000000e900e97308 */ /* 0x000e620000000800 */
[C---:B------:R-:W-:Y:S01]  /*140a0*/  HMMA.16816.F32 R48, R136.reuse, R106, R48 ;  /* 0x0000006a8830723c */ /* 0x040fe20000001830 */
[----:B------:R-:W1:Y:S02]  /*140b0*/  LDSM.16.MT88.4 R104, [R203+0x4100] ;  /* 0x00410000cb68783b */ /* 0x000e640000004200 */
[C---:B------:R-:W-:Y:S02]  /*140c0*/  FMUL.FTZ R54, R2.reuse, R54 ;  /* 0x0000003602367220 */ /* 0x040fe40000410000 */
[C---:B------:R-:W-:Y:S02]  /*140d0*/  FMUL.FTZ R55, R2.reuse, R55 ;  /* 0x0000003702377220 */ /* 0x040fe40000410000 */
[C---:B------:R-:W-:Y:S02]  /*140e0*/  FMUL.FTZ R56, R3.reuse, R56 ;  /* 0x0000003803387220 */ /* 0x040fe40000410000 */
[C---:B------:R-:W-:Y:S01]  /*140f0*/  FMUL.FTZ R57, R3.reuse, R57 ;  /* 0x0000003903397220 */ /* 0x040fe20000410000 */
[----:B------:R-:W-:Y:S02]  /*14100*/  MUFU.EX2 R232, R232 ;  /* 0x000000e800e87308 */ /* 0x000fe40000000800 */
[C---:B--2---:R-:W-:Y:S03]  /*14110*/  HMMA.16816.F32 R52, R136.reuse, R100, R52 ;  /* 0x000000648834723c */ /* 0x044fe60000001834 */
[C---:B------:R-:W-:Y:S02]  /*14120*/  FMUL.FTZ R58, R2.reuse, R58 ;  /* 0x0000003a023a7220 */ /* 0x040fe40000410000 */
[C---:B------:R-:W-:Y:S02]  /*14130*/  FMUL.FTZ R59, R2.reuse, R59 ;  /* 0x0000003b023b7220 */ /* 0x040fe40000410000 */
[C---:B------:R-:W-:Y:S01]  /*14140*/  FMUL.FTZ R60, R3.reuse, R60 ;  /* 0x0000003c033c7220 */ /* 0x040fe20000410000 */
[----:B------:R-:W2:Y:S01]  /*14150*/  MUFU.EX2 R235, R235 ;  /* 0x000000eb00eb7308 */ /* 0x000ea20000000800 */
[C---:B------:R-:W-:Y:S03]  /*14160*/  FMUL.FTZ R61, R3.reuse, R61 ;  /* 0x0000003d033d7220 */ /* 0x040fe60000410000 */
[C---:B------:R-:W-:Y:S01]  /*14170*/  HMMA.16816.F32 R56, R136.reuse, R102, R56 ;  /* 0x000000668838723c */ /* 0x040fe20000001838 */
[----:B------:R-:W2:Y:S02]  /*14180*/  LDSM.16.MT88.4 R100, [R198+0x4100] ;  /* 0x00410000c664783b */ /* 0x000ea40000004200 */
[C---:B------:R-:W-:Y:S02]  /*14190*/  FMUL.FTZ R62, R2.reuse, R62 ;  /* 0x0000003e023e7220 */ /* 0x040fe40000410000 */
[C---:B------:R-:W-:Y:S01]  /*141a0*/  FMUL.FTZ R63, R2.reuse, R63 ;  /* 0x0000003f023f7220 */ /* 0x040fe20000410000 */
[----:B------:R-:W-:Y:S01]  /*141b0*/  MUFU.EX2 R234, R234 ;  /* 0x000000ea00ea7308 */ /* 0x000fe20000000800 */
[C---:B------:R-:W-:Y:S02]  /*141c0*/  FMUL.FTZ R64, R3.reuse, R64 ;  /* 0x0000004003407220 */ /* 0x040fe40000410000 */
[C---:B------:R-:W-:Y:S03]  /*141d0*/  FMUL.FTZ R65, R3.reuse, R65 ;  /* 0x0000004103417220 */ /* 0x040fe60000410000 */
[C---:B------:R-:W-:Y:S03]  /*141e0*/  HMMA.16816.F32 R60, R136.reuse, R108, R60 ;  /* 0x0000006c883c723c */ /* 0x040fe6000000183c */
[C---:B------:R-:W-:Y:S01]  /*141f0*/  FMUL.FTZ R66, R2.reuse, R66 ;  /* 0x0000004202427220 */ /* 0x040fe20000410000 */
[----:B------:R-:W2:Y:S01]  /*14200*/  MUFU.EX2 R237, R237 ;  /* 0x000000ed00ed7308 */ /* 0x000ea20000000800 */
[C---:B------:R-:W-:Y:S02]  /*14210*/  FMUL.FTZ R67, R2.reuse, R67 ;  /* 0x0000004302437220 */ /* 0x040fe40000410000 */
[C---:B------:R-:W-:Y:S02]  /*14220*/  FMUL.FTZ R68, R3.reuse, R68 ;  /* 0x0000004403447220 */ /* 0x040fe40000410000 */
[C---:B------:R-:W-:Y:S03]  /*14230*/  FMUL.FTZ R69, R3.reuse, R69 ;  /* 0x0000004503457220 */ /* 0x040fe60000410000 */
[C---:B------:R-:W-:Y:S01]  /*14240*/  HMMA.16816.F32 R64, R136.reuse, R110, R64 ;  /* 0x0000006e8840723c */ /* 0x040fe20000001840 */
[----:B------:R-:W3:Y:S01]  /*14250*/  LDSM.16.MT88.4 R108, [R197+0x4100] ;  /* 0x00410000c56c783b */ /* 0x000ee20000004200 */
[----:B------:R-:W-:Y:S01]  /*14260*/  MUFU.EX2 R236, R236 ;  /* 0x000000ec00ec7308 */ /* 0x000fe20000000800 */
[C---:B------:R-:W-:Y:S02]  /*14270*/  FMUL.FTZ R70, R2.reuse, R70 ;  /* 0x0000004602467220 */ /* 0x040fe40000410000 */
[C---:B------:R-:W-:Y:S02]  /*14280*/  FMUL.FTZ R71, R2.reuse, R71 ;  /* 0x0000004702477220 */ /* 0x040fe40000410000 */
[C---:B------:R-:W-:Y:S02]  /*14290*/  FMUL.FTZ R72, R3.reuse, R72 ;  /* 0x0000004803487220 */ /* 0x040fe40000410000 */
[C---:B------:R-:W-:Y:S03]  /*142a0*/  FMUL.FTZ R73, R3.reuse, R73 ;  /* 0x0000004903497220 */ /* 0x040fe60000410000 */
[C---:B-1----:R-:W-:Y:S01]  /*142b0*/  HMMA.16816.F32 R68, R136.reuse, R104, R68 ;  /* 0x000000688844723c */ /* 0x042fe20000001844 */
[----:B------:R-:W1:Y:S02]  /*142c0*/  MUFU.EX2 R239, R239 ;  /* 0x000000ef00ef7308 */ /* 0x000e640000000800 */
        /* <DEDUP_REMOVED lines=11> */
[----:B------:R-:W1:Y:S02]  /*14380*/  MUFU.EX2 R240, R240 ;  /* 0x000000f000f07308 */ /* 0x000e640000000800 */
[C---:B--2---:R-:W-:Y:S03]  /*14390*/  HMMA.16816.F32 R76, R136.reuse, R100, R76 ;  /* 0x00000064884c723c */ /* 0x044fe6000000184c */
[C---:B------:R-:W-:Y:S02]  /*143a0*/  FMUL.FTZ R82, R2.reuse, R82 ;  /* 0x0000005202527220 */ /* 0x040fe40000410000 */
[C---:B------:R-:W-:Y:S02]  /*143b0*/  FMUL.FTZ R83, R2.reuse, R83 ;  /* 0x0000005302537220 */ /* 0x040fe40000410000 */
[----:B------:R-:W-:Y:S01]  /*143c0*/  FMUL.FTZ R84, R3, R84 ;  /* 0x0000005403547220 */ /* 0x000fe20000410000 */
[----:B------:R-:W-:Y:S01]  /*143d0*/  F2FP.PACK_AB R100, R175, R174 ;  /* 0x000000aeaf64723e */ /* 0x000fe200000000ff */
[----:B------:R-:W-:Y:S03]  /*143e0*/  FMUL.FTZ R85, R3, R85 ;  /* 0x0000005503557220 */ /* 0x000fe60000410000 */
[C---:B------:R-:W-:Y:S03]  /*143f0*/  HMMA.16816.F32 R80, R136.reuse, R102, R80 ;  /* 0x000000668850723c */ /* 0x040fe60000001850 */
[C---:B------:R-:W-:Y:S01]  /*14400*/  FMUL.FTZ R86, R2.reuse, R86 ;  /* 0x0000005602567220 */ /* 0x040fe20000410000 */
[----:B---3--:R-:W-:Y:S01]  /*14410*/  F2FP.PACK_AB R101, R177, R176 ;  /* 0x000000b0b165723e */ /* 0x008fe200000000ff */
[C---:B------:R-:W-:Y:S02]  /*14420*/  FMUL.FTZ R87, R2.reuse, R87 ;  /* 0x0000005702577220 */ /* 0x040fe40000410000 */
[----:B------:R-:W-:Y:S01]  /*14430*/  FMUL.FTZ R88, R3, R88 ;  /* 0x0000005803587220 */ /* 0x000fe20000410000 */
[----:B-----5:R-:W-:Y:S01]  /*14440*/  F2FP.PACK_AB R102, R179, R178 ;  /* 0x000000b2b366723e */ /* 0x020fe200000000ff */
[----:B------:R-:W-:Y:S03]  /*14450*/  FMUL.FTZ R89, R3, R89 ;  /* 0x0000005903597220 */ /* 0x000fe60000410000 */
[C---:B------:R-:W-:Y:S03]  /*14460*/  HMMA.16816.F32 R84, R136.reuse, R108, R84 ;  /* 0x0000006c8854723c */ /* 0x040fe60000001854 */
[C---:B------:R-:W-:Y:S01]  /*14470*/  FMUL.FTZ R90, R2.reuse, R90 ;  /* 0x0000005a025a7220 */ /* 0x040fe20000410000 */
[----:B------:R-:W-:Y:S01]  /*14480*/  F2FP.PACK_AB R103, R227, R214 ;  /* 0x000000d6e367723e */ /* 0x000fe200000000ff */
[C---:B------:R-:W-:Y:S02]  /*14490*/  FMUL.FTZ R91, R2.reuse, R91 ;  /* 0x0000005b025b7220 */ /* 0x040fe40000410000 */
[C---:B------:R-:W-:Y:S02]  /*144a0*/  FMUL.FTZ R92, R3.reuse, R92 ;  /* 0x0000005c035c7220 */ /* 0x040fe40000410000 */
[C---:B------:R-:W-:Y:S03]  /*144b0*/  FMUL.FTZ R93, R3.reuse, R93 ;  /* 0x0000005d035d7220 */ /* 0x040fe60000410000 */
[C---:B------:R-:W-:Y:S01]  /*144c0*/  HMMA.16816.F32 R88, R136.reuse, R110, R88 ;  /* 0x0000006e8858723c */ /* 0x040fe20000001858 */
[----:B------:R-:W2:Y:S02]  /*144d0*/  LDSM.16.MT88.4 R108, [R197+0x900] ;  /* 0x00090000c56c783b */ /* 0x000ea40000004200 */
[C---:B------:R-:W-:Y:S02]  /*144e0*/  FMUL.FTZ R94, R2.reuse, R94 ;  /* 0x0000005e025e7220 */ /* 0x040fe40000410000 */
[C---:B------:R-:W-:Y:S02]  /*144f0*/  FMUL.FTZ R95, R2.reuse, R95 ;  /* 0x0000005f025f7220 */ /* 0x040fe40000410000 */
[C---:B------:R-:W-:Y:S02]  /*14500*/  FMUL.FTZ R96, R3.reuse, R96 ;  /* 0x0000006003607220 */ /* 0x040fe40000410000 */
[C---:B------:R-:W-:Y:S03]  /*14510*/  FMUL.FTZ R97, R3.reuse, R97 ;  /* 0x0000006103617220 */ /* 0x040fe60000410000 */
[C---:B-1----:R-:W-:Y:S03]  /*14520*/  HMMA.16816.F32 R92, R136.reuse, R104, R92 ;  /* 0x00000068885c723c */ /* 0x042fe6000000185c */
[C---:B------:R-:W-:Y:S02]  /*14530*/  FMUL.FTZ R98, R2.reuse, R98 ;  /* 0x0000006202627220 */ /* 0x040fe40000410000 */
[C---:B------:R-:W-:Y:S02]  /*14540*/  FMUL.FTZ R99, R2.reuse, R99 ;  /* 0x0000006302637220 */ /* 0x040fe40000410000 */
[----:B------:R-:W-:Y:S01]  /*14550*/  FFMA.FTZ R173, R2, R213, R173 ;  /* 0x000000d502ad7223 */ /* 0x000fe200000100ad */
[----:B------:R-:W-:Y:S01]  /*14560*/  MOV R2, R132 ;  /* 0x0000008400027202 */ /* 0x000fe20000000f00 */
[----:B------:R-:W-:Y:S03]  /*14570*/  FFMA.FTZ R172, R3, R212, R172 ;  /* 0x000000d403ac7223 */ /* 0x000fe600000100ac */
[----:B------:R-:W-:Y:S01]  /*14580*/  HMMA.16816.F32 R96, R136, R106, R96 ;  /* 0x0000006a8860723c */ /* 0x000fe20000001860 */
[----:B------:R-:W1:Y:S02]  /*14590*/  LDSM.16.MT88.4 R104, [R196+0x2900] ;  /* 0x00290000c468783b */ /* 0x000e640000004200 */
[----:B------:R-:W-:Y:S01]  /*145a0*/  FADD.FTZ R168, R168, R173 ;  /* 0x000000ada8a87221 */ /* 0x000fe20000010000 */
[----:B------:R-:W-:Y:S01]  /*145b0*/  MOV R3, R0 ;  /* 0x0000000000037202 */ /* 0x000fe20000000f00 */
        /* <DEDUP_REMOVED lines=12> */
[----:B------:R-:W-:Y:S02]  /*14680*/  FADD.FTZ R177, R177, R176 ;  /* 0x000000b0b1b17221 */ /* 0x000fe40000010000 */
[C---:B------:R-:W-:Y:S01]  /*14690*/  HMMA.16816.F32 R16, R100.reuse, R118, R16 ;  /* 0x000000766410723c */ /* 0x040fe20000001810 */
[----:B------:R-:W-:Y:S03]  /*146a0*/  LDSM.16.MT88.4 R116, [R197+0x4900] ;  /* 0x00490000c574783b */ /* 0x000fe60000004200 */
[----:B------:R-:W-:Y:S02]  /*146b0*/  FADD.FTZ R175, R175, R174 ;  /* 0x000000aeafaf7221 */ /* 0x000fe40000010000 */
[----:B------:R-:W-:Y:S02]  /*146c0*/  FADD.FTZ R214, R214, R177 ;  /* 0x000000b1d6d67221 */ /* 0x000fe40000010000 */
[C---:B--2---:R-:W-:Y:S04]  /*146d0*/  HMMA.16816.F32 R20, R100.reuse, R108, R20 ;  /* 0x0000006c6414723c */ /* 0x044fe80000001814 */
[----:B------:R-:W-:Y:S02]  /*146e0*/  FADD.FTZ R178, R178, R175 ;  /* 0x000000afb2b27221 */ /* 0x000fe40000010000 */
[----:B------:R-:W-:Y:S01]  /*146f0*/  FADD.FTZ R227, R227, R214 ;  /* 0x000000d6e3e37221 */ /* 0x000fe20000010000 */
[----:B------:R-:W-:Y:S01]  /*14700*/  IADD3 R214, R225, -0x1, RZ ;  /* 0xffffffffe1d67810 */ /* 0x000fe20007ffe0ff */
[C---:B------:R-:W-:Y:S01]  /*14710*/  HMMA.16816.F32 R24, R100.reuse, R110, R24 ;  /* 0x0000006e6418723c */ /* 0x040fe20000001818 */
[----:B------:R-:W2:Y:S03]  /*14720*/  LDSM.16.MT88.4 R108, [R203+0x4900] ;  /* 0x00490000cb6c783b */ /* 0x000ea60000004200 */
[----:B------:R-:W-:Y:S01]  /*14730*/  FADD.FTZ R179, R179, R178 ;  /* 0x000000b2b3b37221 */ /* 0x000fe20000010000 */
[----:B------:R-:W-:Y:S03]  /*14740*/  MOV R225, R214 ;  /* 0x000000d600e17202 */ /* 0x000fe60000000f00 */
        /* <DEDUP_REMOVED lines=20> */
[----:B------:R-:W3:Y:S07]  /*14890*/  LDSM.16.MT88.4 R112, [R197+0x1100] ;  /* 0x00110000c570783b */ /* 0x000eee0000004200 */
[C---:B------:R-:W-:Y:S08]  /*148a0*/  HMMA.16816.F32 R84, R100.reuse, R116, R84 ;  /* 0x000000746454723c */ /* 0x040ff00000001854 */
[C---:B------:R-:W-:Y:S01]  /*148b0*/  HMMA.16816.F32 R88, R100.reuse, R118, R88 ;  /* 0x000000766458723c */ /* 0x040fe20000001858 */
[----:B------:R-:W5:Y:S07]  /*148c0*/  LDSM.16.MT88.4 R116, [R203+0x3100] ;  /* 0x00310000cb74783b */ /* 0x000f6e0000004200 */
[C---:B-1----:R-:W-:Y:S08]  /*148d0*/  HMMA.16816.F32 R92, R100.reuse, R104, R92 ;  /* 0x00000068645c723c */ /* 0x042ff0000000185c */
[----:B------:R-:W-:Y:S01]  /*148e0*/  HMMA.16816.F32 R96, R100, R106, R96 ;  /* 0x0000006a6460723c */ /* 0x000fe20000001860 */
[----:B------:R-:W1:Y:S06]  /*148f0*/  LDSM.16.MT88.4 R104, [R196+0x3100] ;  /* 0x00310000c468783b */ /* 0x000e6c0000004200 */
[----:B------:R-:W-:Y:S01]  /*14900*/  F2FP.PACK_AB R100, R229, R226 ;  /* 0x000000e2e564723e */ /* 0x000fe200000000ff */
[----:B------:R-:W-:Y:S01]  /*14910*/  FADD.FTZ R226, R226, R179 ;  /* 0x000000b3e2e27221 */ /* 0x000fe20000010000 */
[----:B----4-:R-:W-:Y:S03]  /*14920*/  F2FP.PACK_AB R101, R231, R228 ;  /* 0x000000e4e765723e */ /* 0x010fe600000000ff */
        /* <DEDUP_REMOVED lines=20> */
[C---:B-----5:R-:W-:Y:S08]  /*14a70*/  HMMA.16816.F32 R36, R100.reuse, R116, R36 ;  /* 0x000000746424723c */ /* 0x060ff00000001824 */
        /* <DEDUP_REMOVED lines=24> */
[C---:B---3--:R-:W-:Y:S08]  /*14c00*/  HMMA.16816.F32 R76, R100.reuse, R112, R76 ;  /* 0x00000070644c723c */ /* 0x048ff0000000184c */
[C---:B------:R-:W-:Y:S08]  /*14c10*/  HMMA.16816.F32 R80, R100.reuse, R114, R80 ;  /* 0x000000726450723c */ /* 0x040ff00000001850 */
[C---:B----4-:R-:W-:Y:S08]  /*14c20*/  HMMA.16816.F32 R84, R100.reuse, R116, R84 ;  /* 0x000000746454723c */ /* 0x050ff00000001854 */
        /* <DEDUP_REMOVED lines=31> */
.L_x_708:
[----:B------:R-:W-:-:S13]  /*14e20*/  ISETP.GE.AND P0, PT, R214, RZ, PT ;  /* 0x000000ffd600720c */ /* 0x000fda0003f06270 */
[----:B------:R-:W-:Y:S05]  /*14e30*/  @!P0 BRA `(.L_x_712) ;  /* 0x00002e7000008947 */ /* 0x000fea0003800000 */
[----:B------:R-:W1:Y:S01]  /*14e40*/  S2R R3, SR_TID.X ;  /* 0x0000000000037919 */ /* 0x000e620000002100 */
[----:B------:R-:W-:Y:S01]  /*14e50*/  SHF.R.S32.HI R5, RZ, 0x1f, R180 ;  /* 0x0000001fff057819 */ /* 0x000fe200000114b4 */
[----:B------:R-:W-:Y:S01]  /*14e60*/  IMAD.MOV.U32 R135, RZ, RZ, R132 ;  /* 0x000000ffff877224 */ /* 0x000fe200078e0084 */
[----:B------:R-:W-:Y:S01]  /*14e70*/  IADD3 R220, R211, 0x100, RZ ;  /* 0x00000100d3dc7810 */ /* 0x000fe20007ffe0ff */
[----:B------:R-:W-:Y:S01]  /*14e80*/  IMAD.SHL.U32 R215, R181, 0x2, RZ ;  /* 0x00000002b5d77824 */ /* 0x000fe200078e00ff */
[C---:B------:R-:W-:Y:S01]  /*14e90*/  SHF.L.U64.HI R218, R180.reuse, 0x1, R5 ;  /* 0x00000001b4da7819 */ /* 0x040fe20000010205 */
[----:B------:R-:W-:Y:S01]  /*14ea0*/  IMAD.SHL.U32 R221, R180, 0x2, RZ ;  /* 0x00000002b4dd7824 */ /* 0x000fe200078e00ff */
[----:B------:R-:W-:Y:S02]  /*14eb0*/  ULDC UR5, c[0x0][0x210] ;  /* 0x0000840000057ab9 */ /* 0x000fe40000000800 */
[----:B------:R-:W-:Y:S02]  /*14ec0*/  ULDC UR4, c[0x0][0x1e8] ;  /* 0x00007a0000047ab9 */ /* 0x000fe40000000800 */
[----:B------:R-:W-:-:S02]  /*14ed0*/  UIMAD UR5, UR11, UR5, URZ ;  /* 0x000000050b0572a4 */ /* 0x000fc4000f8e023f */
[----:B------:R-:W-:Y:S01]  /*14ee0*/  UIMAD UR4, UR11, UR4, URZ ;  /* 0x000000040b0472a4 */ /* 0x000fe2000f8e023f */
[----:B-1----:R-:W-:-:S04]  /*14ef0*/  SHF.R.S32.HI R2, RZ, 0x1f, R3 ;  /* 0x0000001fff027819 */ /* 0x002fc80000011403 */
[----:B------:R-:W-:-:S04]  /*14f00*/  LEA.HI R2, R2, R3, RZ, 0x3 ;  /* 0x0000000302027211 */ /* 0x000fc800078f18ff */
[----:B------:R-:W-:-:S05]  /*14f10*/  LOP3.LUT R2, R2, 0xfffffff8, RZ, 0xc0, !PT ;  /* 0xfffffff802027812 */ /* 0x000fca00078ec0ff */
[----:B------:R-:W-:Y:S02]  /*14f20*/  IMAD.IADD R2, R3, 0x1, -R2 ;  /* 0x0000000103027824 */ /* 0x000fe400078e0a02 */
[----:B------:R-:W-:Y:S01]  /*14f30*/  IMAD.MOV.U32 R3, RZ, RZ, R0 ;  /* 0x000000ffff037224 */ /* 0x000fe200078e0000 */
[----:B------:R-:W-:Y:S01]  /*14f40*/  SHF.R.S32.HI R0, RZ, 0x1f, R181 ;  /* 0x0000001fff007819 */ /* 0x000fe200000114b5 */
[----:B------:R-:W-:-:S03]  /*14f50*/  IMAD.SHL.U32 R216, R2, 0x8, RZ ;  /* 0x0000000802d87824 */ /* 0x000fc600078e00ff */
[----:B------:R-:W-:Y:S02]  /*14f60*/  SHF.L.U64.HI R219, R181, 0x1, R0 ;  /* 0x00000001b5db7819 */ /* 0x000fe40000010200 */
[----:B------:R-:W-:-:S04]  /*14f70*/  SHF.R.S32.HI R217, RZ, 0x1f, R216 ;  /* 0x0000001fffd97819 */ /* 0x000fc800000114d8 */
[C---:B------:R-:W-:Y:S01]  /*14f80*/  SHF.L.U64.HI R217, R216.reuse, 0x1, R217 ;  /* 0x00000001d8d97819 */ /* 0x040fe200000102d9 */
[----:B------:R-:W-:Y:S01]  /*14f90*/  IMAD.SHL.U32 R216, R216, 0x2, RZ ;  /* 0x00000002d8d87824 */ /* 0x000fe200078e00ff */
[----:B------:R-:W-:Y:S05]  /*14fa0*/  BRA `(.L_x_713) ;  /* 0x0000032000007947 */ /* 0x000fea0003800000 */
.L_x_715:
[----:B------:R-:W-:Y:S01]  /*14fb0*/  ISETP.NE.AND P2, PT, R207, 0x1, PT ;  /* 0x00000001cf00780c */ /* 0x000fe20003f45270 */
[----:B------:R-:W-:Y:S01]  /*14fc0*/  IMAD.MOV.U32 R208, RZ, RZ, RZ ;  /* 0x000000ffffd07224 */ /* 0x000fe200078e00ff */
[----:B------:R-:W-:Y:S04]  /*14fd0*/  LEA R209, R214, UR13, 0x6 ;  /* 0x0000000dd6d17c11 */ /* 0x000fe8000f8e30ff */
[----:B------:R-:W-:Y:S05]  /*14fe0*/  IADD3 R209, R209, -0x40, R210 ;  /* 0xffffffc0d1d17810 */ /* 0x000fea0007ffe0d2 */
        /* <DEDUP_REMOVED lines=28> */
[----:B------:R-:W-:Y:S03]  /*151b0*/  IADD3 R8, P1, R4, R215, RZ ;  /* 0x000000d704087210 */ /* 0x000fe60007f3e0ff */
[----:B--2---:R-:W-:Y:S01]  /*151c0*/  IMAD.X R11, R6, 0x1, R217, P0 ;  /* 0x00000001060b7824 */ /* 0x004fe200000e06d9 */
[----:B------:R-:W-:Y:S01]  /*151d0*/  IADD3 R12, P0, R4, R221, RZ ;  /* 0x000000dd040c7210 */ /* 0x000fe20007f1e0ff */
[----:B------:R-:W-:Y:S01]  /*151e0*/  IMAD.X R9, R6, 0x1, R219, P1 ;  /* 0x0000000106097824 */ /* 0x000fe200008e06db */
[----:B---3--:R-:W-:Y:S02]  /*151f0*/  IADD3 R4, P2, R0, R216, RZ ;  /* 0x000000d800047210 */ /* 0x008fe40007f5e0ff */
[----:B------:R1:W-:Y:S01]  /*15200*/  LDGSTS.E.BYPASS.LTC128B.128 [R211+0x6100], [R10.64], !P4 ;  /* 0x061000000ad37fae */ /* 0x0003e2000e101d54 */
[--C-:B------:R-:W-:Y:S01]  /*15210*/  IMAD.X R13, R6, 0x1, R218.reuse, P0 ;  /* 0x00000001060d7824 */ /* 0x100fe200000e06da */
[----:B------:R-:W-:Y:S01]  /*15220*/  IADD3 R6, P1, R0, R215, RZ ;  /* 0x000000d700067210 */ /* 0x000fe20007f3e0ff */
[----:B----4-:R-:W-:Y:S01]  /*15230*/  IMAD.X R5, R2, 0x1, R217, P2 ;  /* 0x0000000102057824 */ /* 0x010fe200010e06d9 */
        /* <DEDUP_REMOVED lines=9> */
.L_x_713:
        /* <DEDUP_REMOVED lines=27> */
[----:B------:R-:W2:Y:S07]  /*15480*/  SHFL.IDX PT, R132, R5, 0x1, 0x181f ;  /* 0x00381f0005847f89 */ /* 0x000eae00000e0000 */
[----:B------:R1:W3:Y:S02]  /*15490*/  SHFL.IDX PT, R0, R4, 0x1, 0x181f ;  /* 0x00381f0004007f89 */ /* 0x0002e400000e0000 */
[C---:B-1----:R-:W-:Y:S03]  /*154a0*/  HMMA.16816.F32 R4, R32.reuse, R8, RZ ;  /* 0x000000082004723c */ /* 0x042fe600000018ff */
[CC--:B------:R-:W-:Y:S02]  /*154b0*/  IADD3 R14, P0, R20.reuse, R216.reuse, RZ ;  /* 0x000000d8140e7210 */ /* 0x0c0fe40007f1e0ff */
[----:B------:R-:W-:Y:S02]  /*154c0*/  IADD3 R12, P1, R20, R215, RZ ;  /* 0x000000d7140c7210 */ /* 0x000fe40007f3e0ff */
[C---:B------:R-:W-:Y:S01]  /*154d0*/  IADD3.X R15, R2.reuse, R217, RZ, P0, !PT ;  /* 0x000000d9020f7210 */ /* 0x040fe200007fe4ff */
[C---:B------:R-:W-:Y:S01]  /*154e0*/  HMMA.16816.F32 R8, R32.reuse, R10, RZ ;  /* 0x0000000a2008723c */ /* 0x040fe200000018ff */
[----:B------:R-:W-:Y:S03]  /*154f0*/  IADD3.X R13, R2, R219, RZ, P1, !PT ;  /* 0x000000db020d7210 */ /* 0x000fe60000ffe4ff */
[----:B------:R-:W-:Y:S01]  /*15500*/  @!PT LDS RZ, [RZ] ;  /* 0x00000000fffff984 */ /* 0x000fe20000000800 */
[----:B------:R1:W-:Y:S01]  /*15510*/  LDGSTS.E.BYPASS.LTC128B.128 [R220], [R14.64], !P4 ;  /* 0x000000000edc7fae */ /* 0x0003e2000e101d54 */
[----:B------:R-:W-:Y:S02]  /*15520*/  IADD3 R20, P0, R20, R221, RZ ;  /* 0x000000dd14147210 */ /* 0x000fe40007f1e0ff */
[----:B--2---:R-:W-:Y:S02]  /*15530*/  IADD3 R170, P2, R132, R216, RZ ;  /* 0x000000d884aa7210 */ /* 0x004fe40007f5e0ff */
[-C--:B------:R-:W-:Y:S02]  /*15540*/  IADD3.X R21, R2, R218.reuse, RZ, P0, !PT ;  /* 0x000000da02157210 */ /* 0x080fe400007fe4ff */
[----:B------:R1:W-:Y:S01]  /*15550*/  LDGSTS.E.BYPASS.LTC128B.128 [R220+0x2000], [R12.64], !P6 ;  /* 0x020000000cdc7fae */ /* 0x0003e2000f101d54 */
[----:B---3--:R-:W-:Y:S02]  /*15560*/  IADD3.X R171, R0, R217, RZ, P2, !PT ;  /* 0x000000d900ab7210 */ /* 0x008fe400017fe4ff */
[C---:B------:R-:W-:Y:S02]  /*15570*/  IADD3 R168, P1, R132.reuse, R215, RZ ;  /* 0x000000d784a87210 */ /* 0x040fe40007f3e0ff */
[----:B------:R-:W-:Y:S02]  /*15580*/  IADD3 R132, P0, R132, R221, RZ ;  /* 0x000000dd84847210 */ /* 0x000fe40007f1e0ff */
[----:B------:R2:W-:Y:S01]  /*15590*/  LDGSTS.E.BYPASS.LTC128B.128 [R220+0x4000], [R20.64], !P5 ;  /* 0x0400000014dc7fae */ /* 0x0005e2000e901d54 */
[C---:B------:R-:W-:Y:S02]  /*155a0*/  IADD3.X R169, R0.reuse, R219, RZ, P1, !PT ;  /* 0x000000db00a97210 */ /* 0x040fe40000ffe4ff */
[----:B------:R-:W-:Y:S02]  /*155b0*/  IADD3.X R133, R0, R218, RZ, P0, !PT ;  /* 0x000000da00857210 */ /* 0x000fe400007fe4ff */
[----:B------:R-:W-:Y:S02]  /*155c0*/  ISETP.GE.AND P0, PT, R214, 0x1, PT ;  /* 0x00000001d600780c */ /* 0x000fe40003f06270 */
[----:B------:R3:W-:Y:S07]  /*155d0*/  LDGSTS.E.BYPASS.LTC128B.128 [R220+0x1000], [R170.64], !P4 ;  /* 0x01000000aadc7fae */ /* 0x0007ee000e101d54 */
        /* <DEDUP_REMOVED lines=8> */
[----:B------:R-:W2:Y:S05]  /*15660*/  LDSM.16.M88.4 R164, [R200+0x6100] ;  /* 0x00610000c8a4783b */ /* 0x000eaa0000000200 */
[C---:B------:R-:W-:Y:S02]  /*15670*/  HMMA.16816.F32 R28, R32.reuse, R136, RZ ;  /* 0x00000088201c723c */ /* 0x040fe400000018ff */
[----:B---3--:R-:W-:Y:S06]  /*15680*/  LDSM.16.M88.4 R168, [R200+0x7100] ;  /* 0x00710000c8a8783b */ /* 0x008fec0000000200 */
[----:B------:R-:W-:Y:S01]  /*15690*/  HMMA.16816.F32 R32, R32, R138, RZ ;  /* 0x0000008a2020723c */ /* 0x000fe200000018ff */
[----:B------:R-:W3:Y:S07]  /*156a0*/  LDSM.16.M88.4 R136, [R200+0x6900] ;  /* 0x00690000c888783b */ /* 0x000eee0000000200 */
        /* <DEDUP_REMOVED lines=15> */
[C---:B--2---:R-:W-:Y:S01]  /*157a0*/  HMMA.16816.F32 R4, R160.reuse, R164, R4 ;  /* 0x000000a4a004723c */ /* 0x044fe20000001804 */
[----:B------:R-:W2:Y:S07]  /*157b0*/  LDSM.16.M88.4 R156, [R205+0x8100] ;  /* 0x00810000cd9c783b */ /* 0x000eae0000000200 */
        /* <DEDUP_REMOVED lines=24> */
[C---:B--2---:R-:W-:Y:S01]  /*15940*/  HMMA.16816.F32 R4, R152.reuse, R156, R4 ;  /* 0x0000009c9804723c */ /* 0x044fe20000001804 */
[----:B------:R-:W2:Y:S07]  /*15950*/  LDSM.16.M88.4 R176, [R201+0x10100] ;  /* 0x01010000c9b0783b */ /* 0x000eae0000000200 */
[C---:B------:R-:W-:Y:S01]  /*15960*/  HMMA.16816.F32 R8, R152.reuse, R158, R8 ;  /* 0x0000009e9808723c */ /* 0x040fe20000001808 */
[----:B------:R-:W-:Y:S07]  /*15970*/  LDSM.16.M88.4 R156, [R200+0x9900] ;  /* 0x00990000c89c783b */ /* 0x000fee0000000200 */
[C---:B---3--:R-:W-:Y:S08]  /*15980*/  HMMA.16816.F32 R12, R152.reuse, R136, R12 ;  /* 0x00000088980c723c */ /* 0x048ff0000000180c */
[C---:B------:R-:W-:Y:S01]  /*15990*/  HMMA.16816.F32 R16, R152.reuse, R138, R16 ;  /* 0x0000008a9810723c */ /* 0x040fe20000001810 */
[----:B------:R-:W3:Y:S07]  /*159a0*/  LDSM.16.M88.4 R136, [R200+0x8900] ;  /* 0x00890000c888783b */ /* 0x000eee0000000200 */
        /* <DEDUP_REMOVED lines=19> */
[C---:B--2---:R-:W-:Y:S01]  /*15ae0*/  HMMA.16816.F32 R4, R176.reuse, R180, R4 ;  /* 0x000000b4b004723c */ /* 0x044fe20000001804 */
[----:B------:R-:W2:Y:S07]  /*15af0*/  LDSM.16.M88.4 R168, [R206+0x14100] ;  /* 0x01410000cea8783b */ /* 0x000eae0000000200 */
[C---:B------:R-:W-:Y:S01]  /*15b00*/  HMMA.16816.F32 R8, R176.reuse, R182, R8 ;  /* 0x000000b6b008723c */ /* 0x040fe20000001808 */
[----:B------:R-:W-:Y:S07]  /*15b10*/  LDSM.16.M88.4 R180, [R187] ;  /* 0x00000000bbb4783b */ /* 0x000fee0000000200 */
[C---:B---3--:R-:W-:Y:S08]  /*15b20*/  HMMA.16816.F32 R12, R176.reuse, R136, R12 ;  /* 0x00000088b00c723c */ /* 0x048ff0000000180c */
[C---:B------:R-:W-:Y:S01]  /*15b30*/  HMMA.16816.F32 R16, R176.reuse, R138, R16 ;  /* 0x0000008ab010723c */ /* 0x040fe20000001810 */
[----:B------:R-:W3:Y:S07]  /*15b40*/  LDSM.16.M88.4 R136, [R205+0xa900] ;  /* 0x00a90000cd88783b */ /* 0x000eee0000000200 */
[C---:B----4-:R-:W-:Y:S08]  /*15b50*/  HMMA.16816.F32 R20, R176.reuse, R152, R20 ;  /* 0x00000098b014723c */ /* 0x050ff00000001814 */
[C---:B------:R-:W-:Y:S01]  /*15b60*/  HMMA.16816.F32 R24, R176.reuse, R154, R24 ;  /* 0x0000009ab018723c */ /* 0x040fe20000001818 */
[----:B------:R-:W4:Y:S07]  /*15b70*/  LDSM.16.M88.4 R152, [R205+0xb100] ;  /* 0x00b10000cd98783b */ /* 0x000f2e0000000200 */
[C---:B------:R-:W-:Y:S08]  /*15b80*/  HMMA.16816.F32 R28, R176.reuse, R156, R28 ;  /* 0x0000009cb01c723c */ /* 0x040ff0000000181c */
[----:B------:R-:W-:Y:S01]  /*15b90*/  HMMA.16816.F32 R32, R176, R158, R32 ;  /* 0x0000009eb020723c */ /* 0x000fe20000001820 */
[----:B------:R-:W2:Y:S07]  /*15ba0*/  LDSM.16.M88.4 R156, [R205+0xb900] ;  /* 0x00b90000cd9c783b */ /* 0x000eae0000000200 */
[C---:B-----5:R-:W-:Y:S01]  /*15bb0*/  HMMA.16816.F32 R4, R160.reuse, R164, R4 ;  /* 0x000000a4a004723c */ /* 0x060fe20000001804 */
[----:B------:R-:W5:Y:S07]  /*15bc0*/  LDSM.16.M88.4 R176, [R202+0x14100] ;  /* 0x01410000cab0783b */ /* 0x000f6e0000000200 */
        /* <DEDUP_REMOVED lines=24> */
[----:B------:R-:W2:Y:S01]  /*15d50*/  LDSM.16.M88.4 R168, [R199+0x14100] ;  /* 0x01410000c7a8783b */ /* 0x000ea20000000200 */
[C---:B-----5:R-:W-:Y:S08]  /*15d60*/  HMMA.16816.F32 R4, R176.reuse, R180, R4 ;  /* 0x000000b4b004723c */ /* 0x060ff00000001804 */
[C---:B------:R-:W-:Y:S08]  /*15d70*/  HMMA.16816.F32 R8, R176.reuse, R182, R8 ;  /* 0x000000b6b008723c */ /* 0x040ff00000001808 */
[C---:B-1----:R-:W-:Y:S08]  /*15d80*/  HMMA.16816.F32 R12, R176.reuse, R140, R12 ;  /* 0x0000008cb00c723c */ /* 0x042ff0000000180c */
[C---:B------:R-:W-:Y:S08]  /*15d90*/  HMMA.16816.F32 R16, R176.reuse, R142, R16 ;  /* 0x0000008eb010723c */ /* 0x040ff00000001810 */
[C---:B------:R-:W-:Y:S08]  /*15da0*/  HMMA.16816.F32 R20, R176.reuse, R144, R20 ;  /* 0x00000090b014723c */ /* 0x040ff00000001814 */
[C---:B------:R-:W-:Y:S08]  /*15db0*/  HMMA.16816.F32 R24, R176.reuse, R146, R24 ;  /* 0x00000092b018723c */ /* 0x040ff00000001818 */
[C---:B------:R-:W-:Y:S08]  /*15dc0*/  HMMA.16816.F32 R28, R176.reuse, R148, R28 ;  /* 0x00000094b01c723c */ /* 0x040ff0000000181c */
[----:B------:R-:W-:Y:S08]  /*15dd0*/  HMMA.16816.F32 R32, R176, R150, R32 ;  /* 0x00000096b020723c */ /* 0x000ff00000001820 */
[C---:B--2---:R-:W-:Y:S08]  /*15de0*/  HMMA.16816.F32 R4, R160.reuse, R164, R4 ;  /* 0x000000a4a004723c */ /* 0x044ff00000001804 */
[C---:B------:R-:W-:Y:S08]  /*15df0*/  HMMA.16816.F32 R8, R160.reuse, R166, R8 ;  /* 0x000000a6a008723c */ /* 0x040ff00000001808 */
[C---:B---3--:R-:W-:Y:S08]  /*15e00*/  HMMA.16816.F32 R12, R160.reuse, R136, R12 ;  /* 0x00000088a00c723c */ /* 0x048ff0000000180c */
        /* <DEDUP_REMOVED lines=83> */
.L_x_714:
        /* <DEDUP_REMOVED lines=33> */
[----:B------:R-:W-:Y:S02]  /*16550*/  ISETP.GT.AND P0, PT, R214, RZ, PT ;  /* 0x000000ffd600720c */ /* 0x000fe40003f04270 */
        /* <DEDUP_REMOVED lines=25> */
[--C-:B------:R-:W-:Y:S01]  /*166f0*/  FFMA.FTZ R135, R163, c[0x0][0x2d0], -R144.reuse ;  /* 0x0000b400a3877a23 */ /* 0x100fe20000010890 */
[----:B------:R-:W-:Y:S01]  /*16700*/  LDSM.16.MT88.4 R164, [R203+0x5900] ;  /* 0x00590000cba4783b */ /* 0x000fe20000004200 */
[----:B------:R-:W-:Y:S02]  /*16710*/  FMUL.FTZ R4, R2, c[0x0][0x2d0] ;  /* 0x0000b40002047a20 */ /* 0x000fe40000410000 */
[--C-:B------:R-:W-:Y:S02]  /*16720*/  FFMA.FTZ R175, R142, c[0x0][0x2d0], -R151.reuse ;  /* 0x0000b4008eaf7a23 */ /* 0x100fe40000010897 */
[--C-:B------:R-:W-:Y:S01]  /*16730*/  FFMA.FTZ R176, R140, c[0x0][0x2d0], -R151.reuse ;  /* 0x0000b4008cb07a23 */ /* 0x100fe20000010897 */
[----:B------:R2:W3:Y:S01]  /*16740*/  MUFU.EX2 R2, R4 ;  /* 0x0000000400027308 */ /* 0x0004e20000000800 */
[--C-:B------:R-:W-:Y:S01]  /*16750*/  FFMA.FTZ R177, R143, c[0x0][0x2d0], -R144.reuse ;  /* 0x0000b4008fb17a23 */ /* 0x100fe20000010890 */
[----:B------:R-:W-:Y:S01]  /*16760*/  LDSM.16.MT88.4 R160, [R196+0x3900] ;  /* 0x00390000c4a0783b */ /* 0x000fe20000004200 */
[--C-:B------:R-:W-:Y:S02]  /*16770*/  FFMA.FTZ R178, R141, c[0x0][0x2d0], -R144.reuse ;  /* 0x0000b4008db27a23 */ /* 0x100fe40000010890 */
[--C-:B------:R-:W-:Y:S02]  /*16780*/  FFMA.FTZ R179, R138, c[0x0][0x2d0], -R151.reuse ;  /* 0x0000b4008ab37a23 */ /* 0x100fe40000010897 */
[--C-:B------:R-:W-:Y:S02]  /*16790*/  FFMA.FTZ R180, R136, c[0x0][0x2d0], -R151.reuse ;  /* 0x0000b40088b47a23 */ /* 0x100fe40000010897 */
[--C-:B------:R-:W-:Y:S01]  /*167a0*/  FFMA.FTZ R181, R139, c[0x0][0x2d0], -R144.reuse ;  /* 0x0000b4008bb57a23 */ /* 0x100fe20000010890 */
[----:B------:R-:W4:Y:S01]  /*167b0*/  MUFU.EX2 R174, R174 ;  /* 0x000000ae00ae7308 */ /* 0x000f220000000800 */
[----:B------:R-:W-:Y:S01]  /*167c0*/  LDSM.16.MT88.4 R140, [R197+0x2900] ;  /* 0x00290000c58c783b */ /* 0x000fe20000004200 */
[--C-:B------:R-:W-:Y:S02]  /*167d0*/  FFMA.FTZ R182, R137, c[0x0][0x2d0], -R144.reuse ;  /* 0x0000b40089b67a23 */ /* 0x100fe40000010890 */
[C---:B-1----:R-:W-:Y:S02]  /*167e0*/  FMUL.FTZ R5, R3.reuse, R129 ;  /* 0x0000008103057220 */ /* 0x042fe40000410000 */
[C---:B------:R-:W-:Y:S02]  /*167f0*/  FMUL.FTZ R8, R3.reuse, R124 ;  /* 0x0000007c03087220 */ /* 0x040fe40000410000 */
[C---:B------:R-:W-:Y:S01]  /*16800*/  FMUL.FTZ R9, R3.reuse, R125 ;  /* 0x0000007d03097220 */ /* 0x040fe20000410000 */
[----:B------:R-:W-:Y:S01]  /*16810*/  LDSM.16.MT88.4 R136, [R198+0x2900] ;  /* 0x00290000c688783b */ /* 0x000fe20000004200 */
        /* <DEDUP_REMOVED lines=208> */
[----:B------:R-:W-:Y:S01]  /*17520*/  FADD.FTZ R177, R177, R2 ;  /* 0x00000002b1b17221 */ /* 0x000fe20000010000 */
[----:B------:R-:W-:Y:S01]  /*17530*/  IADD3 R2, R214, -0x1, RZ ;  /* 0xffffffffd6027810 */ /* 0x000fe20007ffe0ff */
[----:B------:R-:W-:Y:S02]  /*17540*/  FADD.FTZ R176, R176, R175 ;  /* 0x000000afb0b07221 */ /* 0x000fe40000010000 */
[C---:B----4-:R-:W-:Y:S04]  /*17550*/  HMMA.16816.F32 R20, R100.reuse, R108, R20 ;  /* 0x0000006c6414723c */ /* 0x050fe80000001814 */
[----:B------:R-:W-:Y:S01]  /*17560*/  FADD.FTZ R178, R178, R177 ;  /* 0x000000b1b2b27221 */ /* 0x000fe20000010000 */
[----:B------:R-:W-:Y:S01]  /*17570*/  MOV R214, R2 ;  /* 0x0000000200d67202 */ /* 0x000fe20000000f00 */
        /* <DEDUP_REMOVED lines=115> */
.L_x_712:
        /* <DEDUP_REMOVED lines=123> */
.L_x_656:
        /* <DEDUP_REMOVED lines=150> */
[----:B------:R-:W-:-:S05]  /*18dc0*/  IMAD.MOV.U32 R7, RZ, RZ, c[0x0][0x388] ;  /* 0x0000e200ff077624 */ /* 0x000fca00078e00ff */
[----:B------:R-:W-:Y:S02]  /*18dd0*/  IMAD.U32 R14, RZ, RZ, UR4 ;  /* 0x00000004ff0e7e24 */ /* 0x000fe4000f8e00ff */
[----:B--2---:R-:W-:-:S05]  /*18de0*/  IMAD.U32 R15, RZ, RZ, UR5 ;  /* 0x00000005ff0f7e24 */ /* 0x004fca000f8e00ff */
        /* <DEDUP_REMOVED lines=12> */
.L_x_717:
[----:B---3--:R-:W-:Y:S01]  /*18eb0*/  SHF.R.S32.HI R3, RZ, 0x1f, R2 ;  /* 0x0000001fff037819 */ /* 0x008fe20000011402 */
[----:B------:R-:W1:Y:S01]  /*18ec0*/  S2R R57, SR_CTAID.X ;  /* 0x0000000000397919 */ /* 0x000e620000002500 */
[----:B------:R-:W-:Y:S01]  /*18ed0*/  LOP3.LUT R13, R9, 0xffffffe0, RZ, 0xc0, !PT ;  /* 0xffffffe0090d7812 */ /* 0x000fe200078ec0ff */
[----:B------:R-:W-:Y:S01]  /*18ee0*/  IMAD.MOV.U32 R6, RZ, RZ, c[0x0][0x4e8] ;  /* 0x00013a00ff067624 */ /* 0x000fe200078e00ff */
[----:B------:R-:W-:Y:S01]  /*18ef0*/  LEA.HI R3, R3, R2, RZ, 0x3 ;  /* 0x0000000203037211 */ /* 0x000fe200078f18ff */
[----:B------:R-:W-:Y:S01]  /*18f00*/  ULDC.64 UR6, c[0x0][0x490] ;  /* 0x0001240000067ab9 */ /* 0x000fe20000000a00 */
[----:B------:R-:W-:Y:S01]  /*18f10*/  BSSY B0, `(.L_x_718) ;  /* 0x000008c000007945 */ /* 0x000fe20003800000 */
[----:B------:R-:W-:Y:S01]  /*18f20*/  USHF.R.S32.HI UR10, URZ, 0x1f, UR18 ;  /* 0x0000001f3f0a7899 */ /* 0x000fe20008011412 */
        /* <DEDUP_REMOVED lines=9> */
[----:B------:R-:W-:Y:S01]  /*18fc0*/  UMOV UR13, UR23 ;  /* 0x00000017000d7c82 */ /* 0x000fe20008000000 */
[----:B------:R-:W-:Y:S01]  /*18fd0*/  LEA.HI R9, R10, R3, RZ, 0x2 ;  /* 0x000000030a097211 */ /* 0x000fe200078f10ff */
[----:B------:R-:W-:Y:S01]  /*18fe0*/  USEL UR10, UR10, URZ, !UP1 ;  /* 0x0000003f0a0a7287 */ /* 0x000fe2000c800000 */
[----:B------:R-:W-:Y:S01]  /*18ff0*/  LOP3.LUT P2, RZ, R3, 0x3, RZ, 0xc0, !PT ;  /* 0x0000000303ff7812 */ /* 0x000fe2000784c0ff */
[----:B------:R-:W-:Y:S01]  /*19000*/  IMAD.IADD R11, R11, 0x1, -R6 ;  /* 0x000000010b0b7824 */ /* 0x000fe200078e0a06 */
[----:B------:R-:W-:Y:S01]  /*19010*/  SHF.R.S32.HI R9, RZ, 0x2, R9 ;  /* 0x00000002ff097819 */ /* 0x000fe20000011409 */
[----:B------:R-:W-:-:S02]  /*19020*/  UIMAD.WIDE.U32 UR12, UR11, UR6, UR12 ;  /* 0x000000060b0c72a5 */ /* 0x000fc4000f8e000c */
[----:B------:R-:W-:Y:S02]  /*19030*/  UIMAD UR9, UR11, UR7, UR9 ;  /* 0x000000070b0972a4 */ /* 0x000fe4000f8e0209 */
[----:B------:R-:W-:Y:S01]  /*19040*/  IMAD R2, R2, 0x10, R9 ;  /* 0x0000001002027824 */ /* 0x000fe200078e0209 */
[----:B------:R-:W-:Y:S02]  /*19050*/  ULDC.64 UR6, c[0x0][0x498] ;  /* 0x0001260000067ab9 */ /* 0x000fe40000000a00 */
[----:B------:R-:W-:Y:S01]  /*19060*/  USEL UR18, UR18, URZ, !UP1 ;  /* 0x0000003f12127287 */ /* 0x000fe2000c800000 */
[----:B------:R-:W-:Y:S01]  /*19070*/  IMAD R6, R11, 0x8, R2 ;  /* 0x000000080b067824 */ /* 0x000fe200078e0202 */
[----:B------:R-:W-:Y:S02]  /*19080*/  UIMAD UR15, UR10, UR6, URZ ;  /* 0x000000060a0f72a4 */ /* 0x000fe4000f8e023f */
[----:B------:R-:W-:Y:S02]  /*19090*/  UIADD3 UR13, UR13, UR9, URZ ;  /* 0x000000090d0d7290 */ /* 0x000fe4000fffe03f */
[----:B-1----:R-:W-:Y:S01]  /*190a0*/  LEA R9, R57, R6, 0x7 ;  /* 0x0000000639097211 */ /* 0x002fe200078e38ff */
[----:B------:R-:W-:Y:S01]  /*190b0*/  UIMAD UR7, UR18, UR7, UR15 ;  /* 0x00000007120772a4 */ /* 0x000fe2000f8e020f */
[CC--:B------:R-:W-:Y:S01]  /*190c0*/  LEA.HI R6, R5.reuse, R0.reuse, RZ, 0x3 ;  /* 0x0000000005067211 */ /* 0x0c0fe200078f18ff */
[----:B------:R-:W-:Y:S01]  /*190d0*/  UIMAD.WIDE.U32 UR12, UR18, UR6, UR12 ;  /* 0x00000006120c72a5 */ /* 0x000fe2000f8e000c */
[----:B------:R-:W-:Y:S01]  /*190e0*/  LEA.HI R5, R5, R0, RZ, 0x6 ;  /* 0x0000000005057211 */ /* 0x000fe200078f30ff */
[----:B------:R-:W-:Y:S01]  /*190f0*/  @P1 IMAD.HI.U32 R3, R9, c[0x0][0x4ec], RZ ;  /* 0x00013b0009031a27 */ /* 0x000fe200078e00ff */
[----:B------:R-:W-:-:S02]  /*19100*/  ULDC.64 UR4, c[0x0][0x3a0] ;  /* 0x0000e80000047ab9 */ /* 0x000fc40000000a00 */
[----:B------:R-:W-:Y:S01]  /*19110*/  UIMAD UR14, UR23, UR4, URZ ;  /* 0x00000004170e72a4 */ /* 0x000fe2000f8e023f */
[----:B------:R-:W-:Y:S01]  /*19120*/  IMAD.MOV.U32 R14, RZ, RZ, R9 ;  /* 0x000000ffff0e7224 */ /* 0x000fe200078e0009 */
[----:B------:R-:W-:Y:S01]  /*19130*/  @P1 SHF.R.U32.HI R14, RZ, c[0x0][0x4f0], R3 ;  /* 0x00013c00ff0e1a19 */ /* 0x000fe20000011603 */
[----:B------:R-:W-:Y:S01]  /*19140*/  UIMAD.WIDE.U32 UR16, UR22, UR4, URZ ;  /* 0x00000004161072a5 */ /* 0x000fe2000f8e003f */
[----:B------:R-:W-:Y:S01]  /*19150*/  LOP3.LUT R3, R6, 0xfffffff8, RZ, 0xc0, !PT ;  /* 0xfffffff806037812 */ /* 0x000fe200078ec0ff */
[----:B------:R-:W-:Y:S01]  /*19160*/  UIMAD UR14, UR22, UR5, UR14 ;  /* 0x00000005160e72a4 */ /* 0x000fe2000f8e020e */
        /* <DEDUP_REMOVED lines=40> */
[----:B------:R-:W1:Y:S01]  /*193f0*/  SHFL.IDX PT, R51, R12, RZ, 0x1c1f ;  /* 0x001c1fff0c337589 */ /* 0x000e6200000e0000 */
[----:B------:R-:W-:Y:S01]  /*19400*/  SHF.R.S32.HI R11, RZ, 0x1f, R9 ;  /* 0x0000001fff0b7819 */ /* 0x000fe20000011409 */
[----:B------:R-:W-:Y:S01]  /*19410*/  IMAD R10, R10, c[0x0][0x4e8], R13 ;  /* 0x00013a000a0a7a24 */ /* 0x000fe200078e020d */
[----:B------:R-:W-:Y:S01]  /*19420*/  MOV R14, UR16 ;  /* 0x00000010000e7c02 */ /* 0x000fe20008000f00 */
[----:B------:R2:W3:Y:S01]  /*19430*/  SHFL.IDX PT, R49, R12, 0x1, 0x1c1f ;  /* 0x003c1f000c317f89 */ /* 0x0004e200000e0000 */
        /* <DEDUP_REMOVED lines=14> */
[----:B-1----:R1:W-:Y:S01]  /*19520*/  @!P1 ST.E [R50.64], R4 ;  /* 0x0000000432009985 */ /* 0x0023e2000c101914 */
[----:B--2---:R-:W-:-:S03]  /*19530*/  IMAD.SHL.U32 R12, R5, 0x8, RZ ;  /* 0x00000008050c7824 */ /* 0x004fc600078e00ff */
[----:B---3--:R1:W-:Y:S02]  /*19540*/  @!P0 ST.E [R48.64], R8 ;  /* 0x0000000830008985 */ /* 0x0083e4000c101914 */
[----:B------:R-:W-:Y:S01]  /*19550*/  LOP3.LUT R12, R3, 0x7ffffe00, R12, 0xf8, !PT ;  /* 0x7ffffe00030c7812 */ /* 0x000fe200078ef80c */
[C---:B------:R-:W-:Y:S02]  /*19560*/  IMAD R3, R10.reuse, c[0x0][0x3dc], R9 ;  /* 0x0000f7000a037a24 */ /* 0x040fe400078e0209 */
[----:B------:R-:W-:-:S04]  /*19570*/  IMAD.WIDE.U32 R10, R10, c[0x0][0x3d8], R14 ;  /* 0x0000f6000a0a7a25 */ /* 0x000fc800078e000e */
[----:B------:R-:W-:Y:S01]  /*19580*/  IMAD.SHL.U32 R58, R12, 0x2, RZ ;  /* 0x000000020c3a7824 */ /* 0x000fe200078e00ff */
[----:B------:R-:W-:Y:S01]  /*19590*/  LEA R56, P0, R10, c[0x0][0x380], 0x1 ;  /* 0x0000e0000a387a11 */ /* 0x000fe200078008ff */
[----:B------:R-:W-:-:S03]  /*195a0*/  IMAD.IADD R3, R11, 0x1, R3 ;  /* 0x000000010b037824 */ /* 0x000fc600078e0203 */
[----:B------:R1:W2:Y:S02]  /*195b0*/  LDS.128 R44, [R58+0x1080] ;  /* 0x001080003a2c7984 */ /* 0x0002a40000000c00 */
[----:B------:R-:W-:Y:S02]  /*195c0*/  LEA.HI.X R55, R10, c[0x0][0x384], R3, 0x1, P0 ;  /* 0x0000e1000a377a11 */ /* 0x000fe400000f0c03 */
        /* <DEDUP_REMOVED lines=32> */
.L_x_719:
[----:B--2---:R-:W-:Y:S05]  /*197d0*/  BSYNC B0 ;  /* 0x0000000000007941 */ /* 0x004fea0003800000 */
.L_x_718:
        /* <DEDUP_REMOVED lines=23> */
.L_x_721:
[----:B------:R-:W-:Y:S05]  /*19950*/  BSYNC B0 ;  /* 0x0000000000007941 */ /* 0x000fea0003800000 */
.L_x_720:
        /* <DEDUP_REMOVED lines=23> */
.L_x_723:
[----:B------:R-:W-:Y:S05]  /*19ad0*/  BSYNC B0 ;  /* 0x0000000000007941 */ /* 0x000fea0003800000 */
.L_x_722:
        /* <DEDUP_REMOVED lines=24> */
.L_x_716:
        /* <DEDUP_REMOVED lines=31> */
.L_x_724:
        /* <DEDUP_REMOVED lines=43> */
.L_x_726:
[----:B------:R-:W-:Y:S05]  /*1a100*/  BSYNC B0 ;  /* 0x0000000000007941 */ /* 0x000fea0003800000 */
.L_x_725:
        /* <DEDUP_REMOVED lines=70> */
.L_x_728:
[----:B------:R-:W-:Y:S05]  /*1a570*/  BSYNC B0 ;  /* 0x0000000000007941 */ /* 0x000fea0003800000 */
.L_x_727:
        /* <DEDUP_REMOVED lines=21> */
.L_x_730:
[----:B------:R-:W-:Y:S05]  /*1a6d0*/  BSYNC B0 ;  /* 0x0000000000007941 */ /* 0x000fea0003800000 */
.L_x_729:
        /* <DEDUP_REMOVED lines=21> */
.L_x_732:
[----:B------:R-:W-:Y:S05]  /*1a830*/  BSYNC B0 ;  /* 0x0000000000007941 */ /* 0x000fea0003800000 */
.L_x_731:
        /* <DEDUP_REMOVED lines=22> */
.L_x_733:
        /* <DEDUP_REMOVED lines=14> */
.L_x_1504:


//--------------------- .text._ZN7cutlass13device_kernelIN5flash19enable_sm80_to_sm89INS1_16FlashAttnFwdSm80INS1_25CollectiveMainloopFwdSm80ILi8ELi2ELb0EN4cute5tupleIJNS5_1CILi128EEENS7_ILi64EEENS7_ILi192EEEEEELi192ENS_6half_tEfNS_4arch4Sm80ELb0ELb0ELb1ELb0ELb1ELb0ELb1ELb0EEENS1_21CollectiveEpilogueFwdINS6_IJS8_SA_S9_EEENS6_IJNS7_ILi1EEESI_SI_EEESC_SE_Li256ELb0ELb1ELb0ELb0EEENS1_19SingleTileSchedulerILb0ELb0ELb1ELi128EEEEEEEEEvNT_6ParamsE --------------------------
	.section	.text._ZN7cutlass13device_kernelIN5flash19enable_sm80_to_sm89INS1_16FlashAttnFwdSm80INS1_25CollectiveMainloopFwdSm80ILi8ELi2ELb0EN4cute5tupleIJNS5_1CILi128EEENS7_ILi64EEENS7_ILi192EEEEEELi192ENS_6half_tEfNS_4arch4Sm80ELb0ELb0ELb1ELb0ELb1ELb0ELb1ELb0EEENS1_21CollectiveEpilogueFwdINS6_IJS8_SA_S9_EEENS6_IJNS7_ILi1EEESI_SI_EEESC_SE_Li256ELb0ELb1ELb0ELb0EEENS1_19SingleTileSchedulerILb0ELb0ELb1ELi128EEEEEEEEEvNT_6ParamsE,"ax",@progbits
	.sectioninfo	@"SHI_REGISTERS=239"
	.align	128
.text._ZN7cutlass13device_kernelIN5flash19enable_sm80_to_sm89INS1_16FlashAttnFwdSm80INS1_25CollectiveMainloopFwdSm80ILi8ELi2ELb0EN4cute5tupleIJNS5_1CILi128EEENS7_ILi64EEENS7_ILi192EEEEEELi192ENS_6half_tEfNS_4arch4Sm80ELb0ELb0ELb1ELb0ELb1ELb0ELb1ELb0EEENS1_21CollectiveEpilogueFwdINS6_IJS8_SA_S9_EEENS6_IJNS7_ILi1EEESI_SI_EEESC_SE_Li256ELb0ELb1ELb0ELb0EEENS1_19SingleTileSchedulerILb0ELb0ELb1ELi128EEEEEEEEEvNT_6ParamsE:
        .type           _ZN7cutlass13device_kernelIN5flash19enable_sm80_to_sm89INS1_16FlashAttnFwdSm80INS1_25CollectiveMainloopFwdSm80ILi8ELi2ELb0EN4cute5tupleIJNS5_1CILi128EEENS7_ILi64EEENS7_ILi192EEEEEELi192ENS_6half_tEfNS_4arch4Sm80ELb0ELb0ELb1ELb0ELb1ELb0ELb1ELb0EEENS1_21CollectiveEpilogueFwdINS6_IJS8_SA_S9_EEENS6_IJNS7_ILi1EEESI_SI_EEESC_SE_Li256ELb0ELb1ELb0ELb0EEENS1_19SingleTileSchedulerILb0ELb0ELb1ELi128EEEEEEEEEvNT_6ParamsE,@function
        .size           _ZN7cutlass13device_kernelIN5flash19enable_sm80_to_sm89INS1_16FlashAttnFwdSm80INS1_25CollectiveMainloopFwdSm80ILi8ELi2ELb0EN4cute5tupleIJNS5_1CILi128EEENS7_ILi64EEENS7_ILi192EEEEEELi192ENS_6half_tEfNS_4arch4Sm80ELb0ELb0ELb1ELb0ELb1ELb0ELb1ELb0EEENS1_21CollectiveEpilogueFwdINS6_IJS8_SA_S9_EEENS6_IJNS7_ILi1EEESI_SI_EEESC_SE_Li256ELb0ELb1ELb0ELb0EEENS1_19SingleTileSchedulerILb0ELb0ELb1ELi128EEEEEEEEEvNT_6ParamsE,(.L_x_1505 - _ZN7cutlass13device_kernelIN5flash19enable_sm80_to_sm89INS1_16FlashAttnFwdSm80INS1_25CollectiveMainloopFwdSm80ILi8ELi2ELb0EN4cute5tupleIJNS5_1CILi128EEENS7_ILi64EEENS7_ILi192EEEEEELi192ENS_6half_tEfNS_4arch4Sm80ELb0ELb0ELb1ELb0ELb1ELb0ELb1ELb0EEENS1_21CollectiveEpilogueFwdINS6_IJS8_SA_S9_EEENS6_IJNS7_ILi1EEESI_SI_EEESC_SE_Li256ELb0ELb1ELb0ELb0EEENS1_19SingleTileSchedulerILb0ELb0ELb1ELi128EEEEEEEEEvNT_6ParamsE)
        .other          _ZN7cutlass13device_kernelIN5flash19enable_sm80_to_sm89INS1_16FlashAttnFwdSm80INS1_25CollectiveMainloopFwdSm80ILi8ELi2ELb0EN4cute5tupleIJNS5_1CILi128EEENS7_ILi64EEENS7_ILi192EEEEEELi192ENS_6half_tEfNS_4arch4Sm80ELb0ELb0ELb1ELb0ELb1ELb0ELb1ELb0EEENS1_21CollectiveEpilogueFwdINS6_IJS8_SA_S9_EEENS6_IJNS7_ILi1EEESI_SI_EEESC_SE_Li256ELb0ELb1ELb0ELb0EEENS1_19SingleTileSchedulerILb0ELb0ELb1ELi128EEEEEEEEEvNT_6ParamsE,@"STO_CUDA_ENTRY STV_DEFAULT"
_ZN7cutlass13device_kernelIN5flash19enable_sm80_to_sm89INS1_16FlashAttnFwdSm80INS1_25CollectiveMainloopFwdSm80ILi8ELi2ELb0EN4cute5tupleIJNS5_1CILi128EEENS7_ILi64EEENS7_ILi192EEEEEELi192ENS_6half_tEfNS_4arch4Sm80ELb0ELb0ELb1ELb0ELb1ELb0ELb1ELb0EEENS1_21CollectiveEpilogueFwdINS6_IJS8_SA_S9_EEENS6_IJNS7_ILi1EEESI_SI_EEESC_SE_Li256ELb0ELb1ELb0ELb0EEENS1_19SingleTileSchedulerILb0ELb0ELb1ELi128EEEEEEEEEvNT_6ParamsE:
[----:B------:R-:W-:Y:S02]  /*0000*/  MOV R1, c[0x0][0x28] ;  /* 0x00000a0000017a02 */ /* 0x000fe40000000f00 */
[----:B------:R-:W1:Y:S02]  /*0010*/  S2UR UR6, SR_CTAID.Z ;  /* 0x00000000000679c3 */ /* 0x000e640000002700 */
[----:B-1----:R-:W-:-:S13]  /*0020*/  ISETP.LE.AND P0, PT, RZ, UR6, PT ;  /* 0x00000006ff007c0c */ /* 0x002fda000bf03270 */
[----:B------:R-:W-:Y:S05]  /*0030*/  @!P0 EXIT ;  /* 0x000000000000894d */ /* 0x000fea0003800000 */
[----:B------:R-:W-:Y:S02]  /*0040*/  ULDC.64 UR4, c[0x0][0x340] ;  /* 0x0000d00000047ab9 */ /* 0x000fe40000000a00 */
[----:B------:R-:W-:Y:S02]  /*0050*/  UISETP.NE.U32.AND UP1, UPT, URZ, UR4, UPT ;  /* 0x000000043f00728c */ /* 0x000fe4000bf25070 */
[----:B------:R-:W-:Y:S02]  /*0060*/  ULDC.64 UR12, c[0x0][0x118] ;  /* 0x00004600000c7ab9 */ /* 0x000fe40000000a00 */
[----:B------:R-:W-:-:S03]  /*0070*/  UISETP.NE.AND.EX UP1, UPT, URZ, UR5, UPT, UP1 ;  /* 0x000000053f00728c */ /* 0x000fc6000bf25310 */
[----:B------:R-:W-:-:S03]  /*0080*/  ULDC.64 UR4, c[0x0][0x340] ;  /* 0x0000d00000047ab9 */ /* 0x000fc60000000a00 */
[----:B------:R-:W-:-:S05]  /*0090*/  PLOP3.LUT P2, PT, PT, PT, UP1, 0x80, 0x0 ;  /* 0x000000000000781c */ /* 0x000fca0003f4f018 */
[----:B------:R-:W-:Y:S02]  /*00a0*/  @UP1 UMOV UR8, 0x4 ;  /* 0x0000000400081882 */ /* 0x000fe40000000000 */
[----:B------:R-:W-:-:S03]  /*00b0*/  @UP1 UIMAD.WIDE UR8, UR6, UR8, UR4 ;  /* 0x00000008060812a5 */ /* 0x000fc6000f8e0204 */
[----:B------:R-:W-:Y:S02]  /*00c0*/  ULDC.64 UR4, c[0x0][0x370] ;  /* 0x0000dc0000047ab9 */ /* 0x000fe40000000a00 */
[----:B------:R-:W-:Y:S01]  /*00d0*/  UISETP.NE.U32.AND UP0, UPT, URZ, UR4, UPT ;  /* 0x000000043f00728c */ /* 0x000fe2000bf05070 */
[----:B------:R-:W-:Y:S02]  /*00e0*/  IMAD.U32 R6, RZ, RZ, UR8 ;  /* 0x00000008ff067e24 */ /* 0x000fe4000f8e00ff */
[----:B------:R-:W-:Y:S01]  /*00f0*/  IMAD.U32 R7, RZ, RZ, UR9 ;  /* 0x00000009ff077e24 */ /* 0x000fe2000f8e00ff */
[----:B------:R-:W-:-:S04]  /*0100*/  UISETP.NE.AND.EX UP0, UPT, URZ, UR5, UPT, UP0 ;  /* 0x000000053f00728c */ /* 0x000fc8000bf05300 */
[----:B------:R1:W2:Y:S01]  /*0110*/  @P2 LDG.E R6, [R6.64] ;  /* 0x0000000c06062981 */ /* 0x0002a2000c1e1900 */
[----:B------:R-:W-:Y:S01]  /*0120*/  ULDC.64 UR8, c[0x0][0x370] ;  /* 0x0000dc0000087ab9 */ /* 0x000fe20000000a00 */
[----:B------:R-:W-:Y:S01]  /*0130*/  PLOP3.LUT P0, PT, PT, PT, UP0, 0x80, 0x0 ;  /* 0x000000000000781c */ /* 0x000fe20003f0f008 */
[----:B------:R-:W-:-:S04]  /*0140*/  IMAD.MOV.U32 R207, RZ, RZ, RZ ;  /* 0x000000ffffcf7224 */ /* 0x000fc800078e00ff */
[----:B------:R-:W-:Y:S02]  /*0150*/  @UP0 UMOV UR4, 0x4 ;  /* 0x0000000400040882 */ /* 0x000fe40000000000 */
[----:B------:R-:W-:-:S06]  /*0160*/  @UP0 UIMAD.WIDE UR4, UR6, UR4, UR8 ;  /* 0x00000004060402a5 */ /* 0x000fcc000f8e0208 */
[----:B------:R-:W-:Y:S02]  /*0170*/  IMAD.U32 R2, RZ, RZ, UR4 ;  /* 0x00000004ff027e24 */ /* 0x000fe4000f8e00ff */
[----:B------:R-:W-:Y:S01]  /*0180*/  IMAD.U32 R3, RZ, RZ, UR5 ;  /* 0x00000005ff037e24 */ /* 0x000fe2000f8e00ff */
[----:B------:R-:W3:Y:S01]  /*0190*/  S2R R132, SR_TID.X ;  /* 0x0000000000847919 */ /* 0x000ee20000002100 */
[----:B------:R-:W4:Y:S01]  /*01a0*/  S2UR UR11, SR_CTAID.Y ;  /* 0x00000000000b79c3 */ /* 0x000f220000002600 */
[----:B------:R-:W-:Y:S02]  /*01b0*/  ULDC.64 UR4, c[0x0][0x1b8] ;  /* 0x00006e0000047ab9 */ /* 0x000fe40000000a00 */
[----:B------:R5:W2:Y:S01]  /*01c0*/  @P0 LDG.E R207, [R2.64] ;  /* 0x0000000c02cf0981 */ /* 0x000aa2000c1e1900 */
[----:B------:R-:W-:Y:S01]  /*01d0*/  USHF.R.S32.HI UR8, URZ, 0x1f, UR6 ;  /* 0x0000001f3f087899 */ /* 0x000fe20008011406 */
[----:B------:R-:W-:Y:S02]  /*01e0*/  IMAD.MOV.U32 R148, RZ, RZ, c[0x0][0x2ac] ;  /* 0x0000ab00ff947624 */ /* 0x000fe400078e00ff */
[----:B------:R-:W5:Y:S01]  /*01f0*/  S2R R200, SR_CTAID.X ;  /* 0x0000000000c87919 */ /* 0x000f620000002500 */
[----:B-1----:R-:W-:-:S02]  /*0200*/  IMAD.MOV.U32 R7, RZ, RZ, c[0x0][0x2c4] ;  /* 0x0000b100ff077624 */ /* 0x002fc400078e00ff */
[----:B------:R-:W-:Y:S02]  /*0210*/  IMAD.MOV.U32 R194, RZ, RZ, c[0x0][0x2b8] ;  /* 0x0000ae00ffc27624 */ /* 0x000fe400078e00ff */
[----:B------:R-:W-:Y:S01]  /*0220*/  IMAD.MOV.U32 R196, RZ, RZ, RZ ;  /* 0x000000ffffc47224 */ /* 0x000fe200078e00ff */
[C---:B------:R-:W-:Y:S01]  /*0230*/  ISETP.NE.AND P0, PT, R7.reuse, 0x1, PT ;  /* 0x000000010700780c */ /* 0x040fe20003f05270 */
[----:B------:R-:W-:Y:S01]  /*0240*/  IMAD R7, R7, c[0x0][0x168], RZ ;  /* 0x00005a0007077a24 */ /* 0x000fe200078e02ff */
[----:B------:R-:W-:Y:S02]  /*0250*/  ISETP.NE.AND P6, PT, R194, 0x1, PT ;  /* 0x00000001c200780c */ /* 0x000fe40003fc5270 */
[----:B---3--:R-:W-:Y:S01]  /*0260*/  SHF.R.S32.HI R5, RZ, 0x1f, R132 ;  /* 0x0000001fff057819 */ /* 0x008fe20000011484 */
[----:B----4-:R-:W-:Y:S02]  /*0270*/  USHF.R.S32.HI UR10, URZ, 0x1f, UR11 ;  /* 0x0000001f3f0a7899 */ /* 0x010fe4000801140b */
[----:B------:R-:W-:Y:S01]  /*0280*/  UIMAD.WIDE.U32 UR14, UR11, UR4, URZ ;  /* 0x000000040b0e72a5 */ /* 0x000fe2000f8e003f */
[----:B------:R-:W-:Y:S01]  /*0290*/  LEA.HI R18, R5, R132, RZ, 0x3 ;  /* 0x0000008405127211 */ /* 0x000fe200078f18ff */
[----:B------:R-:W-:-:S03]  /*02a0*/  UIMAD UR7, UR10, UR4, URZ ;  /* 0x000000040a0772a4 */ /* 0x000fc6000f8e023f */
[----:B-----5:R-:W-:Y:S01]  /*02b0*/  LOP3.LUT R3, R18, 0xfffffff8, RZ, 0xc0, !PT ;  /* 0xfffffff812037812 */ /* 0x020fe200078ec0ff */
[----:B------:R-:W-:Y:S01]  /*02c0*/  UIMAD UR7, UR11, UR5, UR7 ;  /* 0x000000050b0772a4 */ /* 0x000fe2000f8e0207 */
[----:B------:R-:W-:Y:S02]  /*02d0*/  SHF.R.S32.HI R18, RZ, 0x3, R18 ;  /* 0x00000003ff127819 */ /* 0x000fe40000011412 */
[----:B------:R-:W-:Y:S01]  /*02e0*/  ULDC.64 UR4, c[0x0][0x1c0] ;  /* 0x0000700000047ab9 */ /* 0x000fe20000000a00 */
[----:B------:R-:W-:Y:S01]  /*02f0*/  IMAD.IADD R3, R132, 0x1, -R3 ;  /* 0x0000000184037824 */ /* 0x000fe200078e0a03 */
[----:B------:R-:W-:Y:S01]  /*0300*/  UIADD3 UR15, UR15, UR7, URZ ;  /* 0x000000070f0f7290 */ /* 0x000fe2000fffe03f */
[----:B------:R-:W-:Y:S01]  /*0310*/  IMAD.SHL.U32 R201, R18, 0x40, RZ ;  /* 0x0000004012c97824 */ /* 0x000fe200078e00ff */
[----:B------:R-:W-:Y:S01]  /*0320*/  UIMAD UR8, UR8, UR4, URZ ;  /* 0x00000004080872a4 */ /* 0x000fe2000f8e023f */
[C-C-:B------:R-:W-:Y:S01]  /*0330*/  IMAD R203, R3.reuse, 0x20, R18.reuse ;  /* 0x0000002003cb7824 */ /* 0x140fe200078e0212 */
[----:B------:R-:W-:Y:S01]  /*0340*/  UIMAD.WIDE.U32 UR14, UR6, UR4, UR14 ;  /* 0x00000004060e72a5 */ /* 0x000fe2000f8e000e */
[----:B------:R-:W-:Y:S01]  /*0350*/  IMAD.SHL.U32 R206, R3, 0x8, RZ ;  /* 0x0000000803ce7824 */ /* 0x000fe200078e00ff */
[----:B------:R-:W-:Y:S01]  /*0360*/  UIMAD UR5, UR6, UR5, UR8 ;  /* 0x00000005060572a4 */ /* 0x000fe2000f8e0208 */
[C---:B------:R-:W-:Y:S01]  /*0370*/  IMAD R202, R200.reuse, 0x80, R203 ;  /* 0x00000080c8ca7824 */ /* 0x040fe200078e02cb */
[----:B------:R-:W-:Y:S01]  /*0380*/  LOP3.LUT R201, R201, 0x1c0, RZ, 0xc0, !PT ;  /* 0x000001c0c9c97812 */ /* 0x000fe200078ec0ff */
[----:B------:R-:W-:Y:S01]  /*0390*/  IMAD R200, R200, 0x80, R18 ;  /* 0x00000080c8c87824 */ /* 0x000fe200078e0212 */
[----:B------:R-:W-:Y:S01]  /*03a0*/  UIADD3 UR5, UR15, UR5, URZ ;  /* 0x000000050f057290 */ /* 0x000fe2000fffe03f */
[----:B------:R-:W-:Y:S01]  /*03b0*/  @P0 IMAD.HI.U32 R0, R202, c[0x0][0x2c8], RZ ;  /* 0x0000b200ca000a27 */ /* 0x000fe200078e00ff */
[----:B------:R-:W-:-:S02]  /*03c0*/  SHF.R.U32.HI R4, RZ, 0x3, R201 ;  /* 0x00000003ff047819 */ /* 0x000fc400000116c9 */
[----:B------:R-:W-:Y:S01]  /*03d0*/  LOP3.LUT R201, R201, 0x38, R206, 0xf8, !PT ;  /* 0x00000038c9c97812 */ /* 0x000fe200078ef8ce */
[----:B------:R-:W-:Y:S01]  /*03e0*/  IMAD.MOV.U32 R9, RZ, RZ, R202 ;  /* 0x000000ffff097224 */ /* 0x000fe200078e00ca */
[----:B------:R-:W-:Y:S01]  /*03f0*/  @P0 SHF.R.U32.HI R9, RZ, c[0x0][0x2cc], R0 ;  /* 0x0000b300ff090a19 */ /* 0x000fe20000011600 */
[----:B------:R-:W-:Y:S01]  /*0400*/  IMAD.U32 R11, RZ, RZ, UR15 ;  /* 0x0000000fff0b7e24 */ /* 0x000fe2000f8e00ff */
[----:B------:R-:W-:Y:S01]  /*0410*/  LOP3.LUT R201, R201, R4, RZ, 0x3c, !PT ;  /* 0x00000004c9c97212 */ /* 0x000fe200078e3cff */
[----:B------:R-:W-:Y:S01]  /*0420*/  IMAD.U32 R10, RZ, RZ, UR14 ;  /* 0x0000000eff0a7e24 */ /* 0x000fe2000f8e00ff */
[--C-:B------:R-:W-:Y:S01]  /*0430*/  SHF.R.S32.HI R0, RZ, 0x1f, R9.reuse ;  /* 0x0000001fff007819 */ /* 0x100fe20000011409 */
[----:B------:R-:W-:Y:S01]  /*0440*/  IMAD.MOV R11, RZ, RZ, -R9 ;  /* 0x000000ffff0b7224 */ /* 0x000fe200078e0a09 */
[----:B------:R-:W-:Y:S01]  /*0450*/  IADD3 R4, R200, 0x20, RZ ;  /* 0x00000020c8047810 */ /* 0x000fe20007ffe0ff */
[----:B------:R-:W-:Y:S01]  /*0460*/  IMAD.U32 R13, RZ, RZ, UR5 ;  /* 0x00000005ff0d7e24 */ /* 0x000fe2000f8e00ff */
[----:B------:R-:W-:Y:S01]  /*0470*/  IADD3 R205, R206, 0x40, RZ ;  /* 0x00000040cecd7810 */ /* 0x000fe20007ffe0ff */
[----:B------:R-:W-:Y:S01]  /*0480*/  IMAD R8, R11, c[0x0][0x2c4], R202 ;  /* 0x0000b1000b087a24 */ /* 0x000fe200078e02ca */
[----:B------:R-:W-:Y:S01]  /*0490*/  ISETP.GE.AND P1, PT, R200, R7, PT ;  /* 0x00000007c800720c */ /* 0x000fe20003f26270 */
[----:B------:R-:W-:Y:S01]  /*04a0*/  IMAD.MOV.U32 R12, RZ, RZ, R10 ;  /* 0x000000ffff0c7224 */ /* 0x000fe200078e000a */
[----:B------:R-:W-:Y:S01]  /*04b0*/  IADD3 R204, R206, 0x80, RZ ;  /* 0x00000080cecc7810 */ /* 0x000fe20007ffe0ff */
[----:B------:R-:W-:Y:S01]  /*04c0*/  IMAD R0, R0, c[0x0][0x1b0], RZ ;  /* 0x00006c0000007a24 */ /* 0x000fe200078e02ff */
[----:B------:R-:W-:Y:S01]  /*04d0*/  SHF.R.S32.HI R11, RZ, 0x1f, R8 ;  /* 0x0000001fff0b7819 */ /* 0x000fe20000011408 */
[----:B------:R-:W-:Y:S01]  /*04e0*/  IMAD.WIDE.U32 R12, R9, c[0x0][0x1b0], R12 ;  /* 0x00006c00090c7a25 */ /* 0x000fe200078e000c */
[----:B------:R-:W-:Y:S01]  /*04f0*/  ISETP.GE.AND P5, PT, R206, c[0x0][0x198], PT ;  /* 0x00006600ce007a0c */ /* 0x000fe20003fa6270 */
[----:B------:R-:W-:Y:S01]  /*0500*/  ULDC.64 UR4, c[0x0][0x2b0] ;  /* 0x0000ac0000047ab9 */ /* 0x000fe20000000a00 */
[----:B------:R-:W-:Y:S01]  /*0510*/  ISETP.GE.AND P4, PT, R205, c[0x0][0x198], PT ;  /* 0x00006600cd007a0c */ /* 0x000fe20003f86270 */
[----:B------:R-:W-:Y:S01]  /*0520*/  IMAD R9, R9, c[0x0][0x1b4], R0 ;  /* 0x00006d0009097a24 */ /* 0x000fe200078e0200 */
[----:B------:R-:W-:Y:S01]  /*0530*/  ISETP.GE.AND P3, PT, R204, c[0x0][0x198], PT ;  /* 0x00006600cc007a0c */ /* 0x000fe20003f66270 */
[----:B------:R-:W-:-:S02]  /*0540*/  IMAD R11, R11, c[0x0][0x1a8], RZ ;  /* 0x00006a000b0b7a24 */ /* 0x000fc400078e02ff */
[----:B------:R-:W-:Y:S02]  /*0550*/  IMAD.IADD R13, R13, 0x1, R9 ;  /* 0x000000010d0d7824 */ /* 0x000fe400078e0209 */
[C---:B------:R-:W-:Y:S02]  /*0560*/  IMAD R11, R8.reuse, c[0x0][0x1ac], R11 ;  /* 0x00006b00080b7a24 */ /* 0x040fe400078e020b */
[----:B------:R-:W-:Y:S01]  /*0570*/  IMAD.WIDE.U32 R8, R8, c[0x0][0x1a8], R12 ;  /* 0x00006a0008087a25 */ /* 0x000fe200078e000c */
[----:B------:R-:W-:-:S03]  /*0580*/  SHF.R.S32.HI R13, RZ, 0x1f, R204 ;  /* 0x0000001fff0d7819 */ /* 0x000fc600000114cc */
[----:B------:R-:W-:Y:S01]  /*0590*/  IMAD.IADD R0, R9, 0x1, R11 ;  /* 0x0000000109007824 */ /* 0x000fe200078e020b */
[C---:B------:R-:W-:Y:S01]  /*05a0*/  LEA R2, P0, R8.reuse, c[0x0][0x160], 0x1 ;  /* 0x0000580008027a11 */ /* 0x040fe200078008ff */
[----:B------:R-:W-:Y:S01]  /*05b0*/  IMAD.MOV.U32 R9, RZ, RZ, c[0x0][0x1d0] ;  /* 0x00007400ff097624 */ /* 0x000fe200078e00ff */
[----:B------:R-:W-:Y:S02]  /*05c0*/  LEA.HI R198, R13, R204, RZ, 0x3 ;  /* 0x000000cc0dc67211 */ /* 0x000fe400078f18ff */
[----:B------:R-:W-:Y:S01]  /*05d0*/  LEA.HI.X R0, R8, c[0x0][0x164], R0, 0x1, P0 ;  /* 0x0000590008007a11 */ /* 0x000fe200000f0c00 */
[----:B------:R-:W-:Y:S01]  /*05e0*/  IMAD R9, R148, R9, 0x3f ;  /* 0x0000003f94097424 */ /* 0x000fe200078e0209 */
[----:B------:R-:W-:Y:S01]  /*05f0*/  LEA.HI R8, R5, R132, RZ, 0x6 ;  /* 0x0000008405087211 */ /* 0x000fe200078f30ff */
[----:B------:R-:W-:Y:S01]  /*0600*/  SHFL.IDX PT, R10, R2, RZ, 0x181f ;  /* 0x00181fff020a7589 */ /* 0x000fe200000e0000 */
[----:B------:R-:W-:Y:S01]  /*0610*/  ISETP.GE.AND P0, PT, R4, R7, PT ;  /* 0x000000070400720c */ /* 0x000fe20003f06270 */
[----:B------:R-:W-:Y:S01]  /*0620*/  IMAD R148, R148, c[0x0][0x1d0], RZ ;  /* 0x0000740094947a24 */ /* 0x000fe200078e02ff */
[----:B------:R-:W-:Y:S01]  /*0630*/  SHF.R.S32.HI R146, RZ, 0x1f, R9 ;  /* 0x0000001fff927819 */ /* 0x000fe20000011409 */
[----:B------:R-:W1:Y:S01]  /*0640*/  SHFL.IDX PT, R11, R0, RZ, 0x181f ;  /* 0x00181fff000b7589 */ /* 0x000e6200000e0000 */
[----:B------:R-:W-:Y:S01]  /*0650*/  IMAD.SHL.U32 R8, R8, 0x8, RZ ;  /* 0x0000000808087824 */ /* 0x000fe200078e00ff */
[----:B------:R-:W-:-:S02]  /*0660*/  P2R R4, PR, RZ, 0x40 ;  /* 0x00000040ff047803 */ /* 0x000fc40000000000 */
[----:B------:R-:W-:Y:S01]  /*0670*/  LEA.HI R146, R146, R9, RZ, 0x6 ;  /* 0x0000000992927211 */ /* 0x000fe200078f30ff */
[----:B------:R-:W-:Y:S01]  /*0680*/  SHFL.IDX PT, R16, R2, 0x2, 0x181f ;  /* 0x00581f0002107f89 */ /* 0x000fe200000e0000 */
[----:B------:R-:W-:Y:S02]  /*0690*/  LOP3.LUT R201, R201, 0xfffffe00, R8, 0xf8, !PT ;  /* 0xfffffe00c9c97812 */ /* 0x000fe400078ef808 */
[----:B------:R-:W-:Y:S01]  /*06a0*/  SHF.R.S32.HI R4, RZ, 0x1f, R205 ;  /* 0x0000001fff047819 */ /* 0x000fe200000114cd */
[----:B------:R-:W-:Y:S01]  /*06b0*/  SHFL.IDX PT, R8, R2, 0x1, 0x181f ;  /* 0x00381f0002087f89 */ /* 0x000fe200000e0000 */
[----:B------:R-:W-:Y:S01]  /*06c0*/  LOP3.LUT R198, R198, 0xfffffff8, RZ, 0xc0, !PT ;  /* 0xfffffff8c6c67812 */ /* 0x000fe200078ec0ff */
[----:B------:R-:W-:Y:S01]  /*06d0*/  IMAD.SHL.U32 R147, R201, 0x2, RZ ;  /* 0x00000002c9937824 */ /* 0x000fe200078e00ff */
[----:B------:R-:W-:Y:S01]  /*06e0*/  LEA.HI R199, R4, R205, RZ, 0x3 ;  /* 0x000000cd04c77211 */ /* 0x000fe200078f18ff */
[----:B------:R-:W3:Y:S01]  /*06f0*/  SHFL.IDX PT, R9, R0, 0x1, 0x181f ;  /* 0x00381f0000097f89 */ /* 0x000ee200000e0000 */
[----:B------:R-:W-:-:S02]  /*0700*/  IADD3 R4, R200, 0x40, RZ ;  /* 0x00000040c8047810 */ /* 0x000fc40007ffe0ff */
[----:B------:R-:W-:Y:S01]  /*0710*/  LOP3.LUT R199, R199, 0xfffffff8, RZ, 0xc0, !PT ;  /* 0xfffffff8c7c77812 */ /* 0x000fe200078ec0ff */
[----:B------:R-:W4:Y:S01]  /*0720*/  SHFL.IDX PT, R17, R0, 0x2, 0x181f ;  /* 0x00581f0000117f89 */ /* 0x000f2200000e0000 */
[----:B------:R-:W-:Y:S01]  /*0730*/  SHF.R.S32.HI R146, RZ, 0x6, R146 ;  /* 0x00000006ff927819 */ /* 0x000fe20000011492 */
[----:B-1----:R-:W-:-:S04]  /*0740*/  @!P1 IMAD.WIDE R14, R206, 0x2, R10 ;  /* 0x00000002ce0e9825 */ /* 0x002fc800078e020a */
[C-C-:B------:R-:W-:Y:S01]  /*0750*/  @!P1 IMAD.WIDE R12, R199.reuse, 0x2, R10.reuse ;  /* 0x00000002c70c9825 */ /* 0x140fe200078e020a */
[----:B------:R1:W-:Y:S03]  /*0760*/  @!P1 LDGSTS.E.BYPASS.LTC128B.128 [R147+0x18100], [R14.64], !P5 ;  /* 0x181000000e939fae */ /* 0x0003e6000e901d4c */
[----:B------:R-:W-:Y:S01]  /*0770*/  @!P1 IMAD.WIDE R22, R198, 0x2, R10 ;  /* 0x00000002c6169825 */ /* 0x000fe200078e020a */
[----:B------:R5:W-:Y:S03]  /*0780*/  @!P1 LDGSTS.E.BYPASS.LTC128B.128 [R147+0x1c100], [R12.64], !P4 ;  /* 0x1c1000000c939fae */ /* 0x000be6000e101d4c */
[--C-:B---3--:R-:W-:Y:S01]  /*0790*/  @!P0 IMAD.WIDE R20, R206, 0x2, R8.reuse ;  /* 0x00000002ce148825 */ /* 0x108fe200078e0208 */
[----:B------:R4:W-:Y:S03]  /*07a0*/  @!P1 LDGSTS.E.BYPASS.LTC128B.128 [R147+0x20100], [R22.64], !P3 ;  /* 0x2010000016939fae */ /* 0x0009e6000d901d4c */
[--C-:B------:R-:W-:Y:S01]  /*07b0*/  @!P0 IMAD.WIDE R10, R199, 0x2, R8.reuse ;  /* 0x00000002c70a8825 */ /* 0x100fe200078e0208 */
[----:B------:R3:W-:Y:S03]  /*07c0*/  @!P0 LDGSTS.E.BYPASS.LTC128B.128 [R147+0x19100], [R20.64], !P5 ;  /* 0x1910000014938fae */ /* 0x0007e6000e901d4c */
[----:B------:R-:W-:Y:S01]  /*07d0*/  @!P0 IMAD.WIDE R8, R198, 0x2, R8 ;  /* 0x00000002c6088825 */ /* 0x000fe200078e0208 */
[----:B------:R1:W-:Y:S04]  /*07e0*/  @!P0 LDGSTS.E.BYPASS.LTC128B.128 [R147+0x1d100], [R10.64], !P4 ;  /* 0x1d1000000a938fae */ /* 0x0003e8000e101d4c */
[----:B------:R1:W-:Y:S04]  /*07f0*/  @!P0 LDGSTS.E.BYPASS.LTC128B.128 [R147+0x21100], [R8.64], !P3 ;  /* 0x2110000008938fae */ /* 0x0003e8000d901d4c */
[----:B-----5:R-:W-:Y:S04]  /*0800*/  SHFL.IDX PT, R12, R2, 0x3, 0x181f ;  /* 0x00781f00020c7f89 */ /* 0x020fe800000e0000 */
[----:B------:R-:W1:Y:S01]  /*0810*/  SHFL.IDX PT, R13, R0, 0x3, 0x181f ;  /* 0x00781f00000d7f89 */ /* 0x000e6200000e0000 */
[----:B--2---:R2:W5:Y:S01]  /*0820*/  @P2 R2UR UR7, R6 ;  /* 0x00000000060723c2 */ /* 0x00456200000e0000 */
[----:B------:R-:W-:Y:S01]  /*0830*/  ISETP.GE.AND P2, PT, R4, R7, PT ;  /* 0x000000070400720c */ /* 0x000fe20003f46270 */
[----:B------:R-:W-:Y:S01]  /*0840*/  IMAD R4, R146, 0x40, R203 ;  /* 0x0000004092047824 */ /* 0x000fe200078e02cb */
[----:B-----5:R-:W-:-:S02]  /*0850*/  @!UP1 UMOV UR7, UR6 ;  /* 0x0000000600079c82 */ /* 0x020fc40008000000 */
[----:B------:R-:W-:Y:S02]  /*0860*/  USHF.R.S32.HI UR6, URZ, 0x1f, UR7 ;  /* 0x0000001f3f067899 */ /* 0x000fe40008011407 */
[----:B------:R-:W-:Y:S01]  /*0870*/  IADD3 R4, R4, -0x40, RZ ;  /* 0xffffffc004047810 */ /* 0x000fe20007ffe0ff */
[----:B------:R-:W-:Y:S02]  /*0880*/  UIMAD.WIDE.U32 UR8, UR7, UR4, URZ ;  /* 0x00000004070872a5 */ /* 0x000fe4000f8e003f */
[----:B------:R-:W-:Y:S01]  /*0890*/  UIMAD UR6, UR6, UR4, URZ ;  /* 0x00000004060672a4 */ /* 0x000fe2000f8e023f */
[----:B------:R-:W-:-:S03]  /*08a0*/  ISETP.GE.AND P1, PT, R4, R148, PT ;  /* 0x000000940400720c */ /* 0x000fc60003f26270 */
[--C-:B----4-:R-:W-:Y:S01]  /*08b0*/  @!P2 IMAD.WIDE R22, R206, 0x2, R16.reuse ;  /* 0x00000002ce16a825 */ /* 0x110fe200078e0210 */
[----:B------:R-:W-:Y:S01]  /*08c0*/  ISETP.GT.OR P1, PT, R203, 0x3f, P1 ;  /* 0x0000003fcb00780c */ /* 0x000fe20000f24670 */
[----:B------:R-:W-:Y:S02]  /*08d0*/  UIMAD UR6, UR7, UR5, UR6 ;  /* 0x00000005070672a4 */ /* 0x000fe4000f8e0206 */
[--C-:B---3--:R-:W-:Y:S01]  /*08e0*/  @!P2 IMAD.WIDE R20, R199, 0x2, R16.reuse ;  /* 0x00000002c714a825 */ /* 0x108fe200078e0210 */
[----:B------:R3:W-:Y:S01]  /*08f0*/  @!P2 LDGSTS.E.BYPASS.LTC128B.128 [R147+0x1a100], [R22.64], !P5 ;  /* 0x1a1000001693afae */ /* 0x0007e2000e901d4c */
[----:B------:R-:W-:Y:S02]  /*0900*/  UIADD3 UR6, UR9, UR6, URZ ;  /* 0x0000000609067290 */ /* 0x000fe4000fffe03f */
[----:B------:R-:W-:Y:S01]  /*0910*/  @!P2 IMAD.WIDE R16, R198, 0x2, R16 ;  /* 0x00000002c610a825 */ /* 0x000fe200078e0210 */
[----:B--2---:R-:W-:Y:S01]  /*0920*/  IADD3 R6, R200, 0x60, RZ ;  /* 0x00000060c8067810 */ /* 0x004fe20007ffe0ff */
[----:B------:R2:W-:Y:S01]  /*0930*/  @!P2 LDGSTS.E.BYPASS.LTC128B.128 [R147+0x1e100], [R20.64], !P4 ;  /* 0x1e1000001493afae */ /* 0x0005e2000e101d4c */
[----:B------:R-:W-:Y:S01]  /*0940*/  ULDC.64 UR4, c[0x0][0x1e8] ;  /* 0x00007a0000047ab9 */ /* 0x000fe20000000a00 */
[----:B------:R-:W-:Y:S01]  /*0950*/  IMAD.IADD R4, R4, 0x1, R207 ;  /* 0x0000000104047824 */ /* 0x000fe200078e02cf */
[----:B------:R-:W-:Y:S01]  /*0960*/  ISETP.GE.AND P0, PT, R6, R7, PT ;  /* 0x000000070600720c */ /* 0x000fe20003f06270 */
[----:B------:R4:W-:Y:S02]  /*0970*/  @!P2 LDGSTS.E.BYPASS.LTC128B.128 [R147+0x22100], [R16.64], !P3 ;  /* 0x221000001093afae */ /* 0x0009e4000d901d4c */
[----:B------:R-:W-:-:S04]  /*0980*/  @P6 IMAD.HI.U32 R7, R4, c[0x0][0x2bc], RZ ;  /* 0x0000af0004076a27 */ /* 0x000fc800078e00ff */
[----:B------:R-:W-:Y:S01]  /*0990*/  IMAD.MOV.U32 R6, RZ, RZ, R4 ;  /* 0x000000ffff067224 */ /* 0x000fe200078e0004 */
[----:B------:R-:W-:-:S04]  /*09a0*/  @P6 SHF.R.U32.HI R6, RZ, c[0x0][0x2c0], R7 ;  /* 0x0000b000ff066a19 */ /* 0x000fc80000011607 */
[----:B------:R-:W-:Y:S01]  /*09b0*/  @!P1 IADD3 R7, P2, R6, UR8, RZ ;  /* 0x0000000806079c10 */ /* 0x000fe2000ff5e0ff */
[----:B-1----:R-:W-:-:S03]  /*09c0*/  @!P0 IMAD.WIDE R14, R206, 0x2, R12 ;  /* 0x00000002ce0e8825 */ /* 0x002fc600078e020c */
[----:B------:R-:W-:Y:S01]  /*09d0*/  @!P1 LEA.HI.X.SX32 R0, R6, UR6, 0x1, P2 ;  /* 0x0000000606009c11 */ /* 0x000fe200090f0eff */
[--C-:B------:R-:W-:Y:S01]  /*09e0*/  @!P0 IMAD.WIDE R10, R199, 0x2, R12.reuse ;  /* 0x00000002c70a8825 */ /* 0x100fe200078e020c */
[----:B------:R1:W-:Y:S01]  /*09f0*/  @!P0 LDGSTS.E.BYPASS.LTC128B.128 [R147+0x1b100], [R14.64], !P5 ;  /* 0x1b1000000e938fae */ /* 0x0003e2000e901d4c */
[C---:B------:R-:W-:Y:S02]  /*0a00*/  @!P1 LEA R8, P2, R7.reuse, c[0x0][0x2a0], 0x2 ;  /* 0x0000a80007089a11 */ /* 0x040fe400078410ff */
[----:B------:R-:W-:Y:S01]  /*0a10*/  @!P0 IMAD.WIDE R12, R198, 0x2, R12 ;  /* 0x00000002c60c8825 */ /* 0x000fe200078e020c */
[----:B------:R5:W-:Y:S01]  /*0a20*/  @!P0 LDGSTS.E.BYPASS.LTC128B.128 [R147+0x1f100], [R10.64], !P4 ;  /* 0x1f1000000a938fae */ /* 0x000be2000e101d4c */
[----:B------:R-:W-:-:S03]  /*0a30*/  @!P1 LEA.HI.X R9, R7, c[0x0][0x2a4], R0, 0x2, P2 ;  /* 0x0000a90007099a11 */ /* 0x000fc600010f1400 */
[----:B------:R1:W-:Y:S04]  /*0a40*/  @!P0 LDGSTS.E.BYPASS.LTC128B.128 [R147+0x23100], [R12.64], !P3 ;  /* 0x231000000c938fae */ /* 0x0003e8000d901d4c */
[----:B------:R-:W0:Y:S04]  /*0a50*/  LDGDEPBAR ;  /* 0x00000000000079af */ /* 0x000e280000000000 */
[----:B------:R-:W-:Y:S06]  /*0a60*/  BAR.SYNC.DEFER_BLOCKING 0x0 ;  /* 0x0000000000007b1d */ /* 0x000fec0000010000 */
[----:B------:R2:W3:Y:S01]  /*0a70*/  @!P1 LDG.E R196, [R8.64] ;  /* 0x0000000c08c49981 */ /* 0x0004e2000c1e1900 */
[----:B------:R-:W-:Y:S01]  /*0a80*/  IMAD.MOV R197, RZ, RZ, -R6 ;  /* 0x000000ffffc57224 */ /* 0x000fe200078e0a06 */
[----:B------:R-:W-:Y:S01]  /*0a90*/  UIMAD UR7, UR10, UR4, URZ ;  /* 0x000000040a0772a4 */ /* 0x000fe2000f8e023f */
[----:B------:R-:W-:Y:S01]  /*0aa0*/  LEA R131, R146, 0xffffffc0, 0x6 ;  /* 0xffffffc092837811 */ /* 0x000fe200078e30ff */
[----:B------:R-:W-:Y:S01]  /*0ab0*/  UIMAD.WIDE.U32 UR14, UR11, UR4, URZ ;  /* 0x000000040b0e72a5 */ /* 0x000fe2000f8e003f */
[----:B------:R-:W-:Y:S01]  /*0ac0*/  IMAD R197, R197, c[0x0][0x2b8], R4 ;  /* 0x0000ae00c5c57a24 */ /* 0x000fe200078e0204 */
[----:B------:R-:W-:Y:S01]  /*0ad0*/  UIMAD UR7, UR11, UR5, UR7 ;  /* 0x000000050b0772a4 */ /* 0x000fe2000f8e0207 */
[----:B------:R-:W-:Y:S01]  /*0ae0*/  ISETP.GE.AND P5, PT, R206, c[0x0][0x1d4], PT ;  /* 0x00007500ce007a0c */ /* 0x000fe20003fa6270 */
[----:B------:R-:W-:Y:S01]  /*0af0*/  IMAD.IADD R131, R148, 0x1, -R131 ;  /* 0x0000000194837824 */ /* 0x000fe200078e0a83 */
[----:B------:R-:W-:Y:S01]  /*0b00*/  ULDC.64 UR4, c[0x0][0x210] ;  /* 0x0000840000047ab9 */ /* 0x000fe20000000a00 */
[----:B------:R-:W-:Y:S01]  /*0b10*/  SHF.R.S32.HI R29, RZ, 0x1f, R197 ;  /* 0x0000001fff1d7819 */ /* 0x000fe200000114c5 */
[----:B------:R-:W-:Y:S01]  /*0b20*/  IMAD.WIDE.U32 R6, R197, c[0x0][0x1e0], RZ ;  /* 0x00007800c5067a25 */ /* 0x000fe200078e00ff */
[----:B------:R-:W-:Y:S01]  /*0b30*/  UIADD3 UR7, UR15, UR7, URZ ;  /* 0x000000070f077290 */ /* 0x000fe2000fffe03f */
[----:B------:R-:W-:Y:S01]  /*0b40*/  ISETP.GE.AND P4, PT, R205, c[0x0][0x1d4], PT ;  /* 0x00007500cd007a0c */ /* 0x000fe20003f86270 */
[----:B------:R-:W-:Y:S01]  /*0b50*/  UIMAD UR10, UR10, UR4, URZ ;  /* 0x000000040a0a72a4 */ /* 0x000fe2000f8e023f */
[----:B------:R-:W-:Y:S01]  /*0b60*/  IMAD R0, R29, c[0x0][0x1e0], RZ ;  /* 0x000078001d007a24 */ /* 0x000fe200078e02ff */
[----:B------:R-:W-:Y:S01]  /*0b70*/  UIMAD.WIDE.U32 UR16, UR11, UR4, URZ ;  /* 0x000000040b1072a5 */ /* 0x000fe2000f8e003f */
[----:B-1----:R-:W-:Y:S01]  /*0b80*/  IMAD.WIDE.U32 R12, R197, c[0x0][0x208], RZ ;  /* 0x00008200c50c7a25 */ /* 0x002fe200078e00ff */
[----:B------:R-:W-:Y:S01]  /*0b90*/  UIMAD UR10, UR11, UR5, UR10 ;  /* 0x000000050b0a72a4 */ /* 0x000fe2000f8e020a */
[----:B------:R-:W-:-:S02]  /*0ba0*/  ISETP.GE.AND P6, PT, R204, c[0x0][0x1d4], PT ;  /* 0x00007500cc007a0c */ /* 0x000fc40003fc6270 */
[----:B-----5:R-:W-:Y:S01]  /*0bb0*/  IMAD R10, R197, c[0x0][0x1e4], R0 ;  /* 0x00007900c50a7a24 */ /* 0x020fe200078e0200 */
[----:B------:R-:W-:Y:S01]  /*0bc0*/  UIADD3 UR10, UR17, UR10, URZ ;  /* 0x0000000a110a7290 */ /* 0x000fe2000fffe03f */
[----:B------:R-:W-:Y:S01]  /*0bd0*/  IMAD R0, R29, c[0x0][0x208], RZ ;  /* 0x000082001d007a24 */ /* 0x000fe200078e02ff */
[C---:B------:R-:W-:Y:S01]  /*0be0*/  ISETP.GE.AND P3, PT, R206.reuse, c[0x0][0x1d4], PT ;  /* 0x00007500ce007a0c */ /* 0x040fe20003f66270 */
[----:B------:R-:W-:Y:S01]  /*0bf0*/  IMAD.IADD R11, R7, 0x1, R10 ;  /* 0x00000001070b7824 */ /* 0x000fe200078e020a */
[----:B------:R-:W-:Y:S01]  /*0c00*/  ISETP.GE.AND P2, PT, R205, c[0x0][0x1d4], PT ;  /* 0x00007500cd007a0c */ /* 0x000fe20003f46270 */
[----:B------:R-:W-:Y:S01]  /*0c10*/  IMAD.MOV.U32 R10, RZ, RZ, R6 ;  /* 0x000000ffff0a7224 */ /* 0x000fe200078e0006 */
[----:B------:R-:W-:Y:S01]  /*0c20*/  LEA.HI R19, R5, R132, RZ, 0x4 ;  /* 0x0000008405137211 */ /* 0x000fe200078f20ff */
[----:B--2---:R-:W-:Y:S01]  /*0c30*/  IMAD R9, R197, c[0x0][0x20c], R0 ;  /* 0x00008300c5097a24 */ /* 0x004fe200078e0200 */
[----:B------:R-:W-:Y:S01]  /*0c40*/  SHF.R.S32.HI R145, RZ, 0x1f, R206 ;  /* 0x0000001fff917819 */ /* 0x000fe200000114ce */
[----:B------:R-:W-:Y:S01]  /*0c50*/  IMAD.IADD R0, R131, 0x1, -R18 ;  /* 0x0000000183007824 */ /* 0x000fe200078e0a12 */
[----:B------:R-:W-:Y:S01]  /*0c60*/  SEL R144, RZ, 0x10, P6 ;  /* 0x00000010ff907807 */ /* 0x000fe20003000000 */
[----:B------:R-:W-:Y:S01]  /*0c70*/  IMAD.IADD R13, R13, 0x1, R9 ;  /* 0x000000010d0d7824 */ /* 0x000fe200078e0209 */
[----:B------:R-:W-:Y:S01]  /*0c80*/  SHF.R.S32.HI R134, RZ, 0x1f, R199 ;  /* 0x0000001fff867819 */ /* 0x000fe200000114c7 */
[----:B------:R-:W-:Y:S01]  /*0c90*/  IMAD.WIDE R208, R206, 0x2, RZ ;  /* 0x00000002ced07825 */ /* 0x000fe200078e02ff */
[----:B------:R-:W-:-:S02]  /*0ca0*/  ISETP.GE.AND P1, PT, R0, 0x1, PT ;  /* 0x000000010000780c */ /* 0x000fc40003f26270 */
[----:B------:R-:W-:Y:S01]  /*0cb0*/  SHF.R.S32.HI R133, RZ, 0x1f, R198 ;  /* 0x0000001fff857819 */ /* 0x000fe200000114c6 */
[----:B------:R-:W-:Y:S01]  /*0cc0*/  IMAD.MOV.U32 R190, RZ, RZ, 0x10 ;  /* 0x00000010ffbe7424 */ /* 0x000fe200078e00ff */
[----:B------:R-:W-:Y:S02]  /*0cd0*/  IADD3 R195, R147, 0x100, RZ ;  /* 0x0000010093c37810 */ /* 0x000fe40007ffe0ff */
[----:B---3--:R-:W-:Y:S01]  /*0ce0*/  SHF.R.S32.HI R2, RZ, 0x1f, R196 ;  /* 0x0000001fff027819 */ /* 0x008fe200000114c4 */
[----:B------:R-:W-:-:S04]  /*0cf0*/  IMAD.WIDE.U32 R10, R196, c[0x0][0x1f0], R10 ;  /* 0x00007c00c40a7a25 */ /* 0x000fc800078e000a */
[----:B------:R-:W-:Y:S02]  /*0d00*/  IMAD R7, R2, c[0x0][0x1f0], RZ ;  /* 0x00007c0002077a24 */ /* 0x000fe400078e02ff */
[----:B------:R-:W-:-:S04]  /*0d10*/  IMAD.WIDE.U32 R12, R196, c[0x0][0x218], R12 ;  /* 0x00008600c40c7a25 */ /* 0x000fc800078e000c */
[----:B------:R-:W-:Y:S01]  /*0d20*/  IMAD R4, R196, c[0x0][0x1f4], R7 ;  /* 0x00007d00c4047a24 */ /* 0x000fe200078e0207 */
[----:B------:R-:W-:-:S04]  /*0d30*/  IADD3 R7, P0, R10, UR14, RZ ;  /* 0x0000000e0a077c10 */ /* 0x000fc8000ff1e0ff */
[----:B------:R-:W-:Y:S02]  /*0d40*/  IADD3.X R4, R11, UR7, R4, P0, !PT ;  /* 0x000000070b047c10 */ /* 0x000fe400087fe404 */
[----:B------:R-:W-:-:S04]  /*0d50*/  LEA R8, P0, R7, c[0x0][0x1c8], 0x1 ;  /* 0x0000720007087a11 */ /* 0x000fc800078008ff */
[----:B------:R-:W-:Y:S01]  /*0d60*/  LEA.HI.X R4, R7, c[0x0][0x1cc], R4, 0x1, P0 ;  /* 0x0000730007047a11 */ /* 0x000fe200000f0c04 */
[----:B------:R-:W-:Y:S01]  /*0d70*/  IMAD R7, R2, c[0x0][0x218], RZ ;  /* 0x0000860002077a24 */ /* 0x000fe200078e02ff */
[----:B----4-:R-:W-:Y:S01]  /*0d80*/  SHFL.IDX PT, R16, R8, RZ, 0x181f ;  /* 0x00181fff08107589 */ /* 0x010fe200000e0000 */
[----:B------:R-:W-:Y:S02]  /*0d90*/  IADD3 R9, P0, R12, UR16, RZ ;  /* 0x000000100c097c10 */ /* 0x000fe4000ff1e0ff */
[----:B------:R-:W-:Y:S01]  /*0da0*/  IMAD R6, R196, c[0x0][0x21c], R7 ;  /* 0x00008700c4067a24 */ /* 0x000fe200078e0207 */
[----:B------:R-:W1:Y:S04]  /*0db0*/  SHFL.IDX PT, R17, R4, RZ, 0x181f ;  /* 0x00181fff04117589 */ /* 0x000e6800000e0000 */
[----:B------:R-:W-:Y:S01]  /*0dc0*/  SHFL.IDX PT, R10, R8, 0x1, 0x181f ;  /* 0x00381f00080a7f89 */ /* 0x000fe200000e0000 */
[----:B------:R-:W-:-:S02]  /*0dd0*/  IADD3.X R6, R13, UR10, R6, P0, !PT ;  /* 0x0000000a0d067c10 */ /* 0x000fc400087fe406 */
[C---:B------:R-:W-:Y:S01]  /*0de0*/  LEA R7, P0, R9.reuse, c[0x0][0x1f8], 0x1 ;  /* 0x00007e0009077a11 */ /* 0x040fe200078008ff */
[----:B------:R-:W2:Y:S03]  /*0df0*/  SHFL.IDX PT, R11, R4, 0x1, 0x181f ;  /* 0x00381f00040b7f89 */ /* 0x000ea600000e0000 */
[----:B------:R-:W-:Y:S01]  /*0e00*/  LEA.HI.X R9, R9, c[0x0][0x1fc], R6, 0x1, P0 ;  /* 0x00007f0009097a11 */ /* 0x000fe200000f0c06 */
[----:B------:R-:W3:Y:S01]  /*0e10*/  SHFL.IDX PT, R13, R7, RZ, 0x181f ;  /* 0x00181fff070d7589 */ /* 0x000ee200000e0000 */
[----:B------:R-:W-:-:S03]  /*0e20*/  ISETP.GT.AND P0, PT, R0, 0x20, PT ;  /* 0x000000200000780c */ /* 0x000fc60003f04270 */
[----:B------:R-:W4:Y:S04]  /*0e30*/  SHFL.IDX PT, R15, R9, RZ, 0x181f ;  /* 0x00181fff090f7589 */ /* 0x000f2800000e0000 */
[----:B------:R-:W5:Y:S01]  /*0e40*/  SHFL.IDX PT, R7, R7, 0x1, 0x181f ;  /* 0x00381f0007077f89 */ /* 0x000f6200000e0000 */
[----:B-1----:R-:W-:-:S03]  /*0e50*/  @P1 IMAD.WIDE R22, R206, 0x2, R16 ;  /* 0x00000002ce161825 */ /* 0x002fc600078e0210 */
[----:B------:R-:W1:Y:S01]  /*0e60*/  SHFL.IDX PT, R9, R9, 0x1, 0x181f ;  /* 0x00381f0009097f89 */ /* 0x000e6200000e0000 */
[----:B------:R-:W-:-:S03]  /*0e70*/  @P1 IMAD.WIDE R20, R199, 0x2, R16 ;  /* 0x00000002c7141825 */ /* 0x000fc600078e0210 */
[----:B------:R3:W-:Y:S01]  /*0e80*/  @P1 LDGSTS.E.BYPASS.LTC128B.128 [R147+0xc100], [R22.64], !P5 ;  /* 0x0c10000016931fae */ /* 0x0007e2000e901d4c */
[----:B------:R-:W-:-:S03]  /*0e90*/  @P1 IMAD.WIDE R16, R198, 0x2, R16 ;  /* 0x00000002c6101825 */ /* 0x000fc600078e0210 */
[----:B------:R1:W-:Y:S01]  /*0ea0*/  @P1 LDGSTS.E.BYPASS.LTC128B.128 [R147+0xe100], [R20.64], !P4 ;  /* 0x0e10000014931fae */ /* 0x0003e2000e101d4c */
[----:B--2---:R-:W-:-:S03]  /*0eb0*/  @P0 IMAD.WIDE R26, R206, 0x2, R10 ;  /* 0x00000002ce1a0825 */ /* 0x004fc600078e020a */
[----:B------:R2:W-:Y:S01]  /*0ec0*/  @P1 LDGSTS.E.BYPASS.LTC128B.128 [R147+0x10100], [R16.64], !P6 ;  /* 0x1010000010931fae */ /* 0x0005e2000f101d4c */
[----:B------:R-:W-:Y:S01]  /*0ed0*/  ISETP.LT.OR P1, PT, R0, 0x1, P3 ;  /* 0x000000010000780c */ /* 0x000fe20001f21670 */
[--C-:B------:R-:W-:Y:S02]  /*0ee0*/  @P0 IMAD.WIDE R24, R199, 0x2, R10.reuse ;  /* 0x00000002c7180825 */ /* 0x100fe400078e020a */
[----:B------:R1:W-:Y:S02]  /*0ef0*/  @P0 LDGSTS.E.BYPASS.LTC128B.128 [R147+0xd100], [R26.64], !P5 ;  /* 0x0d1000001a930fae */ /* 0x0003e4000e901d4c */
[----:B------:R-:W-:Y:S02]  /*0f00*/  @P0 IMAD.WIDE R10, R198, 0x2, R10 ;  /* 0x00000002c60a0825 */ /* 0x000fe400078e020a */
[----:B------:R5:W-:Y:S04]  /*0f10*/  @P0 LDGSTS.E.BYPASS.LTC128B.128 [R147+0xf100], [R24.64], !P4 ;  /* 0x0f10000018930fae */ /* 0x000be8000e101d4c */
[----:B------:R5:W-:Y:S04]  /*0f20*/  @P0 LDGSTS.E.BYPASS.LTC128B.128 [R147+0x11100], [R10.64], !P6 ;  /* 0x111000000a930fae */ /* 0x000be8000f101d4c */
[----:B------:R-:W0:Y:S01]  /*0f30*/  LDGDEPBAR ;  /* 0x00000000000079af */ /* 0x000e220000000000 */
[----:B---3--:R-:W-:-:S05]  /*0f40*/  IADD3 R22, P0, R13, R208, RZ ;  /* 0x000000d00d167210 */ /* 0x008fca0007f1e0ff */
[----:B----4-:R-:W-:Y:S02]  /*0f50*/  IMAD.X R23, R15, 0x1, R209, P0 ;  /* 0x000000010f177824 */ /* 0x010fe400000e06d1 */
[----:B--2---:R-:W-:-:S03]  /*0f60*/  IMAD.WIDE R16, R199, 0x2, RZ ;  /* 0x00000002c7107825 */ /* 0x004fc600078e02ff */
[----:B------:R2:W-:Y:S01]  /*0f70*/  LDGSTS.E.BYPASS.LTC128B.128 [R147+0x100], [R22.64], !P1 ;  /* 0x0010000016937fae */ /* 0x0005e2000c901d4c */
[----:B------:R-:W-:Y:S02]  /*0f80*/  ISETP.GE.AND P1, PT, R204, c[0x0][0x1d4], PT ;  /* 0x00007500cc007a0c */ /* 0x000fe40003f26270 */
[----:B-1----:R-:W-:-:S05]  /*0f90*/  IADD3 R20, P0, R13, R16, RZ ;  /* 0x000000100d147210 */ /* 0x002fca0007f1e0ff */
[----:B------:R-:W-:Y:S01]  /*0fa0*/  IMAD.X R21, R15, 0x1, R17, P0 ;  /* 0x000000010f157824 */ /* 0x000fe200000e0611 */
[----:B------:R-:W-:Y:S01]  /*0fb0*/  ISETP.LT.OR P0, PT, R0, 0x1, P2 ;  /* 0x000000010000780c */ /* 0x000fe20001701670 */
[----:B-----5:R-:W-:Y:S01]  /*0fc0*/  IMAD.WIDE R10, R198, 0x2, RZ ;  /* 0x00000002c60a7825 */ /* 0x020fe200078e02ff */
[----:B------:R-:W-:-:S11]  /*0fd0*/  ISETP.LT.OR P2, PT, R0, 0x21, P2 ;  /* 0x000000210000780c */ /* 0x000fd60001741670 */
[----:B------:R2:W-:Y:S01]  /*0fe0*/  LDGSTS.E.BYPASS.LTC128B.128 [R147+0x2100], [R20.64], !P0 ;  /* 0x0210000014937fae */ /* 0x0005e2000c101d4c */
[----:B------:R-:W-:Y:S02]  /*0ff0*/  IADD3 R24, P0, R13, R10, RZ ;  /* 0x0000000a0d187210 */ /* 0x000fe40007f1e0ff */
[----:B------:R-:W-:-:S03]  /*1000*/  LOP3.LUT R13, R19, 0xfffffff0, RZ, 0xc0, !PT ;  /* 0xfffffff0130d7812 */ /* 0x000fc600078ec0ff */
[----:B------:R-:W-:Y:S01]  /*1010*/  IMAD.X R25, R15, 0x1, R11, P0 ;  /* 0x000000010f197824 */ /* 0x000fe200000e060b */
[----:B------:R-:W-:Y:S01]  /*1020*/  IADD3 R14, P0, R208, R7, RZ ;  /* 0x00000007d00e7210 */ /* 0x000fe20007f1e0ff */
[----:B------:R-:W-:-:S04]  /*1030*/  IMAD.IADD R28, R132, 0x1, -R13 ;  /* 0x00000001841c7824 */ /* 0x000fc800078e0a0d */
[----:B------:R-:W-:Y:S01]  /*1040*/  IMAD.X R15, R209, 0x1, R9, P0 ;  /* 0x00000001d10f7824 */ /* 0x000fe200000e0609 */
[C---:B------:R-:W-:Y:S02]  /*1050*/  ISETP.LT.OR P0, PT, R0.reuse, 0x1, P1 ;  /* 0x000000010000780c */ /* 0x040fe40000f01670 */
[----:B------:R-:W-:-:S11]  /*1060*/  ISETP.LT.OR P1, PT, R0, 0x21, P1 ;  /* 0x000000210000780c */ /* 0x000fd60000f21670 */
[----:B------:R2:W-:Y:S01]  /*1070*/  LDGSTS.E.BYPASS.LTC128B.128 [R147+0x4100], [R24.64], !P0 ;  /* 0x0410000018937fae */ /* 0x0005e2000c101d4c */
[----:B------:R-:W-:Y:S02]  /*1080*/  ISETP.LT.OR P0, PT, R0, 0x21, P3 ;  /* 0x000000210000780c */ /* 0x000fe40001f01670 */
[----:B------:R-:W-:Y:S02]  /*1090*/  LEA.HI R0, R5, R132, RZ, 0x5 ;  /* 0x0000008405007211 */ /* 0x000fe400078f28ff */
[----:B------:R-:W-:-:S09]  /*10a0*/  ISETP.GT.AND P3, PT, R203, 0x3f, PT ;  /* 0x0000003fcb00780c */ /* 0x000fd20003f64270 */
[----:B------:R2:W-:Y:S01]  /*10b0*/  LDGSTS.E.BYPASS.LTC128B.128 [R147+0x1100], [R14.64], !P0 ;  /* 0x011000000e937fae */ /* 0x0005e2000c101d4c */
[----:B------:R-:W-:-:S05]  /*10c0*/  IADD3 R12, P0, R16, R7, RZ ;  /* 0x00000007100c7210 */ /* 0x000fca0007f1e0ff */
[--C-:B------:R-:W-:Y:S01]  /*10d0*/  IMAD.X R13, R17, 0x1, R9.reuse, P0 ;  /* 0x00000001110d7824 */ /* 0x100fe200000e0609 */
[----:B------:R-:W-:Y:S02]  /*10e0*/  IADD3 R8, P0, R10, R7, RZ ;  /* 0x000000070a087210 */ /* 0x000fe40007f1e0ff */
[----:B------:R-:W-:Y:S02]  /*10f0*/  SHF.R.S32.HI R7, RZ, 0x1f, R28 ;  /* 0x0000001fff077819 */ /* 0x000fe4000001141c */
[----:B------:R2:W-:Y:S01]  /*1100*/  LDGSTS.E.BYPASS.LTC128B.128 [R147+0x3100], [R12.64], !P2 ;  /* 0x031000000c937fae */ /* 0x0005e2000d101d4c */
[----:B------:R-:W-:Y:S01]  /*1110*/  ISETP.GE.AND P2, PT, R148, 0x41, PT ;  /* 0x000000419400780c */ /* 0x000fe20003f46270 */
[----:B------:R-:W-:Y:S01]  /*1120*/  IMAD.X R9, R11, 0x1, R9, P0 ;  /* 0x000000010b097824 */ /* 0x000fe200000e0609 */
[----:B------:R-:W-:-:S04]  /*1130*/  LEA.HI R4, R7, R28, RZ, 0x3 ;  /* 0x0000001c07047211 */ /* 0x000fc800078f18ff */
[----:B------:R-:W-:Y:S01]  /*1140*/  LOP3.LUT R5, R4, 0xfffffff8, RZ, 0xc0, !PT ;  /* 0xfffffff804057812 */ /* 0x000fe200078ec0ff */
[----:B------:R2:W-:Y:S01]  /*1150*/  LDGSTS.E.BYPASS.LTC128B.128 [R147+0x5100], [R8.64], !P1 ;  /* 0x0510000008937fae */ /* 0x0005e2000c901d4c */
[----:B------:R-:W-:-:S03]  /*1160*/  LOP3.LUT P1, RZ, R3, 0x2, RZ, 0xc0, !PT ;  /* 0x0000000203ff7812 */ /* 0x000fc6000782c0ff */
[----:B------:R-:W-:Y:S01]  /*1170*/  IMAD.IADD R28, R28, 0x1, -R5 ;  /* 0x000000011c1c7824 */ /* 0x000fe200078e0a05 */
[----:B------:R-:W-:Y:S01]  /*1180*/  LOP3.LUT R5, R0, 0xffffffe0, RZ, 0xc0, !PT ;  /* 0xffffffe000057812 */ /* 0x000fe200078ec0ff */
[----:B------:R-:W0:Y:S01]  /*1190*/  LDGDEPBAR ;  /* 0x00000000000079af */ /* 0x000e220000000000 */
[----:B------:R-:W-:Y:S02]  /*11a0*/  SHF.R.S32.HI R0, RZ, 0x5, R0 ;  /* 0x00000005ff007819 */ /* 0x000fe40000011400 */
[----:B------:R-:W-:Y:S01]  /*11b0*/  LOP3.LUT P0, RZ, R28, 0x2, RZ, 0xc0, !PT ;  /* 0x000000021cff7812 */ /* 0x000fe2000780c0ff */
[----:B------:R-:W-:Y:S01]  /*11c0*/  IMAD.IADD R132, R132, 0x1, -R5 ;  /* 0x0000000184847824 */ /* 0x000fe200078e0a05 */
[----:B------:R-:W-:Y:S02]  /*11d0*/  P2R R5, PR, RZ, 0x4 ;  /* 0x00000004ff057803 */ /* 0x000fe40000000000 */
[----:B------:R-:W-:Y:S01]  /*11e0*/  SEL R190, R190, 0xfffffff0, !P0 ;  /* 0xfffffff0bebe7807 */ /* 0x000fe20004000000 */
[----:B------:R-:W-:Y:S05]  /*11f0*/  @!P2 BRA `(.L_x_734) ;  /* 0x000004200000a947 */ /* 0x000fea0003800000 */
[----:B------:R-:W-:Y:S01]  /*1200*/  ISETP.NE.AND P2, PT, R194, 0x1, PT ;  /* 0x00000001c200780c */ /* 0x000fe20003f45270 */
        /* <DEDUP_REMOVED lines=8> */
[----:B--2---:R-:W-:-:S04]  /*1290*/  @!P3 LEA R8, P0, R6, c[0x0][0x2a0], 0x2 ;  /* 0x0000a8000608ba11 */ /* 0x004fc800078010ff */
[----:B------:R-:W-:-:S05]  /*12a0*/  @!P3 LEA.HI.X R9, R6, c[0x0][0x2a4], R5, 0x2, P0 ;  /* 0x0000a9000609ba11 */ /* 0x000fca00000f1405 */
[----:B------:R-:W2:Y:S01]  /*12b0*/  @!P3 LDG.E R196, [R8.64] ;  /* 0x0000000c08c4b981 */ /* 0x000ea2000c1e1900 */
[----:B------:R-:W-:Y:S01]  /*12c0*/  IMAD.MOV R2, RZ, RZ, -R2 ;  /* 0x000000ffff027224 */ /* 0x000fe200078e0a02 */
[----:B------:R-:W-:Y:S01]  /*12d0*/  SEL R17, RZ, 0x10, P5 ;  /* 0x00000010ff117807 */ /* 0x000fe20002800000 */
[----:B------:R-:W-:Y:S01]  /*12e0*/  IMAD.SHL.U32 R10, R199, 0x2, RZ ;  /* 0x00000002c70a7824 */ /* 0x000fe200078e00ff */
[----:B------:R-:W-:Y:S01]  /*12f0*/  SEL R16, RZ, 0x10, P4 ;  /* 0x00000010ff107807 */ /* 0x000fe20002000000 */
[----:B------:R-:W-:Y:S01]  /*1300*/  IMAD R197, R2, c[0x0][0x2b8], R197 ;  /* 0x0000ae0002c57a24 */ /* 0x000fe200078e02c5 */
[----:B------:R-:W-:Y:S01]  /*1310*/  IADD3 R22, -R17, 0x10, RZ ;  /* 0x0000001011167810 */ /* 0x000fe20007ffe1ff */
[----:B------:R-:W-:Y:S01]  /*1320*/  IMAD.SHL.U32 R12, R198, 0x2, RZ ;  /* 0x00000002c60c7824 */ /* 0x000fe200078e00ff */
[----:B------:R-:W-:Y:S01]  /*1330*/  IADD3 R20, -R16, 0x10, RZ ;  /* 0x0000001010147810 */ /* 0x000fe20007ffe1ff */
[----:B------:R-:W-:Y:S01]  /*1340*/  IMAD.WIDE.U32 R6, R197, c[0x0][0x1e0], RZ ;  /* 0x00007800c5067a25 */ /* 0x000fe200078e00ff */
[----:B------:R-:W-:-:S02]  /*1350*/  SHF.R.S32.HI R29, RZ, 0x1f, R197 ;  /* 0x0000001fff1d7819 */ /* 0x000fc400000114c5 */
[----:B------:R-:W-:Y:S02]  /*1360*/  LOP3.LUT R22, R22, 0xf, RZ, 0xc0, !PT ;  /* 0x0000000f16167812 */ /* 0x000fe400078ec0ff */
[----:B------:R-:W-:Y:S01]  /*1370*/  LOP3.LUT R20, R20, 0xf, RZ, 0xc0, !PT ;  /* 0x0000000f14147812 */ /* 0x000fe200078ec0ff */
[----:B------:R-:W-:Y:S01]  /*1380*/  IMAD R2, R29, c[0x0][0x1e0], RZ ;  /* 0x000078001d027a24 */ /* 0x000fe200078e02ff */
[----:B------:R-:W-:Y:S02]  /*1390*/  IADD3 R13, -R144, 0x10, RZ ;  /* 0x00000010900d7810 */ /* 0x000fe40007ffe1ff */
[----:B------:R-:W-:Y:S01]  /*13a0*/  SHF.L.U64.HI R11, R198, 0x1, R133 ;  /* 0x00000001c60b7819 */ /* 0x000fe20000010285 */
[----:B------:R-:W-:Y:S01]  /*13b0*/  IMAD R2, R197, c[0x0][0x1e4], R2 ;  /* 0x00007900c5027a24 */ /* 0x000fe200078e0202 */
[----:B------:R-:W-:-:S03]  /*13c0*/  LOP3.LUT R13, R13, 0xf, RZ, 0xc0, !PT ;  /* 0x0000000f0d0d7812 */ /* 0x000fc600078ec0ff */
[----:B------:R-:W-:Y:S01]  /*13d0*/  IMAD.IADD R7, R7, 0x1, R2 ;  /* 0x0000000107077824 */ /* 0x000fe200078e0202 */
[----:B--2---:R-:W-:-:S03]  /*13e0*/  SHF.R.S32.HI R2, RZ, 0x1f, R196 ;  /* 0x0000001fff027819 */ /* 0x004fc600000114c4 */
[----:B------:R-:W-:Y:S01]  /*13f0*/  IMAD.WIDE.U32 R8, R196, c[0x0][0x1f0], R6 ;  /* 0x00007c00c4087a25 */ /* 0x000fe200078e0006 */
[----:B------:R-:W-:-:S03]  /*1400*/  SHF.L.U64.HI R7, R206, 0x1, R145 ;  /* 0x00000001ce077819 */ /* 0x000fc60000010291 */
[----:B------:R-:W-:-:S04]  /*1410*/  IMAD R5, R2, c[0x0][0x1f0], RZ ;  /* 0x00007c0002057a24 */ /* 0x000fc800078e02ff */
[----:B------:R-:W-:Y:S01]  /*1420*/  IMAD R6, R196, c[0x0][0x1f4], R5 ;  /* 0x00007d00c4067a24 */ /* 0x000fe200078e0205 */
[----:B------:R-:W-:-:S04]  /*1430*/  IADD3 R5, P0, R8, UR14, RZ ;  /* 0x0000000e08057c10 */ /* 0x000fc8000ff1e0ff */
[----:B------:R-:W-:Y:S02]  /*1440*/  IADD3.X R8, R9, UR7, R6, P0, !PT ;  /* 0x0000000709087c10 */ /* 0x000fe400087fe406 */
[----:B------:R-:W-:Y:S02]  /*1450*/  LEA R6, P0, R5, c[0x0][0x1c8], 0x1 ;  /* 0x0000720005067a11 */ /* 0x000fe400078008ff */
[----:B------:R-:W-:Y:S02]  /*1460*/  SHF.L.U64.HI R9, R199, 0x1, R134 ;  /* 0x00000001c7097819 */ /* 0x000fe40000010286 */
[----:B------:R-:W-:Y:S01]  /*1470*/  LEA.HI.X R5, R5, c[0x0][0x1cc], R8, 0x1, P0 ;  /* 0x0000730005057a11 */ /* 0x000fe200000f0c08 */
[----:B------:R-:W1:Y:S01]  /*1480*/  SHFL.IDX PT, R15, R6, 0x1, 0x181f ;  /* 0x00381f00060f7f89 */ /* 0x000e6200000e0000 */
[----:B------:R-:W-:-:S03]  /*1490*/  IMAD.SHL.U32 R8, R206, 0x2, RZ ;  /* 0x00000002ce087824 */ /* 0x000fc600078e00ff */
[----:B------:R-:W2:Y:S02]  /*14a0*/  SHFL.IDX PT, R14, R5, 0x1, 0x181f ;  /* 0x00381f00050e7f89 */ /* 0x000ea400000e0000 */
[----:B-1----:R-:W-:-:S04]  /*14b0*/  IADD3 R22, P2, P0, R22, R15, R8 ;  /* 0x0000000f16167210 */ /* 0x002fc8000785e008 */
[----:B--2---:R-:W-:Y:S02]  /*14c0*/  IADD3.X R23, RZ, R14, R7, P2, P0 ;  /* 0x0000000eff177210 */ /* 0x004fe400017e0407 */
[----:B------:R-:W-:-:S04]  /*14d0*/  IADD3 R20, P2, P0, R20, R15, R10 ;  /* 0x0000000f14147210 */ /* 0x000fc8000785e00a */
[-C--:B------:R-:W-:Y:S02]  /*14e0*/  IADD3.X R21, RZ, R14.reuse, R9, P2, P0 ;  /* 0x0000000eff157210 */ /* 0x080fe400017e0409 */
[----:B------:R-:W-:Y:S02]  /*14f0*/  IADD3 R24, P2, P0, R13, R15, R12 ;  /* 0x0000000f0d187210 */ /* 0x000fe4000785e00c */
[----:B------:R-:W1:Y:S02]  /*1500*/  SHFL.IDX PT, R13, R6, RZ, 0x181f ;  /* 0x00181fff060d7589 */ /* 0x000e6400000e0000 */
[----:B------:R-:W-:Y:S02]  /*1510*/  IADD3.X R25, RZ, R14, R11, P2, P0 ;  /* 0x0000000eff197210 */ /* 0x000fe400017e040b */
[----:B------:R-:W2:Y:S01]  /*1520*/  SHFL.IDX PT, R14, R5, RZ, 0x181f ;  /* 0x00181fff050e7589 */ /* 0x000ea200000e0000 */
[----:B-1----:R-:W-:-:S05]  /*1530*/  IADD3 R26, P0, R13, R8, RZ ;  /* 0x000000080d1a7210 */ /* 0x002fca0007f1e0ff */
[----:B--2---:R-:W-:Y:S01]  /*1540*/  IMAD.X R27, R14, 0x1, R7, P0 ;  /* 0x000000010e1b7824 */ /* 0x004fe200000e0607 */
[----:B------:R-:W-:-:S04]  /*1550*/  IADD3 R8, P0, R13, R10, RZ ;  /* 0x0000000a0d087210 */ /* 0x000fc80007f1e0ff */
[----:B------:R1:W-:Y:S01]  /*1560*/  LDGSTS.E.BYPASS.LTC128B.128 [R147+0x12100], [R26.64], !P5 ;  /* 0x121000001a937fae */ /* 0x0003e2000e901d4c */
[----:B------:R-:W-:Y:S01]  /*1570*/  IMAD.X R9, R14, 0x1, R9, P0 ;  /* 0x000000010e097824 */ /* 0x000fe200000e0609 */
[----:B------:R-:W-:-:S04]  /*1580*/  IADD3 R12, P0, R13, R12, RZ ;  /* 0x0000000c0d0c7210 */ /* 0x000fc80007f1e0ff */
        /* <DEDUP_REMOVED lines=9> */
.L_x_734:
[----:B------:R-:W0:Y:S01]  /*1620*/  LDGDEPBAR ;  /* 0x00000000000079af */ /* 0x000e220000000000 */
[----:B------:R-:W-:Y:S01]  /*1630*/  SHF.R.S32.HI R6, RZ, 0x4, R19 ;  /* 0x00000004ff067819 */ /* 0x000fe20000011413 */
[----:B------:R-:W-:Y:S01]  /*1640*/  IMAD.SHL.U32 R5, R3, 0x40, RZ ;  /* 0x0000004003057824 */ /* 0x000fe200078e00ff */
[----:B------:R-:W-:Y:S01]  /*1650*/  ISETP.GE.AND P0, PT, R148, 0x41, PT ;  /* 0x000000419400780c */ /* 0x000fe20003f06270 */
[----:B------:R-:W-:Y:S01]  /*1660*/  IMAD.SHL.U32 R18, R18, 0x8, RZ ;  /* 0x0000000812127824 */ /* 0x000fe200078e00ff */
[----:B-12---:R-:W-:Y:S01]  /*1670*/  LEA.HI R9, R19, R6, RZ, 0x1 ;  /* 0x0000000613097211 */ /* 0x006fe200078f08ff */
[----:B------:R-:W-:Y:S01]  /*1680*/  IMAD.SHL.U32 R7, R28, 0x40, RZ ;  /* 0x000000401c077824 */ /* 0x000fe200078e00ff */
[----:B------:R-:W-:Y:S01]  /*1690*/  LOP3.LUT R5, R5, 0x1c0, RZ, 0xc0, !PT ;  /* 0x000001c005057812 */ /* 0x000fe200078ec0ff */
[----:B------:R-:W-:Y:S01]  /*16a0*/  IMAD.SHL.U32 R129, R4, 0x40, RZ ;  /* 0x0000004004817824 */ /* 0x000fe200078e00ff */
[----:B------:R-:W-:Y:S01]  /*16b0*/  LOP3.LUT R9, R9, 0xfffffffe, RZ, 0xc0, !PT ;  /* 0xfffffffe09097812 */ /* 0x000fe200078ec0ff */
[----:B------:R-:W-:Y:S01]  /*16c0*/  IMAD.MOV.U32 R135, RZ, RZ, 0x20 ;  /* 0x00000020ff877424 */ /* 0x000fe200078e00ff */
[----:B------:R-:W-:Y:S01]  /*16d0*/  LOP3.LUT R18, R5, 0x8, R18, 0xf8, !PT ;  /* 0x0000000805127812 */ /* 0x000fe200078ef812 */
[----:B------:R-:W-:Y:S01]  /*16e0*/  IMAD.SHL.U32 R190, R190, 0x2, RZ ;  /* 0x00000002bebe7824 */ /* 0x000fe200078e00ff */
[----:B------:R-:W-:Y:S01]  /*16f0*/  SHF.R.U32.HI R5, RZ, 0x3, R5 ;  /* 0x00000003ff057819 */ /* 0x000fe20000011605 */
[----:B------:R-:W-:Y:S01]  /*1700*/  IMAD.IADD R9, R6, 0x1, -R9 ;  /* 0x0000000106097824 */ /* 0x000fe200078e0a09 */
[----:B------:R-:W-:-:S02]  /*1710*/  LOP3.LUT R7, R7, 0x1c0, RZ, 0xc0, !PT ;  /* 0x000001c007077812 */ /* 0x000fc400078ec0ff */
[----:B------:R-:W-:Y:S01]  /*1720*/  LOP3.LUT R192, R18, R5, RZ, 0x3c, !PT ;  /* 0x0000000512c07212 */ /* 0x000fe200078e3cff */
[----:B------:R-:W-:Y:S01]  /*1730*/  IMAD.SHL.U32 R6, R9, 0x8, RZ ;  /* 0x0000000809067824 */ /* 0x000fe200078e00ff */
[----:B------:R-:W-:Y:S02]  /*1740*/  SHF.R.U32.HI R128, RZ, 0x3, R7 ;  /* 0x00000003ff807819 */ /* 0x000fe40000011607 */
[----:B------:R-:W-:Y:S01]  /*1750*/  LOP3.LUT R129, R129, 0xfffffe00, RZ, 0xc0, !PT ;  /* 0xfffffe0081817812 */ /* 0x000fe200078ec0ff */
[----:B------:R-:W-:Y:S01]  /*1760*/  IMAD R192, R9, 0x200, R192 ;  /* 0x0000020009c07824 */ /* 0x000fe200078e02c0 */
[----:B------:R-:W-:Y:S01]  /*1770*/  LOP3.LUT R5, R7, 0x8, R6, 0xf8, !PT ;  /* 0x0000000807057812 */ /* 0x000fe200078ef806 */
[----:B------:R-:W-:-:S04]  /*1780*/  DEPBAR.LE SB0, 0x3 ;  /* 0x000080c00000791a */ /* 0x000fc80000000000 */
[----:B------:R-:W-:-:S04]  /*1790*/  DEPBAR.LE SB0, 0x2 ;  /* 0x000080800000791a */ /* 0x000fc80000000000 */
[----:B------:R-:W-:Y:S01]  /*17a0*/  LOP3.LUT R128, R5, R128, RZ, 0x3c, !PT ;  /* 0x0000008005807212 */ /* 0x000fe200078e3cff */
[----:B------:R-:W-:Y:S01]  /*17b0*/  IMAD R7, R0, 0x400, R129 ;  /* 0x0000040000077824 */ /* 0x000fe200078e0281 */
[----:B------:R-:W-:Y:S01]  /*17c0*/  SEL R5, R135, 0xffffffe0, !P1 ;  /* 0xffffffe087057807 */ /* 0x000fe20004800000 */
[----:B------:R-:W-:Y:S01]  /*17d0*/  IMAD.SHL.U32 R192, R192, 0x2, RZ ;  /* 0x00000002c0c07824 */ /* 0x000fe200078e00ff */
[----:B------:R-:W-:Y:S01]  /*17e0*/  BAR.SYNC.DEFER_BLOCKING 0x0 ;  /* 0x0000000000007b1d */ /* 0x000fe20000010000 */
[----:B------:R-:W-:Y:S02]  /*17f0*/  IMAD.IADD R0, R128, 0x1, R7 ;  /* 0x0000000180007824 */ /* 0x000fe400078e0207 */
[----:B------:R-:W-:Y:S02]  /*1800*/  IMAD.IADD R130, R192, 0x1, R5 ;  /* 0x00000001c0827824 */ /* 0x000fe400078e0205 */
[C---:B------:R-:W-:Y:S01]  /*1810*/  IMAD.SHL.U32 R24, R0.reuse, 0x2, RZ ;  /* 0x0000000200187824 */ /* 0x040fe200078e00ff */
[----:B------:R-:W-:-:S05]  /*1820*/  LEA R191, R0, 0x18100, 0x1 ;  /* 0x0001810000bf7811 */ /* 0x000fca00078e08ff */
[----:B------:R-:W-:Y:S01]  /*1830*/  IMAD.IADD R189, R191, 0x1, R190 ;  /* 0x00000001bfbd7824 */ /* 0x000fe200078e02be */
[----:B------:R1:W2:Y:S04]  /*1840*/  LDSM.16.M88.4 R124, [R192+0xc100] ;  /* 0x00c10000c07c783b */ /* 0x0002a80000000200 */
[----:B------:R1:W3:Y:S04]  /*1850*/  LDSM.16.M88.4 R116, [R192+0xc900] ;  /* 0x00c90000c074783b */ /* 0x0002e80000000200 */
[----:B------:R1:W4:Y:S04]  /*1860*/  LDSM.16.M88.4 R8, [R192+0xd100] ;  /* 0x00d10000c008783b */ /* 0x0003280000000200 */
[----:B------:R1:W1:Y:S04]  /*1870*/  LDSM.16.M88.4 R4, [R192+0xd900] ;  /* 0x00d90000c004783b */ /* 0x0002680000000200 */
[----:B------:R1:W1:Y:S04]  /*1880*/  LDSM.16.M88.4 R120, [R130+0xc100] ;  /* 0x00c100008278783b */ /* 0x0002680000000200 */
[----:B------:R1:W1:Y:S04]  /*1890*/  LDSM.16.M88.4 R112, [R130+0xc900] ;  /* 0x00c900008270783b */ /* 0x0002680000000200 */
[----:B------:R1:W1:Y:S04]  /*18a0*/  LDSM.16.M88.4 R16, [R130+0xd100] ;  /* 0x00d100008210783b */ /* 0x0002680000000200 */
[----:B------:R1:W1:Y:S04]  /*18b0*/  LDSM.16.M88.4 R12, [R130+0xd900] ;  /* 0x00d90000820c783b */ /* 0x0002680000000200 */
[----:B------:R-:W1:Y:S04]  /*18c0*/  LDSM.16.M88.4 R24, [R24+0x18100] ;  /* 0x018100001818783b */ /* 0x000e680000000200 */
[----:B------:R1:W1:Y:S01]  /*18d0*/  LDSM.16.M88.4 R20, [R189] ;  /* 0x00000000bd14783b */ /* 0x0002620000000200 */
[----:B------:R-:W-:Y:S05]  /*18e0*/  @!P0 BRA `(.L_x_735) ;  /* 0x0000032000008947 */ /* 0x000fea0003800000 */
[----:B------:R-:W-:Y:S01]  /*18f0*/  IMAD R0, R29, c[0x0][0x208], RZ ;  /* 0x000082001d007a24 */ /* 0x000fe200078e02ff */
[----:B------:R-:W-:Y:S01]  /*1900*/  SEL R33, RZ, 0x10, P5 ;  /* 0x00000010ff217807 */ /* 0x000fe20002800000 */
[----:B------:R-:W-:Y:S01]  /*1910*/  IMAD.WIDE.U32 R30, R197, c[0x0][0x208], RZ ;  /* 0x00008200c51e7a25 */ /* 0x000fe200078e00ff */
[----:B------:R-:W-:-:S02]  /*1920*/  SHF.L.U64.HI R35, R206, 0x1, R145 ;  /* 0x00000001ce237819 */ /* 0x000fc40000010291 */
[----:B------:R-:W-:Y:S01]  /*1930*/  IADD3 R43, -R33, 0x10, RZ ;  /* 0x00000010212b7810 */ /* 0x000fe20007ffe1ff */
[----:B------:R-:W-:Y:S01]  /*1940*/  IMAD R0, R197, c[0x0][0x20c], R0 ;  /* 0x00008300c5007a24 */ /* 0x000fe200078e0200 */
[----:B------:R-:W-:Y:S01]  /*1950*/  SHF.L.U64.HI R32, R199, 0x1, R134 ;  /* 0x00000001c7207819 */ /* 0x000fe20000010286 */
[----:B------:R-:W-:Y:S01]  /*1960*/  IMAD R29, R2, c[0x0][0x218], RZ ;  /* 0x00008600021d7a24 */ /* 0x000fe200078e02ff */
[----:B------:R-:W-:Y:S01]  /*1970*/  LOP3.LUT R43, R43, 0xf, RZ, 0xc0, !PT ;  /* 0x0000000f2b2b7812 */ /* 0x000fe200078ec0ff */
[----:B------:R-:W-:Y:S01]  /*1980*/  IMAD.IADD R31, R31, 0x1, R0 ;  /* 0x000000011f1f7824 */ /* 0x000fe200078e0200 */
[----:B------:R-:W-:Y:S01]  /*1990*/  IADD3 R0, -R144, 0x10, RZ ;  /* 0x0000001090007810 */ /* 0x000fe20007ffe1ff */
[----:B------:R-:W-:Y:S01]  /*19a0*/  IMAD R29, R196, c[0x0][0x21c], R29 ;  /* 0x00008700c41d7a24 */ /* 0x000fe200078e021d */
[----:B------:R-:W-:Y:S01]  /*19b0*/  SHF.L.U64.HI R2, R198, 0x1, R133 ;  /* 0x00000001c6027819 */ /* 0x000fe20000010285 */
[----:B------:R-:W-:Y:S01]  /*19c0*/  IMAD.WIDE.U32 R30, R196, c[0x0][0x218], R30 ;  /* 0x00008600c41e7a25 */ /* 0x000fe200078e001e */
[----:B------:R-:W-:-:S03]  /*19d0*/  LOP3.LUT R0, R0, 0xf, RZ, 0xc0, !PT ;  /* 0x0000000f00007812 */ /* 0x000fc600078ec0ff */
[----:B------:R-:W-:Y:S01]  /*19e0*/  IMAD.SHL.U32 R34, R206, 0x2, RZ ;  /* 0x00000002ce227824 */ /* 0x000fe200078e00ff */
[----:B------:R-:W-:Y:S02]  /*19f0*/  IADD3 R36, P0, R30, UR16, RZ ;  /* 0x000000101e247c10 */ /* 0x000fe4000ff1e0ff */
[----:B------:R-:W-:Y:S02]  /*1a00*/  SEL R30, RZ, 0x10, P4 ;  /* 0x00000010ff1e7807 */ /* 0x000fe40002000000 */
[----:B------:R-:W-:Y:S01]  /*1a10*/  IADD3.X R29, R31, UR10, R29, P0, !PT ;  /* 0x0000000a1f1d7c10 */ /* 0x000fe200087fe41d */
[----:B------:R-:W-:Y:S01]  /*1a20*/  IMAD.SHL.U32 R31, R199, 0x2, RZ ;  /* 0x00000002c71f7824 */ /* 0x000fe200078e00ff */
[----:B------:R-:W-:Y:S02]  /*1a30*/  LEA R37, P0, R36, c[0x0][0x1f8], 0x1 ;  /* 0x00007e0024257a11 */ /* 0x000fe400078008ff */
[----:B------:R-:W-:Y:S02]  /*1a40*/  IADD3 R40, -R30, 0x10, RZ ;  /* 0x000000101e287810 */ /* 0x000fe40007ffe1ff */
[----:B------:R-:W-:Y:S01]  /*1a50*/  LEA.HI.X R36, R36, c[0x0][0x1fc], R29, 0x1, P0 ;  /* 0x00007f0024247a11 */ /* 0x000fe200000f0c1d */
[----:B------:R-:W5:Y:S01]  /*1a60*/  SHFL.IDX PT, R38, R37, 0x1, 0x181f ;  /* 0x00381f0025267f89 */ /* 0x000f6200000e0000 */
[----:B------:R-:W-:Y:S01]  /*1a70*/  LOP3.LUT R40, R40, 0xf, RZ, 0xc0, !PT ;  /* 0x0000000f28287812 */ /* 0x000fe200078ec0ff */
[----:B------:R-:W-:-:S02]  /*1a80*/  IMAD.SHL.U32 R29, R198, 0x2, RZ ;  /* 0x00000002c61d7824 */ /* 0x000fc400078e00ff */
[----:B------:R-:W4:Y:S01]  /*1a90*/  SHFL.IDX PT, R39, R36, 0x1, 0x181f ;  /* 0x00381f0024277f89 */ /* 0x000f2200000e0000 */
[----:B-----5:R-:W-:-:S04]  /*1aa0*/  IADD3 R42, P2, P0, R43, R38, R34 ;  /* 0x000000262b2a7210 */ /* 0x020fc8000785e022 */
[----:B----4-:R-:W-:Y:S02]  /*1ab0*/  IADD3.X R43, RZ, R39, R35, P2, P0 ;  /* 0x00000027ff2b7210 */ /* 0x010fe400017e0423 */
[----:B------:R-:W-:-:S04]  /*1ac0*/  IADD3 R40, P2, P0, R40, R38, R31 ;  /* 0x0000002628287210 */ /* 0x000fc8000785e01f */
[-C--:B------:R-:W-:Y:S02]  /*1ad0*/  IADD3.X R41, RZ, R39.reuse, R32, P2, P0 ;  /* 0x00000027ff297210 */ /* 0x080fe400017e0420 */
[----:B------:R-:W-:Y:S02]  /*1ae0*/  IADD3 R44, P2, P0, R0, R38, R29 ;  /* 0x00000026002c7210 */ /* 0x000fe4000785e01d */
[----:B------:R-:W4:Y:S02]  /*1af0*/  SHFL.IDX PT, R0, R37, RZ, 0x181f ;  /* 0x00181fff25007589 */ /* 0x000f2400000e0000 */
[----:B------:R-:W-:Y:S02]  /*1b00*/  IADD3.X R45, RZ, R39, R2, P2, P0 ;  /* 0x00000027ff2d7210 */ /* 0x000fe400017e0402 */
[----:B------:R-:W5:Y:S01]  /*1b10*/  SHFL.IDX PT, R39, R36, RZ, 0x181f ;  /* 0x00181fff24277589 */ /* 0x000f6200000e0000 */
[----:B----4-:R-:W-:-:S05]  /*1b20*/  IADD3 R34, P0, R0, R34, RZ ;  /* 0x0000002200227210 */ /* 0x010fca0007f1e0ff */
[----:B-----5:R-:W-:Y:S01]  /*1b30*/  IMAD.X R35, R39, 0x1, R35, P0 ;  /* 0x0000000127237824 */ /* 0x020fe200000e0623 */
        /* <DEDUP_REMOVED lines=13> */
.L_x_735:
[----:B------:R-:W-:Y:S01]  /*1c10*/  IMAD.MOV.U32 R2, RZ, RZ, 0x40 ;  /* 0x00000040ff027424 */ /* 0x000fe200078e00ff */
[----:B------:R-:W-:Y:S01]  /*1c20*/  LOP3.LUT P0, RZ, R28, 0x4, RZ, 0xc0, !PT ;  /* 0x000000041cff7812 */ /* 0x000fe2000780c0ff */
[----:B-12-4-:R-:W-:Y:S01]  /*1c30*/  HMMA.16816.F32 R40, R24, R124, RZ ;  /* 0x0000007c1828723c */ /* 0x016fe200000018ff */
[----:B------:R-:W-:Y:S01]  /*1c40*/  LDSM.16.M88.4 R68, [R191+0x4000] ;  /* 0x00400000bf44783b */ /* 0x000fe20000000200 */
[----:B------:R-:W-:Y:S01]  /*1c50*/  IMAD.IADD R185, R129, 0x1, R128 ;  /* 0x0000000181b97824 */ /* 0x000fe200078e0280 */
[C---:B------:R-:W-:Y:S02]  /*1c60*/  SEL R0, R2.reuse, 0xffffffc0, !P0 ;  /* 0xffffffc002007807 */ /* 0x040fe40004000000 */
[----:B------:R-:W-:Y:S01]  /*1c70*/  LOP3.LUT P0, RZ, R3, 0x4, RZ, 0xc0, !PT ;  /* 0x0000000403ff7812 */ /* 0x000fe2000780c0ff */
[----:B------:R-:W-:Y:S01]  /*1c80*/  LDSM.16.M88.4 R100, [R192+0xe100] ;  /* 0x00e10000c064783b */ /* 0x000fe20000000200 */
[----:B------:R-:W-:Y:S02]  /*1c90*/  IMAD.SHL.U32 R185, R185, 0x2, RZ ;  /* 0x00000002b9b97824 */ /* 0x000fe400078e00ff */
[----:B------:R-:W-:Y:S01]  /*1ca0*/  SEL R187, R2, 0xffffffc0, !P0 ;  /* 0xffffffc002bb7807 */ /* 0x000fe20004000000 */
[--C-:B------:R-:W-:Y:S01]  /*1cb0*/  IMAD.IADD R188, R191, 0x1, R0.reuse ;  /* 0x00000001bfbc7824 */ /* 0x100fe200078e0200 */
[----:B------:R-:W-:Y:S01]  /*1cc0*/  LDSM.16.M88.4 R64, [R189+0x4000] ;  /* 0x00400000bd40783b */ /* 0x000fe20000000200 */
[----:B------:R-:W-:-:S02]  /*1cd0*/  IMAD.IADD R186, R189, 0x1, R0 ;  /* 0x00000001bdba7824 */ /* 0x000fc400078e0200 */
[----:B------:R-:W-:Y:S01]  /*1ce0*/  IMAD.IADD R3, R192, 0x1, R187 ;  /* 0x00000001c0037824 */ /* 0x000fe200078e02bb */
[----:B------:R-:W-:Y:S01]  /*1cf0*/  LDSM.16.M88.4 R76, [R188] ;  /* 0x00000000bc4c783b */ /* 0x000fe20000000200 */
[----:B------:R-:W-:Y:S02]  /*1d00*/  IMAD.IADD R2, R187, 0x1, R130 ;  /* 0x00000001bb027824 */ /* 0x000fe400078e0282 */
[--C-:B------:R-:W-:Y:S01]  /*1d10*/  IMAD.IADD R184, R0, 0x1, R185.reuse ;  /* 0x0000000100b87824 */ /* 0x100fe200078e02b9 */
[----:B------:R-:W1:Y:S01]  /*1d20*/  LDSM.16.M88.4 R108, [R3+0xc100] ;  /* 0x00c10000036c783b */ /* 0x000e620000000200 */
[C---:B------:R-:W-:Y:S02]  /*1d30*/  IMAD.IADD R171, R190.reuse, 0x1, R185 ;  /* 0x00000001beab7824 */ /* 0x040fe400078e02b9 */
[----:B------:R-:W-:Y:S01]  /*1d40*/  IMAD.IADD R162, R190, 0x1, R184 ;  /* 0x00000001bea27824 */ /* 0x000fe200078e02b8 */
[----:B------:R-:W-:Y:S01]  /*1d50*/  LDSM.16.M88.4 R72, [R186] ;  /* 0x00000000ba48783b */ /* 0x000fe20000000200 */
[----:B------:R-:W-:Y:S01]  /*1d60*/  HMMA.16816.F32 R40, R20, R120, R40 ;  /* 0x000000781428723c */ /* 0x000fe20000001828 */
[----:B------:R-:W-:-:S02]  /*1d70*/  IMAD.IADD R0, R0, 0x1, R171 ;  /* 0x0000000100007824 */ /* 0x000fc400078e02ab */
[----:B------:R-:W2:Y:S04]  /*1d80*/  LDSM.16.M88.4 R104, [R2+0xc100] ;  /* 0x00c100000268783b */ /* 0x000ea80000000200 */
[----:B------:R-:W4:Y:S04]  /*1d90*/  LDSM.16.M88.4 R96, [R130+0xe100] ;  /* 0x00e100008260783b */ /* 0x000f280000000200 */
[----:B------:R-:W-:Y:S04]  /*1da0*/  LDSM.16.M88.4 R60, [R188+0x4000] ;  /* 0x00400000bc3c783b */ /* 0x000fe80000000200 */
[----:B------:R-:W5:Y:S04]  /*1db0*/  LDSM.16.M88.4 R92, [R3+0xe100] ;  /* 0x00e10000035c783b */ /* 0x000f680000000200 */
[----:B------:R-:W-:Y:S04]  /*1dc0*/  LDSM.16.M88.4 R56, [R186+0x4000] ;  /* 0x00400000ba38783b */ /* 0x000fe80000000200 */
[----:B------:R-:W3:Y:S04]  /*1dd0*/  LDSM.16.M88.4 R88, [R2+0xe100] ;  /* 0x00e100000258783b */ /* 0x000ee80000000200 */
[----:B------:R-:W-:Y:S04]  /*1de0*/  LDSM.16.M88.4 R52, [R191+0x8000] ;  /* 0x00800000bf34783b */ /* 0x000fe80000000200 */
[----:B------:R-:W3:Y:S01]  /*1df0*/  LDSM.16.M88.4 R84, [R192+0x10100] ;  /* 0x01010000c054783b */ /* 0x000ee20000000200 */
[----:B-1----:R-:W-:Y:S03]  /*1e00*/  HMMA.16816.F32 R40, R76, R108, R40 ;  /* 0x0000006c4c28723c */ /* 0x002fe60000001828 */
[----:B------:R-:W-:Y:S04]  /*1e10*/  LDSM.16.M88.4 R48, [R189+0x8000] ;  /* 0x00800000bd30783b */ /* 0x000fe80000000200 */
[----:B------:R-:W1:Y:S04]  /*1e20*/  LDSM.16.M88.4 R80, [R130+0x10100] ;  /* 0x010100008250783b */ /* 0x000e680000000200 */
[----:B------:R-:W-:Y:S04]  /*1e30*/  LDSM.16.M88.4 R44, [R188+0x8000] ;  /* 0x00800000bc2c783b */ /* 0x000fe80000000200 */
[----:B------:R-:W1:Y:S04]  /*1e40*/  LDSM.16.M88.4 R36, [R3+0x10100] ;  /* 0x010100000324783b */ /* 0x000e680000000200 */
[----:B------:R-:W-:Y:S04]  /*1e50*/  LDSM.16.M88.4 R32, [R186+0x8000] ;  /* 0x00800000ba20783b */ /* 0x000fe80000000200 */
[----:B------:R-:W1:Y:S01]  /*1e60*/  LDSM.16.M88.4 R28, [R2+0x10100] ;  /* 0x01010000021c783b */ /* 0x000e620000000200 */
[----:B--2---:R-:W-:Y:S03]  /*1e70*/  HMMA.16816.F32 R40, R72, R104, R40 ;  /* 0x000000684828723c */ /* 0x004fe60000001828 */
[----:B------:R-:W0:Y:S11]  /*1e80*/  LDGDEPBAR ;  /* 0x00000000000079af */ /* 0x000e360000000000 */
[----:B------:R-:W-:Y:S10]  /*1e90*/  @!UPT UIADD3 URZ, URZ, URZ, URZ ;  /* 0x0000003f3f3ff290 */ /* 0x000ff4000fffe03f */
[----:B------:R-:W-:Y:S11]  /*1ea0*/  HMMA.16816.F32 R40, R68, R100, R40 ;  /* 0x000000644428723c */ /* 0x000ff60000001828 */
[----:B------:R-:W-:Y:S11]  /*1eb0*/  @!UPT UIADD3 URZ, URZ, URZ, URZ ;  /* 0x0000003f3f3ff290 */ /* 0x000ff6000fffe03f */
[----:B------:R-:W-:Y:S02]  /*1ec0*/  @!UPT UIADD3 URZ, URZ, URZ, URZ ;  /* 0x0000003f3f3ff290 */ /* 0x000fe4000fffe03f */
[----:B----4-:R-:W-:Y:S11]  /*1ed0*/  HMMA.16816.F32 R40, R64, R96, R40 ;  /* 0x000000604028723c */ /* 0x010ff60000001828 */
[----:B------:R-:W-:Y:S11]  /*1ee0*/  @!UPT UIADD3 URZ, URZ, URZ, URZ ;  /* 0x0000003f3f3ff290 */ /* 0x000ff6000fffe03f */
[----:B------:R-:W-:Y:S02]  /*1ef0*/  @!UPT UIADD3 URZ, URZ, URZ, URZ ;  /* 0x0000003f3f3ff290 */ /* 0x000fe4000fffe03f */
[----:B-----5:R-:W-:Y:S11]  /*1f00*/  HMMA.16816.F32 R40, R60, R92, R40 ;  /* 0x0000005c3c28723c */ /* 0x020ff60000001828 */
[----:B------:R-:W-:Y:S11]  /*1f10*/  @!UPT UIADD3 URZ, URZ, URZ, URZ ;  /* 0x0000003f3f3ff290 */ /* 0x000ff6000fffe03f */
[----:B------:R-:W-:Y:S02]  /*1f20*/  @!UPT UIADD3 URZ, URZ, URZ, URZ ;  /* 0x0000003f3f3ff290 */ /* 0x000fe4000fffe03f */
[----:B---3--:R-:W-:Y:S11]  /*1f30*/  HMMA.16816.F32 R40, R56, R88, R40 ;  /* 0x000000583828723c */ /* 0x008ff60000001828 */
[----:B------:R-:W-:Y:S11]  /*1f40*/  @!UPT UIADD3 URZ, URZ, URZ, URZ ;  /* 0x0000003f3f3ff290 */ /* 0x000ff6000fffe03f */
[----:B------:R-:W-:Y:S02]  /*1f50*/  @!UPT UIADD3 URZ, URZ, URZ, URZ ;  /* 0x0000003f3f3ff290 */ /* 0x000fe4000fffe03f */
[----:B------:R-:W-:Y:S11]  /*1f60*/  HMMA.16816.F32 R40, R52, R84, R40 ;  /* 0x000000543428723c */ /* 0x000ff60000001828 */
[----:B------:R-:W-:Y:S11]  /*1f70*/  @!UPT UIADD3 URZ, URZ, URZ, URZ ;  /* 0x0000003f3f3ff290 */ /* 0x000ff6000fffe03f */
[----:B------:R-:W-:Y:S02]  /*1f80*/  @!UPT UIADD3 URZ, URZ, URZ, URZ ;  /* 0x0000003f3f3ff290 */ /* 0x000fe4000fffe03f */
[----:B-1----:R-:W-:Y:S11]  /*1f90*/  HMMA.16816.F32 R40, R48, R80, R40 ;  /* 0x000000503028723c */ /* 0x002ff60000001828 */
[----:B------:R-:W-:Y:S11]  /*1fa0*/  @!UPT UIADD3 URZ, URZ, URZ, URZ ;  /* 0x0000003f3f3ff290 */ /* 0x000ff6000fffe03f */
[----:B------:R-:W-:Y:S02]  /*1fb0*/  @!UPT UIADD3 URZ, URZ, URZ, URZ ;  /* 0x0000003f3f3ff290 */ /* 0x000fe4000fffe03f */
[----:B------:R-:W-:Y:S11]  /*1fc0*/  HMMA.16816.F32 R40, R44, R36, R40 ;  /* 0x000000242c28723c */ /* 0x000ff60000001828 */
[----:B------:R-:W-:Y:S11]  /*1fd0*/  @!UPT UIADD3 URZ, URZ, URZ, URZ ;  /* 0x0000003f3f3ff290 */ /* 0x000ff6000fffe03f */
[----:B------:R-:W-:Y:S02]  /*1fe0*/  @!UPT UIADD3 URZ, URZ, URZ, URZ ;  /* 0x0000003f3f3ff290 */ /* 0x000fe4000fffe03f */
[----:B------:R-:W-:Y:S07]  /*1ff0*/  HMMA.16816.F32 R40, R32, R28, R40 ;  /* 0x0000001c2028723c */ /* 0x000fee0000001828 */
[----:B------:R-:W-:-:S04]  /*2000*/  SHF.R.S32.HI R29, RZ, 0x1f, R132 ;  /* 0x0000001fff1d7819 */ /* 0x000fc80000011484 */
[----:B------:R-:W-:-:S04]  /*2010*/  LEA.HI R210, R29, R132, RZ, 0x2 ;  /* 0x000000841dd27211 */ /* 0x000fc800078f10ff */
[----:B------:R-:W-:-:S05]  /*2020*/  LOP3.LUT R29, R210, 0x7ffffffc, RZ, 0xc0, !PT ;  /* 0x7ffffffcd21d7812 */ /* 0x000fca00078ec0ff */
[----:B------:R-:W-:-:S04]  /*2030*/  IMAD.IADD R132, R132, 0x1, -R29 ;  /* 0x0000000184847824 */ /* 0x000fc800078e0a1d */
[----:B------:R-:W-:Y:S02]  /*2040*/  FMUL.FTZ R42, R42, c[0x0][0x320] ;  /* 0x0000c8002a2a7a20 */ /* 0x000fe40000410000 */
[----:B------:R-:W-:Y:S02]  /*2050*/  FMUL.FTZ R40, R40, c[0x0][0x320] ;  /* 0x0000c80028287a20 */ /* 0x000fe40000410000 */
[----:B------:R-:W1:Y:S01]  /*2060*/  MUFU.TANH R120, R42 ;  /* 0x0000002a00787308 */ /* 0x000e620000002400 */
[----:B------:R-:W-:Y:S02]  /*2070*/  FMUL.FTZ R28, R43, c[0x0][0x320] ;  /* 0x0000c8002b1c7a20 */ /* 0x000fe40000410000 */
[----:B------:R-:W-:Y:S02]  /*2080*/  FMUL.FTZ R29, R41, c[0x0][0x320] ;  /* 0x0000c800291d7a20 */ /* 0x000fe40000410000 */
[----:B------:R-:W-:-:S03]  /*2090*/  IMAD R131, R132, -0x2, R131 ;  /* 0xfffffffe84837824 */ /* 0x000fc600078e0283 */
[----:B------:R2:W3:Y:S02]  /*20a0*/  MUFU.TANH R125, R40 ;  /* 0x00000028007d7308 */ /* 0x0004e40000002400 */
[----:B------:R-:W-:-:S06]  /*20b0*/  ISETP.GT.AND P0, PT, R131, RZ, PT ;  /* 0x000000ff8300720c */ /* 0x000fcc0003f04270 */
[----:B------:R-:W4:Y:S01]  /*20c0*/  MUFU.TANH R121, R28 ;  /* 0x0000001c00797308 */ /* 0x000f220000002400 */
[----:B-1----:R-:W-:Y:S01]  /*20d0*/  FSEL R120, R120, -INF , P0 ;  /* 0xff80000078787808 */ /* 0x002fe20000000000 */
[----:B--2---:R-:W-:Y:S06]  /*20e0*/  HMMA.16816.F32 R40, R24, R126, RZ ;  /* 0x0000007e1828723c */ /* 0x004fec00000018ff */
[----:B------:R-:W1:Y:S01]  /*20f0*/  MUFU.TANH R124, R29 ;  /* 0x0000001d007c7308 */ /* 0x000e620000002400 */
[----:B---3--:R-:W-:Y:S02]  /*2100*/  FSEL R125, R125, -INF , P0 ;  /* 0xff8000007d7d7808 */ /* 0x008fe40000000000 */
[----:B------:R-:W-:-:S04]  /*2110*/  ISETP.GT.AND P0, PT, R131, 0x1, PT ;  /* 0x000000018300780c */ /* 0x000fc80003f04270 */
[----:B----4-:R-:W-:Y:S02]  /*2120*/  FSEL R121, R121, -INF , P0 ;  /* 0xff80000079797808 */ /* 0x010fe40000000000 */
[----:B-1----:R-:W-:Y:S02]  /*2130*/  FSEL R124, R124, -INF , P0 ;  /* 0xff8000007c7c7808 */ /* 0x002fe40000000000 */
[----:B------:R-:W-:-:S07]  /*2140*/  ISETP.GT.AND P0, PT, R131, 0x8, PT ;  /* 0x000000088300780c */ /* 0x000fce0003f04270 */
[----:B------:R-:W-:Y:S11]  /*2150*/  HMMA.16816.F32 R40, R20, R122, R40 ;  /* 0x0000007a1428723c */ /* 0x000ff60000001828 */
[----:B------:R-:W-:Y:S11]  /*2160*/  @!UPT UIADD3 URZ, URZ, URZ, URZ ;  /* 0x0000003f3f3ff290 */ /* 0x000ff6000fffe03f */
[----:B------:R-:W-:Y:S02]  /*2170*/  @!UPT UIADD3 URZ, URZ, URZ, URZ ;  /* 0x0000003f3f3ff290 */ /* 0x000fe4000fffe03f */
[----:B------:R-:W-:Y:S01]  /*2180*/  HMMA.16816.F32 R40, R76, R110, R40 ;  /* 0x0000006e4c28723c */ /* 0x000fe20000001828 */
[----:B------:R-:W1:Y:S11]  /*2190*/  LDSM.16.M88.4 R108, [R3+0xc900] ;  /* 0x00c90000036c783b */ /* 0x000e760000000200 */
[----:B------:R-:W-:Y:S11]  /*21a0*/  @!UPT UIADD3 URZ, URZ, URZ, URZ ;  /* 0x0000003f3f3ff290 */ /* 0x000ff6000fffe03f */
[----:B------:R-:W-:Y:S01]  /*21b0*/  @!UPT UIADD3 URZ, URZ, URZ, URZ ;  /* 0x0000003f3f3ff290 */ /* 0x000fe2000fffe03f */
[----:B------:R-:W-:Y:S01]  /*21c0*/  HMMA.16816.F32 R40, R72, R106, R40 ;  /* 0x0000006a4828723c */ /* 0x000fe20000001828 */
[----:B------:R-:W2:Y:S11]  /*21d0*/  LDSM.16.M88.4 R104, [R2+0xc900] ;  /* 0x00c900000268783b */ /* 0x000eb60000000200 */
[----:B------:R-:W-:Y:S11]  /*21e0*/  @!UPT UIADD3 URZ, URZ, URZ, URZ ;  /* 0x0000003f3f3ff290 */ /* 0x000ff6000fffe03f */
[----:B------:R-:W-:Y:S01]  /*21f0*/  @!UPT UIADD3 URZ, URZ, URZ, URZ ;  /* 0x0000003f3f3ff290 */ /* 0x000fe2000fffe03f */
[----:B------:R-:W-:Y:S01]  /*2200*/  HMMA.16816.F32 R40, R68, R102, R40 ;  /* 0x000000664428723c */ /* 0x000fe20000001828 */
[----:B------:R-:W3:Y:S11]  /*2210*/  LDSM.16.M88.4 R100, [R192+0xe900] ;  /* 0x00e90000c064783b */ /* 0x000ef60000000200 */
[----:B------:R-:W-:Y:S11]  /*2220*/  @!UPT UIADD3 URZ, URZ, URZ, URZ ;  /* 0x0000003f3f3ff290 */ /* 0x000ff6000fffe03f */
[----:B------:R-:W-:Y:S01]  /*2230*/  @!UPT UIADD3 URZ, URZ, URZ, URZ ;  /* 0x0000003f3f3ff290 */ /* 0x000fe2000fffe03f */
[----:B------:R-:W-:Y:S01]  /*2240*/  HMMA.16816.F32 R40, R64, R98, R40 ;  /* 0x000000624028723c */ /* 0x000fe20000001828 */
[----:B------:R-:W4:Y:S11]  /*2250*/  LDSM.16.M88.4 R96, [R130+0xe900] ;  /* 0x00e900008260783b */ /* 0x000f360000000200 */
[----:B------:R-:W-:Y:S11]  /*2260*/  @!UPT UIADD3 URZ, URZ, URZ, URZ ;  /* 0x0000003f3f3ff290 */ /* 0x000ff6000fffe03f */
[----:B------:R-:W-:Y:S01]  /*2270*/  @!UPT UIADD3 URZ, URZ, URZ, URZ ;  /* 0x0000003f3f3ff290 */ /* 0x000fe2000fffe03f */
[----:B------:R-:W-:Y:S01]  /*2280*/  HMMA.16816.F32 R40, R60, R94, R40 ;  /* 0x0000005e3c28723c */ /* 0x000fe20000001828 */
[----:B------:R-:W5:Y:S11]  /*2290*/  LDSM.16.M88.4 R92, [R3+0xe900] ;  /* 0x00e90000035c783b */ /* 0x000f760000000200 */
[----:B------:R-:W-:Y:S11]  /*22a0*/  @!UPT UIADD3 URZ, URZ, URZ, URZ ;  /* 0x0000003f3f3ff290 */ /* 0x000ff6000fffe03f */
[----:B------:R-:W-:Y:S01]  /*22b0*/  @!UPT UIADD3 URZ, URZ, URZ, URZ ;  /* 0x0000003f3f3ff290 */ /* 0x000fe2000fffe03f */
[----:B------:R-:W-:Y:S01]  /*22c0*/  HMMA.16816.F32 R40, R56, R90, R40 ;  /* 0x0000005a3828723c */ /* 0x000fe20000001828 */
[----:B------:R-:W1:Y:S11]  /*22d0*/  LDSM.16.M88.4 R88, [R2+0xe900] ;  /* 0x00e900000258783b */ /* 0x000e760000000200 */
        /* <DEDUP_REMOVED lines=10> */
[----:B------:R-:W-:Y:S08]  /*2380*/  HMMA.16816.F32 R40, R44, R38, R40 ;  /* 0x000000262c28723c */ /* 0x000ff00000001828 */
[C---:B------:R-:W-:Y:S08]  /*2390*/  HMMA.16816.F32 R36, R24.reuse, R116, RZ ;  /* 0x000000741824723c */ /* 0x040ff000000018ff */
[----:B------:R-:W-:Y:S08]  /*23a0*/  HMMA.16816.F32 R116, R24, R118, RZ ;  /* 0x000000761874723c */ /* 0x000ff000000018ff */
[----:B------:R-:W-:Y:S01]  /*23b0*/  HMMA.16816.F32 R40, R32, R30, R40 ;  /* 0x0000001e2028723c */ /* 0x000fe20000001828 */
[----:B------:R-:W-:Y:S07]  /*23c0*/  LDSM.16.M88.4 R28, [R2+0x10900] ;  /* 0x01090000021c783b */ /* 0x000fee0000000200 */
[C---:B------:R-:W-:Y:S08]  /*23d0*/  HMMA.16816.F32 R36, R20.reuse, R112, R36 ;  /* 0x000000701424723c */ /* 0x040ff00000001824 */
[----:B------:R-:W-:Y:S08]  /*23e0*/  HMMA.16816.F32 R116, R20, R114, R116 ;  /* 0x000000721474723c */ /* 0x000ff00000001874 */
[----:B------:R-:W-:-:S02]  /*23f0*/  FMUL.FTZ R42, R42, c[0x0][0x320] ;  /* 0x0000c8002a2a7a20 */ /* 0x000fc40000410000 */
[----:B------:R-:W-:Y:S02]  /*2400*/  FMUL.FTZ R40, R40, c[0x0][0x320] ;  /* 0x0000c80028287a20 */ /* 0x000fe40000410000 */
[----:B------:R-:W-:Y:S01]  /*2410*/  FMUL.FTZ R43, R43, c[0x0][0x320] ;  /* 0x0000c8002b2b7a20 */ /* 0x000fe20000410000 */
[----:B------:R-:W2:Y:S01]  /*2420*/  MUFU.TANH R127, R42 ;  /* 0x0000002a007f7308 */ /* 0x000ea20000002400 */
[----:B------:R-:W-:Y:S02]  /*2430*/  FMUL.FTZ R41, R41, c[0x0][0x320] ;  /* 0x0000c80029297a20 */ /* 0x000fe40000410000 */
[C---:B-1----:R-:W-:Y:S05]  /*2440*/  HMMA.16816.F32 R36, R76.reuse, R108, R36 ;  /* 0x0000006c4c24723c */ /* 0x042fea0000001824 */
[----:B------:R-:W1:Y:S03]  /*2450*/  MUFU.TANH R155, R40 ;  /* 0x00000028009b7308 */ /* 0x000e660000002400 */
[----:B------:R-:W-:Y:S01]  /*2460*/  HMMA.16816.F32 R116, R76, R110, R116 ;  /* 0x0000006e4c74723c */ /* 0x000fe20000001874 */
[----:B------:R-:W-:Y:S04]  /*2470*/  LDSM.16.M88.4 R108, [R3+0xd100] ;  /* 0x00d10000036c783b */ /* 0x000fe80000000200 */
[----:B------:R-:W3:Y:S01]  /*2480*/  MUFU.TANH R123, R43 ;  /* 0x0000002b007b7308 */ /* 0x000ee20000002400 */
[----:B--2---:R-:W-:-:S07]  /*2490*/  FSEL R127, R127, -INF , P0 ;  /* 0xff8000007f7f7808 */ /* 0x004fce0000000000 */
[----:B------:R2:W2:Y:S01]  /*24a0*/  MUFU.TANH R153, R41 ;  /* 0x0000002900997308 */ /* 0x0004a20000002400 */
[----:B-1----:R-:W-:Y:S02]  /*24b0*/  FSEL R155, R155, -INF , P0 ;  /* 0xff8000009b9b7808 */ /* 0x002fe40000000000 */
[----:B------:R-:W-:Y:S01]  /*24c0*/  HMMA.16816.F32 R36, R72, R104, R36 ;  /* 0x000000684824723c */ /* 0x000fe20000001824 */
[----:B------:R-:W-:-:S04]  /*24d0*/  ISETP.GT.AND P0, PT, R131, 0x9, PT ;  /* 0x000000098300780c */ /* 0x000fc80003f04270 */
[----:B---3--:R-:W-:-:S03]  /*24e0*/  FSEL R123, R123, -INF , P0 ;  /* 0xff8000007b7b7808 */ /* 0x008fc60000000000 */
[----:B------:R-:W-:Y:S01]  /*24f0*/  HMMA.16816.F32 R116, R72, R106, R116 ;  /* 0x0000006a4874723c */ /* 0x000fe20000001874 */
[----:B------:R-:W-:Y:S04]  /*2500*/  LDSM.16.M88.4 R104, [R2+0xd100] ;  /* 0x00d100000268783b */ /* 0x000fe80000000200 */
[----:B--2---:R-:W1:Y:S01]  /*2510*/  LDSM.16.M88.4 R40, [R3+0x10900] ;  /* 0x010900000328783b */ /* 0x004e620000000200 */
[----:B------:R-:W-:Y:S02]  /*2520*/  FSEL R153, R153, -INF , P0 ;  /* 0xff80000099997808 */ /* 0x000fe40000000000 */
[----:B------:R-:W-:-:S08]  /*2530*/  ISETP.GT.AND P0, PT, R131, 0x10, PT ;  /* 0x000000108300780c */ /* 0x000fd00003f04270 */
[C---:B------:R-:W-:Y:S08]  /*2540*/  HMMA.16816.F32 R36, R68.reuse, R100, R36 ;  /* 0x000000644424723c */ /* 0x040ff00000001824 */
[----:B------:R-:W-:Y:S01]  /*2550*/  HMMA.16816.F32 R116, R68, R102, R116 ;  /* 0x000000664474723c */ /* 0x000fe20000001874 */
[----:B------:R-:W2:Y:S11]  /*2560*/  LDSM.16.M88.4 R100, [R192+0xf100] ;  /* 0x00f10000c064783b */ /* 0x000eb60000000200 */
[----:B------:R-:W-:Y:S04]  /*2570*/  @!UPT UIADD3 URZ, URZ, URZ, URZ ;  /* 0x0000003f3f3ff290 */ /* 0x000fe8000fffe03f */
[C---:B----4-:R-:W-:Y:S08]  /*2580*/  HMMA.16816.F32 R36, R64.reuse, R96, R36 ;  /* 0x000000604024723c */ /* 0x050ff00000001824 */
[----:B------:R-:W-:Y:S01]  /*2590*/  HMMA.16816.F32 R116, R64, R98, R116 ;  /* 0x000000624074723c */ /* 0x000fe20000001874 */
[----:B------:R-:W3:Y:S11]  /*25a0*/  LDSM.16.M88.4 R96, [R130+0xf100] ;  /* 0x00f100008260783b */ /* 0x000ef60000000200 */
[----:B------:R-:W-:Y:S04]  /*25b0*/  @!UPT UIADD3 URZ, URZ, URZ, URZ ;  /* 0x0000003f3f3ff290 */ /* 0x000fe8000fffe03f */
[C---:B-----5:R-:W-:Y:S08]  /*25c0*/  HMMA.16816.F32 R36, R60.reuse, R92, R36 ;  /* 0x0000005c3c24723c */ /* 0x060ff00000001824 */
[----:B------:R-:W-:Y:S01]  /*25d0*/  HMMA.16816.F32 R116, R60, R94, R116 ;  /* 0x0000005e3c74723c */ /* 0x000fe20000001874 */
[----:B------:R-:W4:Y:S11]  /*25e0*/  LDSM.16.M88.4 R92, [R3+0xf100] ;  /* 0x00f10000035c783b */ /* 0x000f360000000200 */
[----:B------:R-:W-:Y:S04]  /*25f0*/  @!UPT UIADD3 URZ, URZ, URZ, URZ ;  /* 0x0000003f3f3ff290 */ /* 0x000fe8000fffe03f */
[C---:B------:R-:W-:Y:S08]  /*2600*/  HMMA.16816.F32 R36, R56.reuse, R88, R36 ;  /* 0x000000583824723c */ /* 0x040ff00000001824 */
[----:B------:R-:W-:Y:S01]  /*2610*/  HMMA.16816.F32 R116, R56, R90, R116 ;  /* 0x0000005a3874723c */ /* 0x000fe20000001874 */
[----:B------:R-:W5:Y:S11]  /*2620*/  LDSM.16.M88.4 R88, [R2+0xf100] ;  /* 0x00f100000258783b */ /* 0x000f760000000200 */
[----:B------:R-:W-:Y:S04]  /*2630*/  @!UPT UIADD3 URZ, URZ, URZ, URZ ;  /* 0x0000003f3f3ff290 */ /* 0x000fe8000fffe03f */
[C---:B------:R-:W-:Y:S08]  /*2640*/  HMMA.16816.F32 R36, R52.reuse, R84, R36 ;  /* 0x000000543424723c */ /* 0x040ff00000001824 */
[----:B------:R-:W-:Y:S01]  /*2650*/  HMMA.16816.F32 R116, R52, R86, R116 ;  /* 0x000000563474723c */ /* 0x000fe20000001874 */
[----:B------:R-:W2:Y:S11]  /*2660*/  LDSM.16.M88.4 R84, [R192+0x11100] ;  /* 0x01110000c054783b */ /* 0x000eb60000000200 */
[----:B------:R-:W-:Y:S04]  /*2670*/  @!UPT UIADD3 URZ, URZ, URZ, URZ ;  /* 0x0000003f3f3ff290 */ /* 0x000fe8000fffe03f */
[C---:B------:R-:W-:Y:S08]  /*2680*/  HMMA.16816.F32 R36, R48.reuse, R80, R36 ;  /* 0x000000503024723c */ /* 0x040ff00000001824 */
[----:B------:R-:W-:Y:S01]  /*2690*/  HMMA.16816.F32 R116, R48, R82, R116 ;  /* 0x000000523074723c */ /* 0x000fe20000001874 */
[----:B------:R-:W2:Y:S11]  /*26a0*/  LDSM.16.M88.4 R80, [R130+0x11100] ;  /* 0x011100008250783b */ /* 0x000eb60000000200 */
[----:B------:R-:W-:Y:S04]  /*26b0*/  @!UPT UIADD3 URZ, URZ, URZ, URZ ;  /* 0x0000003f3f3ff290 */ /* 0x000fe8000fffe03f */
[C---:B-1----:R-:W-:Y:S08]  /*26c0*/  HMMA.16816.F32 R36, R44.reuse, R40, R36 ;  /* 0x000000282c24723c */ /* 0x042ff00000001824 */
[----:B------:R-:W-:Y:S01]  /*26d0*/  HMMA.16816.F32 R116, R44, R42, R116 ;  /* 0x0000002a2c74723c */ /* 0x000fe20000001874 */
[----:B------:R-:W1:Y:S11]  /*26e0*/  LDSM.16.M88.4 R40, [R3+0x11100] ;  /* 0x011100000328783b */ /* 0x000e760000000200 */
[----:B------:R-:W-:Y:S04]  /*26f0*/  @!UPT UIADD3 URZ, URZ, URZ, URZ ;  /* 0x0000003f3f3ff290 */ /* 0x000fe8000fffe03f */
[C---:B------:R-:W-:Y:S08]  /*2700*/  HMMA.16816.F32 R36, R32.reuse, R28, R36 ;  /* 0x0000001c2024723c */ /* 0x040ff00000001824 */
[----:B------:R-:W-:Y:S01]  /*2710*/  HMMA.16816.F32 R116, R32, R30, R116 ;  /* 0x0000001e2074723c */ /* 0x000fe20000001874 */
[----:B------:R-:W1:Y:S11]  /*2720*/  LDSM.16.M88.4 R28, [R2+0x11100] ;  /* 0x01110000021c783b */ /* 0x000e760000000200 */
[----:B------:R-:W-:Y:S04]  /*2730*/  @!UPT UIADD3 URZ, URZ, URZ, URZ ;  /* 0x0000003f3f3ff290 */ /* 0x000fe8000fffe03f */
[----:B------:R-:W-:Y:S02]  /*2740*/  FMUL.FTZ R38, R38, c[0x0][0x320] ;  /* 0x0000c80026267a20 */ /* 0x000fe40000410000 */
[----:B------:R-:W-:Y:S02]  /*2750*/  FMUL.FTZ R36, R36, c[0x0][0x320] ;  /* 0x0000c80024247a20 */ /* 0x000fe40000410000 */
[----:B------:R-:W-:Y:S01]  /*2760*/  FMUL.FTZ R39, R39, c[0x0][0x320] ;  /* 0x0000c80027277a20 */ /* 0x000fe20000410000 */
[----:B------:R-:W2:Y:S01]  /*2770*/  MUFU.TANH R139, R38 ;  /* 0x00000026008b7308 */ /* 0x000ea20000002400 */
[----:B------:R-:W-:Y:S02]  /*2780*/  FMUL.FTZ R37, R37, c[0x0][0x320] ;  /* 0x0000c80025257a20 */ /* 0x000fe40000410000 */
[----:B------:R-:W-:Y:S02]  /*2790*/  FMUL.FTZ R118, R118, c[0x0][0x320] ;  /* 0x0000c80076767a20 */ /* 0x000fe40000410000 */
[----:B------:R-:W-:-:S02]  /*27a0*/  FMUL.FTZ R116, R116, c[0x0][0x320] ;  /* 0x0000c80074747a20 */ /* 0x000fc40000410000 */
[----:B------:R-:W-:Y:S01]  /*27b0*/  FMUL.FTZ R119, R119, c[0x0][0x320] ;  /* 0x0000c80077777a20 */ /* 0x000fe20000410000 */
[----:B------:R-:W1:Y:S01]  /*27c0*/  MUFU.TANH R151, R36 ;  /* 0x0000002400977308 */ /* 0x000e620000002400 */
[----:B------:R-:W-:-:S07]  /*27d0*/  FMUL.FTZ R117, R117, c[0x0][0x320] ;  /* 0x0000c80075757a20 */ /* 0x000fce0000410000 */
[----:B------:R-:W3:Y:S01]  /*27e0*/  MUFU.TANH R137, R39 ;  /* 0x0000002700897308 */ /* 0x000ee20000002400 */
[----:B--2---:R-:W-:-:S07]  /*27f0*/  FSEL R139, R139, -INF , P0 ;  /* 0xff8000008b8b7808 */ /* 0x004fce0000000000 */
[----:B------:R2:W2:Y:S01]  /*2800*/  MUFU.TANH R149, R37 ;  /* 0x0000002500957308 */ /* 0x0004a20000002400 */
[----:B-1----:R-:W-:Y:S02]  /*2810*/  FSEL R151, R151, -INF , P0 ;  /* 0xff80000097977808 */ /* 0x002fe40000000000 */
[----:B------:R-:W-:-:S05]  /*2820*/  ISETP.GT.AND P0, PT, R131, 0x11, PT ;  /* 0x000000118300780c */ /* 0x000fca0003f04270 */
[----:B------:R-:W1:Y:S01]  /*2830*/  MUFU.TANH R217, R118 ;  /* 0x0000007600d97308 */ /* 0x000e620000002400 */
[----:B---3--:R-:W-:Y:S01]  /*2840*/  FSEL R137, R137, -INF , P0 ;  /* 0xff80000089897808 */ /* 0x008fe20000000000 */
[C---:B--2---:R-:W-:Y:S06]  /*2850*/  HMMA.16816.F32 R36, R24.reuse, R8, RZ ;  /* 0x000000081824723c */ /* 0x044fec00000018ff */
[----:B------:R-:W2:Y:S01]  /*2860*/  MUFU.TANH R221, R116 ;  /* 0x0000007400dd7308 */ /* 0x000ea20000002400 */
[----:B------:R-:W-:Y:S02]  /*2870*/  FSEL R149, R149, -INF , P0 ;  /* 0xff80000095957808 */ /* 0x000fe40000000000 */
[----:B------:R-:W-:Y:S01]  /*2880*/  ISETP.GT.AND P0, PT, R131, 0x18, PT ;  /* 0x000000188300780c */ /* 0x000fe20003f04270 */
[----:B------:R-:W-:Y:S04]  /*2890*/  HMMA.16816.F32 R8, R24, R10, RZ ;  /* 0x0000000a1808723c */ /* 0x000fe800000018ff */
[----:B------:R-:W3:Y:S01]  /*28a0*/  MUFU.TANH R215, R119 ;  /* 0x0000007700d77308 */ /* 0x000ee20000002400 */
[----:B-1----:R-:W-:-:S07]  /*28b0*/  FSEL R217, R217, -INF , P0 ;  /* 0xff800000d9d97808 */ /* 0x002fce0000000000 */
[----:B------:R-:W1:Y:S01]  /*28c0*/  MUFU.TANH R219, R117 ;  /* 0x0000007500db7308 */ /* 0x000e620000002400 */
[----:B--2---:R-:W-:Y:S02]  /*28d0*/  FSEL R221, R221, -INF , P0 ;  /* 0xff800000dddd7808 */ /* 0x004fe40000000000 */
[----:B------:R-:W-:Y:S01]  /*28e0*/  ISETP.GT.AND P0, PT, R131, 0x19, PT ;  /* 0x000000198300780c */ /* 0x000fe20003f04270 */
[----:B------:R-:W-:Y:S03]  /*28f0*/  HMMA.16816.F32 R36, R20, R16, R36 ;  /* 0x000000101424723c */ /* 0x000fe60000001824 */
[----:B---3--:R-:W-:-:S05]  /*2900*/  FSEL R215, R215, -INF , P0 ;  /* 0xff800000d7d77808 */ /* 0x008fca0000000000 */
[----:B------:R-:W-:Y:S01]  /*2910*/  HMMA.16816.F32 R8, R20, R18, R8 ;  /* 0x000000121408723c */ /* 0x000fe20000001808 */
[----:B------:R-:W-:Y:S01]  /*2920*/  LDSM.16.M88.4 R16, [R2+0xd900] ;  /* 0x00d900000210783b */ /* 0x000fe20000000200 */
[----:B-1----:R-:W-:Y:S02]  /*2930*/  FSEL R219, R219, -INF , P0 ;  /* 0xff800000dbdb7808 */ /* 0x002fe40000000000 */
[----:B------:R-:W-:Y:S11]  /*2940*/  ISETP.GT.AND P0, PT, R131, 0x20, PT ;  /* 0x000000208300780c */ /* 0x000ff60003f04270 */
[----:B------:R-:W-:Y:S01]  /*2950*/  @!UPT UIADD3 URZ, URZ, URZ, URZ ;  /* 0x0000003f3f3ff290 */ /* 0x000fe2000fffe03f */
[C---:B------:R-:W-:Y:S08]  /*2960*/  HMMA.16816.F32 R36, R76.reuse, R108, R36 ;  /* 0x0000006c4c24723c */ /* 0x040ff00000001824 */
[----:B------:R-:W-:Y:S11]  /*2970*/  HMMA.16816.F32 R8, R76, R110, R8 ;  /* 0x0000006e4c08723c */ /* 0x000ff60000001808 */
[----:B------:R-:W-:Y:S05]  /*2980*/  @!UPT UIADD3 URZ, URZ, URZ, URZ ;  /* 0x0000003f3f3ff290 */ /* 0x000fea000fffe03f */
[C---:B------:R-:W-:Y:S08]  /*2990*/  HMMA.16816.F32 R36, R72.reuse, R104, R36 ;  /* 0x000000684824723c */ /* 0x040ff00000001824 */
[----:B------:R-:W-:Y:S11]  /*29a0*/  HMMA.16816.F32 R8, R72, R106, R8 ;  /* 0x0000006a4808723c */ /* 0x000ff60000001808 */
[----:B------:R-:W-:Y:S05]  /*29b0*/  @!UPT UIADD3 URZ, URZ, URZ, URZ ;  /* 0x0000003f3f3ff290 */ /* 0x000fea000fffe03f */
[C---:B------:R-:W-:Y:S08]  /*29c0*/  HMMA.16816.F32 R36, R68.reuse, R100, R36 ;  /* 0x000000644424723c */ /* 0x040ff00000001824 */
[----:B------:R-:W-:Y:S08]  /*29d0*/  HMMA.16816.F32 R8, R68, R102, R8 ;  /* 0x000000664408723c */ /* 0x000ff00000001808 */
[----:B------:R-:W-:Y:S08]  /*29e0*/  HMMA.16816.F32 R100, R24, R4, RZ ;  /* 0x000000041864723c */ /* 0x000ff000000018ff */
[C---:B------:R-:W-:Y:S08]  /*29f0*/  HMMA.16816.F32 R36, R64.reuse, R96, R36 ;  /* 0x000000604024723c */ /* 0x040ff00000001824 */
[----:B------:R-:W-:Y:S01]  /*2a00*/  HMMA.16816.F32 R8, R64, R98, R8 ;  /* 0x000000624008723c */ /* 0x000fe20000001808 */
[----:B------:R-:W-:Y:S07]  /*2a10*/  LDSM.16.M88.4 R96, [R2+0x11900] ;  /* 0x011900000260783b */ /* 0x000fee0000000200 */
[----:B------:R-:W-:Y:S08]  /*2a20*/  HMMA.16816.F32 R4, R24, R6, RZ ;  /* 0x000000061804723c */ /* 0x000ff000000018ff */
[C---:B----4-:R-:W-:Y:S08]  /*2a30*/  HMMA.16816.F32 R36, R60.reuse, R92, R36 ;  /* 0x0000005c3c24723c */ /* 0x050ff00000001824 */
[----:B------:R-:W-:Y:S01]  /*2a40*/  HMMA.16816.F32 R8, R60, R94, R8 ;  /* 0x0000005e3c08723c */ /* 0x000fe20000001808 */
[----:B------:R-:W-:Y:S07]  /*2a50*/  LDSM.16.M88.4 R92, [R3+0x11900] ;  /* 0x01190000035c783b */ /* 0x000fee0000000200 */
[----:B------:R-:W-:Y:S08]  /*2a60*/  HMMA.16816.F32 R100, R20, R12, R100 ;  /* 0x0000000c1464723c */ /* 0x000ff00000001864 */
[C---:B-----5:R-:W-:Y:S08]  /*2a70*/  HMMA.16816.F32 R36, R56.reuse, R88, R36 ;  /* 0x000000583824723c */ /* 0x060ff00000001824 */
[----:B------:R-:W-:Y:S01]  /*2a80*/  HMMA.16816.F32 R8, R56, R90, R8 ;  /* 0x0000005a3808723c */ /* 0x000fe20000001808 */
[----:B------:R-:W-:Y:S07]  /*2a90*/  LDSM.16.M88.4 R88, [R130+0x11900] ;  /* 0x011900008258783b */ /* 0x000fee0000000200 */
[----:B------:R-:W-:Y:S08]  /*2aa0*/  HMMA.16816.F32 R4, R20, R14, R4 ;  /* 0x0000000e1404723c */ /* 0x000ff00000001804 */
[C---:B------:R-:W-:Y:S08]  /*2ab0*/  HMMA.16816.F32 R36, R52.reuse, R84, R36 ;  /* 0x000000543424723c */ /* 0x040ff00000001824 */
[----:B------:R-:W-:Y:S01]  /*2ac0*/  HMMA.16816.F32 R8, R52, R86, R8 ;  /* 0x000000563408723c */ /* 0x000fe20000001808 */
[----:B------:R-:W-:Y:S11]  /*2ad0*/  LDSM.16.M88.4 R84, [R192+0x11900] ;  /* 0x01190000c054783b */ /* 0x000ff60000000200 */
[----:B------:R-:W-:Y:S04]  /*2ae0*/  @!UPT UIADD3 URZ, URZ, URZ, URZ ;  /* 0x0000003f3f3ff290 */ /* 0x000fe8000fffe03f */
[C---:B------:R-:W-:Y:S08]  /*2af0*/  HMMA.16816.F32 R36, R48.reuse, R80, R36 ;  /* 0x000000503024723c */ /* 0x040ff00000001824 */
[----:B------:R-:W-:Y:S01]  /*2b00*/  HMMA.16816.F32 R8, R48, R82, R8 ;  /* 0x000000523008723c */ /* 0x000fe20000001808 */
[----:B------:R1:W-:Y:S11]  /*2b10*/  LDSM.16.M88.4 R80, [R2+0xf900] ;  /* 0x00f900000250783b */ /* 0x0003f60000000200 */
[----:B------:R-:W-:Y:S04]  /*2b20*/  @!UPT UIADD3 URZ, URZ, URZ, URZ ;  /* 0x0000003f3f3ff290 */ /* 0x000fe8000fffe03f */
[C---:B------:R-:W-:Y:S08]  /*2b30*/  HMMA.16816.F32 R36, R44.reuse, R40, R36 ;  /* 0x000000282c24723c */ /* 0x040ff00000001824 */
[----:B------:R-:W-:Y:S01]  /*2b40*/  HMMA.16816.F32 R8, R44, R42, R8 ;  /* 0x0000002a2c08723c */ /* 0x000fe20000001808 */
[----:B------:R-:W-:Y:S01]  /*2b50*/  LDSM.16.M88.4 R40, [R3+0xf900] ;  /* 0x00f900000328783b */ /* 0x000fe20000000200 */
[----:B-1----:R-:W-:-:S04]  /*2b60*/  FMNMX.FTZ R2, R125, R124, !PT ;  /* 0x0000007c7d027209 */ /* 0x002fc80007810000 */
[----:B------:R-:W-:-:S04]  /*2b70*/  FMNMX.FTZ R2, R155, R2, !PT ;  /* 0x000000029b027209 */ /* 0x000fc80007810000 */
[----:B------:R-:W-:-:S04]  /*2b80*/  FMNMX.FTZ R2, R153, R2, !PT ;  /* 0x0000000299027209 */ /* 0x000fc80007810000 */
[----:B------:R-:W-:Y:S02]  /*2b90*/  FMNMX.FTZ R2, R151, R2, !PT ;  /* 0x0000000297027209 */ /* 0x000fe40007810000 */
[----:B------:R-:W-:Y:S02]  /*2ba0*/  HMMA.16816.F32 R36, R32, R28, R36 ;  /* 0x0000001c2024723c */ /* 0x000fe40000001824 */
[----:B------:R-:W-:-:S04]  /*2bb0*/  FMNMX.FTZ R2, R149, R2, !PT ;  /* 0x0000000295027209 */ /* 0x000fc80007810000 */
[----:B------:R-:W-:Y:S02]  /*2bc0*/  FMNMX.FTZ R2, R221, R2, !PT ;  /* 0x00000002dd027209 */ /* 0x000fe40007810000 */
[----:B------:R-:W-:Y:S02]  /*2bd0*/  HMMA.16816.F32 R8, R32, R30, R8 ;  /* 0x0000001e2008723c */ /* 0x000fe40000001808 */
[----:B------:R-:W-:Y:S11]  /*2be0*/  FMNMX.FTZ R2, R219, R2, !PT ;  /* 0x00000002db027209 */ /* 0x000ff60007810000 */
[----:B------:R-:W-:Y:S03]  /*2bf0*/  @!UPT UIADD3 URZ, URZ, URZ, URZ ;  /* 0x0000003f3f3ff290 */ /* 0x000fe6000fffe03f */
[----:B------:R-:W-:Y:S02]  /*2c00*/  FMUL.FTZ R36, R36, c[0x0][0x320] ;  /* 0x0000c80024247a20 */ /* 0x000fe40000410000 */
[----:B------:R-:W-:Y:S02]  /*2c10*/  FMUL.FTZ R38, R38, c[0x0][0x320] ;  /* 0x0000c80026267a20 */ /* 0x000fe40000410000 */
[----:B------:R1:W2:Y:S01]  /*2c20*/  MUFU.TANH R165, R36 ;  /* 0x0000002400a57308 */ /* 0x0002a20000002400 */
[----:B------:R-:W-:Y:S02]  /*2c30*/  FMUL.FTZ R39, R39, c[0x0][0x320] ;  /* 0x0000c80027277a20 */ /* 0x000fe40000410000 */
[----:B------:R-:W-:Y:S02]  /*2c40*/  FMUL.FTZ R37, R37, c[0x0][0x320] ;  /* 0x0000c80025257a20 */ /* 0x000fe40000410000 */
[----:B------:R-:W-:Y:S02]  /*2c50*/  FMUL.FTZ R10, R10, c[0x0][0x320] ;  /* 0x0000c8000a0a7a20 */ /* 0x000fe40000410000 */
[----:B------:R-:W-:Y:S01]  /*2c60*/  FMUL.FTZ R8, R8, c[0x0][0x320] ;  /* 0x0000c80008087a20 */ /* 0x000fe20000410000 */
[----:B------:R-:W3:Y:S01]  /*2c70*/  MUFU.TANH R181, R38 ;  /* 0x0000002600b57308 */ /* 0x000ee20000002400 */
[----:B------:R-:W-:-:S07]  /*2c80*/  FMUL.FTZ R28, R11, c[0x0][0x320] ;  /* 0x0000c8000b1c7a20 */ /* 0x000fce0000410000 */
[----:B------:R-:W-:Y:S01]  /*2c90*/  MUFU.TANH R193, R10 ;  /* 0x0000000a00c17308 */ /* 0x000fe20000002400 */
[----:B-1----:R-:W-:Y:S01]  /*2ca0*/  FMUL.FTZ R36, R9, c[0x0][0x320] ;  /* 0x0000c80009247a20 */ /* 0x002fe20000410000 */
[----:B--2---:R-:W-:-:S04]  /*2cb0*/  FSEL R165, R165, -INF , P0 ;  /* 0xff800000a5a57808 */ /* 0x004fc80000000000 */
[----:B------:R-:W-:Y:S02]  /*2cc0*/  FMNMX.FTZ R2, R165, R2, !PT ;  /* 0x00000002a5027209 */ /* 0x000fe40007810000 */
[----:B------:R1:W-:Y:S01]  /*2cd0*/  MUFU.TANH R213, R8 ;  /* 0x0000000800d57308 */ /* 0x0003e20000002400 */
[----:B---3--:R-:W-:Y:S02]  /*2ce0*/  FSEL R181, R181, -INF , P0 ;  /* 0xff800000b5b57808 */ /* 0x008fe40000000000 */
[----:B------:R-:W-:-:S05]  /*2cf0*/  ISETP.GT.AND P0, PT, R131, 0x21, PT ;  /* 0x000000218300780c */ /* 0x000fca0003f04270 */
[----:B------:R2:W-:Y:S01]  /*2d00*/  MUFU.TANH R183, R28 ;  /* 0x0000001c00b77308 */ /* 0x0005e20000002400 */
[----:B-1----:R-:W1:Y:S07]  /*2d10*/  LDSM.16.M88.4 R8, [R3+0xd900] ;  /* 0x00d900000308783b */ /* 0x002e6e0000000200 */
[----:B------:R-:W3:Y:S01]  /*2d20*/  MUFU.TANH R179, R39 ;  /* 0x0000002700b37308 */ /* 0x000ee20000002400 */
[----:B--2---:R-:W2:Y:S07]  /*2d30*/  LDSM.16.M88.4 R28, [R192+0xf900] ;  /* 0x00f90000c01c783b */ /* 0x004eae0000000200 */
[----:B------:R-:W4:Y:S08]  /*2d40*/  MUFU.TANH R167, R37 ;  /* 0x0000002500a77308 */ /* 0x000f300000002400 */
[----:B------:R5:W1:Y:S01]  /*2d50*/  MUFU.TANH R211, R36 ;  /* 0x0000002400d37308 */ /* 0x000a620000002400 */
[----:B---3--:R-:W-:-:S02]  /*2d60*/  FSEL R179, R179, -INF , P0 ;  /* 0xff800000b3b37808 */ /* 0x008fc40000000000 */
[----:B----4-:R-:W-:Y:S02]  /*2d70*/  FSEL R167, R167, -INF , P0 ;  /* 0xff800000a7a77808 */ /* 0x010fe40000000000 */
[----:B------:R-:W-:Y:S02]  /*2d80*/  ISETP.GT.AND P0, PT, R131, 0x28, PT ;  /* 0x000000288300780c */ /* 0x000fe40003f04270 */
[----:B------:R-:W-:Y:S02]  /*2d90*/  FMNMX.FTZ R2, R167, R2, !PT ;  /* 0x00000002a7027209 */ /* 0x000fe40007810000 */
[----:B------:R-:W-:Y:S01]  /*2da0*/  FSEL R193, R193, -INF , P0 ;  /* 0xff800000c1c17808 */ /* 0x000fe20000000000 */
[----:B-----5:R-:W3:Y:S01]  /*2db0*/  LDSM.16.M88.4 R36, [R130+0xf900] ;  /* 0x00f900008224783b */ /* 0x020ee20000000200 */
[----:B------:R-:W-:Y:S01]  /*2dc0*/  FSEL R213, R213, -INF , P0 ;  /* 0xff800000d5d57808 */ /* 0x000fe20000000000 */
[----:B------:R-:W-:-:S04]  /*2dd0*/  DEPBAR.LE SB0, 0x2 ;  /* 0x000080800000791a */ /* 0x000fc80000000000 */
[----:B------:R-:W-:Y:S01]  /*2de0*/  BAR.SYNC.DEFER_BLOCKING 0x0 ;  /* 0x0000000000007b1d */ /* 0x000fe20000010000 */
[C---:B-1----:R-:W-:Y:S01]  /*2df0*/  HMMA.16816.F32 R100, R76.reuse, R8, R100 ;  /* 0x000000084c64723c */ /* 0x042fe20000001864 */
[----:B------:R-:W-:Y:S02]  /*2e00*/  ISETP.GT.AND P0, PT, R131, 0x29, PT ;  /* 0x000000298300780c */ /* 0x000fe40003f04270 */
[----:B------:R-:W-:Y:S02]  /*2e10*/  FMNMX.FTZ R2, R213, R2, !PT ;  /* 0x00000002d5027209 */ /* 0x000fe40007810000 */
[----:B------:R-:W-:Y:S02]  /*2e20*/  FSEL R183, R183, -INF , P0 ;  /* 0xff800000b7b77808 */ /* 0x000fe40000000000 */
[----:B------:R-:W-:Y:S01]  /*2e30*/  FSEL R211, R211, -INF , P0 ;  /* 0xff800000d3d37808 */ /* 0x000fe20000000000 */
[----:B------:R-:W-:Y:S01]  /*2e40*/  HMMA.16816.F32 R4, R76, R10, R4 ;  /* 0x0000000a4c04723c */ /* 0x000fe20000001804 */
[----:B------:R-:W-:-:S02]  /*2e50*/  ISETP.GT.AND P0, PT, R131, 0x30, PT ;  /* 0x000000308300780c */ /* 0x000fc40003f04270 */
[----:B------:R-:W-:Y:S01]  /*2e60*/  FMNMX.FTZ R2, R211, R2, !PT ;  /* 0x00000002d3027209 */ /* 0x000fe20007810000 */
[----:B------:R-:W-:Y:S11]  /*2e70*/  LDSM.16.MT88.4 R116, [R171+0x100] ;  /* 0x00010000ab74783b */ /* 0x000ff60000004200 */
[----:B------:R-:W-:Y:S01]  /*2e80*/  @!UPT UIADD3 URZ, URZ, URZ, URZ ;  /* 0x0000003f3f3ff290 */ /* 0x000fe2000fffe03f */
[C---:B------:R-:W-:Y:S01]  /*2e90*/  HMMA.16816.F32 R100, R72.reuse, R16, R100 ;  /* 0x000000104864723c */ /* 0x040fe20000001864 */
[----:B------:R-:W-:Y:S04]  /*2ea0*/  LDSM.16.MT88.4 R108, [R184+0x100] ;  /* 0x00010000b86c783b */ /* 0x000fe80000004200 */
[----:B------:R-:W-:Y:S03]  /*2eb0*/  LDSM.16.MT88.4 R8, [R185+0x2900] ;  /* 0x00290000b908783b */ /* 0x000fe60000004200 */
[----:B------:R-:W-:Y:S01]  /*2ec0*/  HMMA.16816.F32 R4, R72, R18, R4 ;  /* 0x000000124804723c */ /* 0x000fe20000001804 */
[----:B------:R-:W-:Y:S04]  /*2ed0*/  LDSM.16.MT88.4 R72, [R185+0x4100] ;  /* 0x00410000b948783b */ /* 0x000fe80000004200 */
[----:B------:R-:W-:Y:S04]  /*2ee0*/  LDSM.16.MT88.4 R16, [R184+0x2900] ;  /* 0x00290000b810783b */ /* 0x000fe80000004200 */
[----:B------:R-:W-:Y:S04]  /*2ef0*/  LDSM.16.MT88.4 R20, [R185+0x900] ;  /* 0x00090000b914783b */ /* 0x000fe80000004200 */
[----:B------:R-:W-:Y:S03]  /*2f00*/  LDSM.16.MT88.4 R12, [R162+0x2900] ;  /* 0x00290000a20c783b */ /* 0x000fe60000004200 */
[C---:B--2---:R-:W-:Y:S01]  /*2f10*/  HMMA.16816.F32 R100, R68.reuse, R28, R100 ;  /* 0x0000001c4464723c */ /* 0x044fe20000001864 */
[----:B------:R-:W-:Y:S07]  /*2f20*/  LDSM.16.MT88.4 R24, [R171+0x2900] ;  /* 0x00290000ab18783b */ /* 0x000fee0000004200 */
[----:B------:R-:W-:Y:S01]  /*2f30*/  HMMA.16816.F32 R4, R68, R30, R4 ;  /* 0x0000001e4404723c */ /* 0x000fe20000001804 */
[----:B------:R-:W-:Y:S11]  /*2f40*/  LDSM.16.MT88.4 R28, [R162+0x900] ;  /* 0x00090000a21c783b */ /* 0x000ff60000004200 */
[----:B------:R-:W-:Y:S04]  /*2f50*/  @!UPT UIADD3 URZ, URZ, URZ, URZ ;  /* 0x0000003f3f3ff290 */ /* 0x000fe8000fffe03f */
[C---:B---3--:R-:W-:Y:S08]  /*2f60*/  HMMA.16816.F32 R100, R64.reuse, R36, R100 ;  /* 0x000000244064723c */ /* 0x048ff00000001864 */
[----:B------:R-:W-:Y:S01]  /*2f70*/  HMMA.16816.F32 R4, R64, R38, R4 ;  /* 0x000000264004723c */ /* 0x000fe20000001804 */
[----:B------:R-:W-:Y:S11]  /*2f80*/  LDSM.16.MT88.4 R64, [R162+0x2100] ;  /* 0x00210000a240783b */ /* 0x000ff60000004200 */
[----:B------:R-:W-:Y:S04]  /*2f90*/  @!UPT UIADD3 URZ, URZ, URZ, URZ ;  /* 0x0000003f3f3ff290 */ /* 0x000fe8000fffe03f */
[C---:B------:R-:W-:Y:S08]  /*2fa0*/  HMMA.16816.F32 R100, R60.reuse, R40, R100 ;  /* 0x000000283c64723c */ /* 0x040ff00000001864 */
[----:B------:R-:W-:Y:S01]  /*2fb0*/  HMMA.16816.F32 R4, R60, R42, R4 ;  /* 0x0000002a3c04723c */ /* 0x000fe20000001804 */
[----:B------:R-:W-:Y:S11]  /*2fc0*/  LDSM.16.MT88.4 R40, [R185+0x2100] ;  /* 0x00210000b928783b */ /* 0x000ff60000004200 */
[----:B------:R-:W-:Y:S04]  /*2fd0*/  @!UPT UIADD3 URZ, URZ, URZ, URZ ;  /* 0x0000003f3f3ff290 */ /* 0x000fe8000fffe03f */
[C---:B------:R-:W-:Y:S08]  /*2fe0*/  HMMA.16816.F32 R100, R56.reuse, R80, R100 ;  /* 0x000000503864723c */ /* 0x040ff00000001864 */
[----:B------:R-:W-:Y:S01]  /*2ff0*/  HMMA.16816.F32 R4, R56, R82, R4 ;  /* 0x000000523804723c */ /* 0x000fe20000001804 */
[----:B------:R-:W-:Y:S04]  /*3000*/  LDSM.16.MT88.4 R56, [R184+0x2100] ;  /* 0x00210000b838783b */ /* 0x000fe80000004200 */
[----:B------:R-:W-:Y:S11]  /*3010*/  LDSM.16.MT88.4 R80, [R171+0x4100] ;  /* 0x00410000ab50783b */ /* 0x000ff60000004200 */
[C---:B------:R-:W-:Y:S08]  /*3020*/  HMMA.16816.F32 R100, R52.reuse, R84, R100 ;  /* 0x000000543464723c */ /* 0x040ff00000001864 */
[----:B------:R-:W-:Y:S11]  /*3030*/  HMMA.16816.F32 R4, R52, R86, R4 ;  /* 0x000000563404723c */ /* 0x000ff60000001804 */
[----:B------:R-:W-:Y:S05]  /*3040*/  @!UPT UIADD3 URZ, URZ, URZ, URZ ;  /* 0x0000003f3f3ff290 */ /* 0x000fea000fffe03f */
        /* <DEDUP_REMOVED lines=9> */
[----:B------:R-:W-:Y:S11]  /*30e0*/  LDSM.16.MT88.4 R32, [R184+0x900] ;  /* 0x00090000b820783b */ /* 0x000ff60000004200 */
[----:B------:R-:W-:Y:S04]  /*30f0*/  @!UPT UIADD3 URZ, URZ, URZ, URZ ;  /* 0x0000003f3f3ff290 */ /* 0x000fe8000fffe03f */
[----:B------:R-:W-:Y:S02]  /*3100*/  FMUL.FTZ R102, R102, c[0x0][0x320] ;  /* 0x0000c80066667a20 */ /* 0x000fe40000410000 */
[----:B------:R-:W-:Y:S02]  /*3110*/  FMUL.FTZ R100, R100, c[0x0][0x320] ;  /* 0x0000c80064647a20 */ /* 0x000fe40000410000 */
[----:B------:R-:W1:Y:S01]  /*3120*/  MUFU.TANH R141, R102 ;  /* 0x00000066008d7308 */ /* 0x000e620000002400 */
[----:B------:R-:W-:Y:S02]  /*3130*/  FMUL.FTZ R103, R103, c[0x0][0x320] ;  /* 0x0000c80067677a20 */ /* 0x000fe40000410000 */
[----:B------:R-:W-:Y:S02]  /*3140*/  FMUL.FTZ R101, R101, c[0x0][0x320] ;  /* 0x0000c80065657a20 */ /* 0x000fe40000410000 */
[----:B------:R-:W-:Y:S02]  /*3150*/  FMUL.FTZ R6, R6, c[0x0][0x320] ;  /* 0x0000c80006067a20 */ /* 0x000fe40000410000 */
[----:B------:R-:W-:Y:S01]  /*3160*/  FMUL.FTZ R4, R4, c[0x0][0x320] ;  /* 0x0000c80004047a20 */ /* 0x000fe20000410000 */
[----:B------:R-:W2:Y:S01]  /*3170*/  MUFU.TANH R143, R100 ;  /* 0x00000064008f7308 */ /* 0x000ea20000002400 */
[----:B------:R-:W-:-:S02]  /*3180*/  FMUL.FTZ R5, R5, c[0x0][0x320] ;  /* 0x0000c80005057a20 */ /* 0x000fc40000410000 */
[----:B------:R-:W-:-:S05]  /*3190*/  FMUL.FTZ R7, R7, c[0x0][0x320] ;  /* 0x0000c80007077a20 */ /* 0x000fca0000410000 */
[----:B------:R-:W3:Y:S01]  /*31a0*/  MUFU.TANH R140, R103 ;  /* 0x00000067008c7308 */ /* 0x000ee20000002400 */
[----:B-1----:R-:W-:-:S07]  /*31b0*/  FSEL R141, R141, -INF , P0 ;  /* 0xff8000008d8d7808 */ /* 0x002fce0000000000 */
[----:B------:R-:W1:Y:S01]  /*31c0*/  MUFU.TANH R142, R101 ;  /* 0x00000065008e7308 */ /* 0x000e620000002400 */
[----:B--2---:R-:W-:Y:S02]  /*31d0*/  FSEL R143, R143, -INF , P0 ;  /* 0xff8000008f8f7808 */ /* 0x004fe40000000000 */
[----:B------:R-:W-:Y:S02]  /*31e0*/  ISETP.GT.AND P0, PT, R131, 0x31, PT ;  /* 0x000000318300780c */ /* 0x000fe40003f04270 */
[----:B------:R-:W-:Y:S02]  /*31f0*/  FMNMX.FTZ R3, R143, R2, !PT ;  /* 0x000000028f037209 */ /* 0x000fe40007810000 */
[----:B------:R-:W-:Y:S01]  /*3200*/  FMNMX.FTZ R2, R120, R121, !PT ;  /* 0x0000007978027209 */ /* 0x000fe20007810000 */
[----:B------:R-:W2:Y:S01]  /*3210*/  MUFU.TANH R173, R6 ;  /* 0x0000000600ad7308 */ /* 0x000ea20000002400 */
[----:B---3--:R-:W-:Y:S02]  /*3220*/  FSEL R140, R140, -INF , P0 ;  /* 0xff8000008c8c7808 */ /* 0x008fe40000000000 */
[----:B------:R-:W-:-:S04]  /*3230*/  FMNMX.FTZ R2, R127, R2, !PT ;  /* 0x000000027f027209 */ /* 0x000fc80007810000 */
[----:B------:R-:W-:Y:S01]  /*3240*/  FMNMX.FTZ R2, R123, R2, !PT ;  /* 0x000000027b027209 */ /* 0x000fe20007810000 */
[----:B------:R-:W3:Y:S01]  /*3250*/  MUFU.TANH R177, R4 ;  /* 0x0000000400b17308 */ /* 0x000ee20000002400 */
[----:B-1----:R-:W-:Y:S01]  /*3260*/  FSEL R142, R142, -INF , P0 ;  /* 0xff8000008e8e7808 */ /* 0x002fe20000000000 */
[----:B------:R-:W-:Y:S01]  /*3270*/  LDSM.16.MT88.4 R100, [R0+0x100] ;  /* 0x000100000064783b */ /* 0x000fe20000004200 */
[----:B------:R-:W-:Y:S02]  /*3280*/  ISETP.GT.AND P0, PT, R131, 0x38, PT ;  /* 0x000000388300780c */ /* 0x000fe40003f04270 */
[----:B------:R-:W-:-:S03]  /*3290*/  FMNMX.FTZ R2, R139, R2, !PT ;  /* 0x000000028b027209 */ /* 0x000fc60007810000 */
[----:B------:R-:W1:Y:S01]  /*32a0*/  MUFU.TANH R175, R5 ;  /* 0x0000000500af7308 */ /* 0x000e620000002400 */
[----:B--2---:R-:W-:Y:S02]  /*32b0*/  FSEL R173, R173, -INF , P0 ;  /* 0xff800000adad7808 */ /* 0x004fe40000000000 */
[----:B------:R-:W-:-:S04]  /*32c0*/  FMNMX.FTZ R2, R137, R2, !PT ;  /* 0x0000000289027209 */ /* 0x000fc80007810000 */
[----:B------:R-:W-:Y:S01]  /*32d0*/  FMNMX.FTZ R2, R217, R2, !PT ;  /* 0x00000002d9027209 */ /* 0x000fe20007810000 */
[----:B------:R-:W2:Y:S01]  /*32e0*/  MUFU.TANH R169, R7 ;  /* 0x0000000700a97308 */ /* 0x000ea20000002400 */
[----:B---3--:R-:W-:Y:S02]  /*32f0*/  FSEL R177, R177, -INF , P0 ;  /* 0xff800000b1b17808 */ /* 0x008fe40000000000 */
[----:B------:R-:W-:Y:S02]  /*3300*/  ISETP.GT.AND P0, PT, R131, 0x39, PT ;  /* 0x000000398300780c */ /* 0x000fe40003f04270 */
[----:B------:R-:W-:Y:S02]  /*3310*/  FMNMX.FTZ R4, R142, R3, !PT ;  /* 0x000000038e047209 */ /* 0x000fe40007810000 */
[----:B------:R-:W-:Y:S02]  /*3320*/  FMNMX.FTZ R2, R215, R2, !PT ;  /* 0x00000002d7027209 */ /* 0x000fe40007810000 */
[----:B-1----:R-:W-:-:S02]  /*3330*/  FSEL R175, R175, -INF , P0 ;  /* 0xff800000afaf7808 */ /* 0x002fc40000000000 */
[----:B------:R-:W-:Y:S02]  /*3340*/  FMNMX.FTZ R4, R177, R4, !PT ;  /* 0x00000004b1047209 */ /* 0x000fe40007810000 */
[----:B------:R-:W-:Y:S02]  /*3350*/  FMNMX.FTZ R2, R181, R2, !PT ;  /* 0x00000002b5027209 */ /* 0x000fe40007810000 */
[----:B------:R-:W-:Y:S02]  /*3360*/  FMNMX.FTZ R4, R175, R4, !PT ;  /* 0x00000004af047209 */ /* 0x000fe40007810000 */
[----:B------:R-:W-:Y:S02]  /*3370*/  FMNMX.FTZ R2, R179, R2, !PT ;  /* 0x00000002b3027209 */ /* 0x000fe40007810000 */
[----:B--2---:R-:W-:Y:S01]  /*3380*/  FSEL R169, R169, -INF , P0 ;  /* 0xff800000a9a97808 */ /* 0x004fe20000000000 */
[----:B------:R-:W1:Y:S01]  /*3390*/  SHFL.BFLY PT, R3, R4, 0x2, 0x1f ;  /* 0x0c401f0004037f89 */ /* 0x000e6200000e0000 */
[----:B------:R-:W-:-:S04]  /*33a0*/  FMNMX.FTZ R2, R193, R2, !PT ;  /* 0x00000002c1027209 */ /* 0x000fc80007810000 */
[----:B------:R-:W-:Y:S02]  /*33b0*/  FMNMX.FTZ R2, R183, R2, !PT ;  /* 0x00000002b7027209 */ /* 0x000fe40007810000 */
[----:B-1----:R-:W-:-:S05]  /*33c0*/  FMNMX.FTZ R3, R4, R3, !PT ;  /* 0x0000000304037209 */ /* 0x002fca0007810000 */
[----:B------:R-:W1:Y:S02]  /*33d0*/  SHFL.BFLY PT, R132, R3, 0x1, 0x1f ;  /* 0x0c201f0003847f89 */ /* 0x000e6400000e0000 */
[----:B-1----:R-:W-:Y:S02]  /*33e0*/  FMNMX.FTZ R132, R3, R132, !PT ;  /* 0x0000008403847209 */ /* 0x002fe40007810000 */
[----:B------:R-:W-:Y:S02]  /*33f0*/  FMNMX.FTZ R3, R141, R2, !PT ;  /* 0x000000028d037209 */ /* 0x000fe40007810000 */
[C---:B------:R-:W-:Y:S01]  /*3400*/  FSETP.NEU.FTZ.AND P0, PT, R132.reuse, -INF , PT ;  /* 0xff8000008400780b */ /* 0x040fe20003f1d000 */
[----:B------:R-:W-:Y:S01]  /*3410*/  FMUL.FTZ R170, R132, c[0x0][0x2d0] ;  /* 0x0000b40084aa7a20 */ /* 0x000fe20000410000 */
[----:B------:R-:W-:-:S04]  /*3420*/  FMNMX.FTZ R2, R140, R3, !PT ;  /* 0x000000038c027209 */ /* 0x000fc80007810000 */
[----:B------:R-:W-:Y:S02]  /*3430*/  FMNMX.FTZ R2, R173, R2, !PT ;  /* 0x00000002ad027209 */ /* 0x000fe40007810000 */
[----:B------:R-:W-:Y:S02]  /*3440*/  FSEL R170, R170, RZ, P0 ;  /* 0x000000ffaaaa7208 */ /* 0x000fe40000000000 */
[----:B------:R-:W-:-:S03]  /*3450*/  FMNMX.FTZ R5, R169, R2, !PT ;  /* 0x00000002a9057209 */ /* 0x000fc60007810000 */
[--C-:B------:R-:W-:Y:S02]  /*3460*/  FFMA.FTZ R159, R125, c[0x0][0x2d0], -R170.reuse ;  /* 0x0000b4007d9f7a23 */ /* 0x100fe400000108aa */
[----:B------:R-:W1:Y:S01]  /*3470*/  SHFL.BFLY PT, R2, R5, 0x2, 0x1f ;  /* 0x0c401f0005027f89 */ /* 0x000e6200000e0000 */
[--C-:B------:R-:W-:Y:S02]  /*3480*/  FFMA.FTZ R158, R124, c[0x0][0x2d0], -R170.reuse ;  /* 0x0000b4007c9e7a23 */ /* 0x100fe400000108aa */
[--C-:B------:R-:W-:Y:S01]  /*3490*/  FFMA.FTZ R156, R155, c[0x0][0x2d0], -R170.reuse ;  /* 0x0000b4009b9c7a23 */ /* 0x100fe200000108aa */
[----:B------:R-:W-:Y:S01]  /*34a0*/  MUFU.EX2 R159, R159 ;  /* 0x0000009f009f7308 */ /* 0x000fe20000000800 */
[--C-:B------:R-:W-:Y:S02]  /*34b0*/  FFMA.FTZ R153, R153, c[0x0][0x2d0], -R170.reuse ;  /* 0x0000b40099997a23 */ /* 0x100fe400000108aa */
[--C-:B------:R-:W-:Y:S02]  /*34c0*/  FFMA.FTZ R157, R151, c[0x0][0x2d0], -R170.reuse ;  /* 0x0000b400979d7a23 */ /* 0x100fe400000108aa */
[----:B------:R-:W-:-:S02]  /*34d0*/  FFMA.FTZ R152, R149, c[0x0][0x2d0], -R170 ;  /* 0x0000b40095987a23 */ /* 0x000fc400000108aa */
[--C-:B------:R-:W-:Y:S01]  /*34e0*/  FFMA.FTZ R151, R221, c[0x0][0x2d0], -R170.reuse ;  /* 0x0000b400dd977a23 */ /* 0x100fe200000108aa */
[----:B------:R-:W2:Y:S01]  /*34f0*/  MUFU.EX2 R158, R158 ;  /* 0x0000009e009e7308 */ /* 0x000ea20000000800 */
[--C-:B------:R-:W-:Y:S02]  /*3500*/  FFMA.FTZ R164, R165, c[0x0][0x2d0], -R170.reuse ;  /* 0x0000b400a5a47a23 */ /* 0x100fe400000108aa */
[--C-:B------:R-:W-:Y:S02]  /*3510*/  FFMA.FTZ R167, R167, c[0x0][0x2d0], -R170.reuse ;  /* 0x0000b400a7a77a23 */ /* 0x100fe400000108aa */
[--C-:B------:R-:W-:Y:S02]  /*3520*/  FFMA.FTZ R165, R213, c[0x0][0x2d0], -R170.reuse ;  /* 0x0000b400d5a57a23 */ /* 0x100fe400000108aa */
[--C-:B------:R-:W-:Y:S01]  /*3530*/  FFMA.FTZ R166, R211, c[0x0][0x2d0], -R170.reuse ;  /* 0x0000b400d3a67a23 */ /* 0x100fe200000108aa */
[----:B------:R-:W-:Y:S01]  /*3540*/  MUFU.EX2 R156, R156 ;  /* 0x0000009c009c7308 */ /* 0x000fe20000000800 */
[----:B------:R-:W-:-:S02]  /*3550*/  FFMA.FTZ R176, R143, c[0x0][0x2d0], -R170 ;  /* 0x0000b4008fb07a23 */ /* 0x000fc400000108aa */
[----:B------:R-:W-:Y:S01]  /*3560*/  FFMA.FTZ R177, R177, c[0x0][0x2d0], -R170 ;  /* 0x0000b400b1b17a23 */ /* 0x000fe200000108aa */
[----:B-1----:R-:W-:Y:S02]  /*3570*/  FMNMX.FTZ R2, R5, R2, !PT ;  /* 0x0000000205027209 */ /* 0x002fe40007810000 */
[----:B------:R-:W-:Y:S02]  /*3580*/  LDSM.16.MT88.4 R4, [R185+0x100] ;  /* 0x00010000b904783b */ /* 0x000fe40000004200 */
[----:B------:R-:W1:Y:S01]  /*3590*/  MUFU.EX2 R153, R153 ;  /* 0x0000009900997308 */ /* 0x000e620000000800 */
[----:B--2---:R-:W-:Y:S01]  /*35a0*/  F2FP.PACK_AB R96, R158, R159 ;  /* 0x0000009f9e60723e */ /* 0x004fe200000000ff */
[----:B------:R-:W2:Y:S01]  /*35b0*/  SHFL.BFLY PT, R3, R2, 0x1, 0x1f ;  /* 0x0c201f0002037f89 */ /* 0x000ea200000e0000 */
[----:B------:R-:W-:-:S05]  /*35c0*/  FADD.FTZ R159, R159, R158 ;  /* 0x0000009e9f9f7221 */ /* 0x000fca0000010000 */
[----:B------:R-:W-:Y:S01]  /*35d0*/  MUFU.EX2 R157, R157 ;  /* 0x0000009d009d7308 */ /* 0x000fe20000000800 */
[----:B-1----:R-:W-:-:S07]  /*35e0*/  F2FP.PACK_AB R98, R153, R156 ;  /* 0x0000009c9962723e */ /* 0x002fce00000000ff */
[----:B------:R-:W-:Y:S01]  /*35f0*/  MUFU.EX2 R152, R152 ;  /* 0x0000009800987308 */ /* 0x000fe20000000800 */
[----:B------:R-:W-:-:S04]  /*3600*/  FADD.FTZ R156, R156, R159 ;  /* 0x0000009f9c9c7221 */ /* 0x000fc80000010000 */
[----:B------:R-:W-:-:S03]  /*3610*/  FADD.FTZ R156, R153, R156 ;  /* 0x0000009c999c7221 */ /* 0x000fc60000010000 */
[----:B------:R-:W-:Y:S01]  /*3620*/  MUFU.EX2 R151, R151 ;  /* 0x0000009700977308 */ /* 0x000fe20000000800 */
[----:B--2---:R-:W-:Y:S01]  /*3630*/  FMNMX.FTZ R3, R2, R3, !PT ;  /* 0x0000000302037209 */ /* 0x004fe20007810000 */
[----:B------:R-:W-:-:S03]  /*3640*/  FFMA.FTZ R2, R219, c[0x0][0x2d0], -R170 ;  /* 0x0000b400db027a23 */ /* 0x000fc600000108aa */
[C---:B------:R-:W-:Y:S01]  /*3650*/  FSETP.NEU.FTZ.AND P0, PT, R3.reuse, -INF , PT ;  /* 0xff8000000300780b */ /* 0x040fe20003f1d000 */
[----:B------:R-:W-:Y:S02]  /*3660*/  FMUL.FTZ R168, R3, c[0x0][0x2d0] ;  /* 0x0000b40003a87a20 */ /* 0x000fe40000410000 */
[----:B------:R-:W-:Y:S03]  /*3670*/  MUFU.EX2 R2, R2 ;  /* 0x0000000200027308 */ /* 0x000fe60000000800 */
[----:B------:R-:W-:Y:S02]  /*3680*/  FSEL R168, R168, RZ, P0 ;  /* 0x000000ffa8a87208 */ /* 0x000fe40000000000 */
[----:B------:R-:W-:-:S03]  /*3690*/  ISETP.GE.AND P0, PT, R148, 0x81, PT ;  /* 0x000000819400780c */ /* 0x000fc60003f06270 */
[--C-:B------:R-:W-:Y:S01]  /*36a0*/  FFMA.FTZ R161, R120, c[0x0][0x2d0], -R168.reuse ;  /* 0x0000b40078a17a23 */ /* 0x100fe200000108a8 */
[----:B------:R-:W-:Y:S01]  /*36b0*/  MUFU.EX2 R164, R164 ;  /* 0x000000a400a47308 */ /* 0x000fe20000000800 */
[--C-:B------:R-:W-:Y:S02]  /*36c0*/  FFMA.FTZ R160, R121, c[0x0][0x2d0], -R168.reuse ;  /* 0x0000b40079a07a23 */ /* 0x100fe400000108a8 */
[--C-:B------:R-:W-:Y:S02]  /*36d0*/  FFMA.FTZ R163, R127, c[0x0][0x2d0], -R168.reuse ;  /* 0x0000b4007fa37a23 */ /* 0x100fe400000108a8 */
[--C-:B------:R-:W-:Y:S02]  /*36e0*/  FFMA.FTZ R154, R123, c[0x0][0x2d0], -R168.reuse ;  /* 0x0000b4007b9a7a23 */ /* 0x100fe400000108a8 */
[--C-:B------:R-:W-:Y:S01]  /*36f0*/  FFMA.FTZ R155, R139, c[0x0][0x2d0], -R168.reuse ;  /* 0x0000b4008b9b7a23 */ /* 0x100fe200000108a8 */
[----:B------:R-:W-:Y:S01]  /*3700*/  MUFU.EX2 R161, R161 ;  /* 0x000000a100a17308 */ /* 0x000fe20000000800 */
[----:B------:R-:W-:-:S02]  /*3710*/  FFMA.FTZ R150, R137, c[0x0][0x2d0], -R168 ;  /* 0x0000b40089967a23 */ /* 0x000fc400000108a8 */
[--C-:B------:R-:W-:Y:S01]  /*3720*/  FFMA.FTZ R149, R217, c[0x0][0x2d0], -R168.reuse ;  /* 0x0000b400d9957a23 */ /* 0x100fe200000108a8 */
[----:B------:R-:W-:Y:S01]  /*3730*/  LDSM.16.MT88.4 R136, [R171+0x900] ;  /* 0x00090000ab88783b */ /* 0x000fe20000004200 */
[--C-:B------:R-:W-:Y:S02]  /*3740*/  FFMA.FTZ R172, R181, c[0x0][0x2d0], -R168.reuse ;  /* 0x0000b400b5ac7a23 */ /* 0x100fe400000108a8 */
[--C-:B------:R-:W-:Y:S01]  /*3750*/  FFMA.FTZ R179, R179, c[0x0][0x2d0], -R168.reuse ;  /* 0x0000b400b3b37a23 */ /* 0x100fe200000108a8 */
[----:B------:R-:W1:Y:S01]  /*3760*/  MUFU.EX2 R160, R160 ;  /* 0x000000a000a07308 */ /* 0x000e620000000800 */
[--C-:B------:R-:W-:Y:S02]  /*3770*/  FFMA.FTZ R174, R193, c[0x0][0x2d0], -R168.reuse ;  /* 0x0000b400c1ae7a23 */ /* 0x100fe400000108a8 */
[----:B------:R-:W-:Y:S02]  /*3780*/  FFMA.FTZ R181, R183, c[0x0][0x2d0], -R168 ;  /* 0x0000b400b7b57a23 */ /* 0x000fe400000108a8 */
[----:B------:R-:W-:-:S02]  /*3790*/  FFMA.FTZ R183, R142, c[0x0][0x2d0], -R170 ;  /* 0x0000b4008eb77a23 */ /* 0x000fc400000108aa */
[----:B------:R-:W-:Y:S01]  /*37a0*/  FFMA.FTZ R170, R175, c[0x0][0x2d0], -R170 ;  /* 0x0000b400afaa7a23 */ /* 0x000fe200000108aa */
[----:B------:R-:W-:Y:S01]  /*37b0*/  MUFU.EX2 R163, R163 ;  /* 0x000000a300a37308 */ /* 0x000fe20000000800 */
[--C-:B------:R-:W-:Y:S02]  /*37c0*/  FFMA.FTZ R175, R141, c[0x0][0x2d0], -R168.reuse ;  /* 0x0000b4008daf7a23 */ /* 0x100fe400000108a8 */
[--C-:B------:R-:W-:Y:S02]  /*37d0*/  FFMA.FTZ R178, R140, c[0x0][0x2d0], -R168.reuse ;  /* 0x0000b4008cb27a23 */ /* 0x100fe400000108a8 */
[----:B------:R-:W-:Y:S01]  /*37e0*/  FFMA.FTZ R173, R173, c[0x0][0x2d0], -R168 ;  /* 0x0000b400adad7a23 */ /* 0x000fe200000108a8 */
[----:B------:R-:W-:Y:S02]  /*37f0*/  LDSM.16.MT88.4 R140, [R171+0x3900] ;  /* 0x00390000ab8c783b */ /* 0x000fe40000004200 */
[----:B------:R-:W2:Y:S01]  /*3800*/  MUFU.EX2 R154, R154 ;  /* 0x0000009a009a7308 */ /* 0x000ea20000000800 */
[----:B-1----:R-:W-:Y:S01]  /*3810*/  F2FP.PACK_AB R97, R160, R161 ;  /* 0x000000a1a061723e */ /* 0x002fe200000000ff */
[----:B------:R-:W-:-:S06]  /*3820*/  FADD.FTZ R160, R161, R160 ;  /* 0x000000a0a1a07221 */ /* 0x000fcc0000010000 */
[----:B------:R-:W-:Y:S01]  /*3830*/  MUFU.EX2 R155, R155 ;  /* 0x0000009b009b7308 */ /* 0x000fe20000000800 */
[----:B--2---:R-:W-:-:S07]  /*3840*/  F2FP.PACK_AB R99, R154, R163 ;  /* 0x000000a39a63723e */ /* 0x004fce00000000ff */
[----:B------:R-:W1:Y:S01]  /*3850*/  MUFU.EX2 R150, R150 ;  /* 0x0000009600967308 */ /* 0x000e620000000800 */
[----:B------:R-:W-:-:S04]  /*3860*/  FADD.FTZ R163, R163, R160 ;  /* 0x000000a0a3a37221 */ /* 0x000fc80000010000 */
[----:B------:R-:W-:Y:S01]  /*3870*/  FADD.FTZ R154, R154, R163 ;  /* 0x000000a39a9a7221 */ /* 0x000fe20000010000 */
[C---:B------:R-:W-:Y:S02]  /*3880*/  HMMA.16816.F32 R128, R96.reuse, R4, RZ ;  /* 0x000000046080723c */ /* 0x040fe400000018ff */
[----:B------:R-:W-:Y:S06]  /*3890*/  MUFU.EX2 R149, R149 ;  /* 0x0000009500957308 */ /* 0x000fec0000000800 */
[C---:B------:R-:W-:Y:S01]  /*38a0*/  HMMA.16816.F32 R124, R96.reuse, R6, RZ ;  /* 0x00000006607c723c */ /* 0x040fe200000018ff */
[----:B------:R2:W3:Y:S01]  /*38b0*/  LDSM.16.MT88.4 R4, [R0+0x4100] ;  /* 0x004100000004783b */ /* 0x0004e20000004200 */
[----:B------:R-:W-:Y:S06]  /*38c0*/  MUFU.EX2 R167, R167 ;  /* 0x000000a700a77308 */ /* 0x000fec0000000800 */
[C---:B------:R-:W-:Y:S02]  /*38d0*/  HMMA.16816.F32 R36, R96.reuse, R40, RZ ;  /* 0x000000286024723c */ /* 0x040fe400000018ff */
[----:B------:R-:W-:Y:S06]  /*38e0*/  MUFU.EX2 R165, R165 ;  /* 0x000000a500a57308 */ /* 0x000fec0000000800 */
[----:B------:R-:W-:Y:S02]  /*38f0*/  HMMA.16816.F32 R52, R96, R56, RZ ;  /* 0x000000386034723c */ /* 0x000fe400000018ff */
[----:B------:R-:W-:Y:S01]  /*3900*/  MUFU.EX2 R166, R166 ;  /* 0x000000a600a67308 */ /* 0x000fe20000000800 */
[----:B--2---:R-:W-:-:S05]  /*3910*/  FFMA.FTZ R0, R215, c[0x0][0x2d0], -R168 ;  /* 0x0000b400d7007a23 */ /* 0x004fca00000108a8 */
[----:B------:R-:W-:Y:S02]  /*3920*/  HMMA.16816.F32 R40, R96, R42, RZ ;  /* 0x0000002a6028723c */ /* 0x000fe400000018ff */
[----:B------:R-:W-:Y:S01]  /*3930*/  MUFU.EX2 R172, R172 ;  /* 0x000000ac00ac7308 */ /* 0x000fe20000000800 */
[----:B------:R-:W-:-:S05]  /*3940*/  FFMA.FTZ R168, R169, c[0x0][0x2d0], -R168 ;  /* 0x0000b400a9a87a23 */ /* 0x000fca00000108a8 */
[C---:B------:R-:W-:Y:S02]  /*3950*/  HMMA.16816.F32 R56, R96.reuse, R58, RZ ;  /* 0x0000003a6038723c */ /* 0x040fe400000018ff */
[----:B------:R-:W2:Y:S06]  /*3960*/  MUFU.EX2 R0, R0 ;  /* 0x0000000000007308 */ /* 0x000eac0000000800 */
[C---:B------:R-:W-:Y:S02]  /*3970*/  HMMA.16816.F32 R120, R96.reuse, R116, RZ ;  /* 0x000000746078723c */ /* 0x040fe400000018ff */
[----:B------:R-:W4:Y:S06]  /*3980*/  MUFU.EX2 R179, R179 ;  /* 0x000000b300b37308 */ /* 0x000f2c0000000800 */
        /* <DEDUP_REMOVED lines=20> */
[C---:B------:R-:W-:Y:S08]  /*3ad0*/  HMMA.16816.F32 R48, R96.reuse, R50, RZ ;  /* 0x000000326030723c */ /* 0x040ff000000018ff */
[C---:B------:R-:W-:Y:S08]  /*3ae0*/  HMMA.16816.F32 R64, R96.reuse, R66, RZ ;  /* 0x000000426040723c */ /* 0x040ff000000018ff */
[C---:B------:R-:W-:Y:S08]  /*3af0*/  HMMA.16816.F32 R72, R96.reuse, R74, RZ ;  /* 0x0000004a6048723c */ /* 0x040ff000000018ff */
[C---:B------:R-:W-:Y:S08]  /*3b00*/  HMMA.16816.F32 R80, R96.reuse, R82, RZ ;  /* 0x000000526050723c */ /* 0x040ff000000018ff */
[C---:B------:R-:W-:Y:S08]  /*3b10*/  HMMA.16816.F32 R88, R96.reuse, R90, RZ ;  /* 0x0000005a6058723c */ /* 0x040ff000000018ff */
[C---:B---3--:R-:W-:Y:S07]  /*3b20*/  HMMA.16816.F32 R92, R96.reuse, R4, RZ ;  /* 0x00000004605c723c */ /* 0x048fee00000018ff */
[----:B------:R-:W-:Y:S01]  /*3b30*/  F2FP.PACK_AB R4, R152, R157 ;  /* 0x0000009d9804723e */ /* 0x000fe200000000ff */
[----:B------:R-:W-:Y:S01]  /*3b40*/  HMMA.16816.F32 R96, R96, R6, RZ ;  /* 0x000000066060723c */ /* 0x000fe200000018ff */
[----:B-1----:R-:W-:Y:S01]  /*3b50*/  F2FP.PACK_AB R5, R150, R155 ;  /* 0x0000009b9605723e */ /* 0x002fe200000000ff */
[----:B------:R-:W-:-:S02]  /*3b60*/  FADD.FTZ R157, R157, R156 ;  /* 0x0000009c9d9d7221 */ /* 0x000fc40000010000 */
[----:B------:R-:W-:Y:S02]  /*3b70*/  FADD.FTZ R155, R155, R154 ;  /* 0x0000009a9b9b7221 */ /* 0x000fe40000010000 */
[----:B------:R-:W-:Y:S01]  /*3b80*/  FADD.FTZ R152, R152, R157 ;  /* 0x0000009d98987221 */ /* 0x000fe20000010000 */
[----:B------:R-:W-:Y:S01]  /*3b90*/  F2FP.PACK_AB R6, R2, R151 ;  /* 0x000000970206723e */ /* 0x000fe200000000ff */
[----:B------:R-:W-:Y:S01]  /*3ba0*/  FADD.FTZ R150, R150, R155 ;  /* 0x0000009b96967221 */ /* 0x000fe20000010000 */
[----:B--2---:R-:W-:Y:S01]  /*3bb0*/  F2FP.PACK_AB R7, R0, R149 ;  /* 0x000000950007723e */ /* 0x004fe200000000ff */
[----:B------:R-:W-:Y:S02]  /*3bc0*/  FADD.FTZ R151, R151, R152 ;  /* 0x0000009897977221 */ /* 0x000fe40000010000 */
[----:B------:R-:W-:Y:S02]  /*3bd0*/  FADD.FTZ R149, R149, R150 ;  /* 0x0000009695957221 */ /* 0x000fe40000010000 */
[----:B------:R-:W-:-:S02]  /*3be0*/  FADD.FTZ R151, R2, R151 ;  /* 0x0000009702977221 */ /* 0x000fc40000010000 */
[----:B------:R-:W-:Y:S01]  /*3bf0*/  HMMA.16816.F32 R36, R4, R8, R36 ;  /* 0x000000080424723c */ /* 0x000fe20000001824 */
        /* <DEDUP_REMOVED lines=33> */
[C---:B------:R-:W-:Y:S08]  /*3e10*/  HMMA.16816.F32 R92, R4.reuse, R12, R92 ;  /* 0x0000000c045c723c */ /* 0x040ff0000000185c */
[----:B------:R-:W-:Y:S01]  /*3e20*/  HMMA.16816.F32 R96, R4, R14, R96 ;  /* 0x0000000e0460723c */ /* 0x000fe20000001860 */
[----:B------:R-:W3:Y:S06]  /*3e30*/  LDSM.16.MT88.4 R12, [R185+0x3100] ;  /* 0x00310000b90c783b */ /* 0x000eec0000004200 */
[----:B------:R-:W-:Y:S01]  /*3e40*/  F2FP.PACK_AB R4, R167, R164 ;  /* 0x000000a4a704723e */ /* 0x000fe200000000ff */
[----:B------:R-:W-:Y:S01]  /*3e50*/  FADD.FTZ R164, R164, R151 ;  /* 0x00000097a4a47221 */ /* 0x000fe20000010000 */
[----:B----4-:R-:W-:Y:S01]  /*3e60*/  F2FP.PACK_AB R5, R179, R172 ;  /* 0x000000acb305723e */ /* 0x010fe200000000ff */
[----:B------:R-:W-:Y:S01]  /*3e70*/  FADD.FTZ R172, R172, R149 ;  /* 0x00000095acac7221 */ /* 0x000fe20000010000 */
[----:B------:R-:W-:Y:S01]  /*3e80*/  F2FP.PACK_AB R6, R166, R165 ;  /* 0x000000a5a606723e */ /* 0x000fe200000000ff */
[----:B------:R-:W-:Y:S01]  /*3e90*/  FADD.FTZ R164, R167, R164 ;  /* 0x000000a4a7a47221 */ /* 0x000fe20000010000 */
[----:B-----5:R-:W-:Y:S01]  /*3ea0*/  F2FP.PACK_AB R7, R181, R174 ;  /* 0x000000aeb507723e */ /* 0x020fe200000000ff */
        /* <DEDUP_REMOVED lines=94> */
[----:B------:R-:W-:Y:S01]  /*4490*/  SEL R10, RZ, 0x10, P4 ;  /* 0x00000010ff0a7807 */ /* 0x000fe20002000000 */
[C---:B------:R-:W-:Y:S01]  /*44a0*/  IMAD.SHL.U32 R2, R206.reuse, 0x2, RZ ;  /* 0x00000002ce027824 */ /* 0x040fe200078e00ff */
[----:B------:R-:W-:Y:S01]  /*44b0*/  SHF.L.U64.HI R145, R206, 0x1, R145 ;  /* 0x00000001ce917819 */ /* 0x000fe20000010291 */
[----:B------:R-:W-:Y:S01]  /*44c0*/  IMAD R197, R0, c[0x0][0x2b8], R197 ;  /* 0x0000ae0000c57a24 */ /* 0x000fe200078e02c5 */
[----:B------:R-:W-:Y:S01]  /*44d0*/  IADD3 R14, -R10, 0x10, RZ ;  /* 0x000000100a0e7810 */ /* 0x000fe20007ffe1ff */
[C---:B------:R-:W-:Y:S01]  /*44e0*/  IMAD.SHL.U32 R12, R199.reuse, 0x2, RZ ;  /* 0x00000002c70c7824 */ /* 0x040fe200078e00ff */
[----:B------:R-:W-:Y:S01]  /*44f0*/  SHF.L.U64.HI R13, R199, 0x1, R134 ;  /* 0x00000001c70d7819 */ /* 0x000fe20000010286 */
[----:B------:R-:W-:Y:S01]  /*4500*/  IMAD.WIDE.U32 R4, R197, c[0x0][0x1e0], RZ ;  /* 0x00007800c5047a25 */ /* 0x000fe200078e00ff */
[----:B------:R-:W-:-:S02]  /*4510*/  SHF.R.S32.HI R0, RZ, 0x1f, R197 ;  /* 0x0000001fff007819 */ /* 0x000fc400000114c5 */
[----:B------:R-:W-:Y:S01]  /*4520*/  LOP3.LUT R14, R14, 0xf, RZ, 0xc0, !PT ;  /* 0x0000000f0e0e7812 */ /* 0x000fe200078ec0ff */
[----:B------:R-:W-:Y:S01]  /*4530*/  IMAD.MOV.U32 R8, RZ, RZ, R4 ;  /* 0x000000ffff087224 */ /* 0x000fe200078e0004 */
[----:B------:R-:W-:Y:S01]  /*4540*/  SHF.L.U64.HI R11, R198, 0x1, R133 ;  /* 0x00000001c60b7819 */ /* 0x000fe20000010285 */
[----:B------:R-:W-:-:S04]  /*4550*/  IMAD R0, R0, c[0x0][0x1e0], RZ ;  /* 0x0000780000007a24 */ /* 0x000fc800078e02ff */
[----:B------:R-:W-:-:S04]  /*4560*/  IMAD R0, R197, c[0x0][0x1e4], R0 ;  /* 0x00007900c5007a24 */ /* 0x000fc800078e0200 */
[----:B------:R-:W-:Y:S01]  /*4570*/  IMAD.IADD R9, R5, 0x1, R0 ;  /* 0x0000000105097824 */ /* 0x000fe200078e0200 */
[----:B------:R-:W-:-:S04]  /*4580*/  SEL R0, RZ, 0x10, P5 ;  /* 0x00000010ff007807 */ /* 0x000fc80002800000 */
[----:B------:R-:W-:-:S04]  /*4590*/  IADD3 R16, -R0, 0x10, RZ ;  /* 0x0000001000107810 */ /* 0x000fc80007ffe1ff */
[----:B------:R-:W-:Y:S02]  /*45a0*/  LOP3.LUT R16, R16, 0xf, RZ, 0xc0, !PT ;  /* 0x0000000f10107812 */ /* 0x000fe400078ec0ff */
[----:B--2---:R-:W-:Y:S01]  /*45b0*/  SHF.R.S32.HI R5, RZ, 0x1f, R196 ;  /* 0x0000001fff057819 */ /* 0x004fe200000114c4 */
[----:B------:R-:W-:-:S04]  /*45c0*/  IMAD.WIDE.U32 R8, R196, c[0x0][0x1f0], R8 ;  /* 0x00007c00c4087a25 */ /* 0x000fc800078e0008 */
[----:B------:R-:W-:Y:S01]  /*45d0*/  IMAD R5, R5, c[0x0][0x1f0], RZ ;  /* 0x00007c0005057a24 */ /* 0x000fe200078e02ff */
[----:B------:R-:W-:Y:S02]  /*45e0*/  IADD3 R7, P0, R8, UR14, RZ ;  /* 0x0000000e08077c10 */ /* 0x000fe4000ff1e0ff */
[----:B------:R-:W-:Y:S01]  /*45f0*/  IADD3 R8, -R144, 0x10, RZ ;  /* 0x0000001090087810 */ /* 0x000fe20007ffe1ff */
[----:B------:R-:W-:-:S03]  /*4600*/  IMAD R4, R196, c[0x0][0x1f4], R5 ;  /* 0x00007d00c4047a24 */ /* 0x000fc600078e0205 */
[----:B------:R-:W-:Y:S02]  /*4610*/  LOP3.LUT R8, R8, 0xf, RZ, 0xc0, !PT ;  /* 0x0000000f08087812 */ /* 0x000fe400078ec0ff */
[----:B------:R-:W-:Y:S01]  /*4620*/  IADD3.X R4, R9, UR7, R4, P0, !PT ;  /* 0x0000000709047c10 */ /* 0x000fe200087fe404 */
[----:B------:R-:W-:Y:S01]  /*4630*/  IMAD.SHL.U32 R9, R198, 0x2, RZ ;  /* 0x00000002c6097824 */ /* 0x000fe200078e00ff */
[----:B------:R-:W-:-:S04]  /*4640*/  LEA R5, P0, R7, c[0x0][0x1c8], 0x1 ;  /* 0x0000720007057a11 */ /* 0x000fc800078008ff */
[----:B------:R-:W-:Y:S02]  /*4650*/  LEA.HI.X R4, R7, c[0x0][0x1cc], R4, 0x1, P0 ;  /* 0x0000730007047a11 */ /* 0x000fe400000f0c04 */
[----:B------:R-:W1:Y:S04]  /*4660*/  SHFL.IDX PT, R7, R5, 0x1, 0x181f ;  /* 0x00381f0005077f89 */ /* 0x000e6800000e0000 */
[----:B------:R-:W2:Y:S04]  /*4670*/  SHFL.IDX PT, R6, R4, 0x1, 0x181f ;  /* 0x00381f0004067f89 */ /* 0x000ea800000e0000 */
[----:B------:R-:W3:Y:S04]  /*4680*/  SHFL.IDX PT, R5, R5, RZ, 0x181f ;  /* 0x00181fff05057589 */ /* 0x000ee800000e0000 */
[----:B------:R-:W4:Y:S01]  /*4690*/  SHFL.IDX PT, R4, R4, RZ, 0x181f ;  /* 0x00181fff04047589 */ /* 0x000f2200000e0000 */
[----:B-1----:R-:W-:-:S04]  /*46a0*/  IADD3 R16, P2, P0, R16, R7, R2 ;  /* 0x0000000710107210 */ /* 0x002fc8000785e002 */
[----:B--2---:R-:W-:Y:S02]  /*46b0*/  IADD3.X R17, RZ, R6, R145, P2, P0 ;  /* 0x00000006ff117210 */ /* 0x004fe400017e0491 */
[----:B------:R-:W-:-:S04]  /*46c0*/  IADD3 R14, P2, P0, R14, R7, R12 ;  /* 0x000000070e0e7210 */ /* 0x000fc8000785e00c */
[----:B------:R-:W-:Y:S02]  /*46d0*/  IADD3.X R15, RZ, R6, R13, P2, P0 ;  /* 0x00000006ff0f7210 */ /* 0x000fe400017e040d */
[----:B------:R-:W-:-:S04]  /*46e0*/  IADD3 R18, P2, P0, R8, R7, R9 ;  /* 0x0000000708127210 */ /* 0x000fc8000785e009 */
[----:B------:R-:W-:Y:S02]  /*46f0*/  IADD3.X R19, RZ, R6, R11, P2, P0 ;  /* 0x00000006ff137210 */ /* 0x000fe400017e040b */
[----:B---3--:R-:W-:-:S05]  /*4700*/  IADD3 R6, P0, R5, R2, RZ ;  /* 0x0000000205067210 */ /* 0x008fca0007f1e0ff */
[----:B----4-:R-:W-:Y:S01]  /*4710*/  IMAD.X R7, R4, 0x1, R145, P0 ;  /* 0x0000000104077824 */ /* 0x010fe200000e0691 */
        /* <DEDUP_REMOVED lines=13> */
.L_x_736:
[----:B------:R-:W-:Y:S01]  /*47f0*/  ISETP.GE.AND P0, PT, R148, 0x41, PT ;  /* 0x000000419400780c */ /* 0x000fe20003f06270 */
[----:B------:R-:W0:-:S12]  /*4800*/  LDGDEPBAR ;  /* 0x00000000000079af */ /* 0x000e180000000000 */
[----:B------:R-:W-:Y:S05]  /*4810*/  @!P0 BRA `(.L_x_737) ;  /* 0x0000306000008947 */ /* 0x000fea0003800000 */
[----:B------:R-:W-:Y:S01]  /*4820*/  SHF.L.U64.HI R212, R198, 0x1, R133 ;  /* 0x00000001c6d47819 */ /* 0x000fe20000010285 */
[----:B------:R-:W-:Y:S01]  /*4830*/  IMAD.MOV.U32 R0, RZ, RZ, R3 ;  /* 0x000000ffff007224 */ /* 0x000fe200078e0003 */
[----:B------:R-:W-:Y:S01]  /*4840*/  IADD3 R216, R146, -0x2, RZ ;  /* 0xfffffffe92d87810 */ /* 0x000fe20007ffe0ff */
[----:B------:R-:W-:Y:S01]  /*4850*/  IMAD.MOV.U32 R133, RZ, RZ, R132 ;  /* 0x000000ffff857224 */ /* 0x000fe200078e0084 */
[C---:B------:R-:W-:Y:S01]  /*4860*/  SHF.L.U64.HI R214, R199.reuse, 0x1, R134 ;  /* 0x00000001c7d67819 */ /* 0x040fe20000010286 */
[----:B------:R-:W-:Y:S01]  /*4870*/  IMAD.SHL.U32 R211, R198, 0x2, RZ ;  /* 0x00000002c6d37824 */ /* 0x000fe200078e00ff */
[----:B------:R-:W-:Y:S01]  /*4880*/  SHF.L.U32 R213, R199, 0x1, RZ ;  /* 0x00000001c7d57819 */ /* 0x000fe200000006ff */
[----:B------:R-:W-:Y:S02]  /*4890*/  UMOV UR11, URZ ;  /* 0x0000003f000b7c82 */ /* 0x000fe40008000000 */
[----:B------:R-:W-:Y:S02]  /*48a0*/  UMOV UR5, 0x1 ;  /* 0x0000000100057882 */ /* 0x000fe40000000000 */
[----:B------:R-:W-:-:S03]  /*48b0*/  SEL R134, R135, 0xffffffe0, !P1 ;  /* 0xffffffe087867807 */ /* 0x000fc60004800000 */
.L_x_740:
[----:B------:R-:W-:Y:S04]  /*48c0*/  DEPBAR.LE SB0, 0x2 ;  /* 0x000080800000791a */ /* 0x000fe80000000000 */
[----:B------:R-:W-:Y:S01]  /*48d0*/  BAR.SYNC.DEFER_BLOCKING 0x0 ;  /* 0x0000000000007b1d */ /* 0x000fe20000010000 */
[----:B------:R-:W-:Y:S01]  /*48e0*/  UIMAD UR4, UR5, 0x6000, URZ ;  /* 0x00006000050478a4 */ /* 0x000fe2000f8e023f */
[----:B------:R-:W-:Y:S05]  /*48f0*/  ISETP.NE.AND P0, PT, R216, RZ, PT ;  /* 0x000000ffd800720c */ /* 0x000fea0003f05270 */
[----:B------:R-:W-:Y:S05]  /*4900*/  IADD3 R180, R192, UR4, RZ ;  /* 0x00000004c0b47c10 */ /* 0x000fea000fffe0ff */
[----:B------:R-:W-:Y:S01]  /*4910*/  IMAD.IADD R132, R134, 0x1, R180 ;  /* 0x0000000186847824 */ /* 0x000fe200078e02b4 */
[----:B------:R2:W3:Y:S04]  /*4920*/  LDSM.16.M88.4 R136, [R191] ;  /* 0x00000000bf88783b */ /* 0x0004e80000000200 */
[----:B------:R2:W4:Y:S04]  /*4930*/  LDSM.16.M88.4 R140, [R192+UR4+0xc100] ;  /* 0x00c10004c08c783b */ /* 0x0005280008000200 */
[----:B-1----:R2:W1:Y:S04]  /*4940*/  LDSM.16.M88.4 R144, [R192+UR4+0xc900] ;  /* 0x00c90004c090783b */ /* 0x0024680008000200 */
[----:B------:R2:W1:Y:S04]  /*4950*/  LDSM.16.M88.4 R148, [R192+UR4+0xd100] ;  /* 0x00d10004c094783b */ /* 0x0004680008000200 */
[----:B------:R2:W1:Y:S04]  /*4960*/  LDSM.16.M88.4 R152, [R192+UR4+0xd900] ;  /* 0x00d90004c098783b */ /* 0x0004680008000200 */
[----:B------:R2:W1:Y:S04]  /*4970*/  LDSM.16.M88.4 R156, [R189] ;  /* 0x00000000bd9c783b */ /* 0x0004680000000200 */
[----:B------:R2:W1:Y:S04]  /*4980*/  LDSM.16.M88.4 R160, [R132+0xc100] ;  /* 0x00c1000084a0783b */ /* 0x0004680000000200 */
[----:B------:R2:W1:Y:S04]  /*4990*/  LDSM.16.M88.4 R164, [R132+0xc900] ;  /* 0x00c9000084a4783b */ /* 0x0004680000000200 */
[----:B------:R2:W1:Y:S04]  /*49a0*/  LDSM.16.M88.4 R168, [R132+0xd100] ;  /* 0x00d1000084a8783b */ /* 0x0004680000000200 */
[----:B------:R2:W1:Y:S01]  /*49b0*/  LDSM.16.M88.4 R172, [R132+0xd900] ;  /* 0x00d9000084ac783b */ /* 0x0004620000000200 */
[----:B------:R-:W-:-:S05]  /*49c0*/  @!P0 BRA `(.L_x_738) ;  /* 0x0000031000008947 */ /* 0x000fca0003800000 */
[----:B------:R-:W-:Y:S01]  /*49d0*/  SHF.R.S32.HI R3, RZ, 0x1f, R197 ;  /* 0x0000001fff037819 */ /* 0x000fe200000114c5 */
[----:B------:R-:W-:Y:S01]  /*49e0*/  IMAD.WIDE.U32 R4, R197, c[0x0][0x208], RZ ;  /* 0x00008200c5047a25 */ /* 0x000fe200078e00ff */
[----:B------:R-:W-:Y:S02]  /*49f0*/  SHF.R.S32.HI R2, RZ, 0x1f, R196 ;  /* 0x0000001fff027819 */ /* 0x000fe400000114c4 */
[----:B------:R-:W-:Y:S01]  /*4a00*/  SEL R6, RZ, 0x10, P5 ;  /* 0x00000010ff067807 */ /* 0x000fe20002800000 */
[----:B------:R-:W-:Y:S02]  /*4a10*/  IMAD R3, R3, c[0x0][0x208], RZ ;  /* 0x0000820003037a24 */ /* 0x000fe400078e02ff */
[----:B------:R-:W-:Y:S01]  /*4a20*/  IMAD R2, R2, c[0x0][0x218], RZ ;  /* 0x0000860002027a24 */ /* 0x000fe200078e02ff */
[C---:B------:R-:W-:Y:S01]  /*4a30*/  IADD3 R12, -R6.reuse, 0x10, RZ ;  /* 0x00000010060c7810 */ /* 0x040fe20007ffe1ff */
[----:B------:R-:W-:Y:S01]  /*4a40*/  IMAD R3, R197, c[0x0][0x20c], R3 ;  /* 0x00008300c5037a24 */ /* 0x000fe200078e0203 */
[----:B------:R-:W-:Y:S01]  /*4a50*/  ISETP.NE.U32.AND P2, PT, R6, RZ, PT ;  /* 0x000000ff0600720c */ /* 0x000fe20003f45070 */
[----:B------:R-:W-:Y:S01]  /*4a60*/  IMAD R2, R196, c[0x0][0x21c], R2 ;  /* 0x00008700c4027a24 */ /* 0x000fe200078e0202 */
[----:B------:R-:W-:Y:S01]  /*4a70*/  LOP3.LUT R12, R12, 0xf, RZ, 0xc0, !PT ;  /* 0x0000000f0c0c7812 */ /* 0x000fe200078ec0ff */
[----:B------:R-:W-:Y:S04]  /*4a80*/  IMAD.IADD R5, R5, 0x1, R3 ;  /* 0x0000000105057824 */ /* 0x000fe800078e0203 */
[----:B------:R-:W-:Y:S05]  /*4a90*/  IMAD.WIDE.U32 R4, R196, c[0x0][0x218], R4 ;  /* 0x00008600c4047a25 */ /* 0x000fea00078e0004 */
[----:B------:R-:W-:Y:S04]  /*4aa0*/  IADD3 R3, P0, R4, UR16, RZ ;  /* 0x0000001004037c10 */ /* 0x000fe8000ff1e0ff */
[----:B------:R-:W-:Y:S02]  /*4ab0*/  IADD3.X R2, R5, UR10, R2, P0, !PT ;  /* 0x0000000a05027c10 */ /* 0x000fe400087fe402 */
[C---:B------:R-:W-:Y:S02]  /*4ac0*/  LEA R14, P0, R3.reuse, c[0x0][0x1f8], 0x1 ;  /* 0x00007e00030e7a11 */ /* 0x040fe400078008ff */
[----:B------:R-:W-:Y:S02]  /*4ad0*/  SEL R5, RZ, 0x10, P4 ;  /* 0x00000010ff057807 */ /* 0x000fe40002000000 */
[----:B------:R-:W-:Y:S01]  /*4ae0*/  LEA.HI.X R10, R3, c[0x0][0x1fc], R2, 0x1, P0 ;  /* 0x00007f00030a7a11 */ /* 0x000fe200000f0c02 */
[----:B------:R-:W5:Y:S01]  /*4af0*/  SHFL.IDX PT, R7, R14, 0x1, 0x181f ;  /* 0x00381f000e077f89 */ /* 0x000f6200000e0000 */
[----:B------:R-:W-:Y:S02]  /*4b00*/  SEL R3, RZ, 0x10, P6 ;  /* 0x00000010ff037807 */ /* 0x000fe40003000000 */
[----:B------:R-:W-:Y:S01]  /*4b10*/  IADD3 R4, -R5, 0x10, RZ ;  /* 0x0000001005047810 */ /* 0x000fe20007ffe1ff */
[----:B------:R-:W2:Y:S01]  /*4b20*/  SHFL.IDX PT, R9, R10, 0x1, 0x181f ;  /* 0x00381f000a097f89 */ /* 0x000ea200000e0000 */
[----:B------:R-:W-:Y:S02]  /*4b30*/  IADD3 R2, -R3, 0x10, RZ ;  /* 0x0000001003027810 */ /* 0x000fe40007ffe1ff */
[----:B------:R-:W-:Y:S01]  /*4b40*/  LOP3.LUT R4, R4, 0xf, RZ, 0xc0, !PT ;  /* 0x0000000f04047812 */ /* 0x000fe200078ec0ff */
[----:B------:R4:W3:Y:S01]  /*4b50*/  SHFL.IDX PT, R8, R14, RZ, 0x181f ;  /* 0x00181fff0e087589 */ /* 0x0008e200000e0000 */
[----:B------:R-:W-:Y:S03]  /*4b60*/  LOP3.LUT R2, R2, 0xf, RZ, 0xc0, !PT ;  /* 0x0000000f02027812 */ /* 0x000fe600078ec0ff */
[----:B------:R-:W1:Y:S01]  /*4b70*/  SHFL.IDX PT, R11, R10, RZ, 0x181f ;  /* 0x00181fff0a0b7589 */ /* 0x000e6200000e0000 */
[----:B-----5:R-:W-:Y:S04]  /*4b80*/  IADD3 R12, P1, P0, R12, R7, R208 ;  /* 0x000000070c0c7210 */ /* 0x020fe8000783e0d0 */
[----:B--2---:R-:W-:Y:S02]  /*4b90*/  IADD3.X R13, RZ, R9, R209, P1, P0 ;  /* 0x00000009ff0d7210 */ /* 0x004fe40000fe04d1 */
[----:B----4-:R-:W-:Y:S04]  /*4ba0*/  IADD3 R14, P1, P0, R4, R7, R213 ;  /* 0x00000007040e7210 */ /* 0x010fe8000783e0d5 */
[----:B------:R-:W-:Y:S02]  /*4bb0*/  IADD3.X R15, RZ, R9, R214, P1, P0 ;  /* 0x00000009ff0f7210 */ /* 0x000fe40000fe04d6 */
[----:B------:R-:W-:Y:S01]  /*4bc0*/  IADD3 R16, P1, P0, R2, R7, R211 ;  /* 0x0000000702107210 */ /* 0x000fe2000783e0d3 */
[----:B------:R-:W-:Y:S03]  /*4bd0*/  IMAD.U32 R2, RZ, RZ, UR11 ;  /* 0x0000000bff027e24 */ /* 0x000fe6000f8e00ff */
[----:B------:R-:W-:Y:S01]  /*4be0*/  IADD3.X R17, RZ, R9, R212, P1, P0 ;  /* 0x00000009ff117210 */ /* 0x000fe20000fe04d4 */
[----:B------:R-:W-:Y:S01]  /*4bf0*/  IMAD R7, R2, 0x6000, R195 ;  /* 0x0000600002077824 */ /* 0x000fe200078e02c3 */
[----:B---3--:R-:W-:Y:S02]  /*4c00*/  IADD3 R20, P1, R208, R8, RZ ;  /* 0x00000008d0147210 */ /* 0x008fe40007f3e0ff */
[C---:B------:R-:W-:Y:S03]  /*4c10*/  IADD3 R18, P0, R8.reuse, R213, RZ ;  /* 0x000000d508127210 */ /* 0x040fe60007f1e0ff */
[----:B-1----:R-:W-:Y:S01]  /*4c20*/  IMAD.X R21, R209, 0x1, R11, P1 ;  /* 0x00000001d1157824 */ /* 0x002fe200008e060b */
[----:B------:R-:W-:Y:S01]  /*4c30*/  ISETP.NE.U32.AND P1, PT, R5, RZ, PT ;  /* 0x000000ff0500720c */ /* 0x000fe20003f25070 */
[C---:B------:R-:W-:Y:S01]  /*4c40*/  IMAD.X R19, R11.reuse, 0x1, R214, P0 ;  /* 0x000000010b137824 */ /* 0x040fe200000e06d6 */
[----:B------:R-:W-:Y:S02]  /*4c50*/  IADD3 R8, P0, R8, R211, RZ ;  /* 0x000000d308087210 */ /* 0x000fe40007f1e0ff */
[----:B------:R1:W-:Y:S03]  /*4c60*/  LDGSTS.E.BYPASS.LTC128B.128 [R7], [R20.64], !P5 ;  /* 0x0000000014077fae */ /* 0x0003e6000e901d4c */
[----:B------:R-:W-:Y:S01]  /*4c70*/  IMAD.X R9, R11, 0x1, R212, P0 ;  /* 0x000000010b097824 */ /* 0x000fe200000e06d4 */
[----:B------:R1:W-:Y:S01]  /*4c80*/  LDGSTS.E.BYPASS.LTC128B.128 [R7+0x2000], [R18.64], !P4 ;  /* 0x0200000012077fae */ /* 0x0003e2000e101d4c */
[----:B------:R-:W-:Y:S03]  /*4c90*/  ISETP.NE.U32.AND P0, PT, R3, RZ, PT ;  /* 0x000000ff0300720c */ /* 0x000fe60003f05070 */
[----:B------:R1:W-:Y:S04]  /*4ca0*/  LDGSTS.E.BYPASS.LTC128B.128 [R7+0x4000], [R8.64], !P6 ;  /* 0x0400000008077fae */ /* 0x0003e8000f101d4c */
[----:B------:R1:W-:Y:S04]  /*4cb0*/  LDGSTS.E.BYPASS.LTC128B.128.ZFILL [R7+0x1000], [R12.64], P2 ;  /* 0x010000000c077fae */ /* 0x0003e80009141d4c */
[----:B------:R1:W-:Y:S04]  /*4cc0*/  LDGSTS.E.BYPASS.LTC128B.128.ZFILL [R7+0x3000], [R14.64], P1 ;  /* 0x030000000e077fae */ /* 0x0003e80008941d4c */
[----:B------:R1:W-:Y:S02]  /*4cd0*/  LDGSTS.E.BYPASS.LTC128B.128.ZFILL [R7+0x5000], [R16.64], P0 ;  /* 0x0500000010077fae */ /* 0x0003e40008141d4c */
.L_x_738:
[C---:B-1-34-:R-:W-:Y:S01]  /*4ce0*/  HMMA.16816.F32 R4, R136.reuse, R140, RZ ;  /* 0x0000008c8804723c */ /* 0x05afe200000018ff */
[----:B------:R-:W0:Y:S01]  /*4cf0*/  LDGDEPBAR ;  /* 0x00000000000079af */ /* 0x000e220000000000 */
[----:B------:R-:W-:Y:S01]  /*4d00*/  UIADD3 UR18, UR11, 0x1, URZ ;  /* 0x000000010b127890 */ /* 0x000fe2000fffe03f */
[----:B------:R-:W-:Y:S01]  /*4d10*/  ISETP.GE.AND P0, PT, R216, 0x2, PT ;  /* 0x00000002d800780c */ /* 0x000fe20003f06270 */
[----:B------:R-:W-:Y:S01]  /*4d20*/  UISETP.GE.AND UP0, UPT, UR11, 0x1, UPT ;  /* 0x000000010b00788c */ /* 0x000fe2000bf06270 */
[C---:B------:R-:W-:Y:S02]  /*4d30*/  IADD3 R193, R187.reuse, R180, RZ ;  /* 0x000000b4bbc17210 */ /* 0x040fe40007ffe0ff */
[----:B------:R-:W-:Y:S01]  /*4d40*/  IADD3 R2, R187, R132, RZ ;  /* 0x00000084bb027210 */ /* 0x000fe20007ffe0ff */
[C---:B------:R-:W-:Y:S01]  /*4d50*/  HMMA.16816.F32 R8, R136.reuse, R142, RZ ;  /* 0x0000008e8808723c */ /* 0x040fe200000018ff */
[----:B------:R-:W-:Y:S01]  /*4d60*/  LDSM.16.M88.4 R140, [R188] ;  /* 0x00000000bc8c783b */ /* 0x000fe20000000200 */
[----:B------:R-:W-:Y:S02]  /*4d70*/  USEL UR11, UR18, URZ, !UP0 ;  /* 0x0000003f120b7287 */ /* 0x000fe4000c000000 */
[----:B------:R-:W-:Y:S04]  /*4d80*/  IADD3 R3, R134, R180, R187 ;  /* 0x000000b486037210 */ /* 0x000fe80007ffe0bb */
[C---:B------:R-:W-:Y:S01]  /*4d90*/  HMMA.16816.F32 R12, R136.reuse, R144, RZ ;  /* 0x00000090880c723c */ /* 0x040fe200000018ff */
[----:B------:R-:W-:Y:S07]  /*4da0*/  LDSM.16.M88.4 R176, [R193+0xe100] ;  /* 0x00e10000c1b0783b */ /* 0x000fee0000000200 */
[C---:B------:R-:W-:Y:S01]  /*4db0*/  HMMA.16816.F32 R16, R136.reuse, R146, RZ ;  /* 0x000000928810723c */ /* 0x040fe200000018ff */
[----:B------:R-:W1:Y:S07]  /*4dc0*/  LDSM.16.M88.4 R144, [R193+0xc100] ;  /* 0x00c10000c190783b */ /* 0x000e6e0000000200 */
[C---:B------:R-:W-:Y:S01]  /*4dd0*/  HMMA.16816.F32 R20, R136.reuse, R148, RZ ;  /* 0x000000948814723c */ /* 0x040fe200000018ff */
[----:B------:R-:W-:Y:S07]  /*4de0*/  LDSM.16.M88.4 R180, [R192+UR4+0x10100] ;  /* 0x01010004c0b4783b */ /* 0x000fee0008000200 */
[C---:B------:R-:W-:Y:S01]  /*4df0*/  HMMA.16816.F32 R24, R136.reuse, R150, RZ ;  /* 0x000000968818723c */ /* 0x040fe200000018ff */
[----:B------:R-:W-:Y:S07]  /*4e00*/  LDSM.16.M88.4 R148, [R193+0xd100] ;  /* 0x00d10000c194783b */ /* 0x000fee0000000200 */
[C---:B------:R-:W-:Y:S08]  /*4e10*/  HMMA.16816.F32 R28, R136.reuse, R152, RZ ;  /* 0x00000098881c723c */ /* 0x040ff000000018ff */
[----:B------:R-:W-:Y:S01]  /*4e20*/  HMMA.16816.F32 R32, R136, R154, RZ ;  /* 0x0000009a8820723c */ /* 0x000fe200000018ff */
[----:B------:R-:W3:Y:S07]  /*4e30*/  LDSM.16.M88.4 R136, [R193+0xc900] ;  /* 0x00c90000c188783b */ /* 0x000eee0000000200 */
[C---:B------:R-:W-:Y:S01]  /*4e40*/  HMMA.16816.F32 R4, R156.reuse, R160, R4 ;  /* 0x000000a09c04723c */ /* 0x040fe20000001804 */
[----:B------:R-:W4:Y:S07]  /*4e50*/  LDSM.16.M88.4 R152, [R193+0xd900] ;  /* 0x00d90000c198783b */ /* 0x000f2e0000000200 */
[C---:B------:R-:W-:Y:S01]  /*4e60*/  HMMA.16816.F32 R8, R156.reuse, R162, R8 ;  /* 0x000000a29c08723c */ /* 0x040fe20000001808 */
[----:B------:R-:W-:Y:S07]  /*4e70*/  LDSM.16.M88.4 R160, [R186] ;  /* 0x00000000baa0783b */ /* 0x000fee0000000200 */
[C---:B------:R-:W-:Y:S08]  /*4e80*/  HMMA.16816.F32 R12, R156.reuse, R164, R12 ;  /* 0x000000a49c0c723c */ /* 0x040ff0000000180c */
[C---:B------:R-:W-:Y:S01]  /*4e90*/  HMMA.16816.F32 R16, R156.reuse, R166, R16 ;  /* 0x000000a69c10723c */ /* 0x040fe20000001810 */
[----:B------:R-:W5:Y:S07]  /*4ea0*/  LDSM.16.M88.4 R164, [R2+0xc100] ;  /* 0x00c1000002a4783b */ /* 0x000f6e0000000200 */
[C---:B------:R-:W-:Y:S08]  /*4eb0*/  HMMA.16816.F32 R20, R156.reuse, R168, R20 ;  /* 0x000000a89c14723c */ /* 0x040ff00000001814 */
[C---:B------:R-:W-:Y:S01]  /*4ec0*/  HMMA.16816.F32 R24, R156.reuse, R170, R24 ;  /* 0x000000aa9c18723c */ /* 0x040fe20000001818 */
[----:B------:R-:W-:Y:S07]  /*4ed0*/  LDSM.16.M88.4 R168, [R132+0xe100] ;  /* 0x00e1000084a8783b */ /* 0x000fee0000000200 */
[C---:B------:R-:W-:Y:S08]  /*4ee0*/  HMMA.16816.F32 R28, R156.reuse, R172, R28 ;  /* 0x000000ac9c1c723c */ /* 0x040ff0000000181c */
[----:B------:R-:W-:Y:S01]  /*4ef0*/  HMMA.16816.F32 R32, R156, R174, R32 ;  /* 0x000000ae9c20723c */ /* 0x000fe20000001820 */
[----:B------:R-:W2:Y:S07]  /*4f00*/  LDSM.16.M88.4 R156, [R2+0xc900] ;  /* 0x00c90000029c783b */ /* 0x000eae0000000200 */
[C---:B-1----:R-:W-:Y:S01]  /*4f10*/  HMMA.16816.F32 R4, R140.reuse, R144, R4 ;  /* 0x000000908c04723c */ /* 0x042fe20000001804 */
[----:B------:R-:W-:Y:S07]  /*4f20*/  LDSM.16.M88.4 R172, [R132+0xe900] ;  /* 0x00e9000084ac783b */ /* 0x000fee0000000200 */
[C---:B------:R-:W-:Y:S01]  /*4f30*/  HMMA.16816.F32 R8, R140.reuse, R146, R8 ;  /* 0x000000928c08723c */ /* 0x040fe20000001808 */
[----:B------:R-:W1:Y:S07]  /*4f40*/  LDSM.16.M88.4 R144, [R2+0xd100] ;  /* 0x00d100000290783b */ /* 0x000e6e0000000200 */
[C---:B---3--:R-:W-:Y:S08]  /*4f50*/  HMMA.16816.F32 R12, R140.reuse, R136, R12 ;  /* 0x000000888c0c723c */ /* 0x048ff0000000180c */
[C---:B------:R-:W-:Y:S01]  /*4f60*/  HMMA.16816.F32 R16, R140.reuse, R138, R16 ;  /* 0x0000008a8c10723c */ /* 0x040fe20000001810 */
[----:B------:R-:W3:Y:S07]  /*4f70*/  LDSM.16.M88.4 R136, [R2+0xd900] ;  /* 0x00d900000288783b */ /* 0x000eee0000000200 */
[C---:B------:R-:W-:Y:S08]  /*4f80*/  HMMA.16816.F32 R20, R140.reuse, R148, R20 ;  /* 0x000000948c14723c */ /* 0x040ff00000001814 */
[C---:B------:R-:W-:Y:S01]  /*4f90*/  HMMA.16816.F32 R24, R140.reuse, R150, R24 ;  /* 0x000000968c18723c */ /* 0x040fe20000001818 */
[----:B------:R-:W-:Y:S07]  /*4fa0*/  LDSM.16.M88.4 R148, [R192+UR4+0xe100] ;  /* 0x00e10004c094783b */ /* 0x000fee0008000200 */
[C---:B----4-:R-:W-:Y:S08]  /*4fb0*/  HMMA.16816.F32 R28, R140.reuse, R152, R28 ;  /* 0x000000988c1c723c */ /* 0x050ff0000000181c */
[----:B------:R-:W-:Y:S01]  /*4fc0*/  HMMA.16816.F32 R32, R140, R154, R32 ;  /* 0x0000009a8c20723c */ /* 0x000fe20000001820 */
[----:B------:R-:W4:Y:S07]  /*4fd0*/  LDSM.16.M88.4 R140, [R191+0x4000] ;  /* 0x00400000bf8c783b */ /* 0x000f2e0000000200 */
[C---:B-----5:R-:W-:Y:S01]  /*4fe0*/  HMMA.16816.F32 R4, R160.reuse, R164, R4 ;  /* 0x000000a4a004723c */ /* 0x060fe20000001804 */
[----:B------:R-:W5:Y:S07]  /*4ff0*/  LDSM.16.M88.4 R152, [R192+UR4+0xe900] ;  /* 0x00e90004c098783b */ /* 0x000f6e0008000200 */
[C---:B------:R-:W-:Y:S01]  /*5000*/  HMMA.16816.F32 R8, R160.reuse, R166, R8 ;  /* 0x000000a6a008723c */ /* 0x040fe20000001808 */
[----:B------:R-:W-:Y:S07]  /*5010*/  LDSM.16.M88.4 R164, [R192+UR4+0xf900] ;  /* 0x00f90004c0a4783b */ /* 0x000fee0008000200 */
[C---:B--2---:R-:W-:Y:S08]  /*5020*/  HMMA.16816.F32 R12, R160.reuse, R156, R12 ;  /* 0x0000009ca00c723c */ /* 0x044ff0000000180c */
[C---:B------:R-:W-:Y:S01]  /*5030*/  HMMA.16816.F32 R16, R160.reuse, R158, R16 ;  /* 0x0000009ea010723c */ /* 0x040fe20000001810 */
[----:B------:R-:W2:Y:S07]  /*5040*/  LDSM.16.M88.4 R156, [R192+UR4+0xf100] ;  /* 0x00f10004c09c783b */ /* 0x000eae0008000200 */
[C---:B-1----:R-:W-:Y:S08]  /*5050*/  HMMA.16816.F32 R20, R160.reuse, R144, R20 ;  /* 0x00000090a014723c */ /* 0x042ff00000001814 */
[C---:B------:R-:W-:Y:S01]  /*5060*/  HMMA.16816.F32 R24, R160.reuse, R146, R24 ;  /* 0x00000092a018723c */ /* 0x040fe20000001818 */
[----:B------:R-:W1:Y:S07]  /*5070*/  LDSM.16.M88.4 R144, [R189+0x4000] ;  /* 0x00400000bd90783b */ /* 0x000e6e0000000200 */
[C---:B---3--:R-:W-:Y:S08]  /*5080*/  HMMA.16816.F32 R28, R160.reuse, R136, R28 ;  /* 0x00000088a01c723c */ /* 0x048ff0000000181c */
[----:B------:R-:W-:Y:S01]  /*5090*/  HMMA.16816.F32 R32, R160, R138, R32 ;  /* 0x0000008aa020723c */ /* 0x000fe20000001820 */
[----:B------:R-:W3:Y:S07]  /*50a0*/  LDSM.16.M88.4 R136, [R132+0xf100] ;  /* 0x00f100008488783b */ /* 0x000eee0000000200 */
[C---:B----4-:R-:W-:Y:S01]  /*50b0*/  HMMA.16816.F32 R4, R140.reuse, R148, R4 ;  /* 0x000000948c04723c */ /* 0x050fe20000001804 */
[----:B------:R-:W-:Y:S07]  /*50c0*/  LDSM.16.M88.4 R160, [R188+0x4000] ;  /* 0x00400000bca0783b */ /* 0x000fee0000000200 */
[C---:B------:R-:W-:Y:S01]  /*50d0*/  HMMA.16816.F32 R8, R140.reuse, R150, R8 ;  /* 0x000000968c08723c */ /* 0x040fe20000001808 */
[----:B------:R-:W4:Y:S07]  /*50e0*/  LDSM.16.M88.4 R148, [R132+0xf900] ;  /* 0x00f900008494783b */ /* 0x000f2e0000000200 */
[C---:B-----5:R-:W-:Y:S08]  /*50f0*/  HMMA.16816.F32 R12, R140.reuse, R152, R12 ;  /* 0x000000988c0c723c */ /* 0x060ff0000000180c */
[C---:B------:R-:W-:Y:S01]  /*5100*/  HMMA.16816.F32 R16, R140.reuse, R154, R16 ;  /* 0x0000009a8c10723c */ /* 0x040fe20000001810 */
[----:B------:R-:W-:Y:S07]  /*5110*/  LDSM.16.M88.4 R152, [R193+0xf100] ;  /* 0x00f10000c198783b */ /* 0x000fee0000000200 */
[C---:B--2---:R-:W-:Y:S08]  /*5120*/  HMMA.16816.F32 R20, R140.reuse, R156, R20 ;  /* 0x0000009c8c14723c */ /* 0x044ff00000001814 */
        /* <DEDUP_REMOVED lines=9> */
[C---:B------:R-:W-:Y:S08]  /*51c0*/  HMMA.16816.F32 R12, R144.reuse, R172, R12 ;  /* 0x000000ac900c723c */ /* 0x040ff0000000180c */
[C---:B------:R-:W-:Y:S01]  /*51d0*/  HMMA.16816.F32 R16, R144.reuse, R174, R16 ;  /* 0x000000ae9010723c */ /* 0x040fe20000001810 */
[----:B------:R-:W-:Y:S07]  /*51e0*/  LDSM.16.M88.4 R172, [R191+0x8000] ;  /* 0x00800000bfac783b */ /* 0x000fee0000000200 */
[C---:B---3--:R-:W-:Y:S08]  /*51f0*/  HMMA.16816.F32 R20, R144.reuse, R136, R20 ;  /* 0x000000889014723c */ /* 0x048ff00000001814 */
[C---:B------:R-:W-:Y:S01]  /*5200*/  HMMA.16816.F32 R24, R144.reuse, R138, R24 ;  /* 0x0000008a9018723c */ /* 0x040fe20000001818 */
[----:B------:R-:W3:Y:S07]  /*5210*/  LDSM.16.M88.4 R136, [R3+0xe900] ;  /* 0x00e900000388783b */ /* 0x000eee0000000200 */
[C---:B----4-:R-:W-:Y:S08]  /*5220*/  HMMA.16816.F32 R28, R144.reuse, R148, R28 ;  /* 0x00000094901c723c */ /* 0x050ff0000000181c */
[----:B------:R-:W-:Y:S01]  /*5230*/  HMMA.16816.F32 R32, R144, R150, R32 ;  /* 0x000000969020723c */ /* 0x000fe20000001820 */
[----:B------:R-:W4:Y:S07]  /*5240*/  LDSM.16.M88.4 R144, [R3+0xf100] ;  /* 0x00f100000390783b */ /* 0x000f2e0000000200 */
[C---:B------:R-:W-:Y:S01]  /*5250*/  HMMA.16816.F32 R4, R160.reuse, R176, R4 ;  /* 0x000000b0a004723c */ /* 0x040fe20000001804 */
[----:B------:R-:W5:Y:S07]  /*5260*/  LDSM.16.M88.4 R148, [R3+0xf900] ;  /* 0x00f900000394783b */ /* 0x000f6e0000000200 */
[C---:B------:R-:W-:Y:S01]  /*5270*/  HMMA.16816.F32 R8, R160.reuse, R178, R8 ;  /* 0x000000b2a008723c */ /* 0x040fe20000001808 */
[----:B------:R-:W-:Y:S07]  /*5280*/  LDSM.16.M88.4 R176, [R132+0x10100] ;  /* 0x0101000084b0783b */ /* 0x000fee0000000200 */
[C---:B--2---:R-:W-:Y:S08]  /*5290*/  HMMA.16816.F32 R12, R160.reuse, R140, R12 ;  /* 0x0000008ca00c723c */ /* 0x044ff0000000180c */
[C---:B------:R-:W-:Y:S01]  /*52a0*/  HMMA.16816.F32 R16, R160.reuse, R142, R16 ;  /* 0x0000008ea010723c */ /* 0x040fe20000001810 */
[----:B------:R-:W2:Y:S07]  /*52b0*/  LDSM.16.M88.4 R140, [R192+UR4+0x10900] ;  /* 0x01090004c08c783b */ /* 0x000eae0008000200 */
[C---:B------:R-:W-:Y:S08]  /*52c0*/  HMMA.16816.F32 R20, R160.reuse, R152, R20 ;  /* 0x00000098a014723c */ /* 0x040ff00000001814 */
[C---:B------:R-:W-:Y:S01]  /*52d0*/  HMMA.16816.F32 R24, R160.reuse, R154, R24 ;  /* 0x0000009aa018723c */ /* 0x040fe20000001818 */
[----:B------:R-:W2:Y:S07]  /*52e0*/  LDSM.16.M88.4 R152, [R192+UR4+0x11100] ;  /* 0x01110004c098783b */ /* 0x000eae0008000200 */
[C---:B------:R-:W-:Y:S08]  /*52f0*/  HMMA.16816.F32 R28, R160.reuse, R156, R28 ;  /* 0x0000009ca01c723c */ /* 0x040ff0000000181c */
[----:B------:R-:W-:Y:S01]  /*5300*/  HMMA.16816.F32 R32, R160, R158, R32 ;  /* 0x0000009ea020723c */ /* 0x000fe20000001820 */
[----:B------:R-:W2:Y:S07]  /*5310*/  LDSM.16.M88.4 R156, [R192+UR4+0x11900] ;  /* 0x01190004c09c783b */ /* 0x000eae0008000200 */
[C---:B-1----:R-:W-:Y:S01]  /*5320*/  HMMA.16816.F32 R4, R164.reuse, R168, R4 ;  /* 0x000000a8a404723c */ /* 0x042fe20000001804 */
[----:B------:R-:W1:Y:S07]  /*5330*/  LDSM.16.M88.4 R160, [R189+0x8000] ;  /* 0x00800000bda0783b */ /* 0x000e6e0000000200 */
        /* <DEDUP_REMOVED lines=21> */
[C---:B------:R-:W-:Y:S08]  /*5490*/  HMMA.16816.F32 R28, R172.reuse, R156, R28 ;  /* 0x0000009cac1c723c */ /* 0x040ff0000000181c */
[----:B------:R-:W-:Y:S01]  /*54a0*/  HMMA.16816.F32 R32, R172, R158, R32 ;  /* 0x0000009eac20723c */ /* 0x000fe20000001820 */
[----:B------:R-:W2:Y:S07]  /*54b0*/  LDSM.16.M88.4 R156, [R193+0x11900] ;  /* 0x01190000c19c783b */ /* 0x000eae0000000200 */
[C---:B-1----:R-:W-:Y:S01]  /*54c0*/  HMMA.16816.F32 R4, R160.reuse, R176, R4 ;  /* 0x000000b0a004723c */ /* 0x042fe20000001804 */
[----:B------:R-:W1:Y:S07]  /*54d0*/  LDSM.16.M88.4 R172, [R186+0x8000] ;  /* 0x00800000baac783b */ /* 0x000e6e0000000200 */
[C---:B------:R-:W-:Y:S08]  /*54e0*/  HMMA.16816.F32 R8, R160.reuse, R178, R8 ;  /* 0x000000b2a008723c */ /* 0x040ff00000001808 */
[C---:B---3--:R-:W-:Y:S08]  /*54f0*/  HMMA.16816.F32 R12, R160.reuse, R136, R12 ;  /* 0x00000088a00c723c */ /* 0x048ff0000000180c */
[C---:B------:R-:W-:Y:S01]  /*5500*/  HMMA.16816.F32 R16, R160.reuse, R138, R16 ;  /* 0x0000008aa010723c */ /* 0x040fe20000001810 */
[----:B------:R-:W3:Y:S07]  /*5510*/  LDSM.16.M88.4 R136, [R3+0x10900] ;  /* 0x010900000388783b */ /* 0x000eee0000000200 */
[C---:B----4-:R-:W-:Y:S08]  /*5520*/  HMMA.16816.F32 R20, R160.reuse, R144, R20 ;  /* 0x00000090a014723c */ /* 0x050ff00000001814 */
[C---:B------:R-:W-:Y:S08]  /*5530*/  HMMA.16816.F32 R24, R160.reuse, R146, R24 ;  /* 0x00000092a018723c */ /* 0x040ff00000001818 */
[C---:B-----5:R-:W-:Y:S08]  /*5540*/  HMMA.16816.F32 R28, R160.reuse, R148, R28 ;  /* 0x00000094a01c723c */ /* 0x060ff0000000181c */
[----:B------:R-:W-:Y:S08]  /*5550*/  HMMA.16816.F32 R32, R160, R150, R32 ;  /* 0x00000096a020723c */ /* 0x000ff00000001820 */
[C---:B------:R-:W-:Y:S08]  /*5560*/  HMMA.16816.F32 R4, R164.reuse, R168, R4 ;  /* 0x000000a8a404723c */ /* 0x040ff00000001804 */
[C---:B------:R-:W-:Y:S08]  /*5570*/  HMMA.16816.F32 R8, R164.reuse, R170, R8 ;  /* 0x000000aaa408723c */ /* 0x040ff00000001808 */
[C---:B--2---:R-:W-:Y:S08]  /*5580*/  HMMA.16816.F32 R12, R164.reuse, R140, R12 ;  /* 0x0000008ca40c723c */ /* 0x044ff0000000180c */
[C---:B------:R-:W-:Y:S01]  /*5590*/  HMMA.16816.F32 R16, R164.reuse, R142, R16 ;  /* 0x0000008ea410723c */ /* 0x040fe20000001810 */
[----:B------:R-:W2:Y:S07]  /*55a0*/  LDSM.16.M88.4 R140, [R3+0x11100] ;  /* 0x01110000038c783b */ /* 0x000eae0000000200 */
        /* <DEDUP_REMOVED lines=8> */
[----:B------:R-:W1:Y:S01]  /*5630*/  LDSM.16.M88.4 R136, [R3+0x11900] ;  /* 0x011900000388783b */ /* 0x000e620000000200 */
[----:B------:R-:W-:Y:S04]  /*5640*/  DEPBAR.LE SB0, 0x2 ;  /* 0x000080800000791a */ /* 0x000fe80000000000 */
[----:B------:R-:W-:Y:S02]  /*5650*/  FMUL.FTZ R170, R4, c[0x0][0x320] ;  /* 0x0000c80004aa7a20 */ /* 0x000fe40000410000 */
[C---:B--2---:R-:W-:Y:S04]  /*5660*/  HMMA.16816.F32 R20, R172.reuse, R140, R20 ;  /* 0x0000008cac14723c */ /* 0x044fe80000001814 */
[----:B------:R-:W2:Y:S01]  /*5670*/  MUFU.TANH R170, R170 ;  /* 0x000000aa00aa7308 */ /* 0x000ea20000002400 */
[----:B------:R-:W-:Y:S01]  /*5680*/  FMUL.FTZ R155, R5, c[0x0][0x320] ;  /* 0x0000c800059b7a20 */ /* 0x000fe20000410000 */
[----:B------:R-:W-:Y:S01]  /*5690*/  BAR.SYNC.DEFER_BLOCKING 0x0 ;  /* 0x0000000000007b1d */ /* 0x000fe20000010000 */
[----:B------:R-:W-:Y:S01]  /*56a0*/  FMUL.FTZ R169, R6, c[0x0][0x320] ;  /* 0x0000c80006a97a20 */ /* 0x000fe20000410000 */
[C---:B------:R-:W-:Y:S04]  /*56b0*/  HMMA.16816.F32 R24, R172.reuse, R142, R24 ;  /* 0x0000008eac18723c */ /* 0x040fe80000001818 */
[----:B------:R-:W-:Y:S02]  /*56c0*/  FMUL.FTZ R171, R8, c[0x0][0x320] ;  /* 0x0000c80008ab7a20 */ /* 0x000fe40000410000 */
[----:B------:R-:W-:Y:S02]  /*56d0*/  FMUL.FTZ R168, R7, c[0x0][0x320] ;  /* 0x0000c80007a87a20 */ /* 0x000fe40000410000 */
[----:B------:R-:W-:Y:S04]  /*56e0*/  FMUL.FTZ R223, R9, c[0x0][0x320] ;  /* 0x0000c80009df7a20 */ /* 0x000fe80000410000 */
[----:B------:R-:W-:Y:S02]  /*56f0*/  FMUL.FTZ R228, R10, c[0x0][0x320] ;  /* 0x0000c8000ae47a20 */ /* 0x000fe40000410000 */
[----:B------:R-:W-:Y:S02]  /*5700*/  FMUL.FTZ R178, R11, c[0x0][0x320] ;  /* 0x0000c8000bb27a20 */ /* 0x000fe40000410000 */
[----:B------:R-:W-:Y:S02]  /*5710*/  FMUL.FTZ R177, R12, c[0x0][0x320] ;  /* 0x0000c8000cb17a20 */ /* 0x000fe40000410000 */
[----:B------:R-:W-:Y:S02]  /*5720*/  FMUL.FTZ R179, R13, c[0x0][0x320] ;  /* 0x0000c8000db37a20 */ /* 0x000fe40000410000 */
[----:B------:R-:W-:Y:S01]  /*5730*/  FMUL.FTZ R218, R14, c[0x0][0x320] ;  /* 0x0000c8000eda7a20 */ /* 0x000fe20000410000 */
[----:B--2---:R-:W-:Y:S01]  /*5740*/  FMNMX.FTZ R2, R170, R133, !PT ;  /* 0x00000085aa027209 */ /* 0x004fe20007810000 */
[----:B------:R-:W2:Y:S01]  /*5750*/  MUFU.TANH R155, R155 ;  /* 0x0000009b009b7308 */ /* 0x000ea20000002400 */
[----:B------:R-:W-:Y:S01]  /*5760*/  LDSM.16.MT88.4 R140, [R184+UR4+0x2900] ;  /* 0x00290004b88c783b */ /* 0x000fe20008004200 */
[----:B------:R-:W-:Y:S01]  /*5770*/  FMUL.FTZ R182, R15, c[0x0][0x320] ;  /* 0x0000c8000fb67a20 */ /* 0x000fe20000410000 */
[C---:B-1----:R-:W-:Y:S03]  /*5780*/  HMMA.16816.F32 R28, R172.reuse, R136, R28 ;  /* 0x00000088ac1c723c */ /* 0x042fe6000000181c */
[----:B------:R-:W-:Y:S02]  /*5790*/  FMUL.FTZ R181, R16, c[0x0][0x320] ;  /* 0x0000c80010b57a20 */ /* 0x000fe40000410000 */
[----:B------:R-:W-:Y:S01]  /*57a0*/  FMUL.FTZ R183, R17, c[0x0][0x320] ;  /* 0x0000c80011b77a20 */ /* 0x000fe20000410000 */
[----:B------:R-:W-:Y:S01]  /*57b0*/  LDSM.16.MT88.4 R144, [R185+UR4+0x3900] ;  /* 0x00390004b990783b */ /* 0x000fe20008004200 */
[----:B------:R-:W1:Y:S01]  /*57c0*/  MUFU.TANH R169, R169 ;  /* 0x000000a900a97308 */ /* 0x000e620000002400 */
[----:B------:R-:W-:Y:S04]  /*57d0*/  HMMA.16816.F32 R32, R172, R138, R32 ;  /* 0x0000008aac20723c */ /* 0x000fe80000001820 */
[----:B------:R-:W-:Y:S01]  /*57e0*/  FMUL.FTZ R226, R18, c[0x0][0x320] ;  /* 0x0000c80012e27a20 */ /* 0x000fe20000410000 */
[----:B------:R-:W-:Y:S01]  /*57f0*/  IADD3 R137, R185, UR4, RZ ;  /* 0x00000004b9897c10 */ /* 0x000fe2000fffe0ff */
[----:B------:R-:W-:Y:S02]  /*5800*/  FMUL.FTZ R220, R19, c[0x0][0x320] ;  /* 0x0000c80013dc7a20 */ /* 0x000fe40000410000 */
[----:B------:R-:W-:Y:S01]  /*5810*/  FMUL.FTZ R221, R20, c[0x0][0x320] ;  /* 0x0000c80014dd7a20 */ /* 0x000fe20000410000 */
[----:B------:R-:W3:Y:S03]  /*5820*/  MUFU.TANH R168, R168 ;  /* 0x000000a800a87308 */ /* 0x000ee60000002400 */
[----:B------:R-:W-:Y:S01]  /*5830*/  FMUL.FTZ R219, R21, c[0x0][0x320] ;  /* 0x0000c80015db7a20 */ /* 0x000fe20000410000 */
[----:B--2---:R-:W-:Y:S01]  /*5840*/  FMNMX.FTZ R2, R155, R2, !PT ;  /* 0x000000029b027209 */ /* 0x004fe20007810000 */
[----:B------:R-:W-:Y:S02]  /*5850*/  FMUL.FTZ R224, R22, c[0x0][0x320] ;  /* 0x0000c80016e07a20 */ /* 0x000fe40000410000 */
[----:B------:R-:W-:Y:S02]  /*5860*/  FMUL.FTZ R222, R23, c[0x0][0x320] ;  /* 0x0000c80017de7a20 */ /* 0x000fe40000410000 */
[----:B------:R-:W-:Y:S01]  /*5870*/  FMUL.FTZ R167, R24, c[0x0][0x320] ;  /* 0x0000c80018a77a20 */ /* 0x000fe20000410000 */
[----:B------:R-:W2:Y:S01]  /*5880*/  MUFU.TANH R171, R171 ;  /* 0x000000ab00ab7308 */ /* 0x000ea20000002400 */
[----:B------:R-:W-:Y:S02]  /*5890*/  FMUL.FTZ R165, R25, c[0x0][0x320] ;  /* 0x0000c80019a57a20 */ /* 0x000fe40000410000 */
[----:B------:R-:W-:Y:S01]  /*58a0*/  FMUL.FTZ R166, R26, c[0x0][0x320] ;  /* 0x0000c8001aa67a20 */ /* 0x000fe20000410000 */
[----:B-1----:R-:W-:Y:S01]  /*58b0*/  FMNMX.FTZ R3, R169, R0, !PT ;  /* 0x00000000a9037209 */ /* 0x002fe20007810000 */
[----:B------:R-:W-:Y:S02]  /*58c0*/  FMUL.FTZ R164, R27, c[0x0][0x320] ;  /* 0x0000c8001ba47a20 */ /* 0x000fe40000410000 */
[----:B------:R-:W-:Y:S02]  /*58d0*/  FMUL.FTZ R163, R28, c[0x0][0x320] ;  /* 0x0000c8001ca37a20 */ /* 0x000fe40000410000 */
[----:B------:R-:W-:Y:S01]  /*58e0*/  FMUL.FTZ R161, R29, c[0x0][0x320] ;  /* 0x0000c8001da17a20 */ /* 0x000fe20000410000 */
[----:B------:R-:W1:Y:S01]  /*58f0*/  MUFU.TANH R223, R223 ;  /* 0x000000df00df7308 */ /* 0x000e620000002400 */
[----:B------:R-:W-:Y:S02]  /*5900*/  FMUL.FTZ R162, R30, c[0x0][0x320] ;  /* 0x0000c8001ea27a20 */ /* 0x000fe40000410000 */
[----:B------:R-:W-:Y:S01]  /*5910*/  FMUL.FTZ R160, R31, c[0x0][0x320] ;  /* 0x0000c8001fa07a20 */ /* 0x000fe20000410000 */
[----:B---3--:R-:W-:Y:S01]  /*5920*/  FMNMX.FTZ R3, R168, R3, !PT ;  /* 0x00000003a8037209 */ /* 0x008fe20007810000 */
[----:B------:R-:W-:Y:S02]  /*5930*/  FMUL.FTZ R32, R32, c[0x0][0x320] ;  /* 0x0000c80020207a20 */ /* 0x000fe40000410000 */
[----:B------:R-:W-:Y:S02]  /*5940*/  FMUL.FTZ R33, R33, c[0x0][0x320] ;  /* 0x0000c80021217a20 */ /* 0x000fe40000410000 */
[----:B------:R-:W-:Y:S01]  /*5950*/  FMUL.FTZ R34, R34, c[0x0][0x320] ;  /* 0x0000c80022227a20 */ /* 0x000fe20000410000 */
[----:B------:R-:W3:Y:S01]  /*5960*/  MUFU.TANH R228, R228 ;  /* 0x000000e400e47308 */ /* 0x000ee20000002400 */
[----:B------:R-:W-:Y:S01]  /*5970*/  FMUL.FTZ R154, R35, c[0x0][0x320] ;  /* 0x0000c800239a7a20 */ /* 0x000fe20000410000 */
[----:B--2---:R-:W-:Y:S08]  /*5980*/  FMNMX.FTZ R2, R171, R2, !PT ;  /* 0x00000002ab027209 */ /* 0x004ff00007810000 */
[----:B------:R-:W2:Y:S01]  /*5990*/  MUFU.TANH R178, R178 ;  /* 0x000000b200b27308 */ /* 0x000ea20000002400 */
[----:B-1----:R-:W-:Y:S09]  /*59a0*/  FMNMX.FTZ R2, R223, R2, !PT ;  /* 0x00000002df027209 */ /* 0x002ff20007810000 */
[----:B------:R-:W1:Y:S01]  /*59b0*/  MUFU.TANH R177, R177 ;  /* 0x000000b100b17308 */ /* 0x000e620000002400 */
[----:B---3--:R-:W-:Y:S09]  /*59c0*/  FMNMX.FTZ R3, R228, R3, !PT ;  /* 0x00000003e4037209 */ /* 0x008ff20007810000 */
[----:B------:R-:W3:Y:S01]  /*59d0*/  MUFU.TANH R179, R179 ;  /* 0x000000b300b37308 */ /* 0x000ee20000002400 */
[----:B--2---:R-:W-:Y:S09]  /*59e0*/  FMNMX.FTZ R3, R178, R3, !PT ;  /* 0x00000003b2037209 */ /* 0x004ff20007810000 */
        /* <DEDUP_REMOVED lines=43> */
[----:B-1----:R-:W-:Y:S05]  /*5ca0*/  FMNMX.FTZ R35, R157, R2, !PT ;  /* 0x000000029d237209 */ /* 0x002fea0007810000 */
[----:B------:R-:W1:Y:S01]  /*5cb0*/  SHFL.BFLY PT, R2, R35, 0x2, 0x1f ;  /* 0x0c401f0023027f89 */ /* 0x000e6200000e0000 */
[----:B---3--:R-:W-:Y:S04]  /*5cc0*/  FMNMX.FTZ R3, R156, R3, !PT ;  /* 0x000000039c037209 */ /* 0x008fe80007810000 */
[----:B--2---:R-:W-:Y:S05]  /*5cd0*/  FMNMX.FTZ R34, R154, R3, !PT ;  /* 0x000000039a227209 */ /* 0x004fea0007810000 */
[----:B------:R-:W2:Y:S01]  /*5ce0*/  SHFL.BFLY PT, R3, R34, 0x2, 0x1f ;  /* 0x0c401f0022037f89 */ /* 0x000ea200000e0000 */
[----:B-1----:R-:W-:Y:S07]  /*5cf0*/  FMNMX.FTZ R33, R35, R2, !PT ;  /* 0x0000000223217209 */ /* 0x002fee0007810000 */
[----:B------:R-:W1:Y:S01]  /*5d00*/  SHFL.BFLY PT, R132, R33, 0x1, 0x1f ;  /* 0x0c201f0021847f89 */ /* 0x000e6200000e0000 */
[----:B--2---:R-:W-:Y:S07]  /*5d10*/  FMNMX.FTZ R32, R34, R3, !PT ;  /* 0x0000000322207209 */ /* 0x004fee0007810000 */
[----:B------:R-:W2:Y:S01]  /*5d20*/  SHFL.BFLY PT, R3, R32, 0x1, 0x1f ;  /* 0x0c201f0020037f89 */ /* 0x000ea200000e0000 */
[----:B-1----:R-:W-:Y:S05]  /*5d30*/  FMNMX.FTZ R132, R33, R132, !PT ;  /* 0x0000008421847209 */ /* 0x002fea0007810000 */
[----:B------:R-:W-:Y:S01]  /*5d40*/  FADD.FTZ R4, -R132, R133 ;  /* 0x0000008584047221 */ /* 0x000fe20000010100 */
[----:B------:R-:W-:Y:S01]  /*5d50*/  IADD3 R133, R190, R137, RZ ;  /* 0x00000089be857210 */ /* 0x000fe20007ffe0ff */
[----:B------:R-:W-:Y:S02]  /*5d60*/  FMUL.FTZ R158, R132, c[0x0][0x2d0] ;  /* 0x0000b400849e7a20 */ /* 0x000fe40000410000 */
[----:B------:R-:W-:Y:S02]  /*5d70*/  FMUL.FTZ R2, R4, c[0x0][0x2d0] ;  /* 0x0000b40004027a20 */ /* 0x000fe40000410000 */
[--C-:B------:R-:W-:Y:S01]  /*5d80*/  FFMA.FTZ R175, R155, c[0x0][0x2d0], -R158.reuse ;  /* 0x0000b4009baf7a23 */ /* 0x100fe2000001089e */
[----:B------:R-:W-:Y:S01]  /*5d90*/  LDSM.16.MT88.4 R136, [R133+0x100] ;  /* 0x000100008588783b */ /* 0x000fe20000004200 */
[--C-:B------:R-:W-:Y:S02]  /*5da0*/  FFMA.FTZ R176, R170, c[0x0][0x2d0], -R158.reuse ;  /* 0x0000b400aab07a23 */ /* 0x100fe4000001089e */
[--C-:B------:R-:W-:Y:S01]  /*5db0*/  FFMA.FTZ R174, R171, c[0x0][0x2d0], -R158.reuse ;  /* 0x0000b400abae7a23 */ /* 0x100fe2000001089e */
[----:B------:R-:W1:Y:S01]  /*5dc0*/  MUFU.EX2 R2, R2 ;  /* 0x0000000200027308 */ /* 0x000e620000000800 */
[--C-:B------:R-:W-:Y:S02]  /*5dd0*/  FFMA.FTZ R173, R223, c[0x0][0x2d0], -R158.reuse ;  /* 0x0000b400dfad7a23 */ /* 0x100fe4000001089e */
[--C-:B------:R-:W-:Y:S01]  /*5de0*/  FFMA.FTZ R223, R167, c[0x0][0x2d0], -R158.reuse ;  /* 0x0000b400a7df7a23 */ /* 0x100fe2000001089e */
[----:B--2---:R-:W-:Y:S01]  /*5df0*/  FMNMX.FTZ R3, R32, R3, !PT ;  /* 0x0000000320037209 */ /* 0x004fe20007810000 */
[----:B------:R-:W-:Y:S01]  /*5e00*/  LDSM.16.MT88.4 R148, [R133+0x3900] ;  /* 0x003900008594783b */ /* 0x000fe20000004200 */
[--C-:B------:R-:W-:Y:S02]  /*5e10*/  FFMA.FTZ R227, R163, c[0x0][0x2d0], -R158.reuse ;  /* 0x0000b400a3e37a23 */ /* 0x100fe4000001089e */
[----:B------:R-:W-:Y:S02]  /*5e20*/  FFMA.FTZ R230, R161, c[0x0][0x2d0], -R158 ;  /* 0x0000b400a1e67a23 */ /* 0x000fe4000001089e */
[C---:B------:R-:W-:Y:S01]  /*5e30*/  FMUL.FTZ R155, R3.reuse, c[0x0][0x2d0] ;  /* 0x0000b400039b7a20 */ /* 0x040fe20000410000 */
[----:B------:R-:W-:Y:S01]  /*5e40*/  MUFU.EX2 R176, R176 ;  /* 0x000000b000b07308 */ /* 0x000fe20000000800 */
[----:B------:R-:W-:Y:S01]  /*5e50*/  FADD.FTZ R4, -R3, R0 ;  /* 0x0000000003047221 */ /* 0x000fe20000010100 */
[----:B------:R-:W2:Y:S01]  /*5e60*/  LDSM.16.MT88.4 R32, [R185+UR4+0x100] ;  /* 0x00010004b920783b */ /* 0x000ea20008004200 */
[--C-:B------:R-:W-:Y:S02]  /*5e70*/  FFMA.FTZ R172, R169, c[0x0][0x2d0], -R155.reuse ;  /* 0x0000b400a9ac7a23 */ /* 0x100fe4000001089b */
[--C-:B------:R-:W-:Y:S02]  /*5e80*/  FFMA.FTZ R171, R168, c[0x0][0x2d0], -R155.reuse ;  /* 0x0000b400a8ab7a23 */ /* 0x100fe4000001089b */
[--C-:B------:R-:W-:Y:S02]  /*5e90*/  FFMA.FTZ R170, R228, c[0x0][0x2d0], -R155.reuse ;  /* 0x0000b400e4aa7a23 */ /* 0x100fe4000001089b */
[--C-:B------:R-:W-:Y:S01]  /*5ea0*/  FFMA.FTZ R169, R178, c[0x0][0x2d0], -R155.reuse ;  /* 0x0000b400b2a97a23 */ /* 0x100fe2000001089b */
[----:B------:R-:W3:Y:S01]  /*5eb0*/  MUFU.EX2 R175, R175 ;  /* 0x000000af00af7308 */ /* 0x000ee20000000800 */
[----:B------:R-:W-:Y:S02]  /*5ec0*/  FMUL.FTZ R0, R4, c[0x0][0x2d0] ;  /* 0x0000b40004007a20 */ /* 0x000fe40000410000 */
[C---:B-1----:R-:W-:Y:S02]  /*5ed0*/  FMUL.FTZ R4, R2.reuse, R128 ;  /* 0x0000008002047220 */ /* 0x042fe40000410000 */
[C---:B------:R-:W-:Y:S02]  /*5ee0*/  FMUL.FTZ R5, R2.reuse, R129 ;  /* 0x0000008102057220 */ /* 0x040fe40000410000 */
[C---:B------:R-:W-:Y:S02]  /*5ef0*/  FMUL.FTZ R8, R2.reuse, R124 ;  /* 0x0000007c02087220 */ /* 0x040fe40000410000 */
[C---:B------:R-:W-:Y:S01]  /*5f00*/  FMUL.FTZ R9, R2.reuse, R125 ;  /* 0x0000007d02097220 */ /* 0x040fe20000410000 */
        /* <DEDUP_REMOVED lines=12> */
[----:B------:R-:W-:Y:S01]  /*5fd0*/  FMUL.FTZ R29, R2, R105 ;  /* 0x00000069021d7220 */ /* 0x000fe20000410000 */
[----:B------:R-:W3:Y:S01]  /*5fe0*/  MUFU.EX2 R173, R173 ;  /* 0x000000ad00ad7308 */ /* 0x000ee20000000800 */
[--C-:B------:R-:W-:Y:S02]  /*5ff0*/  FFMA.FTZ R225, R166, c[0x0][0x2d0], -R155.reuse ;  /* 0x0000b400a6e17a23 */ /* 0x100fe4000001089b */
[--C-:B------:R-:W-:Y:S02]  /*6000*/  FFMA.FTZ R228, R164, c[0x0][0x2d0], -R155.reuse ;  /* 0x0000b400a4e47a23 */ /* 0x100fe4000001089b */
[C---:B-1----:R-:W-:Y:S02]  /*6010*/  FMUL.FTZ R6, R0.reuse, R130 ;  /* 0x0000008200067220 */ /* 0x042fe40000410000 */
[C---:B------:R-:W-:Y:S02]  /*6020*/  FMUL.FTZ R7, R0.reuse, R131 ;  /* 0x0000008300077220 */ /* 0x040fe40000410000 */
[C---:B------:R-:W-:Y:S01]  /*6030*/  FMUL.FTZ R10, R0.reuse, R126 ;  /* 0x0000007e000a7220 */ /* 0x040fe20000410000 */
[----:B------:R-:W-:Y:S01]  /*6040*/  MUFU.EX2 R172, R172 ;  /* 0x000000ac00ac7308 */ /* 0x000fe20000000800 */
[C---:B------:R-:W-:Y:S02]  /*6050*/  FMUL.FTZ R11, R0.reuse, R127 ;  /* 0x0000007f000b7220 */ /* 0x040fe40000410000 */
[----:B------:R-:W1:Y:S01]  /*6060*/  LDSM.16.MT88.4 R124, [R184+UR4+0x100] ;  /* 0x00010004b87c783b */ /* 0x000e620008004200 */
[C---:B------:R-:W-:Y:S02]  /*6070*/  FMUL.FTZ R14, R0.reuse, R122 ;  /* 0x0000007a000e7220 */ /* 0x040fe40000410000 */
[C---:B------:R-:W-:Y:S02]  /*6080*/  FMUL.FTZ R15, R0.reuse, R123 ;  /* 0x0000007b000f7220 */ /* 0x040fe40000410000 */
[C---:B------:R-:W-:Y:S02]  /*6090*/  FMUL.FTZ R18, R0.reuse, R118 ;  /* 0x0000007600127220 */ /* 0x040fe40000410000 */
[----:B------:R-:W4:Y:S01]  /*60a0*/  MUFU.EX2 R171, R171 ;  /* 0x000000ab00ab7308 */ /* 0x000f220000000800 */
[C---:B------:R-:W-:Y:S02]  /*60b0*/  FMUL.FTZ R19, R0.reuse, R119 ;  /* 0x0000007700137220 */ /* 0x040fe40000410000 */
[----:B------:R-:W-:Y:S01]  /*60c0*/  LDSM.16.MT88.4 R116, [R184+UR4+0x900] ;  /* 0x00090004b874783b */ /* 0x000fe20008004200 */
[----:B---3--:R-:W-:Y:S01]  /*60d0*/  F2FP.PACK_AB R130, R173, R174 ;  /* 0x000000aead82723e */ /* 0x008fe200000000ff */
[C---:B------:R-:W-:Y:S02]  /*60e0*/  FMUL.FTZ R22, R0.reuse, R114 ;  /* 0x0000007200167220 */ /* 0x040fe40000410000 */
[C---:B------:R-:W-:Y:S02]  /*60f0*/  FMUL.FTZ R23, R0.reuse, R115 ;  /* 0x0000007300177220 */ /* 0x040fe40000410000 */
[C---:B------:R-:W-:Y:S01]  /*6100*/  FMUL.FTZ R26, R0.reuse, R110 ;  /* 0x0000006e001a7220 */ /* 0x040fe20000410000 */
[----:B------:R-:W-:Y:S01]  /*6110*/  MUFU.EX2 R170, R170 ;  /* 0x000000aa00aa7308 */ /* 0x000fe20000000800 */
[----:B------:R-:W-:Y:S01]  /*6120*/  LDSM.16.MT88.4 R112, [R185+UR4+0x2100] ;  /* 0x00210004b970783b */ /* 0x000fe20008004200 */
[C---:B------:R-:W-:Y:S02]  /*6130*/  FMUL.FTZ R27, R0.reuse, R111 ;  /* 0x0000006f001b7220 */ /* 0x040fe40000410000 */
[C---:B------:R-:W-:Y:S02]  /*6140*/  FMUL.FTZ R30, R0.reuse, R106 ;  /* 0x0000006a001e7220 */ /* 0x040fe40000410000 */
[----:B------:R-:W-:Y:S02]  /*6150*/  FMUL.FTZ R31, R0, R107 ;  /* 0x0000006b001f7220 */ /* 0x000fe40000410000 */
[--C-:B------:R-:W-:Y:S01]  /*6160*/  FFMA.FTZ R229, R162, c[0x0][0x2d0], -R155.reuse ;  /* 0x0000b400a2e57a23 */ /* 0x100fe2000001089b */
[----:B------:R-:W-:Y:S01]  /*6170*/  LDSM.16.MT88.4 R104, [R133+0x2100] ;  /* 0x002100008568783b */ /* 0x000fe20000004200 */
[----:B------:R-:W3:Y:S01]  /*6180*/  MUFU.EX2 R169, R169 ;  /* 0x000000a900a97308 */ /* 0x000ee20000000800 */
[--C-:B------:R-:W-:Y:S02]  /*6190*/  FFMA.FTZ R232, R160, c[0x0][0x2d0], -R155.reuse ;  /* 0x0000b400a0e87a23 */ /* 0x100fe4000001089b */
[--C-:B------:R-:W-:Y:S01]  /*61a0*/  FFMA.FTZ R231, R159, c[0x0][0x2d0], -R158.reuse ;  /* 0x0000b4009fe77a23 */ /* 0x100fe2000001089e */
[----:B----4-:R-:W-:Y:S01]  /*61b0*/  F2FP.PACK_AB R129, R171, R172 ;  /* 0x000000acab81723e */ /* 0x010fe200000000ff */
[--C-:B------:R-:W-:Y:S02]  /*61c0*/  FFMA.FTZ R233, R156, c[0x0][0x2d0], -R155.reuse ;  /* 0x0000b4009ce97a23 */ /* 0x100fe4000001089b */
[----:B------:R-:W-:Y:S01]  /*61d0*/  LDSM.16.MT88.4 R160, [R185+UR4+0x5900] ;  /* 0x00590004b9a0783b */ /* 0x000fe20008004200 */
[C---:B------:R-:W-:Y:S02]  /*61e0*/  FMUL.FTZ R36, R2.reuse, R36 ;  /* 0x0000002402247220 */ /* 0x040fe40000410000 */
[----:B------:R-:W-:Y:S01]  /*61f0*/  FMUL.FTZ R37, R2, R37 ;  /* 0x0000002502257220 */ /* 0x000fe20000410000 */
[----:B------:R-:W-:Y:S01]  /*6200*/  MUFU.EX2 R223, R223 ;  /* 0x000000df00df7308 */ /* 0x000fe20000000800 */
[C---:B------:R-:W-:Y:S02]  /*6210*/  FMUL.FTZ R38, R0.reuse, R38 ;  /* 0x0000002600267220 */ /* 0x040fe40000410000 */
[----:B------:R-:W-:Y:S02]  /*6220*/  FMUL.FTZ R39, R0, R39 ;  /* 0x0000002700277220 */ /* 0x000fe40000410000 */
[C---:B------:R-:W-:Y:S02]  /*6230*/  FMUL.FTZ R40, R2.reuse, R40 ;  /* 0x0000002802287220 */ /* 0x040fe40000410000 */
[----:B------:R-:W-:Y:S02]  /*6240*/  FMUL.FTZ R41, R2, R41 ;  /* 0x0000002902297220 */ /* 0x000fe40000410000 */
[C---:B------:R-:W-:Y:S01]  /*6250*/  FMUL.FTZ R42, R0.reuse, R42 ;  /* 0x0000002a002a7220 */ /* 0x040fe20000410000 */
[----:B------:R-:W-:Y:S01]  /*6260*/  MUFU.EX2 R225, R225 ;  /* 0x000000e100e17308 */ /* 0x000fe20000000800 */
[----:B------:R-:W-:Y:S01]  /*6270*/  FMUL.FTZ R43, R0, R43 ;  /* 0x0000002b002b7220 */ /* 0x000fe20000410000 */
[----:B---3--:R-:W-:Y:S01]  /*6280*/  F2FP.PACK_AB R131, R169, R170 ;  /* 0x000000aaa983723e */ /* 0x008fe200000000ff */
[C---:B------:R-:W-:Y:S02]  /*6290*/  FMUL.FTZ R44, R2.reuse, R44 ;  /* 0x0000002c022c7220 */ /* 0x040fe40000410000 */
[----:B------:R-:W-:Y:S02]  /*62a0*/  FMUL.FTZ R45, R2, R45 ;  /* 0x0000002d022d7220 */ /* 0x000fe40000410000 */
[C---:B------:R-:W-:Y:S02]  /*62b0*/  FMUL.FTZ R46, R0.reuse, R46 ;  /* 0x0000002e002e7220 */ /* 0x040fe40000410000 */
[C---:B--2---:R-:W-:Y:S01]  /*62c0*/  HMMA.16816.F32 R4, R128.reuse, R32, R4 ;  /* 0x000000208004723c */ /* 0x044fe20000001804 */
[----:B------:R-:W-:Y:S04]  /*62d0*/  MUFU.EX2 R228, R228 ;  /* 0x000000e400e47308 */ /* 0x000fe80000000800 */
[----:B------:R-:W-:Y:S02]  /*62e0*/  FMUL.FTZ R47, R0, R47 ;  /* 0x0000002f002f7220 */ /* 0x000fe40000410000 */
[----:B------:R-:W-:Y:S01]  /*62f0*/  IADD3 R33, R184, UR4, RZ ;  /* 0x00000004b8217c10 */ /* 0x000fe2000fffe0ff */
[C---:B------:R-:W-:Y:S03]  /*6300*/  HMMA.16816.F32 R8, R128.reuse, R34, R8 ;  /* 0x000000228008723c */ /* 0x040fe60000001808 */
[----:B------:R-:W-:Y:S01]  /*6310*/  MUFU.EX2 R227, R227 ;  /* 0x000000e300e37308 */ /* 0x000fe20000000800 */
[----:B------:R-:W-:Y:S01]  /*6320*/  IADD3 R168, R190, R33, RZ ;  /* 0x00000021bea87210 */ /* 0x000fe20007ffe0ff */
[C---:B------:R-:W-:Y:S02]  /*6330*/  FMUL.FTZ R32, R2.reuse, R100 ;  /* 0x0000006402207220 */ /* 0x040fe40000410000 */
[----:B------:R-:W-:Y:S01]  /*6340*/  FMUL.FTZ R33, R2, R101 ;  /* 0x0000006502217220 */ /* 0x000fe20000410000 */
[C---:B------:R-:W-:Y:S01]  /*6350*/  HMMA.16816.F32 R12, R128.reuse, R136, R12 ;  /* 0x00000088800c723c */ /* 0x040fe2000000180c */
[----:B------:R-:W2:Y:S03]  /*6360*/  LDSM.16.MT88.4 R120, [R168+0x100] ;  /* 0x00010000a878783b */ /* 0x000ea60000004200 */
[C---:B------:R-:W-:Y:S01]  /*6370*/  FMUL.FTZ R34, R0.reuse, R102 ;  /* 0x0000006600227220 */ /* 0x040fe20000410000 */
[----:B------:R-:W-:Y:S01]  /*6380*/  MUFU.EX2 R230, R230 ;  /* 0x000000e600e67308 */ /* 0x000fe20000000800 */
[----:B------:R-:W-:Y:S02]  /*6390*/  FMUL.FTZ R35, R0, R103 ;  /* 0x0000006700237220 */ /* 0x000fe40000410000 */
[C---:B------:R-:W-:Y:S01]  /*63a0*/  HMMA.16816.F32 R16, R128.reuse, R138, R16 ;  /* 0x0000008a8010723c */ /* 0x040fe20000001810 */
[----:B------:R-:W3:Y:S03]  /*63b0*/  LDSM.16.MT88.4 R100, [R184+UR4+0x2100] ;  /* 0x00210004b864783b */ /* 0x000ee60008004200 */
[C---:B------:R-:W-:Y:S02]  /*63c0*/  FMUL.FTZ R48, R2.reuse, R48 ;  /* 0x0000003002307220 */ /* 0x040fe40000410000 */
[----:B------:R-:W-:Y:S01]  /*63d0*/  FMUL.FTZ R49, R2, R49 ;  /* 0x0000003102317220 */ /* 0x000fe20000410000 */
[----:B------:R-:W-:Y:S01]  /*63e0*/  MUFU.EX2 R229, R229 ;  /* 0x000000e500e57308 */ /* 0x000fe20000000800 */
[C---:B-1----:R-:W-:Y:S01]  /*63f0*/  HMMA.16816.F32 R20, R128.reuse, R124, R20 ;  /* 0x0000007c8014723c */ /* 0x042fe20000001814 */
[----:B------:R-:W1:Y:S03]  /*6400*/  LDSM.16.MT88.4 R108, [R168+0x2100] ;  /* 0x00210000a86c783b */ /* 0x000e660000004200 */
[C---:B------:R-:W-:Y:S02]  /*6410*/  FMUL.FTZ R50, R0.reuse, R50 ;  /* 0x0000003200327220 */ /* 0x040fe40000410000 */
[----:B------:R-:W-:Y:S02]  /*6420*/  FMUL.FTZ R51, R0, R51 ;  /* 0x0000003300337220 */ /* 0x000fe40000410000 */
[C---:B------:R-:W-:Y:S01]  /*6430*/  HMMA.16816.F32 R24, R128.reuse, R126, R24 ;  /* 0x0000007e8018723c */ /* 0x040fe20000001818 */
[----:B------:R-:W-:Y:S01]  /*6440*/  LDSM.16.MT88.4 R124, [R185+UR4+0x2900] ;  /* 0x00290004b97c783b */ /* 0x000fe20008004200 */
[----:B------:R-:W-:Y:S02]  /*6450*/  MUFU.EX2 R232, R232 ;  /* 0x000000e800e87308 */ /* 0x000fe40000000800 */
[C---:B------:R-:W-:Y:S02]  /*6460*/  FMUL.FTZ R52, R2.reuse, R52 ;  /* 0x0000003402347220 */ /* 0x040fe40000410000 */
[----:B------:R-:W-:Y:S02]  /*6470*/  FMUL.FTZ R53, R2, R53 ;  /* 0x0000003502357220 */ /* 0x000fe40000410000 */
[C---:B------:R-:W-:Y:S01]  /*6480*/  FMUL.FTZ R54, R0.reuse, R54 ;  /* 0x0000003600367220 */ /* 0x040fe20000410000 */
[----:B------:R-:W-:Y:S03]  /*6490*/  LDSM.16.MT88.4 R136, [R133+0x2900] ;  /* 0x002900008588783b */ /* 0x000fe60000004200 */
[----:B------:R-:W-:Y:S01]  /*64a0*/  FMUL.FTZ R55, R0, R55 ;  /* 0x0000003700377220 */ /* 0x000fe20000410000 */
[----:B------:R-:W-:Y:S01]  /*64b0*/  MUFU.EX2 R231, R231 ;  /* 0x000000e700e77308 */ /* 0x000fe20000000800 */
[C---:B------:R-:W-:Y:S02]  /*64c0*/  FMUL.FTZ R56, R2.reuse, R56 ;  /* 0x0000003802387220 */ /* 0x040fe40000410000 */
[----:B------:R-:W-:Y:S01]  /*64d0*/  FMUL.FTZ R57, R2, R57 ;  /* 0x0000003902397220 */ /* 0x000fe20000410000 */
[C---:B--2---:R-:W-:Y:S03]  /*64e0*/  HMMA.16816.F32 R28, R128.reuse, R120, R28 ;  /* 0x00000078801c723c */ /* 0x044fe6000000181c */
[C---:B------:R-:W-:Y:S02]  /*64f0*/  FMUL.FTZ R58, R0.reuse, R58 ;  /* 0x0000003a003a7220 */ /* 0x040fe40000410000 */
[----:B------:R-:W-:Y:S01]  /*6500*/  FMUL.FTZ R59, R0, R59 ;  /* 0x0000003b003b7220 */ /* 0x000fe20000410000 */
[----:B------:R-:W-:Y:S01]  /*6510*/  MUFU.EX2 R233, R233 ;  /* 0x000000e900e97308 */ /* 0x000fe20000000800 */
[C---:B------:R-:W-:Y:S01]  /*6520*/  FMUL.FTZ R60, R2.reuse, R60 ;  /* 0x0000003c023c7220 */ /* 0x040fe20000410000 */
[C---:B------:R-:W-:Y:S01]  /*6530*/  HMMA.16816.F32 R32, R128.reuse, R122, R32 ;  /* 0x0000007a8020723c */ /* 0x040fe20000001820 */
[----:B------:R-:W-:Y:S03]  /*6540*/  LDSM.16.MT88.4 R120, [R168+0x900] ;  /* 0x00090000a878783b */ /* 0x000fe60000004200 */
[----:B------:R-:W-:Y:S02]  /*6550*/  FMUL.FTZ R61, R2, R61 ;  /* 0x0000003d023d7220 */ /* 0x000fe40000410000 */
[C---:B------:R-:W-:Y:S02]  /*6560*/  FMUL.FTZ R62, R0.reuse, R62 ;  /* 0x0000003e003e7220 */ /* 0x040fe40000410000 */
[C---:B------:R-:W-:Y:S04]  /*6570*/  HMMA.16816.F32 R36, R128.reuse, R112, R36 ;  /* 0x000000708024723c */ /* 0x040fe80000001824 */
[----:B------:R-:W-:Y:S02]  /*6580*/  FMUL.FTZ R63, R0, R63 ;  /* 0x0000003f003f7220 */ /* 0x000fe40000410000 */
[C---:B------:R-:W-:Y:S02]  /*6590*/  FMUL.FTZ R64, R2.reuse, R64 ;  /* 0x0000004002407220 */ /* 0x040fe40000410000 */
[C---:B------:R-:W-:Y:S01]  /*65a0*/  HMMA.16816.F32 R40, R128.reuse, R114, R40 ;  /* 0x000000728028723c */ /* 0x040fe20000001828 */
[----:B------:R-:W-:Y:S03]  /*65b0*/  LDSM.16.MT88.4 R112, [R185+UR4+0x900] ;  /* 0x00090004b970783b */ /* 0x000fe60008004200 */
[----:B------:R-:W-:Y:S02]  /*65c0*/  FMUL.FTZ R65, R2, R65 ;  /* 0x0000004102417220 */ /* 0x000fe40000410000 */
[C---:B------:R-:W-:Y:S02]  /*65d0*/  FMUL.FTZ R66, R0.reuse, R66 ;  /* 0x0000004200427220 */ /* 0x040fe40000410000 */
[C---:B------:R-:W-:Y:S04]  /*65e0*/  HMMA.16816.F32 R44, R128.reuse, R104, R44 ;  /* 0x00000068802c723c */ /* 0x040fe8000000182c */
[----:B------:R-:W-:Y:S02]  /*65f0*/  FMUL.FTZ R67, R0, R67 ;  /* 0x0000004300437220 */ /* 0x000fe40000410000 */
[C---:B------:R-:W-:Y:S02]  /*6600*/  FMUL.FTZ R68, R2.reuse, R68 ;  /* 0x0000004402447220 */ /* 0x040fe40000410000 */
[C---:B------:R-:W-:Y:S01]  /*6610*/  HMMA.16816.F32 R48, R128.reuse, R106, R48 ;  /* 0x0000006a8030723c */ /* 0x040fe20000001830 */
[----:B------:R-:W2:Y:S03]  /*6620*/  LDSM.16.MT88.4 R104, [R185+UR4+0x4100] ;  /* 0x00410004b968783b */ /* 0x000ea60008004200 */
[----:B------:R-:W-:Y:S02]  /*6630*/  FMUL.FTZ R69, R2, R69 ;  /* 0x0000004502457220 */ /* 0x000fe40000410000 */
[C---:B------:R-:W-:Y:S02]  /*6640*/  FMUL.FTZ R70, R0.reuse, R70 ;  /* 0x0000004600467220 */ /* 0x040fe40000410000 */
[C---:B---3--:R-:W-:Y:S04]  /*6650*/  HMMA.16816.F32 R52, R128.reuse, R100, R52 ;  /* 0x000000648034723c */ /* 0x048fe80000001834 */
[----:B------:R-:W-:Y:S02]  /*6660*/  FMUL.FTZ R71, R0, R71 ;  /* 0x0000004700477220 */ /* 0x000fe40000410000 */
[C---:B------:R-:W-:Y:S02]  /*6670*/  FMUL.FTZ R72, R2.reuse, R72 ;  /* 0x0000004802487220 */ /* 0x040fe40000410000 */
[C---:B------:R-:W-:Y:S01]  /*6680*/  HMMA.16816.F32 R56, R128.reuse, R102, R56 ;  /* 0x000000668038723c */ /* 0x040fe20000001838 */
[----:B------:R-:W3:Y:S03]  /*6690*/  LDSM.16.MT88.4 R100, [R133+0x4100] ;  /* 0x004100008564783b */ /* 0x000ee60000004200 */
[----:B------:R-:W-:Y:S02]  /*66a0*/  FMUL.FTZ R73, R2, R73 ;  /* 0x0000004902497220 */ /* 0x000fe40000410000 */
[C---:B------:R-:W-:Y:S02]  /*66b0*/  FMUL.FTZ R74, R0.reuse, R74 ;  /* 0x0000004a004a7220 */ /* 0x040fe40000410000 */
[C---:B-1----:R-:W-:Y:S04]  /*66c0*/  HMMA.16816.F32 R60, R128.reuse, R108, R60 ;  /* 0x0000006c803c723c */ /* 0x042fe8000000183c */
[----:B------:R-:W-:Y:S02]  /*66d0*/  FMUL.FTZ R75, R0, R75 ;  /* 0x0000004b004b7220 */ /* 0x000fe40000410000 */
[C---:B------:R-:W-:Y:S02]  /*66e0*/  FMUL.FTZ R84, R2.reuse, R84 ;  /* 0x0000005402547220 */ /* 0x040fe40000410000 */
[C---:B------:R-:W-:Y:S01]  /*66f0*/  HMMA.16816.F32 R64, R128.reuse, R110, R64 ;  /* 0x0000006e8040723c */ /* 0x040fe20000001840 */
[----:B------:R-:W1:Y:S03]  /*6700*/  LDSM.16.MT88.4 R108, [R184+UR4+0x4100] ;  /* 0x00410004b86c783b */ /* 0x000e660008004200 */
[----:B------:R-:W-:Y:S02]  /*6710*/  FMUL.FTZ R85, R2, R85 ;  /* 0x0000005502557220 */ /* 0x000fe40000410000 */
[C---:B------:R-:W-:Y:S02]  /*6720*/  FMUL.FTZ R86, R0.reuse, R86 ;  /* 0x0000005600567220 */ /* 0x040fe40000410000 */
[----:B------:R-:W-:Y:S01]  /*6730*/  FMUL.FTZ R87, R0, R87 ;  /* 0x0000005700577220 */ /* 0x000fe20000410000 */
[C---:B--2---:R-:W-:Y:S03]  /*6740*/  HMMA.16816.F32 R68, R128.reuse, R104, R68 ;  /* 0x000000688044723c */ /* 0x044fe60000001844 */
[--C-:B------:R-:W-:Y:S02]  /*6750*/  FFMA.FTZ R177, R177, c[0x0][0x2d0], -R158.reuse ;  /* 0x0000b400b1b17a23 */ /* 0x100fe4000001089e */
[--C-:B------:R-:W-:Y:S02]  /*6760*/  FFMA.FTZ R178, R179, c[0x0][0x2d0], -R158.reuse ;  /* 0x0000b400b3b27a23 */ /* 0x100fe4000001089e */
[--C-:B------:R-:W-:Y:S01]  /*6770*/  FFMA.FTZ R179, R218, c[0x0][0x2d0], -R155.reuse ;  /* 0x0000b400dab37a23 */ /* 0x100fe2000001089b */
[C---:B------:R-:W-:Y:S01]  /*6780*/  HMMA.16816.F32 R72, R128.reuse, R106, R72 ;  /* 0x0000006a8048723c */ /* 0x040fe20000001848 */
[----:B------:R-:W2:Y:S01]  /*6790*/  LDSM.16.MT88.4 R104, [R168+0x4100] ;  /* 0x00410000a868783b */ /* 0x000ea20000004200 */
[----:B------:R-:W-:Y:S02]  /*67a0*/  MUFU.EX2 R177, R177 ;  /* 0x000000b100b17308 */ /* 0x000fe40000000800 */
[C---:B------:R-:W-:Y:S02]  /*67b0*/  FMUL.FTZ R76, R2.reuse, R76 ;  /* 0x0000004c024c7220 */ /* 0x040fe40000410000 */
[----:B------:R-:W-:Y:S02]  /*67c0*/  FMUL.FTZ R77, R2, R77 ;  /* 0x0000004d024d7220 */ /* 0x000fe40000410000 */
[C---:B------:R-:W-:Y:S04]  /*67d0*/  FMUL.FTZ R78, R0.reuse, R78 ;  /* 0x0000004e004e7220 */ /* 0x040fe80000410000 */
[----:B------:R-:W-:Y:S01]  /*67e0*/  FMUL.FTZ R79, R0, R79 ;  /* 0x0000004f004f7220 */ /* 0x000fe20000410000 */
[----:B------:R-:W4:Y:S01]  /*67f0*/  MUFU.EX2 R178, R178 ;  /* 0x000000b200b27308 */ /* 0x000f220000000800 */
[--C-:B------:R-:W-:Y:S02]  /*6800*/  FFMA.FTZ R182, R182, c[0x0][0x2d0], -R155.reuse ;  /* 0x0000b400b6b67a23 */ /* 0x100fe4000001089b */
[--C-:B------:R-:W-:Y:S02]  /*6810*/  FFMA.FTZ R181, R181, c[0x0][0x2d0], -R158.reuse ;  /* 0x0000b400b5b57a23 */ /* 0x100fe4000001089e */
[--C-:B------:R-:W-:Y:S01]  /*6820*/  FFMA.FTZ R218, R183, c[0x0][0x2d0], -R158.reuse ;  /* 0x0000b400b7da7a23 */ /* 0x100fe2000001089e */
[C---:B---3--:R-:W-:Y:S03]  /*6830*/  HMMA.16816.F32 R76, R128.reuse, R100, R76 ;  /* 0x00000064804c723c */ /* 0x048fe6000000184c */
[C---:B------:R-:W-:Y:S01]  /*6840*/  FMUL.FTZ R80, R2.reuse, R80 ;  /* 0x0000005002507220 */ /* 0x040fe20000410000 */
[----:B------:R-:W-:Y:S01]  /*6850*/  MUFU.EX2 R179, R179 ;  /* 0x000000b300b37308 */ /* 0x000fe20000000800 */
[----:B------:R-:W-:Y:S02]  /*6860*/  FMUL.FTZ R81, R2, R81 ;  /* 0x0000005102517220 */ /* 0x000fe40000410000 */
[C---:B------:R-:W-:Y:S02]  /*6870*/  FMUL.FTZ R82, R0.reuse, R82 ;  /* 0x0000005200527220 */ /* 0x040fe40000410000 */
[----:B------:R-:W-:Y:S03]  /*6880*/  FMUL.FTZ R83, R0, R83 ;  /* 0x0000005300537220 */ /* 0x000fe60000410000 */
[--C-:B------:R-:W-:Y:S02]  /*6890*/  FFMA.FTZ R183, R226, c[0x0][0x2d0], -R155.reuse ;  /* 0x0000b400e2b77a23 */ /* 0x100fe4000001089b */
[--C-:B------:R-:W-:Y:S01]  /*68a0*/  FFMA.FTZ R220, R220, c[0x0][0x2d0], -R155.reuse ;  /* 0x0000b400dcdc7a23 */ /* 0x100fe2000001089b */
[----:B------:R-:W3:Y:S01]  /*68b0*/  MUFU.EX2 R182, R182 ;  /* 0x000000b600b67308 */ /* 0x000ee20000000800 */
[C---:B------:R-:W-:Y:S03]  /*68c0*/  HMMA.16816.F32 R80, R128.reuse, R102, R80 ;  /* 0x000000668050723c */ /* 0x040fe60000001850 */
[----:B------:R-:W-:Y:S01]  /*68d0*/  FMUL.FTZ R88, R2, R88 ;  /* 0x0000005802587220 */ /* 0x000fe20000410000 */
[----:B----4-:R-:W-:Y:S01]  /*68e0*/  F2FP.PACK_AB R100, R178, R177 ;  /* 0x000000b1b264723e */ /* 0x010fe200000000ff */
[----:B------:R-:W-:Y:S02]  /*68f0*/  FMUL.FTZ R89, R2, R89 ;  /* 0x0000005902597220 */ /* 0x000fe40000410000 */
[C---:B------:R-:W-:Y:S01]  /*6900*/  FMUL.FTZ R90, R0.reuse, R90 ;  /* 0x0000005a005a7220 */ /* 0x040fe20000410000 */
[C---:B-1----:R-:W-:Y:S01]  /*6910*/  HMMA.16816.F32 R84, R128.reuse, R108, R84 ;  /* 0x0000006c8054723c */ /* 0x042fe20000001854 */
[----:B------:R-:W-:Y:S03]  /*6920*/  MUFU.EX2 R181, R181 ;  /* 0x000000b500b57308 */ /* 0x000fe60000000800 */
[----:B------:R-:W-:Y:S02]  /*6930*/  FMUL.FTZ R91, R0, R91 ;  /* 0x0000005b005b7220 */ /* 0x000fe40000410000 */
[C---:B------:R-:W-:Y:S02]  /*6940*/  FMUL.FTZ R92, R2.reuse, R92 ;  /* 0x0000005c025c7220 */ /* 0x040fe40000410000 */
[----:B------:R-:W-:Y:S03]  /*6950*/  FMUL.FTZ R93, R2, R93 ;  /* 0x0000005d025d7220 */ /* 0x000fe60000410000 */
[C---:B------:R-:W-:Y:S01]  /*6960*/  HMMA.16816.F32 R88, R128.reuse, R110, R88 ;  /* 0x0000006e8058723c */ /* 0x040fe20000001858 */
[----:B------:R-:W1:Y:S01]  /*6970*/  MUFU.EX2 R218, R218 ;  /* 0x000000da00da7308 */ /* 0x000e620000000800 */
[----:B------:R-:W4:Y:S01]  /*6980*/  LDSM.16.MT88.4 R108, [R133+0x900] ;  /* 0x00090000856c783b */ /* 0x000f220000004200 */
[----:B------:R-:W-:Y:S01]  /*6990*/  FMUL.FTZ R94, R0, R94 ;  /* 0x0000005e005e7220 */ /* 0x000fe20000410000 */
[----:B---3--:R-:W-:Y:S01]  /*69a0*/  F2FP.PACK_AB R101, R182, R179 ;  /* 0x000000b3b665723e */ /* 0x008fe200000000ff */
[----:B------:R-:W-:Y:S02]  /*69b0*/  FMUL.FTZ R95, R0, R95 ;  /* 0x0000005f005f7220 */ /* 0x000fe40000410000 */
[C---:B------:R-:W-:Y:S02]  /*69c0*/  FMUL.FTZ R96, R2.reuse, R96 ;  /* 0x0000006002607220 */ /* 0x040fe40000410000 */
[----:B------:R-:W-:Y:S02]  /*69d0*/  FMUL.FTZ R97, R2, R97 ;  /* 0x0000006102617220 */ /* 0x000fe40000410000 */
[----:B------:R-:W-:Y:S01]  /*69e0*/  MUFU.EX2 R183, R183 ;  /* 0x000000b700b77308 */ /* 0x000fe20000000800 */
[C---:B--2---:R-:W-:Y:S03]  /*69f0*/  HMMA.16816.F32 R92, R128.reuse, R104, R92 ;  /* 0x00000068805c723c */ /* 0x044fe6000000185c */
[C---:B------:R-:W-:Y:S02]  /*6a00*/  FMUL.FTZ R98, R0.reuse, R98 ;  /* 0x0000006200627220 */ /* 0x040fe40000410000 */
[----:B------:R-:W-:Y:S02]  /*6a10*/  FMUL.FTZ R99, R0, R99 ;  /* 0x0000006300637220 */ /* 0x000fe40000410000 */
[--C-:B------:R-:W-:Y:S02]  /*6a20*/  FFMA.FTZ R221, R221, c[0x0][0x2d0], -R158.reuse ;  /* 0x0000b400dddd7a23 */ /* 0x100fe4000001089e */
[----:B------:R-:W2:Y:S03]  /*6a30*/  MUFU.EX2 R220, R220 ;  /* 0x000000dc00dc7308 */ /* 0x000ea60000000800 */
[----:B------:R-:W-:Y:S01]  /*6a40*/  HMMA.16816.F32 R96, R128, R106, R96 ;  /* 0x0000006a8060723c */ /* 0x000fe20000001860 */
[----:B------:R-:W3:Y:S02]  /*6a50*/  LDSM.16.MT88.4 R104, [R168+0x2900] ;  /* 0x00290000a868783b */ /* 0x000ee40000004200 */
[----:B-1----:R-:W-:Y:S01]  /*6a60*/  F2FP.PACK_AB R102, R218, R181 ;  /* 0x000000b5da66723e */ /* 0x002fe200000000ff */
[--C-:B------:R-:W-:Y:S02]  /*6a70*/  FFMA.FTZ R226, R219, c[0x0][0x2d0], -R158.reuse ;  /* 0x0000b400dbe27a23 */ /* 0x100fe4000001089e */
[--C-:B------:R-:W-:Y:S01]  /*6a80*/  FFMA.FTZ R219, R224, c[0x0][0x2d0], -R155.reuse ;  /* 0x0000b400e0db7a23 */ /* 0x100fe2000001089b */
[----:B------:R-:W-:Y:S01]  /*6a90*/  MUFU.EX2 R221, R221 ;  /* 0x000000dd00dd7308 */ /* 0x000fe20000000800 */
[--C-:B------:R-:W-:Y:S02]  /*6aa0*/  FFMA.FTZ R224, R165, c[0x0][0x2d0], -R158.reuse ;  /* 0x0000b400a5e07a23 */ /* 0x100fe4000001089e */
[----:B------:R-:W-:Y:S02]  /*6ab0*/  LDSM.16.MT88.4 R164, [R133+0x5900] ;  /* 0x0059000085a4783b */ /* 0x000fe40000004200 */
[----:B------:R-:W-:Y:S02]  /*6ac0*/  FFMA.FTZ R158, R157, c[0x0][0x2d0], -R158 ;  /* 0x0000b4009d9e7a23 */ /* 0x000fe4000001089e */
[--C-:B------:R-:W-:Y:S02]  /*6ad0*/  FFMA.FTZ R222, R222, c[0x0][0x2d0], -R155.reuse ;  /* 0x0000b400dede7a23 */ /* 0x100fe4000001089b */
[----:B------:R-:W-:Y:S01]  /*6ae0*/  FFMA.FTZ R155, R154, c[0x0][0x2d0], -R155 ;  /* 0x0000b4009a9b7a23 */ /* 0x000fe2000001089b */
[----:B------:R1:W5:Y:S01]  /*6af0*/  MUFU.EX2 R234, R158 ;  /* 0x0000009e00ea7308 */ /* 0x0003620000000800 */
[----:B------:R-:W-:Y:S02]  /*6b00*/  FFMA.FTZ R176, R2, R217, R176 ;  /* 0x000000d902b07223 */ /* 0x000fe400000100b0 */
[----:B------:R-:W-:Y:S01]  /*6b10*/  FFMA.FTZ R172, R0, R215, R172 ;  /* 0x000000d700ac7223 */ /* 0x000fe200000100ac */
[----:B--2---:R-:W-:Y:S01]  /*6b20*/  F2FP.PACK_AB R103, R220, R183 ;  /* 0x000000b7dc67723e */ /* 0x004fe200000000ff */
[----:B------:R-:W-:Y:S02]  /*6b30*/  FADD.FTZ R175, R175, R176 ;  /* 0x000000b0afaf7221 */ /* 0x000fe40000010000 */
[----:B------:R-:W-:Y:S02]  /*6b40*/  FADD.FTZ R171, R171, R172 ;  /* 0x000000acabab7221 */ /* 0x000fe40000010000 */
[----:B------:R-:W-:Y:S01]  /*6b50*/  FADD.FTZ R0, R174, R175 ;  /* 0x000000afae007221 */ /* 0x000fe20000010000 */
[----:B------:R2:W2:Y:S01]  /*6b60*/  MUFU.EX2 R236, R155 ;  /* 0x0000009b00ec7308 */ /* 0x0004a20000000800 */
[C---:B------:R-:W-:Y:S05]  /*6b70*/  HMMA.16816.F32 R4, R100.reuse, R112, R4 ;  /* 0x000000706404723c */ /* 0x040fea0000001804 */
[----:B------:R-:W-:Y:S02]  /*6b80*/  FADD.FTZ R170, R170, R171 ;  /* 0x000000abaaaa7221 */ /* 0x000fe40000010000 */
[----:B------:R-:W-:Y:S01]  /*6b90*/  FADD.FTZ R0, R173, R0 ;  /* 0x00000000ad007221 */ /* 0x000fe20000010000 */
[C---:B------:R-:W-:Y:S01]  /*6ba0*/  HMMA.16816.F32 R8, R100.reuse, R114, R8 ;  /* 0x000000726408723c */ /* 0x040fe20000001808 */
[----:B------:R-:W-:Y:S01]  /*6bb0*/  LDSM.16.MT88.4 R112, [R133+0x4900] ;  /* 0x004900008570783b */ /* 0x000fe20000004200 */
[----:B------:R-:W3:Y:S02]  /*6bc0*/  MUFU.EX2 R226, R226 ;  /* 0x000000e200e27308 */ /* 0x000ee40000000800 */
[----:B------:R-:W-:Y:S02]  /*6bd0*/  FADD.FTZ R170, R169, R170 ;  /* 0x000000aaa9aa7221 */ /* 0x000fe40000010000 */
[----:B------:R-:W-:Y:S02]  /*6be0*/  FADD.FTZ R177, R177, R0 ;  /* 0x00000000b1b17221 */ /* 0x000fe40000010000 */
[C---:B----4-:R-:W-:Y:S01]  /*6bf0*/  HMMA.16816.F32 R12, R100.reuse, R108, R12 ;  /* 0x0000006c640c723c */ /* 0x050fe2000000180c */
[----:B-1----:R-:W-:Y:S03]  /*6c00*/  LDSM.16.MT88.4 R156, [R168+0x3900] ;  /* 0x00390000a89c783b */ /* 0x002fe60000004200 */
[----:B------:R-:W-:Y:S01]  /*6c10*/  MUFU.EX2 R219, R219 ;  /* 0x000000db00db7308 */ /* 0x000fe20000000800 */
[----:B------:R-:W-:Y:S02]  /*6c20*/  FADD.FTZ R179, R179, R170 ;  /* 0x000000aab3b37221 */ /* 0x000fe40000010000 */
[----:B------:R-:W-:Y:S01]  /*6c30*/  FADD.FTZ R178, R178, R177 ;  /* 0x000000b1b2b27221 */ /* 0x000fe20000010000 */
[C---:B------:R-:W-:Y:S01]  /*6c40*/  HMMA.16816.F32 R16, R100.reuse, R110, R16 ;  /* 0x0000006e6410723c */ /* 0x040fe20000001810 */
[----:B------:R-:W1:Y:S03]  /*6c50*/  LDSM.16.MT88.4 R108, [R185+UR4+0x4900] ;  /* 0x00490004b96c783b */ /* 0x000e660008004200 */
[----:B------:R-:W-:Y:S02]  /*6c60*/  FADD.FTZ R182, R182, R179 ;  /* 0x000000b3b6b67221 */ /* 0x000fe40000010000 */
[----:B------:R-:W4:Y:S01]  /*6c70*/  MUFU.EX2 R222, R222 ;  /* 0x000000de00de7308 */ /* 0x000f220000000800 */
[----:B------:R-:W-:Y:S01]  /*6c80*/  FADD.FTZ R181, R181, R178 ;  /* 0x000000b2b5b57221 */ /* 0x000fe20000010000 */
[C---:B------:R-:W-:Y:S01]  /*6c90*/  HMMA.16816.F32 R20, R100.reuse, R116, R20 ;  /* 0x000000746414723c */ /* 0x040fe20000001814 */
[----:B--2---:R-:W-:Y:S03]  /*6ca0*/  LDSM.16.MT88.4 R152, [R184+UR4+0x3900] ;  /* 0x00390004b898783b */ /* 0x004fe60008004200 */
[----:B------:R-:W-:Y:S02]  /*6cb0*/  FADD.FTZ R183, R183, R182 ;  /* 0x000000b6b7b77221 */ /* 0x000fe40000010000 */
[----:B------:R-:W-:Y:S02]  /*6cc0*/  FADD.FTZ R218, R218, R181 ;  /* 0x000000b5dada7221 */ /* 0x000fe40000010000 */
[C---:B------:R-:W-:Y:S01]  /*6cd0*/  HMMA.16816.F32 R24, R100.reuse, R118, R24 ;  /* 0x000000766418723c */ /* 0x040fe20000001818 */
[----:B------:R-:W-:Y:S01]  /*6ce0*/  LDSM.16.MT88.4 R116, [R168+0x4900] ;  /* 0x00490000a874783b */ /* 0x000fe20000004200 */
[----:B------:R-:W2:Y:S02]  /*6cf0*/  MUFU.EX2 R224, R224 ;  /* 0x000000e000e07308 */ /* 0x000ea40000000800 */
[----:B------:R-:W-:Y:S04]  /*6d00*/  FADD.FTZ R220, R220, R183 ;  /* 0x000000b7dcdc7221 */ /* 0x000fe80000010000 */
        /* <DEDUP_REMOVED lines=10> */
[----:B-----5:R-:W-:Y:S01]  /*6db0*/  F2FP.PACK_AB R138, R234, R231 ;  /* 0x000000e7ea8a723e */ /* 0x020fe200000000ff */
[C---:B------:R-:W-:Y:S04]  /*6dc0*/  HMMA.16816.F32 R52, R100.reuse, R140, R52 ;  /* 0x0000008c6434723c */ /* 0x040fe80000001834 */
[----:B------:R-:W-:Y:S04]  /*6dd0*/  F2FP.PACK_AB R139, R236, R233 ;  /* 0x000000e9ec8b723e */ /* 0x000fe800000000ff */
[C---:B------:R-:W-:Y:S01]  /*6de0*/  HMMA.16816.F32 R56, R100.reuse, R142, R56 ;  /* 0x0000008e6438723c */ /* 0x040fe20000001838 */
[----:B------:R-:W-:Y:S07]  /*6df0*/  LDSM.16.MT88.4 R140, [R168+0x1900] ;  /* 0x00190000a88c783b */ /* 0x000fee0000004200 */
[C---:B---3--:R-:W-:Y:S08]  /*6e00*/  HMMA.16816.F32 R60, R100.reuse, R104, R60 ;  /* 0x00000068643c723c */ /* 0x048ff0000000183c */
[C---:B------:R-:W-:Y:S01]  /*6e10*/  HMMA.16816.F32 R64, R100.reuse, R106, R64 ;  /* 0x0000006a6440723c */ /* 0x040fe20000001840 */
[----:B------:R-:W3:Y:S07]  /*6e20*/  LDSM.16.MT88.4 R104, [R184+UR4+0x4900] ;  /* 0x00490004b868783b */ /* 0x000eee0008004200 */
[C---:B-1----:R-:W-:Y:S08]  /*6e30*/  HMMA.16816.F32 R68, R100.reuse, R108, R68 ;  /* 0x0000006c6444723c */ /* 0x042ff00000001844 */
[C---:B------:R-:W-:Y:S01]  /*6e40*/  HMMA.16816.F32 R72, R100.reuse, R110, R72 ;  /* 0x0000006e6448723c */ /* 0x040fe20000001848 */
[----:B------:R-:W1:Y:S07]  /*6e50*/  LDSM.16.MT88.4 R108, [R185+UR4+0x1100] ;  /* 0x00110004b96c783b */ /* 0x000e6e0008004200 */
[C---:B------:R-:W-:Y:S08]  /*6e60*/  HMMA.16816.F32 R76, R100.reuse, R112, R76 ;  /* 0x00000070644c723c */ /* 0x040ff0000000184c */
[C---:B------:R-:W-:Y:S01]  /*6e70*/  HMMA.16816.F32 R80, R100.reuse, R114, R80 ;  /* 0x000000726450723c */ /* 0x040fe20000001850 */
[----:B------:R-:W5:Y:S07]  /*6e80*/  LDSM.16.MT88.4 R112, [R184+UR4+0x1100] ;  /* 0x00110004b870783b */ /* 0x000f6e0008004200 */
[C---:B---3--:R-:W-:Y:S08]  /*6e90*/  HMMA.16816.F32 R84, R100.reuse, R104, R84 ;  /* 0x000000686454723c */ /* 0x048ff00000001854 */
[C---:B------:R-:W-:Y:S01]  /*6ea0*/  HMMA.16816.F32 R88, R100.reuse, R106, R88 ;  /* 0x0000006a6458723c */ /* 0x040fe20000001858 */
[----:B------:R-:W3:Y:S07]  /*6eb0*/  LDSM.16.MT88.4 R104, [R185+UR4+0x3100] ;  /* 0x00310004b968783b */ /* 0x000eee0008004200 */
[C---:B------:R-:W-:Y:S08]  /*6ec0*/  HMMA.16816.F32 R92, R100.reuse, R116, R92 ;  /* 0x00000074645c723c */ /* 0x040ff0000000185c */
[----:B------:R-:W-:Y:S01]  /*6ed0*/  HMMA.16816.F32 R96, R100, R118, R96 ;  /* 0x000000766460723c */ /* 0x000fe20000001860 */
[----:B------:R-:W3:Y:S06]  /*6ee0*/  LDSM.16.MT88.4 R116, [R133+0x3100] ;  /* 0x003100008574783b */ /* 0x000eec0000004200 */
[----:B------:R-:W-:Y:S01]  /*6ef0*/  F2FP.PACK_AB R100, R226, R221 ;  /* 0x000000dde264723e */ /* 0x000fe200000000ff */
[----:B------:R-:W-:Y:S01]  /*6f00*/  FADD.FTZ R221, R221, R218 ;  /* 0x000000dadddd7221 */ /* 0x000fe20000010000 */
[----:B----4-:R-:W-:Y:S03]  /*6f10*/  F2FP.PACK_AB R101, R222, R219 ;  /* 0x000000dbde65723e */ /* 0x010fe600000000ff */
[----:B--2---:R-:W-:Y:S01]  /*6f20*/  F2FP.PACK_AB R102, R224, R223 ;  /* 0x000000dfe066723e */ /* 0x004fe200000000ff */
        /* <DEDUP_REMOVED lines=10> */
[----:B------:R-:W1:Y:S03]  /*6fd0*/  LDSM.16.MT88.4 R108, [R184+UR4+0x3100] ;  /* 0x00310004b86c783b */ /* 0x000e660008004200 */
        /* <DEDUP_REMOVED lines=8> */
[C---:B-----5:R-:W-:Y:S04]  /*7060*/  HMMA.16816.F32 R20, R100.reuse, R112, R20 ;  /* 0x000000706414723c */ /* 0x060fe80000001814 */
[----:B------:R-:W-:Y:S02]  /*7070*/  FADD.FTZ R217, R234, R217 ;  /* 0x000000d9ead97221 */ /* 0x000fe40000010000 */
[----:B------:R-:W-:Y:S02]  /*7080*/  FADD.FTZ R215, R236, R215 ;  /* 0x000000d7ecd77221 */ /* 0x000fe40000010000 */
[C---:B------:R-:W-:Y:S01]  /*7090*/  HMMA.16816.F32 R24, R100.reuse, R114, R24 ;  /* 0x000000726418723c */ /* 0x040fe20000001818 */
[----:B------:R-:W2:Y:S07]  /*70a0*/  LDSM.16.MT88.4 R112, [R168+0x3100] ;  /* 0x00310000a870783b */ /* 0x000eae0000004200 */
[C---:B------:R-:W-:Y:S08]  /*70b0*/  HMMA.16816.F32 R28, R100.reuse, R124, R28 ;  /* 0x0000007c641c723c */ /* 0x040ff0000000181c */
[C---:B------:R-:W-:Y:S01]  /*70c0*/  HMMA.16816.F32 R32, R100.reuse, R126, R32 ;  /* 0x0000007e6420723c */ /* 0x040fe20000001820 */
[----:B------:R-:W-:Y:S07]  /*70d0*/  LDSM.16.MT88.4 R124, [R185+UR4+0x1900] ;  /* 0x00190004b97c783b */ /* 0x000fee0008004200 */
[C---:B---3--:R-:W-:Y:S08]  /*70e0*/  HMMA.16816.F32 R36, R100.reuse, R104, R36 ;  /* 0x000000686424723c */ /* 0x048ff00000001824 */
[C---:B------:R-:W-:Y:S01]  /*70f0*/  HMMA.16816.F32 R40, R100.reuse, R106, R40 ;  /* 0x0000006a6428723c */ /* 0x040fe20000001828 */
[----:B------:R-:W3:Y:S07]  /*7100*/  LDSM.16.MT88.4 R104, [R185+UR4+0x5100] ;  /* 0x00510004b968783b */ /* 0x000eee0008004200 */
[C---:B------:R-:W-:Y:S08]  /*7110*/  HMMA.16816.F32 R44, R100.reuse, R116, R44 ;  /* 0x00000074642c723c */ /* 0x040ff0000000182c */
[C---:B------:R-:W-:Y:S01]  /*7120*/  HMMA.16816.F32 R48, R100.reuse, R118, R48 ;  /* 0x000000766430723c */ /* 0x040fe20000001830 */
[----:B------:R-:W4:Y:S07]  /*7130*/  LDSM.16.MT88.4 R116, [R133+0x5100] ;  /* 0x005100008574783b */ /* 0x000f2e0000004200 */
[C---:B-1----:R-:W-:Y:S08]  /*7140*/  HMMA.16816.F32 R52, R100.reuse, R108, R52 ;  /* 0x0000006c6434723c */ /* 0x042ff00000001834 */
[C---:B------:R-:W-:Y:S01]  /*7150*/  HMMA.16816.F32 R56, R100.reuse, R110, R56 ;  /* 0x0000006e6438723c */ /* 0x040fe20000001838 */
[----:B------:R-:W1:Y:S07]  /*7160*/  LDSM.16.MT88.4 R108, [R184+UR4+0x5100] ;  /* 0x00510004b86c783b */ /* 0x000e6e0008004200 */
[C---:B--2---:R-:W-:Y:S08]  /*7170*/  HMMA.16816.F32 R60, R100.reuse, R112, R60 ;  /* 0x00000070643c723c */ /* 0x044ff0000000183c */
[C---:B------:R-:W-:Y:S01]  /*7180*/  HMMA.16816.F32 R64, R100.reuse, R114, R64 ;  /* 0x000000726440723c */ /* 0x040fe20000001840 */
[----:B------:R-:W2:Y:S07]  /*7190*/  LDSM.16.MT88.4 R112, [R168+0x5100] ;  /* 0x00510000a870783b */ /* 0x000eae0000004200 */
[C---:B---3--:R-:W-:Y:S08]  /*71a0*/  HMMA.16816.F32 R68, R100.reuse, R104, R68 ;  /* 0x000000686444723c */ /* 0x048ff00000001844 */
[C---:B------:R-:W-:Y:S01]  /*71b0*/  HMMA.16816.F32 R72, R100.reuse, R106, R72 ;  /* 0x0000006a6448723c */ /* 0x040fe20000001848 */
[----:B------:R-:W-:Y:S07]  /*71c0*/  LDSM.16.MT88.4 R104, [R184+UR4+0x1900] ;  /* 0x00190004b868783b */ /* 0x000fee0008004200 */
[C---:B----4-:R-:W-:Y:S08]  /*71d0*/  HMMA.16816.F32 R76, R100.reuse, R116, R76 ;  /* 0x00000074644c723c */ /* 0x050ff0000000184c */
[C---:B------:R-:W-:Y:S01]  /*71e0*/  HMMA.16816.F32 R80, R100.reuse, R118, R80 ;  /* 0x000000766450723c */ /* 0x040fe20000001850 */
[----:B------:R-:W3:Y:S07]  /*71f0*/  LDSM.16.MT88.4 R116, [R133+0x1900] ;  /* 0x001900008574783b */ /* 0x000eee0000004200 */
[C---:B-1----:R-:W-:Y:S08]  /*7200*/  HMMA.16816.F32 R84, R100.reuse, R108, R84 ;  /* 0x0000006c6454723c */ /* 0x042ff00000001854 */
[C---:B------:R-:W-:Y:S08]  /*7210*/  HMMA.16816.F32 R88, R100.reuse, R110, R88 ;  /* 0x0000006e6458723c */ /* 0x040ff00000001858 */
[C---:B--2---:R-:W-:Y:S08]  /*7220*/  HMMA.16816.F32 R92, R100.reuse, R112, R92 ;  /* 0x00000070645c723c */ /* 0x044ff0000000185c */
[----:B------:R-:W-:Y:S08]  /*7230*/  HMMA.16816.F32 R96, R100, R114, R96 ;  /* 0x000000726460723c */ /* 0x000ff00000001860 */
[C---:B------:R-:W-:Y:S08]  /*7240*/  HMMA.16816.F32 R128, R136.reuse, R124, R4 ;  /* 0x0000007c8880723c */ /* 0x040ff00000001804 */
[C---:B------:R-:W-:Y:S08]  /*7250*/  HMMA.16816.F32 R124, R136.reuse, R126, R8 ;  /* 0x0000007e887c723c */ /* 0x040ff00000001808 */
[C---:B---3--:R-:W-:Y:S08]  /*7260*/  HMMA.16816.F32 R120, R136.reuse, R116, R12 ;  /* 0x000000748878723c */ /* 0x048ff0000000180c */
[C---:B------:R-:W-:Y:S08]  /*7270*/  HMMA.16816.F32 R116, R136.reuse, R118, R16 ;  /* 0x000000768874723c */ /* 0x040ff00000001810 */
[C---:B------:R-:W-:Y:S08]  /*7280*/  HMMA.16816.F32 R112, R136.reuse, R104, R20 ;  /* 0x000000688870723c */ /* 0x040ff00000001814 */
[C---:B------:R-:W-:Y:S08]  /*7290*/  HMMA.16816.F32 R108, R136.reuse, R106, R24 ;  /* 0x0000006a886c723c */ /* 0x040ff00000001818 */
[C---:B------:R-:W-:Y:S08]  /*72a0*/  HMMA.16816.F32 R104, R136.reuse, R140, R28 ;  /* 0x0000008c8868723c */ /* 0x040ff0000000181c */
[C---:B------:R-:W-:Y:S01]  /*72b0*/  HMMA.16816.F32 R100, R136.reuse, R142, R32 ;  /* 0x0000008e8864723c */ /* 0x040fe20000001820 */
[----:B------:R-:W1:Y:S07]  /*72c0*/  LDSM.16.MT88.4 R32, [R184+UR4+0x5900] ;  /* 0x00590004b820783b */ /* 0x000e6e0008004200 */
        /* <DEDUP_REMOVED lines=15> */
[C---:B--2---:R-:W-:Y:S08]  /*73c0*/  HMMA.16816.F32 R92, R136.reuse, R140, R92 ;  /* 0x0000008c885c723c */ /* 0x044ff0000000185c */
[----:B------:R-:W-:Y:S01]  /*73d0*/  HMMA.16816.F32 R96, R136, R142, R96 ;  /* 0x0000008e8860723c */ /* 0x000fe20000001860 */
[----:B------:R-:W-:-:S07]  /*73e0*/  @!P0 BRA `(.L_x_739) ;  /* 0x0000040000008947 */ /* 0x000fce0003800000 */
[----:B------:R-:W-:Y:S01]  /*73f0*/  ISETP.NE.AND P1, PT, R194, 0x1, PT ;  /* 0x00000001c200780c */ /* 0x000fe20003f25270 */
[----:B------:R-:W-:Y:S01]  /*7400*/  IMAD R0, R216, 0x40, R207 ;  /* 0x00000040d8007824 */ /* 0x000fe200078e02cf */
[----:B------:R-:W-:Y:S01]  /*7410*/  SEL R4, RZ, 0x10, P4 ;  /* 0x00000010ff047807 */ /* 0x000fe20002000000 */
[----:B------:R-:W-:Y:S03]  /*7420*/  IMAD.MOV.U32 R196, RZ, RZ, RZ ;  /* 0x000000ffffc47224 */ /* 0x000fe600078e00ff */
[----:B------:R-:W-:Y:S02]  /*7430*/  IADD3 R197, R0, -0x80, R203 ;  /* 0xffffff8000c57810 */ /* 0x000fe40007ffe0cb */
[----:B------:R-:W-:Y:S03]  /*7440*/  IADD3 R10, -R4, 0x10, RZ ;  /* 0x00000010040a7810 */ /* 0x000fe60007ffe1ff */
[--C-:B------:R-:W-:Y:S01]  /*7450*/  IMAD.MOV.U32 R0, RZ, RZ, R197.reuse ;  /* 0x000000ffff007224 */ /* 0x100fe200078e00c5 */
[----:B------:R-:W-:Y:S01]  /*7460*/  LOP3.LUT R10, R10, 0xf, RZ, 0xc0, !PT ;  /* 0x0000000f0a0a7812 */ /* 0x000fe200078ec0ff */
[----:B------:R-:W-:Y:S05]  /*7470*/  @P1 IMAD.HI.U32 R2, R197, c[0x0][0x2bc], RZ ;  /* 0x0000af00c5021a27 */ /* 0x000fea00078e00ff */
[----:B------:R-:W-:Y:S04]  /*7480*/  @P1 SHF.R.U32.HI R0, RZ, c[0x0][0x2c0], R2 ;  /* 0x0000b000ff001a19 */ /* 0x000fe80000011602 */
[C---:B------:R-:W-:Y:S04]  /*7490*/  @!P3 IADD3 R5, P0, R0.reuse, UR8, RZ ;  /* 0x000000080005bc10 */ /* 0x040fe8000ff1e0ff */
[----:B------:R-:W-:Y:S01]  /*74a0*/  @!P3 LEA.HI.X.SX32 R2, R0, UR6, 0x1, P0 ;  /* 0x000000060002bc11 */ /* 0x000fe200080f0eff */
[----:B------:R-:W-:Y:S01]  /*74b0*/  IMAD.MOV R0, RZ, RZ, -R0 ;  /* 0x000000ffff007224 */ /* 0x000fe200078e0a00 */
[C---:B------:R-:W-:Y:S03]  /*74c0*/  @!P3 LEA R8, P0, R5.reuse, c[0x0][0x2a0], 0x2 ;  /* 0x0000a8000508ba11 */ /* 0x040fe600078010ff */
[----:B------:R-:W-:Y:S01]  /*74d0*/  IMAD R197, R0, c[0x0][0x2b8], R197 ;  /* 0x0000ae0000c57a24 */ /* 0x000fe200078e02c5 */
[----:B------:R-:W-:Y:S02]  /*74e0*/  @!P3 LEA.HI.X R9, R5, c[0x0][0x2a4], R2, 0x2, P0 ;  /* 0x0000a9000509ba11 */ /* 0x000fe400000f1402 */
[----:B------:R-:W-:Y:S01]  /*74f0*/  SEL R2, RZ, 0x10, P6 ;  /* 0x00000010ff027807 */ /* 0x000fe20003000000 */
        /* <DEDUP_REMOVED lines=14> */
[----:B------:R-:W1:Y:S01]  /*75e0*/  SHFL.IDX PT, R6, R11, 0x1, 0x181f ;  /* 0x00381f000b067f89 */ /* 0x000e6200000e0000 */
[----:B------:R-:W-:Y:S02]  /*75f0*/  SEL R5, RZ, 0x10, P5 ;  /* 0x00000010ff057807 */ /* 0x000fe40002800000 */
[----:B------:R-:W-:Y:S01]  /*7600*/  IADD3 R0, -R2, 0x10, RZ ;  /* 0x0000001002007810 */ /* 0x000fe20007ffe1ff */
[----:B------:R-:W2:Y:S01]  /*7610*/  SHFL.IDX PT, R7, R14, 0x1, 0x181f ;  /* 0x00381f000e077f89 */ /* 0x000ea200000e0000 */
[C---:B------:R-:W-:Y:S02]  /*7620*/  ISETP.NE.U32.AND P2, PT, R5.reuse, RZ, PT ;  /* 0x000000ff0500720c */ /* 0x040fe40003f45070 */
[----:B------:R-:W-:Y:S01]  /*7630*/  IADD3 R13, -R5, 0x10, RZ ;  /* 0x00000010050d7810 */ /* 0x000fe20007ffe1ff */
[----:B------:R3:W4:Y:S01]  /*7640*/  SHFL.IDX PT, R8, R11, RZ, 0x181f ;  /* 0x00181fff0b087589 */ /* 0x00072200000e0000 */
[----:B------:R-:W-:Y:S02]  /*7650*/  LOP3.LUT R0, R0, 0xf, RZ, 0xc0, !PT ;  /* 0x0000000f00007812 */ /* 0x000fe400078ec0ff */
[----:B------:R-:W-:Y:S01]  /*7660*/  LOP3.LUT R13, R13, 0xf, RZ, 0xc0, !PT ;  /* 0x0000000f0d0d7812 */ /* 0x000fe200078ec0ff */
[----:B------:R5:W4:Y:S03]  /*7670*/  SHFL.IDX PT, R9, R14, RZ, 0x181f ;  /* 0x00181fff0e097589 */ /* 0x000b2600000e0000 */
[-C--:B-1----:R-:W-:Y:S04]  /*7680*/  IADD3 R12, P1, P0, R13, R6.reuse, R208 ;  /* 0x000000060d0c7210 */ /* 0x082fe8000783e0d0 */
[-C--:B--2---:R-:W-:Y:S02]  /*7690*/  IADD3.X R13, RZ, R7.reuse, R209, P1, P0 ;  /* 0x00000007ff0d7210 */ /* 0x084fe40000fe04d1 */
[-C--:B------:R-:W-:Y:S04]  /*76a0*/  IADD3 R10, P1, P0, R10, R6.reuse, R213 ;  /* 0x000000060a0a7210 */ /* 0x080fe8000783e0d5 */
[-C--:B---3--:R-:W-:Y:S02]  /*76b0*/  IADD3.X R11, RZ, R7.reuse, R214, P1, P0 ;  /* 0x00000007ff0b7210 */ /* 0x088fe40000fe04d6 */
[----:B------:R-:W-:Y:S01]  /*76c0*/  IADD3 R6, P1, P0, R0, R6, R211 ;  /* 0x0000000600067210 */ /* 0x000fe2000783e0d3 */
[----:B------:R-:W-:Y:S03]  /*76d0*/  IMAD.U32 R0, RZ, RZ, UR11 ;  /* 0x0000000bff007e24 */ /* 0x000fe6000f8e00ff */
[----:B------:R-:W-:Y:S01]  /*76e0*/  IADD3.X R7, RZ, R7, R212, P1, P0 ;  /* 0x00000007ff077210 */ /* 0x000fe20000fe04d4 */
[----:B------:R-:W-:Y:S01]  /*76f0*/  IMAD R0, R0, 0x3000, R201 ;  /* 0x0000300000007824 */ /* 0x000fe200078e02c9 */
[----:B----4-:R-:W-:Y:S02]  /*7700*/  IADD3 R16, P1, R208, R8, RZ ;  /* 0x00000008d0107210 */ /* 0x010fe40007f3e0ff */
[----:B-----5:R-:W-:Y:S01]  /*7710*/  IADD3 R14, P0, R8, R213, RZ ;  /* 0x000000d5080e7210 */ /* 0x020fe20007f1e0ff */
[----:B------:R-:W-:Y:S02]  /*7720*/  IMAD.SHL.U32 R5, R0, 0x2, RZ ;  /* 0x0000000200057824 */ /* 0x000fe400078e00ff */
[----:B------:R-:W-:Y:S01]  /*7730*/  IMAD.X R17, R209, 0x1, R9, P1 ;  /* 0x00000001d1117824 */ /* 0x000fe200008e0609 */
[----:B------:R-:W-:Y:S01]  /*7740*/  ISETP.NE.U32.AND P1, PT, R4, RZ, PT ;  /* 0x000000ff0400720c */ /* 0x000fe20003f25070 */
[C---:B------:R-:W-:Y:S01]  /*7750*/  IMAD.X R15, R9.reuse, 0x1, R214, P0 ;  /* 0x00000001090f7824 */ /* 0x040fe200000e06d6 */
[----:B------:R-:W-:Y:S02]  /*7760*/  IADD3 R8, P0, R8, R211, RZ ;  /* 0x000000d308087210 */ /* 0x000fe40007f1e0ff */
[----:B------:R1:W-:Y:S03]  /*7770*/  LDGSTS.E.BYPASS.LTC128B.128 [R5+0xc100], [R16.64], !P5 ;  /* 0x0c10000010057fae */ /* 0x0003e6000e901d4c */
[----:B------:R-:W-:Y:S01]  /*7780*/  IMAD.X R9, R9, 0x1, R212, P0 ;  /* 0x0000000109097824 */ /* 0x000fe200000e06d4 */
[----:B------:R1:W-:Y:S01]  /*7790*/  LDGSTS.E.BYPASS.LTC128B.128 [R5+0xe100], [R14.64], !P4 ;  /* 0x0e1000000e057fae */ /* 0x0003e2000e101d4c */
[----:B------:R-:W-:Y:S03]  /*77a0*/  ISETP.NE.U32.AND P0, PT, R2, RZ, PT ;  /* 0x000000ff0200720c */ /* 0x000fe60003f05070 */
[----:B------:R1:W-:Y:S04]  /*77b0*/  LDGSTS.E.BYPASS.LTC128B.128 [R5+0x10100], [R8.64], !P6 ;  /* 0x1010000008057fae */ /* 0x0003e8000f101d4c */
[----:B------:R1:W-:Y:S04]  /*77c0*/  LDGSTS.E.BYPASS.LTC128B.128.ZFILL [R5+0xd100], [R12.64], P2 ;  /* 0x0d1000000c057fae */ /* 0x0003e80009141d4c */
[----:B------:R1:W-:Y:S04]  /*77d0*/  LDGSTS.E.BYPASS.LTC128B.128.ZFILL [R5+0xf100], [R10.64], P1 ;  /* 0x0f1000000a057fae */ /* 0x0003e80008941d4c */
[----:B------:R1:W-:Y:S02]  /*77e0*/  LDGSTS.E.BYPASS.LTC128B.128.ZFILL [R5+0x11100], [R6.64], P0 ;  /* 0x1110000006057fae */ /* 0x0003e40008141d4c */
.L_x_739:
[----:B------:R-:W-:Y:S01]  /*77f0*/  UIADD3 UR4, UR5, 0x1, URZ ;  /* 0x0000000105047890 */ /* 0x000fe2000fffe03f */
[----:B------:R-:W0:Y:S01]  /*7800*/  LDGDEPBAR ;  /* 0x00000000000079af */ /* 0x000e220000000000 */
[----:B------:R-:W-:Y:S01]  /*7810*/  UISETP.GE.AND UP0, UPT, UR5, 0x1, UPT ;  /* 0x000000010500788c */ /* 0x000fe2000bf06270 */
[C---:B------:R-:W-:Y:S01]  /*7820*/  ISETP.GT.AND P0, PT, R216.reuse, RZ, PT ;  /* 0x000000ffd800720c */ /* 0x040fe20003f04270 */
[----:B------:R-:W-:Y:S01]  /*7830*/  IMAD.MOV.U32 R0, RZ, RZ, R3 ;  /* 0x000000ffff007224 */ /* 0x000fe200078e0003 */
[----:B------:R-:W-:Y:S01]  /*7840*/  IADD3 R216, R216, -0x1, RZ ;  /* 0xffffffffd8d87810 */ /* 0x000fe20007ffe0ff */
[----:B------:R-:W-:Y:S01]  /*7850*/  USEL UR5, UR4, URZ, !UP0 ;  /* 0x0000003f04057287 */ /* 0x000fe2000c000000 */
[----:B------:R-:W-:Y:S09]  /*7860*/  IMAD.MOV.U32 R133, RZ, RZ, R132 ;  /* 0x000000ffff857224 */ /* 0x000ff200078e0084 */
[----:B------:R-:W-:-:S05]  /*7870*/  @P0 BRA `(.L_x_740) ;  /* 0xffffd04000000947 */ /* 0x000fca000383ffff */
.L_x_737:
[----:B------:R-:W2:Y:S01]  /*7880*/  SHFL.BFLY PT, R0, R215, 0x2, 0x1f ;  /* 0x0c401f00d7007f89 */ /* 0x000ea200000e0000 */
[----:B-1----:R-:W-:Y:S01]  /*7890*/  MOV R5, c[0x0][0x4e8] ;  /* 0x00013a0000057a02 */ /* 0x002fe20000000f00 */
[----:B------:R-:W1:Y:S01]  /*78a0*/  S2UR UR7, SR_CTAID.Y ;  /* 0x00000000000779c3 */ /* 0x000e620000002600 */
[----:B------:R-:W-:Y:S01]  /*78b0*/  MOV R6, R202 ;  /* 0x000000ca00067202 */ /* 0x000fe20000000f00 */
[----:B------:R-:W3:Y:S01]  /*78c0*/  SHFL.BFLY PT, R2, R217, 0x2, 0x1f ;  /* 0x0c401f00d9027f89 */ /* 0x000ee200000e0000 */
[C---:B------:R-:W-:Y:S01]  /*78d0*/  ISETP.NE.AND P4, PT, R5.reuse, 0x1, PT ;  /* 0x000000010500780c */ /* 0x040fe20003f85270 */
[----:B------:R-:W-:Y:S01]  /*78e0*/  ULDC.64 UR4, c[0x0][0x490] ;  /* 0x0001240000047ab9 */ /* 0x000fe20000000a00 */
[----:B------:R-:W-:Y:S01]  /*78f0*/  MOV R10, RZ ;  /* 0x000000ff000a7202 */ /* 0x000fe20000000f00 */
[----:B------:R-:W4:Y:S01]  /*7900*/  S2R R7, SR_TID.X ;  /* 0x0000000000077919 */ /* 0x000f220000002100 */
[----:B------:R-:W-:Y:S01]  /*7910*/  SHF.R.S32.HI R210, RZ, 0x2, R210 ;  /* 0x00000002ffd27819 */ /* 0x000fe200000114d2 */
[----:B------:R-:W-:Y:S01]  /*7920*/  IMAD R5, R5, c[0x0][0x388], RZ ;  /* 0x0000e20005057a24 */ /* 0x000fe200078e02ff */
[----:B------:R-:W-:Y:S01]  /*7930*/  SHF.L.U32 R201, R201, 0x1, RZ ;  /* 0x00000001c9c97819 */ /* 0x000fe200000006ff */
[----:B------:R-:W-:Y:S01]  /*7940*/  BSSY B0, `(.L_x_741) ;  /* 0x0000168000007945 */ /* 0x000fe20003800000 */
[----:B--2---:R-:W-:Y:S01]  /*7950*/  FADD.FTZ R11, R0, R215 ;  /* 0x000000d7000b7221 */ /* 0x004fe20000010000 */
[----:B-1----:R-:W-:Y:S01]  /*7960*/  USHF.R.S32.HI UR6, URZ, 0x1f, UR7 ;  /* 0x0000001f3f067899 */ /* 0x002fe20008011407 */
[----:B---3--:R-:W-:Y:S01]  /*7970*/  FADD.FTZ R9, R2, R217 ;  /* 0x000000d902097221 */ /* 0x008fe20000010000 */
[----:B------:R-:W-:-:S02]  /*7980*/  UIMAD.WIDE.U32 UR10, UR7, UR4, URZ ;  /* 0x00000004070a72a5 */ /* 0x000fc4000f8e003f */
[----:B------:R-:W1:Y:S01]  /*7990*/  SHFL.BFLY PT, R2, R11, 0x1, 0x1f ;  /* 0x0c201f000b027f89 */ /* 0x000e6200000e0000 */
[----:B------:R-:W-:Y:S01]  /*79a0*/  UIMAD UR8, UR6, UR4, URZ ;  /* 0x00000004060872a4 */ /* 0x000fe2000f8e023f */
[----:B----4-:R-:W-:Y:S02]  /*79b0*/  SHF.R.S32.HI R8, RZ, 0x1f, R7 ;  /* 0x0000001fff087819 */ /* 0x010fe40000011407 */
[----:B------:R-:W2:Y:S01]  /*79c0*/  SHFL.BFLY PT, R4, R9, 0x1, 0x1f ;  /* 0x0c201f0009047f89 */ /* 0x000ea200000e0000 */
[----:B------:R-:W-:Y:S01]  /*79d0*/  UIMAD UR8, UR7, UR5, UR8 ;  /* 0x00000005070872a4 */ /* 0x000fe2000f8e0208 */
[CC--:B------:R-:W-:Y:S02]  /*79e0*/  LEA.HI R0, R8.reuse, R7.reuse, RZ, 0x5 ;  /* 0x0000000708007211 */ /* 0x0c0fe400078f28ff */
[----:B------:R-:W-:Y:S01]  /*79f0*/  LEA.HI R8, R8, R7, RZ, 0x2 ;  /* 0x0000000708087211 */ /* 0x000fe200078f10ff */
[----:B------:R-:W-:Y:S01]  /*7a00*/  ULDC.64 UR4, c[0x0][0x3e8] ;  /* 0x0000fa0000047ab9 */ /* 0x000fe20000000a00 */
[----:B------:R-:W-:Y:S01]  /*7a10*/  LOP3.LUT R14, R0, 0xffffffe0, RZ, 0xc0, !PT ;  /* 0xffffffe0000e7812 */ /* 0x000fe200078ec0ff */
[----:B------:R-:W-:Y:S01]  /*7a20*/  UIMAD UR6, UR6, UR4, URZ ;  /* 0x00000004060672a4 */ /* 0x000fe2000f8e023f */
[----:B------:R-:W-:Y:S01]  /*7a30*/  LOP3.LUT R12, R8, 0xfffffffc, RZ, 0xc0, !PT ;  /* 0xfffffffc080c7812 */ /* 0x000fe200078ec0ff */
[----:B------:R-:W-:Y:S01]  /*7a40*/  UIMAD.WIDE.U32 UR14, UR7, UR4, URZ ;  /* 0x00000004070e72a5 */ /* 0x000fe2000f8e003f */
[----:B------:R-:W-:Y:S01]  /*7a50*/  SHF.R.S32.HI R0, RZ, 0x5, R0 ;  /* 0x00000005ff007819 */ /* 0x000fe20000011400 */
[----:B------:R-:W-:Y:S01]  /*7a60*/  UIMAD UR5, UR7, UR5, UR6 ;  /* 0x00000005070572a4 */ /* 0x000fe2000f8e0206 */
[----:B------:R-:W-:Y:S01]  /*7a70*/  MOV R19, UR11 ;  /* 0x0000000b00137c02 */ /* 0x000fe20008000f00 */
[----:B------:R-:W-:Y:S01]  /*7a80*/  UIADD3 UR8, UR11, UR8, URZ ;  /* 0x000000080b087290 */ /* 0x000fe2000fffe03f */
[----:B------:R-:W-:Y:S01]  /*7a90*/  MOV R18, UR10 ;  /* 0x0000000a00127c02 */ /* 0x000fe20008000f00 */
[----:B------:R-:W-:Y:S01]  /*7aa0*/  UIADD3 UR5, UR15, UR5, URZ ;  /* 0x000000050f057290 */ /* 0x000fe2000fffe03f */
[----:B------:R-:W-:Y:S01]  /*7ab0*/  MOV R17, UR15 ;  /* 0x0000000f00117c02 */ /* 0x000fe20008000f00 */
[----:B------:R-:W-:-:S02]  /*7ac0*/  IMAD.U32 R16, RZ, RZ, UR14 ;  /* 0x0000000eff107e24 */ /* 0x000fc4000f8e00ff */
[----:B------:R-:W-:Y:S01]  /*7ad0*/  MOV R19, UR8 ;  /* 0x0000000800137c02 */ /* 0x000fe20008000f00 */
[----:B-1----:R-:W-:Y:S01]  /*7ae0*/  FADD.FTZ R2, R11, R2 ;  /* 0x000000020b027221 */ /* 0x002fe20000010000 */
[----:B------:R-:W-:Y:S01]  /*7af0*/  IADD3 R11, -R14, R7, RZ ;  /* 0x000000070e0b7210 */ /* 0x000fe20007ffe1ff */
[----:B------:R-:W-:Y:S01]  /*7b00*/  IMAD.IADD R7, R7, 0x1, -R12 ;  /* 0x0000000107077824 */ /* 0x000fe200078e0a0c */
[----:B------:R-:W-:Y:S01]  /*7b10*/  MOV R14, 0xff800000 ;  /* 0xff800000000e7802 */ /* 0x000fe20000000f00 */
[----:B--2---:R-:W-:Y:S01]  /*7b20*/  FADD.FTZ R4, R9, R4 ;  /* 0x0000000409047221 */ /* 0x004fe20000010000 */
[----:B------:R-:W-:Y:S01]  /*7b30*/  BAR.SYNC.DEFER_BLOCKING 0x1, 0x100 ;  /* 0x0044000000007b1d */ /* 0x000fe20000010000 */
[----:B------:R-:W-:Y:S01]  /*7b40*/  FSETP.NE.FTZ.AND P0, PT, R2, RZ, PT ;  /* 0x000000ff0200720b */ /* 0x000fe20003f15000 */
[----:B------:R-:W-:Y:S01]  /*7b50*/  @P4 IMAD.HI.U32 R9, R202, c[0x0][0x4ec], RZ ;  /* 0x00013b00ca094a27 */ /* 0x000fe200078e00ff */
[----:B------:R-:W-:Y:S02]  /*7b60*/  LOP3.LUT P3, RZ, R11, 0x3, RZ, 0xc0, !PT ;  /* 0x000000030bff7812 */ /* 0x000fe4000786c0ff */
[----:B------:R-:W-:-:S02]  /*7b70*/  FSETP.NE.FTZ.AND P1, PT, R4, RZ, PT ;  /* 0x000000ff0400720b */ /* 0x000fc40003f35000 */
[----:B------:R-:W-:Y:S02]  /*7b80*/  @P4 SHF.R.U32.HI R6, RZ, c[0x0][0x4f0], R9 ;  /* 0x00013c00ff064a19 */ /* 0x000fe40000011609 */
[----:B------:R-:W-:Y:S02]  /*7b90*/  MOV R9, RZ ;  /* 0x000000ff00097202 */ /* 0x000fe40000000f00 */
[----:B------:R-:W-:Y:S02]  /*7ba0*/  IADD3 R13, -R6, RZ, RZ ;  /* 0x000000ff060d7210 */ /* 0x000fe40007ffe1ff */
[----:B------:R-:W-:Y:S01]  /*7bb0*/  MOV R17, UR5 ;  /* 0x0000000500117c02 */ /* 0x000fe20008000f00 */
[----:B------:R-:W1:Y:S02]  /*7bc0*/  @P0 MUFU.LG2 R12, R2 ;  /* 0x00000002000c0308 */ /* 0x000e640000000c00 */
[----:B------:R-:W-:Y:S01]  /*7bd0*/  IMAD R11, R13, c[0x0][0x4e8], R202 ;  /* 0x00013a000d0b7a24 */ /* 0x000fe200078e02ca */
[----:B------:R-:W-:-:S02]  /*7be0*/  SHF.R.S32.HI R13, RZ, 0x2, R8 ;  /* 0x00000002ff0d7819 */ /* 0x000fc40000011408 */
[----:B------:R-:W-:-:S03]  /*7bf0*/  SHF.R.S32.HI R8, RZ, 0x1f, R8 ;  /* 0x0000001fff087819 */ /* 0x000fc60000011408 */
[----:B------:R2:W3:Y:S01]  /*7c00*/  @P0 MUFU.RCP R9, R2 ;  /* 0x0000000200090308 */ /* 0x0004e20000001000 */
[----:B------:R-:W-:-:S04]  /*7c10*/  LEA.HI R8, R8, R13, RZ, 0x3 ;  /* 0x0000000d08087211 */ /* 0x000fc800078f18ff */
[----:B------:R-:W-:-:S03]  /*7c20*/  LOP3.LUT R8, R8, 0xfffffff8, RZ, 0xc0, !PT ;  /* 0xfffffff808087812 */ /* 0x000fc600078ec0ff */
[----:B------:R-:W-:Y:S01]  /*7c30*/  @P1 MUFU.RCP R10, R4 ;  /* 0x00000004000a1308 */ /* 0x000fe20000001000 */
[----:B-1----:R-:W-:Y:S01]  /*7c40*/  @P0 FMUL.FTZ R12, R12, 0.69314718246459960938 ;  /* 0x3f3172180c0c0820 */ /* 0x002fe20000410000 */
[----:B--2---:R-:W-:-:S06]  /*7c50*/  @P0 MOV R2, 0x3f317218 ;  /* 0x3f31721800020802 */ /* 0x004fcc0000000f00 */
[----:B------:R-:W1:Y:S01]  /*7c60*/  @P1 MUFU.LG2 R4, R4 ;  /* 0x0000000400041308 */ /* 0x000e620000000c00 */
[C---:B---3--:R-:W-:Y:S02]  /*7c70*/  FMUL.FTZ R131, R9.reuse, R131 ;  /* 0x0000008309837220 */ /* 0x048fe40000410000 */
[C---:B------:R-:W-:Y:S02]  /*7c80*/  FMUL.FTZ R130, R9.reuse, R130 ;  /* 0x0000008209827220 */ /* 0x040fe40000410000 */
[----:B------:R-:W-:Y:S02]  /*7c90*/  @P0 FMUL.FTZ R2, R2, c[0x0][0x2d0] ;  /* 0x0000b40002020a20 */ /* 0x000fe40000410000 */
[----:B------:R-:W-:Y:S01]  /*7ca0*/  FMUL.FTZ R127, R9, R127 ;  /* 0x0000007f097f7220 */ /* 0x000fe20000410000 */
[----:B------:R-:W-:Y:S01]  /*7cb0*/  F2FP.PACK_AB R130, R131, R130 ;  /* 0x000000828382723e */ /* 0x000fe200000000ff */
[C---:B------:R-:W-:Y:S02]  /*7cc0*/  FMUL.FTZ R126, R9.reuse, R126 ;  /* 0x0000007e097e7220 */ /* 0x040fe40000410000 */
[----:B------:R-:W-:-:S02]  /*7cd0*/  FMUL.FTZ R123, R9, R123 ;  /* 0x0000007b097b7220 */ /* 0x000fc40000410000 */
[----:B------:R-:W-:Y:S01]  /*7ce0*/  FMUL.FTZ R122, R9, R122 ;  /* 0x0000007a097a7220 */ /* 0x000fe20000410000 */
[----:B------:R-:W-:Y:S01]  /*7cf0*/  F2FP.PACK_AB R126, R127, R126 ;  /* 0x0000007e7f7e723e */ /* 0x000fe200000000ff */
[C---:B------:R-:W-:Y:S02]  /*7d00*/  FMUL.FTZ R119, R9.reuse, R119 ;  /* 0x0000007709777220 */ /* 0x040fe40000410000 */
[----:B------:R-:W-:Y:S01]  /*7d10*/  FMUL.FTZ R118, R9, R118 ;  /* 0x0000007609767220 */ /* 0x000fe20000410000 */
[----:B------:R-:W-:Y:S01]  /*7d20*/  F2FP.PACK_AB R122, R123, R122 ;  /* 0x0000007a7b7a723e */ /* 0x000fe200000000ff */
[C---:B------:R-:W-:Y:S02]  /*7d30*/  FMUL.FTZ R115, R9.reuse, R115 ;  /* 0x0000007309737220 */ /* 0x040fe40000410000 */
[----:B------:R-:W-:Y:S01]  /*7d40*/  FMUL.FTZ R114, R9, R114 ;  /* 0x0000007209727220 */ /* 0x000fe20000410000 */
[----:B------:R-:W-:Y:S01]  /*7d50*/  F2FP.PACK_AB R118, R119, R118 ;  /* 0x000000767776723e */ /* 0x000fe200000000ff */
        /* <DEDUP_REMOVED lines=56> */
[----:B------:R-:W-:Y:S01]  /*80e0*/  IADD3 R9, R13, -R8, RZ ;  /* 0x800000080d097210 */ /* 0x000fe20007ffe0ff */
[----:B-1----:R-:W-:Y:S01]  /*80f0*/  @P1 FMUL.FTZ R15, R4, 0.69314718246459960938 ;  /* 0x3f317218040f1820 */ /* 0x002fe20000410000 */
[----:B------:R-:W-:Y:S01]  /*8100*/  MOV R13, 0xff800000 ;  /* 0xff800000000d7802 */ /* 0x000fe20000000f00 */
[----:B------:R-:W-:Y:S01]  /*8110*/  @P0 FFMA.FTZ R13, R2, R3, R12 ;  /* 0x00000003020d0223 */ /* 0x000fe2000001000c */
[----:B------:R-:W-:Y:S01]  /*8120*/  @P1 MOV R8, 0x3f317218 ;  /* 0x3f31721800081802 */ /* 0x000fe20000000f00 */
[----:B------:R-:W1:Y:S01]  /*8130*/  S2R R3, SR_CTAID.Z ;  /* 0x0000000000037919 */ /* 0x000e620000002700 */
[----:B------:R-:W-:Y:S01]  /*8140*/  LEA.HI R4, R7, R7, RZ, 0x1 ;  /* 0x0000000707047211 */ /* 0x000fe200078f08ff */
[----:B------:R-:W-:Y:S01]  /*8150*/  FMUL.FTZ R129, R10, R129 ;  /* 0x000000810a817220 */ /* 0x000fe20000410000 */
[----:B------:R-:W-:Y:S01]  /*8160*/  F2FP.PACK_AB R94, R95, R94 ;  /* 0x0000005e5f5e723e */ /* 0x000fe200000000ff */
[----:B------:R-:W-:Y:S01]  /*8170*/  @P1 FMUL.FTZ R8, R8, c[0x0][0x2d0] ;  /* 0x0000b40008081a20 */ /* 0x000fe20000410000 */
[----:B------:R-:W-:Y:S01]  /*8180*/  LOP3.LUT R12, R4, 0x1ffffffe, RZ, 0xc0, !PT ;  /* 0x1ffffffe040c7812 */ /* 0x000fe200078ec0ff */
[----:B------:R-:W-:Y:S01]  /*8190*/  FMUL.FTZ R128, R10, R128 ;  /* 0x000000800a807220 */ /* 0x000fe20000410000 */
[----:B------:R-:W-:Y:S01]  /*81a0*/  F2FP.PACK_AB R98, R99, R98 ;  /* 0x000000626362723e */ /* 0x000fe200000000ff */
[----:B------:R-:W-:Y:S01]  /*81b0*/  @P1 FFMA.FTZ R14, R8, R132, R15 ;  /* 0x00000084080e1223 */ /* 0x000fe2000001000f */
[----:B------:R-:W-:Y:S01]  /*81c0*/  SHF.R.S32.HI R15, RZ, 0x1f, R0 ;  /* 0x0000001fff0f7819 */ /* 0x000fe20000011400 */
[----:B------:R-:W2:Y:S01]  /*81d0*/  S2R R8, SR_CTAID.X ;  /* 0x0000000000087919 */ /* 0x000ea20000002500 */
[----:B------:R-:W-:Y:S01]  /*81e0*/  IADD3 R12, R7, -R12, RZ ;  /* 0x8000000c070c7210 */ /* 0x000fe20007ffe0ff */
[C---:B------:R-:W-:Y:S01]  /*81f0*/  FMUL.FTZ R125, R10.reuse, R125 ;  /* 0x0000007d0a7d7220 */ /* 0x040fe20000410000 */
[----:B------:R-:W-:Y:S01]  /*8200*/  LEA.HI R15, R15, R0, RZ, 0x3 ;  /* 0x000000000f0f7211 */ /* 0x000fe200078f18ff */
[C---:B------:R-:W-:Y:S01]  /*8210*/  FMUL.FTZ R124, R10.reuse, R124 ;  /* 0x0000007c0a7c7220 */ /* 0x040fe20000410000 */
[----:B------:R-:W-:Y:S01]  /*8220*/  R2P PR, R9, 0x6 ;  /* 0x0000000609007804 */ /* 0x000fe20000000000 */
[C---:B------:R-:W-:Y:S01]  /*8230*/  FMUL.FTZ R121, R10.reuse, R121 ;  /* 0x000000790a797220 */ /* 0x040fe20000410000 */
[----:B------:R-:W-:Y:S01]  /*8240*/  LOP3.LUT R15, R15, 0xffffff8, RZ, 0xc0, !PT ;  /* 0x0ffffff80f0f7812 */ /* 0x000fe200078ec0ff */
[C---:B------:R-:W-:Y:S01]  /*8250*/  FMUL.FTZ R120, R10.reuse, R120 ;  /* 0x000000780a787220 */ /* 0x040fe20000410000 */
[----:B------:R-:W-:Y:S01]  /*8260*/  F2FP.PACK_AB R128, R129, R128 ;  /* 0x000000808180723e */ /* 0x000fe200000000ff */
[----:B------:R-:W-:Y:S01]  /*8270*/  FMUL.FTZ R117, R10, R117 ;  /* 0x000000750a757220 */ /* 0x000fe20000410000 */
[----:B------:R-:W-:Y:S01]  /*8280*/  F2FP.PACK_AB R124, R125, R124 ;  /* 0x0000007c7d7c723e */ /* 0x000fe200000000ff */
[C---:B------:R-:W-:Y:S01]  /*8290*/  IMAD.IADD R15, R0.reuse, 0x1, -R15 ;  /* 0x00000001000f7824 */ /* 0x040fe200078e0a0f */
[----:B------:R-:W-:Y:S01]  /*82a0*/  LEA R0, R0, R7, 0x9 ;  /* 0x0000000700007211 */ /* 0x000fe200078e48ff */
[----:B-1----:R-:W-:Y:S01]  /*82b0*/  IMAD.WIDE.U32 R16, R3, c[0x0][0x3f0], R16 ;  /* 0x0000fc0003107a25 */ /* 0x002fe200078e0010 */
[----:B------:R-:W-:-:S02]  /*82c0*/  SHF.R.S32.HI R2, RZ, 0x1f, R3 ;  /* 0x0000001fff027819 */ /* 0x000fc40000011403 */
[----:B------:R-:W-:Y:S01]  /*82d0*/  LOP3.LUT R7, R9, 0x1, RZ, 0xc0, !PT ;  /* 0x0000000109077812 */ /* 0x000fe200078ec0ff */
[----:B------:R-:W-:Y:S01]  /*82e0*/  IMAD.WIDE.U32 R18, R3, c[0x0][0x498], R18 ;  /* 0x0001260003127a25 */ /* 0x000fe200078e0012 */
[----:B------:R-:W-:Y:S02]  /*82f0*/  SHF.L.U32 R9, R9, 0x6, RZ ;  /* 0x0000000609097819 */ /* 0x000fe400000006ff */
[----:B------:R-:W-:Y:S01]  /*8300*/  LEA R15, R15, R210, 0x4 ;  /* 0x000000d20f0f7211 */ /* 0x000fe200078e20ff */
[C---:B------:R-:W-:Y:S01]  /*8310*/  IMAD R4, R2.reuse, c[0x0][0x3f0], RZ ;  /* 0x0000fc0002047a24 */ /* 0x040fe200078e02ff */
[----:B------:R-:W-:Y:S01]  /*8320*/  LOP3.LUT R9, R9, 0x1c0, RZ, 0xc0, !PT ;  /* 0x000001c009097812 */ /* 0x000fe200078ec0ff */
[----:B------:R-:W-:Y:S01]  /*8330*/  IMAD R2, R2, c[0x0][0x498], RZ ;  /* 0x0001260002027a24 */ /* 0x000fe200078e02ff */
[----:B------:R-:W-:Y:S01]  /*8340*/  ISETP.NE.U32.AND P0, PT, R7, 0x1, PT ;  /* 0x000000010700780c */ /* 0x000fe20003f05070 */
[----:B------:R-:W-:Y:S01]  /*8350*/  IMAD R4, R3, c[0x0][0x3f4], R4 ;  /* 0x0000fd0003047a24 */ /* 0x000fe200078e0204 */
[----:B------:R-:W-:Y:S01]  /*8360*/  LEA.HI R9, R9, R9, RZ, 0x1d ;  /* 0x0000000909097211 */ /* 0x000fe200078fe8ff */
[----:B------:R-:W-:Y:S01]  /*8370*/  IMAD R7, R12, 0x8, R15 ;  /* 0x000000080c077824 */ /* 0x000fe200078e020f */
[----:B------:R-:W-:Y:S01]  /*8380*/  F2FP.PACK_AB R120, R121, R120 ;  /* 0x000000787978723e */ /* 0x000fe200000000ff */
[----:B------:R-:W-:Y:S01]  /*8390*/  IMAD R2, R3, c[0x0][0x49c], R2 ;  /* 0x0001270003027a24 */ /* 0x000fe200078e0202 */
[----:B------:R-:W-:Y:S01]  /*83a0*/  IADD3 R17, R17, R4, RZ ;  /* 0x0000000411117210 */ /* 0x000fe20007ffe0ff */
[----:B------:R-:W-:Y:S01]  /*83b0*/  FMUL.FTZ R116, R10, R116 ;  /* 0x000000740a747220 */ /* 0x000fe20000410000 */
[----:B--2---:R-:W-:Y:S01]  /*83c0*/  LEA R4, R8, R15, 0x7 ;  /* 0x0000000f08047211 */ /* 0x004fe200078e38ff */
[----:B------:R-:W-:Y:S01]  /*83d0*/  FMUL.FTZ R113, R10, R113 ;  /* 0x000000710a717220 */ /* 0x000fe20000410000 */
[----:B------:R-:W-:Y:S01]  /*83e0*/  LEA R0, R0, R9, 0x1 ;  /* 0x0000000900007211 */ /* 0x000fe200078e08ff */
[----:B------:R-:W-:Y:S01]  /*83f0*/  IMAD.WIDE.U32 R16, R6, c[0x0][0x3e0], R16 ;  /* 0x0000f80006107a25 */ /* 0x000fe200078e0010 */
[----:B------:R-:W-:-:S02]  /*8400*/  LEA R7, R8, R7, 0x7 ;  /* 0x0000000708077211 */ /* 0x000fc400078e38ff */
[----:B------:R-:W-:Y:S01]  /*8410*/  ISETP.GE.OR P5, PT, R4, R5, P3 ;  /* 0x000000050400720c */ /* 0x000fe20001fa6670 */
[C---:B------:R-:W-:Y:S01]  /*8420*/  FMUL.FTZ R112, R10.reuse, R112 ;  /* 0x000000700a707220 */ /* 0x040fe20000410000 */
[----:B------:R-:W-:Y:S01]  /*8430*/  SHF.R.S32.HI R3, RZ, 0x1f, R6 ;  /* 0x0000001fff037819 */ /* 0x000fe20000011406 */
[----:B------:R-:W-:Y:S01]  /*8440*/  FMUL.FTZ R109, R10, R109 ;  /* 0x0000006d0a6d7220 */ /* 0x000fe20000410000 */
[----:B------:R-:W-:Y:S01]  /*8450*/  IADD3 R4, R4, 0x8, RZ ;  /* 0x0000000804047810 */ /* 0x000fe20007ffe0ff */
[----:B------:R-:W-:Y:S01]  /*8460*/  FMUL.FTZ R108, R10, R108 ;  /* 0x0000006c0a6c7220 */ /* 0x000fe20000410000 */
[----:B------:R-:W-:Y:S01]  /*8470*/  SHF.L.U32 R9, R0, 0x1, RZ ;  /* 0x0000000100097819 */ /* 0x000fe200000006ff */
[----:B------:R-:W-:Y:S01]  /*8480*/  @P4 IMAD.HI.U32 R0, R7, c[0x0][0x4ec], RZ ;  /* 0x00013b0007004a27 */ /* 0x000fe200078e00ff */
[----:B------:R-:W-:Y:S02]  /*8490*/  ISETP.GE.OR P3, PT, R4, R5, P3 ;  /* 0x000000050400720c */ /* 0x000fe40001f66670 */
[----:B------:R-:W-:Y:S01]  /*84a0*/  MOV R15, R7 ;  /* 0x00000007000f7202 */ /* 0x000fe20000000f00 */
[----:B------:R-:W-:Y:S01]  /*84b0*/  IMAD R3, R3, c[0x0][0x3e0], RZ ;  /* 0x0000f80003037a24 */ /* 0x000fe200078e02ff */
[C---:B------:R-:W-:Y:S01]  /*84c0*/  IADD3 R4, R9.reuse, 0x80, RZ ;  /* 0x0000008009047810 */ /* 0x040fe20007ffe0ff */
[----:B------:R-:W-:Y:S01]  /*84d0*/  FMUL.FTZ R105, R10, R105 ;  /* 0x000000690a697220 */ /* 0x000fe20000410000 */
[----:B------:R-:W-:Y:S01]  /*84e0*/  @P4 SHF.R.U32.HI R15, RZ, c[0x0][0x4f0], R0 ;  /* 0x00013c00ff0f4a19 */ /* 0x000fe20000011600 */
[----:B------:R-:W-:Y:S01]  /*84f0*/  IMAD R3, R6, c[0x0][0x3e4], R3 ;  /* 0x0000f90006037a24 */ /* 0x000fe200078e0203 */
[----:B------:R-:W-:Y:S01]  /*8500*/  IADD3 R21, R9, 0x70, RZ ;  /* 0x0000007009157810 */ /* 0x000fe20007ffe0ff */
[----:B------:R-:W-:Y:S01]  /*8510*/  FMUL.FTZ R104, R10, R104 ;  /* 0x000000680a687220 */ /* 0x000fe20000410000 */
[----:B------:R-:W-:Y:S01]  /*8520*/  @P0 IADD3 R21, R4, 0x10, RZ ;  /* 0x0000001004150810 */ /* 0x000fe20007ffe0ff */
[----:B------:R-:W-:Y:S01]  /*8530*/  IMAD.IADD R17, R17, 0x1, R3 ;  /* 0x0000000111117824 */ /* 0x000fe200078e0203 */
[C---:B------:R-:W-:Y:S01]  /*8540*/  IADD3 R4, -R15.reuse, RZ, RZ ;  /* 0x000000ff0f047210 */ /* 0x040fe20007ffe1ff */
[C---:B------:R-:W-:Y:S01]  /*8550*/  FMUL.FTZ R101, R10.reuse, R101 ;  /* 0x000000650a657220 */ /* 0x040fe20000410000 */
[----:B------:R-:W-:Y:S01]  /*8560*/  SHF.R.S32.HI R3, RZ, 0x1f, R15 ;  /* 0x0000001fff037819 */ /* 0x000fe2000001140f */
[----:B------:R-:W-:Y:S01]  /*8570*/  FMUL.FTZ R100, R10, R100 ;  /* 0x000000640a647220 */ /* 0x000fe20000410000 */
[----:B------:R-:W-:Y:S01]  /*8580*/  IADD3 R18, P0, R15, R18, RZ ;  /* 0x000000120f127210 */ /* 0x000fe20007f1e0ff */
[----:B------:R-:W-:Y:S01]  /*8590*/  IMAD R7, R4, c[0x0][0x4e8], R7 ;  /* 0x00013a0004077a24 */ /* 0x000fe200078e0207 */
[----:B------:R-:W-:Y:S01]  /*85a0*/  SEL R0, R135, 0xffffffe0, !P1 ;  /* 0xffffffe087007807 */ /* 0x000fe20004800000 */
[C---:B------:R-:W-:Y:S01]  /*85b0*/  FMUL.FTZ R37, R10.reuse, R37 ;  /* 0x000000250a257220 */ /* 0x040fe20000410000 */
[----:B------:R-:W-:Y:S01]  /*85c0*/  IADD3.X R19, R3, R19, R2, P0, !PT ;  /* 0x0000001303137210 */ /* 0x000fe200007fe402 */
[C---:B------:R-:W-:Y:S01]  /*85d0*/  FMUL.FTZ R36, R10.reuse, R36 ;  /* 0x000000240a247220 */ /* 0x040fe20000410000 */
[----:B------:R-:W-:Y:S01]  /*85e0*/  IADD3 R3, R9, R0, RZ ;  /* 0x0000000009037210 */ /* 0x000fe20007ffe0ff */
[----:B------:R-:W-:Y:S01]  /*85f0*/  FMUL.FTZ R41, R10, R41 ;  /* 0x000000290a297220 */ /* 0x000fe20000410000 */
[----:B------:R-:W-:Y:S01]  /*8600*/  IADD3 R15, R0, R21, RZ ;  /* 0x00000015000f7210 */ /* 0x000fe20007ffe0ff */
[----:B------:R-:W-:Y:S01]  /*8610*/  FMUL.FTZ R40, R10, R40 ;  /* 0x000000280a287220 */ /* 0x000fe20000410000 */
[----:B------:R-:W-:Y:S01]  /*8620*/  SHF.R.S32.HI R0, RZ, 0x1f, R7 ;  /* 0x0000001fff007819 */ /* 0x000fe20000011407 */
[----:B------:R-:W-:Y:S01]  /*8630*/  IMAD.WIDE.U32 R18, R7, c[0x0][0x488], R18 ;  /* 0x0001220007127a25 */ /* 0x000fe200078e0012 */
[----:B------:R-:W-:Y:S01]  /*8640*/  MOV R2, 0x40 ;  /* 0x0000004000027802 */ /* 0x000fe20000000f00 */
[----:B------:R-:W-:Y:S01]  /*8650*/  STS [R9+0x80], R128 ;  /* 0x0000808009007388 */ /* 0x000fe20000000800 */
[----:B------:R-:W-:Y:S01]  /*8660*/  F2FP.PACK_AB R116, R117, R116 ;  /* 0x000000747574723e */ /* 0x000fe200000000ff */
[----:B------:R-:W-:Y:S01]  /*8670*/  IMAD R0, R0, c[0x0][0x488], RZ ;  /* 0x0001220000007a24 */ /* 0x000fe200078e02ff */
[----:B------:R-:W-:Y:S01]  /*8680*/  SEL R2, R2, 0xffffffc0, !P2 ;  /* 0xffffffc002027807 */ /* 0x000fe20005000000 */
[C---:B------:R-:W-:Y:S01]  /*8690*/  FMUL.FTZ R45, R10.reuse, R45 ;  /* 0x0000002d0a2d7220 */ /* 0x040fe20000410000 */
[----:B------:R-:W-:Y:S01]  /*86a0*/  F2FP.PACK_AB R112, R113, R112 ;  /* 0x000000707170723e */ /* 0x000fe200000000ff */
[----:B------:R-:W-:Y:S01]  /*86b0*/  IMAD R0, R7, c[0x0][0x48c], R0 ;  /* 0x0001230007007a24 */ /* 0x000fe200078e0200 */
[----:B------:R-:W-:Y:S01]  /*86c0*/  IADD3 R23, R9, R2, RZ ;  /* 0x0000000209177210 */ /* 0x000fe20007ffe0ff */
[----:B------:R-:W-:Y:S01]  /*86d0*/  FMUL.FTZ R44, R10, R44 ;  /* 0x0000002c0a2c7220 */ /* 0x000fe20000410000 */
[----:B------:R-:W-:Y:S01]  /*86e0*/  F2FP.PACK_AB R108, R109, R108 ;  /* 0x0000006c6d6c723e */ /* 0x000fe200000000ff */
[----:B------:R-:W-:Y:S01]  /*86f0*/  STS [R9+0x480], R130 ;  /* 0x0004808209007388 */ /* 0x000fe20000000800 */
[----:B------:R-:W-:Y:S01]  /*8700*/  IMAD.IADD R7, R2, 0x1, R21 ;  /* 0x0000000102077824 */ /* 0x000fe200078e0215 */
[----:B------:R-:W-:Y:S01]  /*8710*/  F2FP.PACK_AB R104, R105, R104 ;  /* 0x000000686968723e */ /* 0x000fe200000000ff */
[C---:B------:R-:W-:Y:S01]  /*8720*/  FMUL.FTZ R49, R10.reuse, R49 ;  /* 0x000000310a317220 */ /* 0x040fe20000410000 */
[----:B------:R-:W-:Y:S01]  /*8730*/  STS [R21], R124 ;  /* 0x0000007c15007388 */ /* 0x000fe20000000800 */
[----:B------:R-:W-:Y:S01]  /*8740*/  FMUL.FTZ R48, R10, R48 ;  /* 0x000000300a307220 */ /* 0x000fe20000410000 */
[----:B------:R-:W-:Y:S01]  /*8750*/  IADD3 R25, R2, R3, RZ ;  /* 0x0000000302197210 */ /* 0x000fe20007ffe0ff */
[C---:B------:R-:W-:Y:S01]  /*8760*/  FMUL.FTZ R53, R10.reuse, R53 ;  /* 0x000000350a357220 */ /* 0x040fe20000410000 */
[----:B------:R-:W-:Y:S01]  /*8770*/  STS [R21+0x400], R126 ;  /* 0x0004007e15007388 */ /* 0x000fe20000000800 */
[C---:B------:R-:W-:Y:S01]  /*8780*/  FMUL.FTZ R52, R10.reuse, R52 ;  /* 0x000000340a347220 */ /* 0x040fe20000410000 */
[----:B------:R-:W-:Y:S01]  /*8790*/  F2FP.PACK_AB R100, R101, R100 ;  /* 0x000000646564723e */ /* 0x000fe200000000ff */
[C---:B------:R-:W-:Y:S01]  /*87a0*/  FMUL.FTZ R57, R10.reuse, R57 ;  /* 0x000000390a397220 */ /* 0x040fe20000410000 */
[----:B------:R-:W-:Y:S01]  /*87b0*/  STS [R3+0x80], R120 ;  /* 0x0000807803007388 */ /* 0x000fe20000000800 */
[----:B------:R-:W-:Y:S01]  /*87c0*/  IADD3 R27, R15, R2, RZ ;  /* 0x000000020f1b7210 */ /* 0x000fe20007ffe0ff */
[C---:B------:R-:W-:Y:S01]  /*87d0*/  FMUL.FTZ R56, R10.reuse, R56 ;  /* 0x000000380a387220 */ /* 0x040fe20000410000 */
[----:B------:R-:W-:Y:S01]  /*87e0*/  F2FP.PACK_AB R36, R37, R36 ;  /* 0x000000242524723e */ /* 0x000fe200000000ff */
        /* <DEDUP_REMOVED lines=39> */
[----:B------:R-:W-:Y:S01]  /*8a60*/  FMUL.FTZ R10, R10, R96 ;  /* 0x000000600a0a7220 */ /* 0x000fe20000410000 */
[----:B------:R-:W-:Y:S01]  /*8a70*/  STS [R27+0x400], R102 ;  /* 0x000400661b007388 */ /* 0x000fe20000000800 */
[----:B------:R-:W-:-:S02]  /*8a80*/  F2FP.PACK_AB R80, R81, R80 ;  /* 0x000000505150723e */ /* 0x000fc400000000ff */
[----:B------:R-:W-:Y:S01]  /*8a90*/  F2FP.PACK_AB R84, R85, R84 ;  /* 0x000000545554723e */ /* 0x000fe200000000ff */
[----:B------:R-:W-:Y:S01]  /*8aa0*/  STS [R9+0x4080], R36 ;  /* 0x0040802409007388 */ /* 0x000fe20000000800 */
[----:B------:R-:W-:Y:S02]  /*8ab0*/  LEA R4, P0, R18, c[0x0][0x450], 0x2 ;  /* 0x0001140012047a11 */ /* 0x000fe400078010ff */
[----:B------:R-:W-:Y:S01]  /*8ac0*/  IADD3 R19, R19, R0, RZ ;  /* 0x0000000013137210 */ /* 0x000fe20007ffe0ff */
[----:B------:R-:W-:Y:S01]  /*8ad0*/  STS [R9+0x4480], R38 ;  /* 0x0044802609007388 */ /* 0x000fe20000000800 */
[----:B------:R-:W-:Y:S02]  /*8ae0*/  F2FP.PACK_AB R88, R89, R88 ;  /* 0x000000585958723e */ /* 0x000fe400000000ff */
[----:B------:R-:W-:Y:S01]  /*8af0*/  F2FP.PACK_AB R92, R93, R92 ;  /* 0x0000005c5d5c723e */ /* 0x000fe200000000ff */
[----:B------:R-:W-:Y:S01]  /*8b00*/  STS [R21+0x4000], R40 ;  /* 0x0040002815007388 */ /* 0x000fe20000000800 */
[----:B------:R-:W-:-:S02]  /*8b10*/  F2FP.PACK_AB R10, R97, R10 ;  /* 0x0000000a610a723e */ /* 0x000fc400000000ff */
[----:B------:R-:W-:Y:S01]  /*8b20*/  LEA.HI.X R19, R18, c[0x0][0x454], R19, 0x2, P0 ;  /* 0x0001150012137a11 */ /* 0x000fe200000f1413 */
[----:B------:R-:W-:Y:S01]  /*8b30*/  STS [R21+0x4400], R42 ;  /* 0x0044002a15007388 */ /* 0x000fe20000000800 */
[----:B------:R-:W-:-:S03]  /*8b40*/  SHF.R.S32.HI R0, RZ, 0x1f, R11 ;  /* 0x0000001fff007819 */ /* 0x000fc6000001140b */
[----:B------:R-:W-:Y:S02]  /*8b50*/  STS [R3+0x4080], R44 ;  /* 0x0040802c03007388 */ /* 0x000fe40000000800 */
[----:B------:R-:W-:Y:S02]  /*8b60*/  IMAD R0, R0, c[0x0][0x3d8], RZ ;  /* 0x0000f60000007a24 */ /* 0x000fe400078e02ff */
[----:B------:R-:W-:Y:S02]  /*8b70*/  STS [R3+0x4480], R46 ;  /* 0x0044802e03007388 */ /* 0x000fe40000000800 */
[C---:B------:R-:W-:Y:S02]  /*8b80*/  IMAD R0, R11.reuse, c[0x0][0x3dc], R0 ;  /* 0x0000f7000b007a24 */ /* 0x040fe400078e0200 */
        /* <DEDUP_REMOVED lines=22> */
[----:B-1----:R-:W-:-:S03]  /*8cf0*/  IMAD.WIDE.U32 R2, R11, c[0x0][0x3d8], R16 ;  /* 0x0000f6000b027a25 */ /* 0x002fc600078e0010 */
[----:B------:R-:W-:Y:S02]  /*8d00*/  STS [R25+0x8080], R92 ;  /* 0x0080805c19007388 */ /* 0x000fe40000000800 */
[----:B------:R-:W-:Y:S02]  /*8d10*/  IADD3 R0, R3, R0, RZ ;  /* 0x0000000003007210 */ /* 0x000fe40007ffe0ff */
[----:B------:R-:W-:Y:S01]  /*8d20*/  STS [R25+0x8480], R94 ;  /* 0x0084805e19007388 */ /* 0x000fe20000000800 */
[----:B------:R-:W-:-:S03]  /*8d30*/  SHF.R.S32.HI R3, RZ, 0x1f, R198 ;  /* 0x0000001fff037819 */ /* 0x000fc600000114c6 */
[----:B------:R-:W-:Y:S04]  /*8d40*/  STS [R27+0x8000], R10 ;  /* 0x0080000a1b007388 */ /* 0x000fe80000000800 */
[----:B------:R-:W-:Y:S04]  /*8d50*/  STS [R27+0x8400], R98 ;  /* 0x008400621b007388 */ /* 0x000fe80000000800 */
[----:B------:R-:W-:Y:S04]  /*8d60*/  SHFL.IDX PT, R96, R4, RZ, 0x1c1f ;  /* 0x001c1fff04607589 */ /* 0x000fe800000e0000 */
[----:B------:R-:W1:Y:S04]  /*8d70*/  SHFL.IDX PT, R97, R19, RZ, 0x1c1f ;  /* 0x001c1fff13617589 */ /* 0x000e6800000e0000 */
[----:B------:R-:W-:Y:S06]  /*8d80*/  BAR.SYNC.DEFER_BLOCKING 0x1, 0x100 ;  /* 0x0044000000007b1d */ /* 0x000fec0000010000 */
[----:B------:R2:W-:Y:S04]  /*8d90*/  SHFL.IDX PT, R100, R4, 0x1, 0x1c1f ;  /* 0x003c1f0004647f89 */ /* 0x0005e800000e0000 */
[----:B------:R-:W3:Y:S04]  /*8da0*/  SHFL.IDX PT, R101, R19, 0x1, 0x1c1f ;  /* 0x003c1f0013657f89 */ /* 0x000ee800000e0000 */
[----:B-1----:R1:W-:Y:S01]  /*8db0*/  @!P5 ST.E [R96.64], R14 ;  /* 0x0000000e6000d985 */ /* 0x0023e2000c10190c */
[----:B--2---:R-:W-:-:S04]  /*8dc0*/  LEA R4, P0, R2, c[0x0][0x380], 0x1 ;  /* 0x0000e00002047a11 */ /* 0x004fc800078008ff */
[----:B------:R-:W-:Y:S01]  /*8dd0*/  LEA.HI.X R2, R2, c[0x0][0x384], R0, 0x1, P0 ;  /* 0x0000e10002027a11 */ /* 0x000fe200000f0c00 */
[----:B---3--:R1:W-:Y:S01]  /*8de0*/  @!P3 ST.E [R100.64], R13 ;  /* 0x0000000d6400b985 */ /* 0x0083e2000c10190c */
[----:B------:R-:W-:Y:S02]  /*8df0*/  ISETP.GE.AND P0, PT, R200, R5, PT ;  /* 0x00000005c800720c */ /* 0x000fe40003f06270 */
[----:B------:R-:W-:Y:S01]  /*8e00*/  SHF.R.S32.HI R0, RZ, 0x1f, R199 ;  /* 0x0000001fff007819 */ /* 0x000fe200000114c7 */
[----:B------:R1:W2:Y:S04]  /*8e10*/  LDS.128 R52, [R201+0x1080] ;  /* 0x00108000c9347984 */ /* 0x0002a80000000c00 */
[----:B------:R1:W3:Y:S04]  /*8e20*/  LDS.128 R48, [R201+0x2080] ;  /* 0x00208000c9307984 */ /* 0x0002e80000000c00 */
        /* <DEDUP_REMOVED lines=11> */
[----:B------:R-:W-:-:S02]  /*8ee0*/  ISETP.GE.AND P2, PT, R206, c[0x0][0x3c8], PT ;  /* 0x0000f200ce007a0c */ /* 0x000fc40003f46270 */
[----:B------:R-:W-:Y:S01]  /*8ef0*/  ISETP.GE.AND P1, PT, R205, c[0x0][0x3c8], PT ;  /* 0x0000f200cd007a0c */ /* 0x000fe20003f26270 */
[----:B-1----:R-:W1:Y:S01]  /*8f00*/  LDS.128 R12, [R201+0x4080] ;  /* 0x00408000c90c7984 */ /* 0x002e620000000c00 */
[----:B------:R-:W-:-:S03]  /*8f10*/  ISETP.GE.AND P0, PT, R204, c[0x0][0x3c8], PT ;  /* 0x0000f200cc007a0c */ /* 0x000fc60003f06270 */
[----:B------:R-:W5:Y:S06]  /*8f20*/  LDS.128 R8, [R201+0x8080] ;  /* 0x00808000c9087984 */ /* 0x000f6c0000000c00 */
[-C--:B------:R-:W-:Y:S02]  /*8f30*/  @!P2 IADD3 R58, P5, R208, R7.reuse, RZ ;  /* 0x00000007d03aa210 */ /* 0x080fe40007fbe0ff */
[-C--:B------:R-:W-:Y:S02]  /*8f40*/  @!P1 LEA R6, P4, R199, R7.reuse, 0x1 ;  /* 0x00000007c7069211 */ /* 0x080fe400078808ff */
[----:B------:R-:W-:Y:S01]  /*8f50*/  @!P0 LEA R56, P3, R198, R7, 0x1 ;  /* 0x00000007c6388211 */ /* 0x000fe200078608ff */
[----:B------:R-:W-:Y:S01]  /*8f60*/  @!P2 IMAD.X R59, R209, 0x1, R57, P5 ;  /* 0x00000001d13ba824 */ /* 0x000fe200028e0639 */
[----:B------:R-:W-:-:S02]  /*8f70*/  @!P1 LEA.HI.X R7, R199, R57, R0, 0x1, P4 ;  /* 0x00000039c7079211 */ /* 0x000fc400020f0c00 */
[----:B------:R-:W-:Y:S02]  /*8f80*/  @!P0 LEA.HI.X R57, R198, R57, R3, 0x1, P3 ;  /* 0x00000039c6398211 */ /* 0x000fe400018f0c03 */
[----:B--2---:R2:W-:Y:S04]  /*8f90*/  @!P2 ST.E.128 [R58.64], R16 ;  /* 0x000000103a00a985 */ /* 0x0045e8000c101d0c */
[----:B-1----:R2:W-:Y:S04]  /*8fa0*/  @!P1 ST.E.128 [R6.64], R12 ;  /* 0x0000000c06009985 */ /* 0x0025e8000c101d0c */
[----:B-----5:R2:W-:Y:S02]  /*8fb0*/  @!P0 ST.E.128 [R56.64], R8 ;  /* 0x0000000838008985 */ /* 0x0205e4000c101d0c */
.L_x_742:
[----:B--2---:R-:W-:Y:S05]  /*8fc0*/  BSYNC B0 ;  /* 0x0000000000007941 */ /* 0x004fea0003800000 */
.L_x_741:
[----:B------:R-:W-:Y:S01]  /*8fd0*/  IADD3 R6, R200, 0x20, RZ ;  /* 0x00000020c8067810 */ /* 0x000fe20007ffe0ff */
[----:B------:R2:W4:Y:S01]  /*8fe0*/  SHFL.IDX PT, R9, R2, 0x1, 0x181f ;  /* 0x00381f0002097f89 */ /* 0x00052200000e0000 */
[----:B------:R-:W-:Y:S02]  /*8ff0*/  BSSY B0, `(.L_x_743) ;  /* 0x0000010000007945 */ /* 0x000fe40003800000 */
[----:B------:R-:W-:Y:S01]  /*9000*/  ISETP.GE.AND P0, PT, R6, R5, PT ;  /* 0x000000050600720c */ /* 0x000fe20003f06270 */
[----:B-1----:R2:W1:-:S12]  /*9010*/  SHFL.IDX PT, R7, R4, 0x1, 0x181f ;  /* 0x00381f0004077f89 */ /* 0x00245800000e0000 */
[----:B------:R-:W-:Y:S05]  /*9020*/  @P0 BRA `(.L_x_744) ;  /* 0x000000c000000947 */ /* 0x000fea0003800000 */
[----:B------:R-:W-:Y:S02]  /*9030*/  ISETP.GE.AND P2, PT, R206, c[0x0][0x3c8], PT ;  /* 0x0000f200ce007a0c */ /* 0x000fe40003f46270 */
[----:B------:R-:W-:Y:S02]  /*9040*/  ISETP.GE.AND P1, PT, R205, c[0x0][0x3c8], PT ;  /* 0x0000f200cd007a0c */ /* 0x000fe40003f26270 */
[----:B------:R-:W-:-:S09]  /*9050*/  ISETP.GE.AND P0, PT, R204, c[0x0][0x3c8], PT ;  /* 0x0000f200cc007a0c */ /* 0x000fd20003f06270 */
[-C--:B-1----:R-:W-:Y:S02]  /*9060*/  @!P2 IADD3 R10, P5, R208, R7.reuse, RZ ;  /* 0x00000007d00aa210 */ /* 0x082fe40007fbe0ff */
[-C--:B------:R-:W-:Y:S02]  /*9070*/  @!P1 LEA R6, P4, R199, R7.reuse, 0x1 ;  /* 0x00000007c7069211 */ /* 0x080fe400078808ff */
[C---:B------:R-:W-:Y:S01]  /*9080*/  @!P0 LEA R8, P3, R198.reuse, R7, 0x1 ;  /* 0x00000007c6088211 */ /* 0x040fe200078608ff */
[----:B----4-:R-:W-:Y:S01]  /*9090*/  @!P2 IMAD.X R11, R209, 0x1, R9, P5 ;  /* 0x00000001d10ba824 */ /* 0x010fe200028e0609 */
[-C--:B------:R-:W-:Y:S02]  /*90a0*/  @!P1 LEA.HI.X R7, R199, R9.reuse, R0, 0x1, P4 ;  /* 0x00000009c7079211 */ /* 0x080fe400020f0c00 */
[----:B------:R-:W-:Y:S02]  /*90b0*/  @!P0 LEA.HI.X R9, R198, R9, R3, 0x1, P3 ;  /* 0x00000009c6098211 */ /* 0x000fe400018f0c03 */
[----:B------:R1:W-:Y:S04]  /*90c0*/  @!P2 ST.E.128 [R10.64], R52 ;  /* 0x000000340a00a985 */ /* 0x0003e8000c101d0c */
[----:B------:R1:W-:Y:S04]  /*90d0*/  @!P1 ST.E.128 [R6.64], R40 ;  /* 0x0000002806009985 */ /* 0x0003e8000c101d0c */
[----:B------:R1:W-:Y:S02]  /*90e0*/  @!P0 ST.E.128 [R8.64], R28 ;  /* 0x0000001c08008985 */ /* 0x0003e4000c101d0c */
.L_x_744:
[----:B------:R-:W-:Y:S05]  /*90f0*/  BSYNC B0 ;  /* 0x0000000000007941 */ /* 0x000fea0003800000 */
.L_x_743:
[----:B-1----:R-:W-:Y:S01]  /*9100*/  IADD3 R6, R200, 0x40, RZ ;  /* 0x00000040c8067810 */ /* 0x002fe20007ffe0ff */
[----:B----4-:R1:W4:Y:S01]  /*9110*/  SHFL.IDX PT, R9, R2, 0x2, 0x181f ;  /* 0x00581f0002097f89 */ /* 0x01032200000e0000 */
[----:B------:R-:W-:Y:S02]  /*9120*/  BSSY B0, `(.L_x_745) ;  /* 0x0000010000007945 */ /* 0x000fe40003800000 */
[----:B------:R-:W-:Y:S01]  /*9130*/  ISETP.GE.AND P0, PT, R6, R5, PT ;  /* 0x000000050600720c */ /* 0x000fe20003f06270 */
[----:B------:R1:W2:-:S12]  /*9140*/  SHFL.IDX PT, R7, R4, 0x2, 0x181f ;  /* 0x00581f0004077f89 */ /* 0x00029800000e0000 */
[----:B------:R-:W-:Y:S05]  /*9150*/  @P0 BRA `(.L_x_746) ;  /* 0x000000c000000947 */ /* 0x000fea0003800000 */
[----:B------:R-:W-:Y:S02]  /*9160*/  ISETP.GE.AND P2, PT, R206, c[0x0][0x3c8], PT ;  /* 0x0000f200ce007a0c */ /* 0x000fe40003f46270 */
[----:B------:R-:W-:Y:S02]  /*9170*/  ISETP.GE.AND P1, PT, R205, c[0x0][0x3c8], PT ;  /* 0x0000f200cd007a0c */ /* 0x000fe40003f26270 */
[----:B------:R-:W-:-:S09]  /*9180*/  ISETP.GE.AND P0, PT, R204, c[0x0][0x3c8], PT ;  /* 0x0000f200cc007a0c */ /* 0x000fd20003f06270 */
[-C--:B--2---:R-:W-:Y:S02]  /*9190*/  @!P2 IADD3 R10, P5, R208, R7.reuse, RZ ;  /* 0x00000007d00aa210 */ /* 0x084fe40007fbe0ff */
[-C--:B------:R-:W-:Y:S02]  /*91a0*/  @!P1 LEA R6, P4, R199, R7.reuse, 0x1 ;  /* 0x00000007c7069211 */ /* 0x080fe400078808ff */
[C---:B------:R-:W-:Y:S01]  /*91b0*/  @!P0 LEA R8, P3, R198.reuse, R7, 0x1 ;  /* 0x00000007c6088211 */ /* 0x040fe200078608ff */
[----:B----4-:R-:W-:Y:S01]  /*91c0*/  @!P2 IMAD.X R11, R209, 0x1, R9, P5 ;  /* 0x00000001d10ba824 */ /* 0x010fe200028e0609 */
[-C--:B------:R-:W-:Y:S02]  /*91d0*/  @!P1 LEA.HI.X R7, R199, R9.reuse, R0, 0x1, P4 ;  /* 0x00000009c7079211 */ /* 0x080fe400020f0c00 */
[----:B------:R-:W-:Y:S02]  /*91e0*/  @!P0 LEA.HI.X R9, R198, R9, R3, 0x1, P3 ;  /* 0x00000009c6098211 */ /* 0x000fe400018f0c03 */
[----:B---3--:R2:W-:Y:S04]  /*91f0*/  @!P2 ST.E.128 [R10.64], R48 ;  /* 0x000000300a00a985 */ /* 0x0085e8000c101d0c */
[----:B------:R2:W-:Y:S04]  /*9200*/  @!P1 ST.E.128 [R6.64], R36 ;  /* 0x0000002406009985 */ /* 0x0005e8000c101d0c */
[----:B------:R2:W-:Y:S02]  /*9210*/  @!P0 ST.E.128 [R8.64], R24 ;  /* 0x0000001808008985 */ /* 0x0005e4000c101d0c */
.L_x_746:
[----:B------:R-:W-:Y:S05]  /*9220*/  BSYNC B0 ;  /* 0x0000000000007941 */ /* 0x000fea0003800000 */
.L_x_745:
[----:B------:R-:W-:Y:S01]  /*9230*/  IADD3 R200, R200, 0x60, RZ ;  /* 0x00000060c8c87810 */ /* 0x000fe20007ffe0ff */
[----:B--2---:R2:W1:Y:S03]  /*9240*/  SHFL.IDX PT, R7, R2, 0x3, 0x181f ;  /* 0x00781f0002077f89 */ /* 0x00446600000e0000 */
[----:B------:R-:W-:Y:S01]  /*9250*/  ISETP.GE.AND P0, PT, R200, R5, PT ;  /* 0x00000005c800720c */ /* 0x000fe20003f06270 */
[----:B----4-:R2:W4:-:S12]  /*9260*/  SHFL.IDX PT, R9, R4, 0x3, 0x181f ;  /* 0x00781f0004097f89 */ /* 0x01051800000e0000 */
[----:B------:R-:W-:Y:S05]  /*9270*/  @P0 EXIT ;  /* 0x000000000000094d */ /* 0x000fea0003800000 */
[----:B------:R-:W-:Y:S02]  /*9280*/  ISETP.GE.AND P1, PT, R206, c[0x0][0x3c8], PT ;  /* 0x0000f200ce007a0c */ /* 0x000fe40003f26270 */
[----:B------:R-:W-:-:S11]  /*9290*/  ISETP.GE.AND P0, PT, R205, c[0x0][0x3c8], PT ;  /* 0x0000f200cd007a0c */ /* 0x000fd60003f06270 */
[-C--:B----4-:R-:W-:Y:S02]  /*92a0*/  @!P1 IADD3 R10, P3, R208, R9.reuse, RZ ;  /* 0x00000009d00a9210 */ /* 0x090fe40007f7e0ff */
[----:B-12---:R-:W-:-:S03]  /*92b0*/  @!P0 LEA R4, P2, R199, R9, 0x1 ;  /* 0x00000009c7048211 */ /* 0x006fc600078408ff */
[----:B------:R-:W-:Y:S01]  /*92c0*/  @!P1 IMAD.X R11, R209, 0x1, R7, P3 ;  /* 0x00000001d10b9824 */ /* 0x000fe200018e0607 */
[----:B------:R-:W-:-:S04]  /*92d0*/  @!P0 LEA.HI.X R5, R199, R7, R0, 0x1, P2 ;  /* 0x00000007c7058211 */ /* 0x000fc800010f0c00 */
[----:B------:R1:W-:Y:S04]  /*92e0*/  @!P1 ST.E.128 [R10.64], R44 ;  /* 0x0000002c0a009985 */ /* 0x0003e8000c101d0c */
[----:B------:R1:W-:Y:S01]  /*92f0*/  @!P0 ST.E.128 [R4.64], R32 ;  /* 0x0000002004008985 */ /* 0x0003e2000c101d0c */
[----:B------:R-:W-:-:S13]  /*9300*/  ISETP.GE.AND P0, PT, R204, c[0x0][0x3c8], PT ;  /* 0x0000f200cc007a0c */ /* 0x000fda0003f06270 */
[----:B------:R-:W-:Y:S05]  /*9310*/  @P0 EXIT ;  /* 0x000000000000094d */ /* 0x000fea0003800000 */
[----:B------:R-:W-:-:S04]  /*9320*/  LEA R2, P0, R198, R9, 0x1 ;  /* 0x00000009c6027211 */ /* 0x000fc800078008ff */
[----:B------:R-:W-:-:S05]  /*9330*/  LEA.HI.X R3, R198, R7, R3, 0x1, P0 ;  /* 0x00000007c6037211 */ /* 0x000fca00000f0c03 */
[----:B------:R-:W-:Y:S01]  /*9340*/  ST.E.128 [R2.64], R20 ;  /* 0x0000001402007985 */ /* 0x000fe2000c101d0c */
[----:B------:R-:W-:Y:S05]  /*9350*/  EXIT ;  /* 0x000000000000794d */ /* 0x000fea0003800000 */
.L_x_747:
        /* <DEDUP_REMOVED lines=10> */
.L_x_1505:


//--------------------- .text._ZN7cutlass13device_kernelIN5flash19enable_sm80_to_sm89INS1_16FlashAttnFwdSm80INS1_25CollectiveMainloopFwdSm80ILi8ELi2ELb0EN4cute5tupleIJNS5_1CILi128EEENS7_ILi64EEENS7_ILi192EEEEEELi192ENS_6half_tEfNS_4arch4Sm80ELb0ELb0ELb1ELb1ELb1ELb0ELb1ELb0EEENS1_21CollectiveEpilogueFwdINS6_IJS8_SA_S9_EEENS6_IJNS7_ILi1EEESI_SI_EEESC_SE_Li256ELb1ELb1ELb0ELb0EEENS1_19SingleTileSchedulerILb1ELb0ELb1ELi128EEEEEEEEEvNT_6ParamsE --------------------------
	.section	.text._ZN7cutlass13device_kernelIN5flash19enable_sm80_to_sm89INS1_16FlashAttnFwdSm80INS1_25CollectiveMainloopFwdSm80ILi8ELi2ELb0EN4cute5tupleIJNS5_1CILi128EEENS7_ILi64EEENS7_ILi192EEEEEELi192ENS_6half_tEfNS_4arch4Sm80ELb0ELb0ELb1ELb1ELb1ELb0ELb1ELb0EEENS1_21CollectiveEpilogueFwdINS6_IJS8_SA_S9_EEENS6_IJNS7_ILi1EEESI_SI_EEESC_SE_Li256ELb1ELb1ELb0ELb0EEENS1_19SingleTileSchedulerILb1ELb0ELb1ELi128EEEEEEEEEvNT_6ParamsE,"ax",@progbits
	.sectioninfo	@"SHI_REGISTERS=241"
	.align	128
.text._ZN7cutlass13device_kernelIN5flash19enable_sm80_to_sm89INS1_16FlashAttnFwdSm80INS1_25CollectiveMainloopFwdSm80ILi8ELi2ELb0EN4cute5tupleIJNS5_1CILi128EEENS7_ILi64EEENS7_ILi192EEEEEELi192ENS_6half_tEfNS_4arch4Sm80ELb0ELb0ELb1ELb1ELb1ELb0ELb1ELb0EEENS1_21CollectiveEpilogueFwdINS6_IJS8_SA_S9_EEENS6_IJNS7_ILi1EEESI_SI_EEESC_SE_Li256ELb1ELb1ELb0ELb0EEENS1_19SingleTileSchedulerILb1ELb0ELb1ELi128EEEEEEEEEvNT_6ParamsE:
        .type           _ZN7cutlass13device_kernelIN5flash19enable_sm80_to_sm89INS1_16FlashAttnFwdSm80INS1_25CollectiveMainloopFwdSm80ILi8ELi2ELb0EN4cute5tupleIJNS5_1CILi128EEENS7_ILi64EEENS7_ILi192EEEEEELi192ENS_6half_tEfNS_4arch4Sm80ELb0ELb0ELb1ELb1ELb1ELb0ELb1ELb0EEENS1_21CollectiveEpilogueFwdINS6_IJS8_SA_S9_EEENS6_IJNS7_ILi1EEESI_SI_EEESC_SE_Li256ELb1ELb1ELb0ELb0EEENS1_19SingleTileSchedulerILb1ELb0ELb1ELi128EEEEEEEEEvNT_6ParamsE,@function
        .size           _ZN7cutlass13device_kernelIN5flash19enable_sm80_to_sm89INS1_16FlashAttnFwdSm80INS1_25CollectiveMainloopFwdSm80ILi8ELi2ELb0EN4cute5tupleIJNS5_1CILi128EEENS7_ILi64EEENS7_ILi192EEEEEELi192ENS_6half_tEfNS_4arch4Sm80ELb0ELb0ELb1ELb1ELb1ELb0ELb1ELb0EEENS1_21CollectiveEpilogueFwdINS6_IJS8_SA_S9_EEENS6_IJNS7_ILi1EEESI_SI_EEESC_SE_Li256ELb1ELb1ELb0ELb0EEENS1_19SingleTileSchedulerILb1ELb0ELb1ELi128EEEEEEEEEvNT_6ParamsE,(.L_x_1506 - _ZN7cutlass13device_kernelIN5flash19enable_sm80_to_sm89INS1_16FlashAttnFwdSm80INS1_25CollectiveMainloopFwdSm80ILi8ELi2ELb0EN4cute5tupleIJNS5_1CILi128EEENS7_ILi64EEENS7_ILi192EEEEEELi192ENS_6half_tEfNS_4arch4Sm80ELb0ELb0ELb1ELb1ELb1ELb0ELb1ELb0EEENS1_21CollectiveEpilogueFwdINS6_IJS8_SA_S9_EEENS6_IJNS7_ILi1EEESI_SI_EEESC_SE_Li256ELb1ELb1ELb0ELb0EEENS1_19SingleTileSchedulerILb1ELb0ELb1ELi128EEEEEEEEEvNT_6ParamsE)
        .other          _ZN7cutlass13device_kernelIN5flash19enable_sm80_to_sm89INS1_16FlashAttnFwdSm80INS1_25CollectiveMainloopFwdSm80ILi8ELi2ELb0EN4cute5tupleIJNS5_1CILi128EEENS7_ILi64EEENS7_ILi192EEEEEELi192ENS_6half_tEfNS_4arch4Sm80ELb0ELb0ELb1ELb1ELb1ELb0ELb1ELb0EEENS1_21CollectiveEpilogueFwdINS6_IJS8_SA_S9_EEENS6_IJNS7_ILi1EEESI_SI_EEESC_SE_Li256ELb1ELb1ELb0ELb0EEENS1_19SingleTileSchedulerILb1ELb0ELb1ELi128EEEEEEEEEvNT_6ParamsE,@"STO_CUDA_ENTRY STV_DEFAULT"
_ZN7cutlass13device_kernelIN5flash19enable_sm80_to_sm89INS1_16FlashAttnFwdSm80INS1_25CollectiveMainloopFwdSm80ILi8ELi2ELb0EN4cute5tupleIJNS5_1CILi128EEENS7_ILi64EEENS7_ILi192EEEEEELi192ENS_6half_tEfNS_4arch4Sm80ELb0ELb0ELb1ELb1ELb1ELb0ELb1ELb0EEENS1_21CollectiveEpilogueFwdINS6_IJS8_SA_S9_EEENS6_IJNS7_ILi1EEESI_SI_EEESC_SE_Li256ELb1ELb1ELb0ELb0EEENS1_19SingleTileSchedulerILb1ELb0ELb1ELi128EEEEEEEEEvNT_6ParamsE:
        /* <DEDUP_REMOVED lines=16> */
.L_x_749:
        /* <DEDUP_REMOVED lines=8> */
.L_x_751:
[----:B------:R-:W-:-:S05]  /*0180*/  MOV R7, c[0x0][0x54c] ;  /* 0x0001530000077a02 */ /* 0x000fca0000000f00 */
.L_x_750:
[----:B-----5:R-:W-:Y:S01]  /*0190*/  IMAD R7, R7, c[0x0][0x548], RZ ;  /* 0x0001520007077a24 */ /* 0x020fe200078e02ff */
[----:B------:R-:W-:-:S04]  /*01a0*/  SHF.L.U32 R0, R3, 0x7, RZ ;  /* 0x0000000703007819 */ /* 0x000fc800000006ff */
[----:B------:R-:W-:-:S04]  /*01b0*/  ISETP.GE.AND P0, PT, R0, R7, PT ;  /* 0x000000070000720c */ /* 0x000fc80003f06270 */
[----:B------:R-:W-:Y:S01]  /*01c0*/  SEL R204, R204, 0xffffffff, !P0 ;  /* 0xffffffffcccc7807 */ /* 0x000fe20004000000 */
[----:B------:R-:W-:Y:S05]  /*01d0*/  BRA `(.L_x_752) ;  /* 0x0000012000007947 */ /* 0x000fea0003800000 */
.L_x_748:
[----:B---3--:R-:W-:-:S04]  /*01e0*/  ISETP.NE.U32.AND P0, PT, RZ, c[0x0][0x568], PT ;  /* 0x00015a00ff007a0c */ /* 0x008fc80003f05070 */
[----:B------:R-:W-:-:S13]  /*01f0*/  ISETP.NE.AND.EX P0, PT, RZ, c[0x0][0x56c], PT, P0 ;  /* 0x00015b00ff007a0c */ /* 0x000fda0003f05300 */
[----:B------:R-:W-:Y:S05]  /*0200*/  @!P0 BRA `(.L_x_753) ;  /* 0x0000002000008947 */ /* 0x000fea0003800000 */
[----:B------:R1:W5:Y:S01]  /*0210*/  LDG.E R7, [R8.64] ;  /* 0x0000000608077981 */ /* 0x000362000c1e1900 */
[----:B------:R-:W-:Y:S05]  /*0220*/  BRA `(.L_x_754) ;  /* 0x0000009000007947 */ /* 0x000fea0003800000 */
.L_x_753:
        /* <DEDUP_REMOVED lines=8> */
.L_x_755:
[----:B------:R-:W-:-:S05]  /*02b0*/  MOV R7, c[0x0][0x54c] ;  /* 0x0001530000077a02 */ /* 0x000fca0000000f00 */
.L_x_754:
[----:B-----5:R-:W-:Y:S01]  /*02c0*/  IMAD R7, R7, c[0x0][0x548], RZ ;  /* 0x0001520007077a24 */ /* 0x020fe200078e02ff */
[----:B------:R-:W-:-:S04]  /*02d0*/  SHF.L.U32 R0, R3, 0x7, RZ ;  /* 0x0000000703007819 */ /* 0x000fc800000006ff */
[----:B------:R-:W-:-:S04]  /*02e0*/  ISETP.GE.AND P0, PT, R0, R7, PT ;  /* 0x000000070000720c */ /* 0x000fc80003f06270 */
[----:B------:R-:W-:-:S04]  /*02f0*/  SEL R204, R204, 0xffffffff, !P0 ;  /* 0xffffffffcccc7807 */ /* 0x000fc80004000000 */
.L_x_752:
[----:B------:R-:W-:-:S13]  /*0300*/  ISETP.GE.AND P0, PT, R204, RZ, PT ;  /* 0x000000ffcc00720c */ /* 0x000fda0003f06270 */
[----:B------:R-:W-:Y:S05]  /*0310*/  @!P0 EXIT ;  /* 0x000000000000894d */ /* 0x000fea0003800000 */
[----:B------:R-:W-:Y:S01]  /*0320*/  ISETP.NE.U32.AND P0, PT, RZ, c[0x0][0x370], PT ;  /* 0x0000dc00ff007a0c */ /* 0x000fe20003f05070 */
[----:B------:R-:W-:Y:S01]  /*0330*/  IMAD.MOV.U32 R203, RZ, RZ, RZ ;  /* 0x000000ffffcb7224 */ /* 0x000fe200078e00ff */
[----:B------:R-:W-:Y:S01]  /*0340*/  ISETP.NE.U32.AND P2, PT, RZ, c[0x0][0x360], PT ;  /* 0x0000d800ff007a0c */ /* 0x000fe20003f45070 */
[----:B------:R-:W-:Y:S01]  /*0350*/  IMAD.MOV.U32 R2, RZ, RZ, c[0x0][0x168] ;  /* 0x00005a00ff027624 */ /* 0x000fe200078e00ff */
[----:B------:R-:W-:Y:S01]  /*0360*/  ISETP.NE.AND.EX P1, PT, RZ, c[0x0][0x374], PT, P0 ;  /* 0x0000dd00ff007a0c */ /* 0x000fe20003f25300 */
[----:B-1----:R-:W-:Y:S01]  /*0370*/  IMAD.MOV.U32 R8, RZ, RZ, RZ ;  /* 0x000000ffff087224 */ /* 0x002fe200078e00ff */
[----:B------:R-:W-:Y:S01]  /*0380*/  ISETP.NE.AND.EX P0, PT, RZ, c[0x0][0x364], PT, P2 ;  /* 0x0000d900ff007a0c */ /* 0x000fe20003f05320 */
[----:B------:R-:W-:Y:S01]  /*0390*/  IMAD.WIDE R10, R204, R5, c[0x0][0x348] ;  /* 0x0000d200cc0a7625 */ /* 0x000fe200078e0205 */
[----:B------:R-:W-:-:S04]  /*03a0*/  ISETP.NE.U32.AND P3, PT, RZ, c[0x0][0x348], PT ;  /* 0x0000d200ff007a0c */ /* 0x000fc80003f65070 */
[----:B------:R-:W-:-:S05]  /*03b0*/  ISETP.NE.AND.EX P3, PT, RZ, c[0x0][0x34c], PT, P3 ;  /* 0x0000d300ff007a0c */ /* 0x000fca0003f65330 */
[----:B------:R-:W-:-:S04]  /*03c0*/  @P1 IMAD.WIDE R14, R204, R5, c[0x0][0x370] ;  /* 0x0000dc00cc0e1625 */ /* 0x000fc800078e0205 */
[----:B------:R-:W-:Y:S01]  /*03d0*/  @P0 IMAD.WIDE R12, R204, R5, c[0x0][0x360] ;  /* 0x0000d800cc0c0625 */ /* 0x000fe200078e0205 */
[----:B------:R1:W5:Y:S04]  /*03e0*/  @P1 LDG.E R203, [R14.64] ;  /* 0x000000060ecb1981 */ /* 0x000368000c1e1900 */
[----:B------:R1:W5:Y:S04]  /*03f0*/  @P3 LDG.E R8, [R10.64] ;  /* 0x000000060a083981 */ /* 0x000368000c1e1900 */
[----:B------:R1:W5:Y:S01]  /*0400*/  @P0 LDG.E R2, [R12.64] ;  /* 0x000000060c020981 */ /* 0x000362000c1e1900 */
[----:B------:R-:W-:-:S02]  /*0410*/  ULDC UR5, c[0x0][0x2ac] ;  /* 0x0000ab0000057ab9 */ /* 0x000fc40000000800 */
[----:B------:R-:W-:Y:S01]  /*0420*/  ULDC UR4, c[0x0][0x1d0] ;  /* 0x0000740000047ab9 */ /* 0x000fe20000000800 */
[----:B------:R-:W2:Y:S01]  /*0430*/  S2R R197, SR_CTAID.Y ;  /* 0x0000000000c57919 */ /* 0x000ea20000002600 */
[----:B------:R-:W-:-:S06]  /*0440*/  UIMAD UR4, UR5, UR4, URZ ;  /* 0x00000004050472a4 */ /* 0x000fcc000f8e023f */
[----:B------:R-:W-:Y:S01]  /*0450*/  IMAD.U32 R150, RZ, RZ, UR4 ;  /* 0x00000004ff967e24 */ /* 0x000fe2000f8e00ff */
[----:B--2---:R-:W-:Y:S01]  /*0460*/  SHF.R.S32.HI R0, RZ, 0x1f, R197 ;  /* 0x0000001fff007819 */ /* 0x004fe200000114c5 */
[----:B------:R-:W-:Y:S05]  /*0470*/  @P0 BRA `(.L_x_756) ;  /* 0x0000004000000947 */ /* 0x000fea0003800000 */
[----:B-1----:R-:W-:Y:S05]  /*0480*/  @!P3 BRA `(.L_x_756) ;  /* 0x000000300000b947 */ /* 0x002fea0003800000 */
[----:B-----5:R-:W2:Y:S04]  /*0490*/  LDG.E R2, [R10.64] ;  /* 0x000000060a027981 */ /* 0x020ea8000c1e1900 */
[----:B------:R-:W2:Y:S02]  /*04a0*/  LDG.E R7, [R10.64+0x4] ;  /* 0x000004060a077981 */ /* 0x000ea4000c1e1900 */
[----:B--2---:R-:W-:Y:S02]  /*04b0*/  IADD3 R2, -R2, R7, RZ ;  /* 0x0000000702027210 */ /* 0x004fe40007ffe1ff */
.L_x_756:
[----:B-1----:R-:W-:-:S04]  /*04c0*/  ISETP.NE.U32.AND P0, PT, RZ, c[0x0][0x368], PT ;  /* 0x0000da00ff007a0c */ /* 0x002fc80003f05070 */
[----:B------:R-:W-:-:S13]  /*04d0*/  ISETP.NE.AND.EX P0, PT, RZ, c[0x0][0x36c], PT, P0 ;  /* 0x0000db00ff007a0c */ /* 0x000fda0003f05300 */
[----:B------:R-:W-:Y:S05]  /*04e0*/  @!P0 BRA `(.L_x_757) ;  /* 0x0000003000008947 */ /* 0x000fea0003800000 */
[----:B------:R-:W-:-:S06]  /*04f0*/  IMAD.WIDE R150, R204, R5, c[0x0][0x368] ;  /* 0x0000da00cc967625 */ /* 0x000fcc00078e0205 */
[----:B------:R1:W5:Y:S01]  /*0500*/  LDG.E R150, [R150.64] ;  /* 0x0000000696967981 */ /* 0x000362000c1e1900 */
[----:B------:R-:W-:Y:S05]  /*0510*/  BRA `(.L_x_758) ;  /* 0x0000007000007947 */ /* 0x000fea0003800000 */
.L_x_757:
[----:B------:R-:W-:-:S04]  /*0520*/  ISETP.NE.U32.AND P0, PT, RZ, c[0x0][0x350], PT ;  /* 0x0000d400ff007a0c */ /* 0x000fc80003f05070 */
[----:B------:R-:W-:-:S13]  /*0530*/  ISETP.NE.AND.EX P0, PT, RZ, c[0x0][0x354], PT, P0 ;  /* 0x0000d500ff007a0c */ /* 0x000fda0003f05300 */
[----:B------:R-:W-:Y:S05]  /*0540*/  @!P0 BRA `(.L_x_758) ;  /* 0x0000004000008947 */ /* 0x000fea0003800000 */
[----:B------:R-:W-:-:S05]  /*0550*/  IMAD.WIDE R10, R204, R5, c[0x0][0x350] ;  /* 0x0000d400cc0a7625 */ /* 0x000fca00078e0205 */
[----:B------:R-:W2:Y:S04]  /*0560*/  LDG.E R7, [R10.64] ;  /* 0x000000060a077981 */ /* 0x000ea8000c1e1900 */
[----:B------:R-:W2:Y:S02]  /*0570*/  LDG.E R150, [R10.64+0x4] ;  /* 0x000004060a967981 */ /* 0x000ea4000c1e1900 */
[----:B--2---:R-:W-:-:S05]  /*0580*/  IADD3 R150, -R7, R150, RZ ;  /* 0x0000009607967210 */ /* 0x004fca0007ffe1ff */
.L_x_758:
[----:B-----5:R-:W-:Y:S01]  /*0590*/  IMAD.IADD R144, R150, 0x1, -R203 ;  /* 0x0000000196907824 */ /* 0x020fe200078e0acb */
[----:B------:R-:W-:Y:S01]  /*05a0*/  PLOP3.LUT P2, PT, PT, PT, PT, 0x80, 0x0 ;  /* 0x000000000000781c */ /* 0x000fe20003f4f070 */
[----:B------:R-:W-:Y:S01]  /*05b0*/  CS2R R98, SRZ ;  /* 0x0000000000627805 */ /* 0x000fe2000001ff00 */
[----:B------:R-:W-:Y:S01]  /*05c0*/  CS2R R96, SRZ ;  /* 0x0000000000607805 */ /* 0x000fe2000001ff00 */
[----:B------:R-:W-:Y:S01]  /*05d0*/  CS2R R94, SRZ ;  /* 0x00000000005e7805 */ /* 0x000fe2000001ff00 */
[----:B------:R-:W-:Y:S01]  /*05e0*/  ISETP.GE.AND P0, PT, R144, 0x1, PT ;  /* 0x000000019000780c */ /* 0x000fe20003f06270 */
        /* <DEDUP_REMOVED lines=48> */
[----:B------:R-:W-:-:S04]  /*08f0*/  ISETP.NE.U32.AND P2, PT, RZ, c[0x0][0x340], PT ;  /* 0x0000d000ff007a0c */ /* 0x000fc80003f45070 */
[----:B------:R-:W-:-:S13]  /*0900*/  ISETP.NE.AND.EX P2, PT, RZ, c[0x0][0x344], PT, P2 ;  /* 0x0000d100ff007a0c */ /* 0x000fda0003f45320 */
[----:B------:R-:W-:-:S06]  /*0910*/  @P2 IMAD.WIDE R206, R204, R5, c[0x0][0x340] ;  /* 0x0000d000ccce2625 */ /* 0x000fcc00078e0205 */
[----:B------:R2:W5:Y:S01]  /*0920*/  @P2 LDG.E R206, [R206.64] ;  /* 0x00000006cece2981 */ /* 0x000562000c1e1900 */
[----:B------:R-:W-:Y:S01]  /*0930*/  SHF.R.S32.HI R9, RZ, 0x1f, R8 ;  /* 0x0000001fff097819 */ /* 0x000fe20000011408 */
[----:B------:R-:W-:Y:S01]  /*0940*/  IMAD.WIDE.U32 R16, R8, c[0x0][0x178], RZ ;  /* 0x00005e0008107a25 */ /* 0x000fe200078e00ff */
[----:B------:R-:W-:Y:S01]  /*0950*/  SHF.R.S32.HI R7, RZ, 0x1f, R6 ;  /* 0x0000001fff077819 */ /* 0x000fe20000011406 */
[----:B------:R-:W-:Y:S01]  /*0960*/  BSSY B0, `(.L_x_760) ;  /* 0x0000054000007945 */ /* 0x000fe20003800000 */
[----:B------:R-:W-:Y:S01]  /*0970*/  SHF.R.S32.HI R13, RZ, 0x1f, R204 ;  /* 0x0000001fff0d7819 */ /* 0x000fe200000114cc */
[----:B------:R-:W-:Y:S01]  /*0980*/  IMAD R9, R9, c[0x0][0x178], RZ ;  /* 0x00005e0009097a24 */ /* 0x000fe200078e02ff */
[----:B------:R-:W-:Y:S01]  /*0990*/  LEA.HI R4, R7, R6, RZ, 0x3 ;  /* 0x0000000607047211 */ /* 0x000fe200078f18ff */
[----:B------:R-:W-:Y:S01]  /*09a0*/  IMAD R10, R0, c[0x0][0x1b8], RZ ;  /* 0x00006e00000a7a24 */ /* 0x000fe200078e02ff */
[----:B------:R-:W-:Y:S01]  /*09b0*/  SEL R13, R13, RZ, !P3 ;  /* 0x000000ff0d0d7207 */ /* 0x000fe20005800000 */
[----:B------:R-:W-:Y:S01]  /*09c0*/  IMAD R9, R8, c[0x0][0x17c], R9 ;  /* 0x00005f0008097a24 */ /* 0x000fe200078e0209 */
[----:B------:R-:W-:Y:S01]  /*09d0*/  LOP3.LUT R5, R4, 0xfffffff8, RZ, 0xc0, !PT ;  /* 0xfffffff804057812 */ /* 0x000fe200078ec0ff */
[----:B------:R-:W-:Y:S01]  /*09e0*/  IMAD.MOV.U32 R8, RZ, RZ, c[0x0][0x2c4] ;  /* 0x0000b100ff087624 */ /* 0x000fe200078e00ff */
[----:B------:R-:W-:Y:S01]  /*09f0*/  SHF.R.S32.HI R4, RZ, 0x3, R4 ;  /* 0x00000003ff047819 */ /* 0x000fe20000011404 */
[----:B------:R-:W-:Y:S01]  /*0a00*/  IMAD.IADD R17, R17, 0x1, R9 ;  /* 0x0000000111117824 */ /* 0x000fe200078e0209 */
[----:B------:R-:W-:Y:S01]  /*0a10*/  SEL R14, R204, RZ, !P3 ;  /* 0x000000ffcc0e7207 */ /* 0x000fe20005800000 */
[----:B------:R-:W-:Y:S01]  /*0a20*/  IMAD R13, R13, c[0x0][0x1c0], RZ ;  /* 0x000070000d0d7a24 */ /* 0x000fe200078e02ff */
[----:B------:R-:W-:Y:S01]  /*0a30*/  ISETP.NE.AND P0, PT, R8, 0x1, PT ;  /* 0x000000010800780c */ /* 0x000fe20003f05270 */
[----:B------:R-:W-:Y:S01]  /*0a40*/  IMAD.IADD R8, R6, 0x1, -R5 ;  /* 0x0000000106087824 */ /* 0x000fe200078e0a05 */
[----:B------:R-:W-:Y:S01]  /*0a50*/  SHF.L.U32 R201, R4, 0x6, RZ ;  /* 0x0000000604c97819 */ /* 0x000fe200000006ff */
[----:B------:R-:W-:-:S02]  /*0a60*/  IMAD R5, R197, c[0x0][0x1bc], R10 ;  /* 0x00006f00c5057a24 */ /* 0x000fc400078e020a */
[----:B------:R-:W-:Y:S01]  /*0a70*/  IMAD R202, R8, 0x20, R4 ;  /* 0x0000002008ca7824 */ /* 0x000fe200078e0204 */
[----:B------:R-:W-:Y:S01]  /*0a80*/  LOP3.LUT R201, R201, 0x1c0, RZ, 0xc0, !PT ;  /* 0x000001c0c9c97812 */ /* 0x000fe200078ec0ff */
[----:B------:R-:W-:-:S04]  /*0a90*/  IMAD.WIDE.U32 R16, R197, c[0x0][0x1b8], R16 ;  /* 0x00006e00c5107a25 */ /* 0x000fc800078e0010 */
[----:B------:R-:W-:Y:S02]  /*0aa0*/  IMAD R12, R3, 0x80, R202 ;  /* 0x00000080030c7824 */ /* 0x000fe400078e02ca */
[----:B------:R-:W-:Y:S02]  /*0ab0*/  IMAD.IADD R17, R17, 0x1, R5 ;  /* 0x0000000111117824 */ /* 0x000fe400078e0205 */
[----:B------:R-:W-:Y:S01]  /*0ac0*/  @P0 IMAD.HI.U32 R5, R12, c[0x0][0x2c8], RZ ;  /* 0x0000b2000c050a27 */ /* 0x000fe200078e00ff */
[----:B------:R-:W-:-:S03]  /*0ad0*/  MOV R10, R12 ;  /* 0x0000000c000a7202 */ /* 0x000fc60000000f00 */
[C---:B------:R-:W-:Y:S01]  /*0ae0*/  IMAD R13, R14.reuse, c[0x0][0x1c4], R13 ;  /* 0x000071000e0d7a24 */ /* 0x040fe200078e020d */
[----:B------:R-:W-:Y:S01]  /*0af0*/  @P0 SHF.R.U32.HI R10, RZ, c[0x0][0x2cc], R5 ;  /* 0x0000b300ff0a0a19 */ /* 0x000fe20000011605 */
[----:B------:R-:W-:-:S03]  /*0b00*/  IMAD.WIDE.U32 R14, R14, c[0x0][0x1c0], R16 ;  /* 0x000070000e0e7a25 */ /* 0x000fc600078e0010 */
[--C-:B------:R-:W-:Y:S01]  /*0b10*/  SHF.R.S32.HI R9, RZ, 0x1f, R10.reuse ;  /* 0x0000001fff097819 */ /* 0x100fe2000001140a */
[----:B------:R-:W-:Y:S02]  /*0b20*/  IMAD.MOV R5, RZ, RZ, -R10 ;  /* 0x000000ffff057224 */ /* 0x000fe400078e0a0a */
[----:B------:R-:W-:Y:S02]  /*0b30*/  IMAD.IADD R13, R15, 0x1, R13 ;  /* 0x000000010f0d7824 */ /* 0x000fe400078e020d */
[----:B------:R-:W-:Y:S02]  /*0b40*/  IMAD R5, R5, c[0x0][0x2c4], R12 ;  /* 0x0000b10005057a24 */ /* 0x000fe400078e020c */
[----:B------:R-:W-:Y:S02]  /*0b50*/  IMAD R9, R9, c[0x0][0x1b0], RZ ;  /* 0x00006c0009097a24 */ /* 0x000fe400078e02ff */
[----:B------:R-:W-:Y:S01]  /*0b60*/  IMAD.MOV.U32 R12, RZ, RZ, R14 ;  /* 0x000000ffff0c7224 */ /* 0x000fe200078e000e */
[----:B------:R-:W-:Y:S01]  /*0b70*/  SHF.R.S32.HI R11, RZ, 0x1f, R5 ;  /* 0x0000001fff0b7819 */ /* 0x000fe20000011405 */
[----:B------:R-:W-:-:S02]  /*0b80*/  IMAD R9, R10, c[0x0][0x1b4], R9 ;  /* 0x00006d000a097a24 */ /* 0x000fc400078e0209 */
[----:B------:R-:W-:-:S04]  /*0b90*/  IMAD.WIDE.U32 R12, R10, c[0x0][0x1b0], R12 ;  /* 0x00006c000a0c7a25 */ /* 0x000fc800078e000c */
[----:B------:R-:W-:Y:S02]  /*0ba0*/  IMAD R10, R11, c[0x0][0x1a8], RZ ;  /* 0x00006a000b0a7a24 */ /* 0x000fe400078e02ff */
[----:B------:R-:W-:Y:S02]  /*0bb0*/  IMAD.IADD R13, R13, 0x1, R9 ;  /* 0x000000010d0d7824 */ /* 0x000fe400078e0209 */
[C---:B------:R-:W-:Y:S02]  /*0bc0*/  IMAD R15, R5.reuse, c[0x0][0x1ac], R10 ;  /* 0x00006b00050f7a24 */ /* 0x040fe400078e020a */
[----:B------:R-:W-:Y:S01]  /*0bd0*/  IMAD.WIDE.U32 R10, R5, c[0x0][0x1a8], R12 ;  /* 0x00006a00050a7a25 */ /* 0x000fe200078e000c */
[----:B------:R-:W-:-:S03]  /*0be0*/  LEA.HI R12, R7, R6, RZ, 0x6 ;  /* 0x00000006070c7211 */ /* 0x000fc600078f30ff */
[----:B------:R-:W-:Y:S01]  /*0bf0*/  IMAD.IADD R15, R11, 0x1, R15 ;  /* 0x000000010b0f7824 */ /* 0x000fe200078e020f */
[----:B------:R-:W-:Y:S01]  /*0c00*/  LEA.HI R11, R7, R6, RZ, 0x4 ;  /* 0x00000006070b7211 */ /* 0x000fe200078f20ff */
[----:B------:R-:W-:Y:S01]  /*0c10*/  IMAD.SHL.U32 R148, R8, 0x8, RZ ;  /* 0x0000000808947824 */ /* 0x000fe200078e00ff */
[----:B------:R-:W-:Y:S01]  /*0c20*/  LEA R9, P0, R10, c[0x0][0x160], 0x1 ;  /* 0x000058000a097a11 */ /* 0x000fe200078008ff */
[----:B------:R-:W-:Y:S01]  /*0c30*/  IMAD R2, R2, c[0x0][0x2c4], RZ ;  /* 0x0000b10002027a24 */ /* 0x000fe200078e02ff */
[----:B------:R-:W-:Y:S01]  /*0c40*/  LOP3.LUT R5, R11, 0xfffffff0, RZ, 0xc0, !PT ;  /* 0xfffffff00b057812 */ /* 0x000fe200078ec0ff */
[----:B------:R-:W-:Y:S01]  /*0c50*/  IMAD R3, R3, 0x80, R4 ;  /* 0x0000008003037824 */ /* 0x000fe200078e0204 */
[----:B------:R-:W-:Y:S01]  /*0c60*/  LEA.HI.X R15, R10, c[0x0][0x164], R15, 0x1, P0 ;  /* 0x000059000a0f7a11 */ /* 0x000fe200000f0c0f */
[----:B------:R2:W3:Y:S01]  /*0c70*/  SHFL.IDX PT, R16, R9, RZ, 0x181f ;  /* 0x00181fff09107589 */ /* 0x0004e200000e0000 */
[----:B------:R-:W-:Y:S01]  /*0c80*/  SHF.R.U32.HI R10, RZ, 0x3, R201 ;  /* 0x00000003ff0a7819 */ /* 0x000fe200000116c9 */
[----:B------:R-:W-:Y:S01]  /*0c90*/  IMAD.IADD R5, R6, 0x1, -R5 ;  /* 0x0000000106057824 */ /* 0x000fe200078e0a05 */
[----:B------:R-:W-:Y:S01]  /*0ca0*/  LOP3.LUT R201, R201, 0x38, R148, 0xf8, !PT ;  /* 0x00000038c9c97812 */ /* 0x000fe200078ef894 */
[----:B------:R2:W4:Y:S01]  /*0cb0*/  SHFL.IDX PT, R17, R15, RZ, 0x181f ;  /* 0x00181fff0f117589 */ /* 0x00052200000e0000 */
[----:B------:R-:W-:-:S02]  /*0cc0*/  ISETP.GE.AND P1, PT, R3, R2, PT ;  /* 0x000000020300720c */ /* 0x000fc40003f26270 */
[----:B------:R-:W-:Y:S02]  /*0cd0*/  LOP3.LUT R201, R201, R10, RZ, 0x3c, !PT ;  /* 0x0000000ac9c97212 */ /* 0x000fe400078e3cff */
[----:B------:R-:W-:Y:S02]  /*0ce0*/  SHF.R.S32.HI R10, RZ, 0x1f, R5 ;  /* 0x0000001fff0a7819 */ /* 0x000fe40000011405 */
[----:B------:R-:W-:Y:S02]  /*0cf0*/  IADD3 R14, R148, 0x40, RZ ;  /* 0x00000040940e7810 */ /* 0x000fe40007ffe0ff */
[----:B------:R-:W-:Y:S02]  /*0d00*/  LEA.HI R10, R10, R5, RZ, 0x3 ;  /* 0x000000050a0a7211 */ /* 0x000fe400078f18ff */
[----:B------:R-:W-:Y:S02]  /*0d10*/  IADD3 R13, R148, 0x80, RZ ;  /* 0x00000080940d7810 */ /* 0x000fe40007ffe0ff */
[----:B------:R-:W-:-:S02]  /*0d20*/  LOP3.LUT R18, R10, 0xfffffff8, RZ, 0xc0, !PT ;  /* 0xfffffff80a127812 */ /* 0x000fc400078ec0ff */
[----:B------:R-:W-:Y:S02]  /*0d30*/  SHF.L.U32 R12, R12, 0x3, RZ ;  /* 0x000000030c0c7819 */ /* 0x000fe400000006ff */
[----:B------:R-:W-:Y:S01]  /*0d40*/  LOP3.LUT P0, RZ, R8, 0x2, RZ, 0xc0, !PT ;  /* 0x0000000208ff7812 */ /* 0x000fe2000780c0ff */
[----:B------:R-:W-:Y:S01]  /*0d50*/  IMAD.IADD R5, R5, 0x1, -R18 ;  /* 0x0000000105057824 */ /* 0x000fe200078e0a12 */
[----:B------:R-:W-:Y:S02]  /*0d60*/  ISETP.GE.AND P5, PT, R148, c[0x0][0x198], PT ;  /* 0x0000660094007a0c */ /* 0x000fe40003fa6270 */
[----:B------:R-:W-:Y:S02]  /*0d70*/  ISETP.GE.AND P4, PT, R14, c[0x0][0x198], PT ;  /* 0x000066000e007a0c */ /* 0x000fe40003f86270 */
[----:B------:R-:W-:Y:S02]  /*0d80*/  ISETP.GE.AND P3, PT, R13, c[0x0][0x198], PT ;  /* 0x000066000d007a0c */ /* 0x000fe40003f66270 */
[----:B------:R-:W-:Y:S01]  /*0d90*/  LOP3.LUT R201, R201, 0xfffffe00, R12, 0xf8, !PT ;  /* 0xfffffe00c9c97812 */ /* 0x000fe200078ef80c */
[----:B------:R-:W-:Y:S01]  /*0da0*/  @!P2 IMAD.MOV.U32 R206, RZ, RZ, R204 ;  /* 0x000000ffffcea224 */ /* 0x000fe200078e00cc */
[----:B------:R-:W-:Y:S05]  /*0db0*/  @P1 BRA `(.L_x_761) ;  /* 0x000000e000001947 */ /* 0x000fea0003800000 */
[----:B--234-:R-:W-:Y:S01]  /*0dc0*/  SHF.R.S32.HI R21, RZ, 0x1f, R14 ;  /* 0x0000001fff157819 */ /* 0x01cfe2000001140e */
[----:B------:R-:W-:Y:S01]  /*0dd0*/  IMAD.WIDE R22, R148, 0x2, R16 ;  /* 0x0000000294167825 */ /* 0x000fe200078e0210 */
[----:B------:R-:W-:-:S02]  /*0de0*/  SHF.R.S32.HI R12, RZ, 0x1f, R13 ;  /* 0x0000001fff0c7819 */ /* 0x000fc4000001140d */
[----:B------:R-:W-:Y:S02]  /*0df0*/  LEA.HI R21, R21, R14, RZ, 0x3 ;  /* 0x0000000e15157211 */ /* 0x000fe400078f18ff */
[----:B------:R-:W-:Y:S01]  /*0e00*/  LEA.HI R19, R12, R13, RZ, 0x3 ;  /* 0x0000000d0c137211 */ /* 0x000fe200078f18ff */
[----:B------:R-:W-:Y:S01]  /*0e10*/  IMAD.SHL.U32 R12, R201, 0x2, RZ ;  /* 0x00000002c90c7824 */ /* 0x000fe200078e00ff */
[----:B------:R-:W-:Y:S02]  /*0e20*/  LOP3.LUT R21, R21, 0xfffffff8, RZ, 0xc0, !PT ;  /* 0xfffffff815157812 */ /* 0x000fe400078ec0ff */
[----:B------:R-:W-:Y:S02]  /*0e30*/  LOP3.LUT R19, R19, 0xfffffff8, RZ, 0xc0, !PT ;  /* 0xfffffff813137812 */ /* 0x000fe400078ec0ff */
[----:B------:R-:W-:Y:S01]  /*0e40*/  @!PT LDS RZ, [RZ] ;  /* 0x00000000fffff984 */ /* 0x000fe20000000800 */
[----:B------:R2:W-:Y:S01]  /*0e50*/  LDGSTS.E.BYPASS.LTC128B.128 [R12+0x18100], [R22.64], !P5 ;  /* 0x18100000160c7fae */ /* 0x0005e2000e901d46 */
[----:B------:R-:W-:-:S04]  /*0e60*/  IMAD.WIDE R20, R21, 0x2, R16 ;  /* 0x0000000215147825 */ /* 0x000fc800078e0210 */
[----:B------:R-:W-:Y:S01]  /*0e70*/  IMAD.WIDE R16, R19, 0x2, R16 ;  /* 0x0000000213107825 */ /* 0x000fe200078e0210 */
[----:B------:R2:W-:Y:S04]  /*0e80*/  LDGSTS.E.BYPASS.LTC128B.128 [R12+0x1c100], [R20.64], !P4 ;  /* 0x1c100000140c7fae */ /* 0x0005e8000e101d46 */
[----:B------:R2:W-:Y:S02]  /*0e90*/  LDGSTS.E.BYPASS.LTC128B.128 [R12+0x20100], [R16.64], !P3 ;  /* 0x20100000100c7fae */ /* 0x0005e4000d901d46 */
.L_x_761:
[----:B--234-:R-:W-:Y:S05]  /*0ea0*/  BSYNC B0 ;  /* 0x0000000000007941 */ /* 0x01cfea0003800000 */
.L_x_760:
[----:B------:R-:W-:Y:S01]  /*0eb0*/  IADD3 R17, R3, 0x20, RZ ;  /* 0x0000002003117810 */ /* 0x000fe20007ffe0ff */
[----:B------:R2:W3:Y:S01]  /*0ec0*/  SHFL.IDX PT, R19, R15, 0x1, 0x181f ;  /* 0x00381f000f137f89 */ /* 0x0004e200000e0000 */
[----:B------:R-:W-:Y:S02]  /*0ed0*/  BSSY B0, `(.L_x_762) ;  /* 0x0000012000007945 */ /* 0x000fe40003800000 */
[----:B------:R-:W-:Y:S01]  /*0ee0*/  ISETP.GE.AND P1, PT, R17, R2, PT ;  /* 0x000000021100720c */ /* 0x000fe20003f26270 */
[----:B------:R2:W4:-:S12]  /*0ef0*/  SHFL.IDX PT, R18, R9, 0x1, 0x181f ;  /* 0x00381f0009127f89 */ /* 0x00051800000e0000 */
        /* <DEDUP_REMOVED lines=15> */
.L_x_763:
[----:B------:R-:W-:Y:S05]  /*0ff0*/  BSYNC B0 ;  /* 0x0000000000007941 */ /* 0x000fea0003800000 */
.L_x_762:
[----:B---3--:R-:W-:Y:S01]  /*1000*/  IADD3 R17, R3, 0x40, RZ ;  /* 0x0000004003117810 */ /* 0x008fe20007ffe0ff */
[----:B------:R3:W1:Y:S01]  /*1010*/  SHFL.IDX PT, R19, R15, 0x2, 0x181f ;  /* 0x00581f000f137f89 */ /* 0x00066200000e0000 */
[----:B------:R-:W-:Y:S02]  /*1020*/  BSSY B0, `(.L_x_764) ;  /* 0x0000012000007945 */ /* 0x000fe40003800000 */
[----:B------:R-:W-:Y:S01]  /*1030*/  ISETP.GE.AND P1, PT, R17, R2, PT ;  /* 0x000000021100720c */ /* 0x000fe20003f26270 */
[----:B----4-:R3:W4:-:S12]  /*1040*/  SHFL.IDX PT, R18, R9, 0x2, 0x181f ;  /* 0x00581f0009127f89 */ /* 0x01071800000e0000 */
[----:B------:R-:W-:Y:S05]  /*1050*/  @P1 BRA `(.L_x_765) ;  /* 0x000000e000001947 */ /* 0x000fea0003800000 */
[----:B------:R-:W-:Y:S01]  /*1060*/  SHF.R.S32.HI R17, RZ, 0x1f, R14 ;  /* 0x0000001fff117819 */ /* 0x000fe2000001140e */
[----:B-1--4-:R-:W-:Y:S01]  /*1070*/  IMAD.WIDE R20, R148, 0x2, R18 ;  /* 0x0000000294147825 */ /* 0x012fe200078e0212 */
        /* <DEDUP_REMOVED lines=12> */
.L_x_765:
[----:B------:R-:W-:Y:S05]  /*1140*/  BSYNC B0 ;  /* 0x0000000000007941 */ /* 0x000fea0003800000 */
.L_x_764:
[----:B-1--4-:R1:W-:Y:S01]  /*1150*/  SHFL.IDX PT, R18, R9, 0x3, 0x181f ;  /* 0x00781f0009127f89 */ /* 0x0123e200000e0000 */
[----:B------:R-:W-:Y:S01]  /*1160*/  IADD3 R12, R144, 0x3f, RZ ;  /* 0x0000003f900c7810 */ /* 0x000fe20007ffe0ff */
[----:B------:R-:W-:Y:S01]  /*1170*/  IMAD.MOV.U32 R194, RZ, RZ, c[0x0][0x2b8] ;  /* 0x0000ae00ffc27624 */ /* 0x000fe200078e00ff */
[----:B------:R-:W-:Y:S01]  /*1180*/  IADD3 R3, R3, 0x60, RZ ;  /* 0x0000006003037810 */ /* 0x000fe20007ffe0ff */
[----:B------:R-:W4:Y:S01]  /*1190*/  SHFL.IDX PT, R19, R15, 0x3, 0x181f ;  /* 0x00781f000f137f89 */ /* 0x000f2200000e0000 */
[----:B------:R-:W-:Y:S01]  /*11a0*/  SHF.R.S32.HI R17, RZ, 0x1f, R12 ;  /* 0x0000001fff117819 */ /* 0x000fe2000001140c */
[----:B------:R-:W-:Y:S01]  /*11b0*/  IMAD.MOV.U32 R199, RZ, RZ, RZ ;  /* 0x000000ffffc77224 */ /* 0x000fe200078e00ff */
[----:B------:R-:W-:-:S02]  /*11c0*/  ISETP.NE.AND P6, PT, R194, 0x1, PT ;  /* 0x00000001c200780c */ /* 0x000fc40003fc5270 */
[----:B------:R-:W-:Y:S02]  /*11d0*/  LEA.HI R12, R17, R12, RZ, 0x6 ;  /* 0x0000000c110c7211 */ /* 0x000fe400078f30ff */
[----:B------:R-:W-:Y:S02]  /*11e0*/  ISETP.GE.AND P1, PT, R3, R2, PT ;  /* 0x000000020300720c */ /* 0x000fe40003f26270 */
[----:B------:R-:W-:Y:S02]  /*11f0*/  SHF.R.S32.HI R3, RZ, 0x1f, R14 ;  /* 0x0000001fff037819 */ /* 0x000fe4000001140e */
[----:B------:R-:W-:Y:S02]  /*1200*/  P2R R2, PR, RZ, 0x40 ;  /* 0x00000040ff027803 */ /* 0x000fe40000000000 */
[----:B------:R-:W-:Y:S02]  /*1210*/  SHF.R.S32.HI R12, RZ, 0x6, R12 ;  /* 0x00000006ff0c7819 */ /* 0x000fe4000001140c */
[----:B------:R-:W-:-:S02]  /*1220*/  SHF.R.S32.HI R2, RZ, 0x1f, R13 ;  /* 0x0000001fff027819 */ /* 0x000fc4000001140d */
[----:B------:R-:W-:Y:S01]  /*1230*/  LEA.HI R134, R3, R14, RZ, 0x3 ;  /* 0x0000000e03867211 */ /* 0x000fe200078f18ff */
[----:B------:R-:W-:Y:S01]  /*1240*/  IMAD R200, R12, 0x40, R202 ;  /* 0x000000400cc87824 */ /* 0x000fe200078e02ca */
[----:B------:R-:W-:Y:S01]  /*1250*/  LEA.HI R2, R2, R13, RZ, 0x3 ;  /* 0x0000000d02027211 */ /* 0x000fe200078f18ff */
[----:B-123--:R-:W-:Y:S01]  /*1260*/  IMAD.SHL.U32 R9, R201, 0x2, RZ ;  /* 0x00000002c9097824 */ /* 0x00efe200078e00ff */
[----:B------:R-:W-:Y:S02]  /*1270*/  LOP3.LUT R134, R134, 0xfffffff8, RZ, 0xc0, !PT ;  /* 0xfffffff886867812 */ /* 0x000fe400078ec0ff */
[----:B------:R-:W-:Y:S01]  /*1280*/  LOP3.LUT R2, R2, 0xfffffff8, RZ, 0xc0, !PT ;  /* 0xfffffff802027812 */ /* 0x000fe200078ec0ff */
[----:B----4-:R-:W-:Y:S01]  /*1290*/  @!P1 IMAD.WIDE R22, R148, 0x2, R18 ;  /* 0x0000000294169825 */ /* 0x010fe200078e0212 */
[----:B------:R-:W-:Y:S02]  /*12a0*/  IADD3 R200, R200, -0x40, RZ ;  /* 0xffffffc0c8c87810 */ /* 0x000fe40007ffe0ff */
[----:B-----5:R-:W-:Y:S01]  /*12b0*/  SHF.R.S32.HI R193, RZ, 0x1f, R206 ;  /* 0x0000001fffc17819 */ /* 0x020fe200000114ce */
[--C-:B------:R-:W-:Y:S01]  /*12c0*/  @!P1 IMAD.WIDE R20, R134, 0x2, R18.reuse ;  /* 0x0000000286149825 */ /* 0x100fe200078e0212 */
[----:B------:R-:W-:Y:S01]  /*12d0*/  ISETP.GE.AND P2, PT, R200, R144, PT ;  /* 0x00000090c800720c */ /* 0x000fe20003f46270 */
[----:B------:R-:W-:Y:S01]  /*12e0*/  @!PT LDS RZ, [RZ] ;  /* 0x00000000fffff984 */ /* 0x000fe20000000800 */
[----:B------:R1:W-:Y:S02]  /*12f0*/  @!P1 LDGSTS.E.BYPASS.LTC128B.128 [R9+0x1b100], [R22.64], !P5 ;  /* 0x1b10000016099fae */ /* 0x0003e4000e901d46 */
[----:B------:R-:W-:Y:S01]  /*1300*/  @!P1 IMAD.WIDE R18, R2, 0x2, R18 ;  /* 0x0000000202129825 */ /* 0x000fe200078e0212 */
[----:B------:R-:W-:Y:S01]  /*1310*/  ISETP.GT.OR P2, PT, R202, 0x3f, P2 ;  /* 0x0000003fca00780c */ /* 0x000fe20001744670 */
[----:B------:R2:W-:Y:S02]  /*1320*/  @!P1 LDGSTS.E.BYPASS.LTC128B.128 [R9+0x1f100], [R20.64], !P4 ;  /* 0x1f10000014099fae */ /* 0x0005e4000e101d46 */
[----:B------:R-:W-:-:S02]  /*1330*/  IMAD.IADD R200, R200, 0x1, R203 ;  /* 0x00000001c8c87824 */ /* 0x000fc400078e02cb */
[----:B------:R3:W-:Y:S01]  /*1340*/  @!P1 LDGSTS.E.BYPASS.LTC128B.128 [R9+0x23100], [R18.64], !P3 ;  /* 0x2310000012099fae */ /* 0x0007e2000d901d46 */
[----:B------:R-:W-:Y:S02]  /*1350*/  IMAD R193, R193, c[0x0][0x2b0], RZ ;  /* 0x0000ac00c1c17a24 */ /* 0x000fe400078e02ff */
[----:B------:R-:W-:Y:S01]  /*1360*/  @P6 IMAD.HI.U32 R15, R200, c[0x0][0x2bc], RZ ;  /* 0x0000af00c80f6a27 */ /* 0x000fe200078e00ff */
[----:B------:R-:W0:Y:S03]  /*1370*/  LDGDEPBAR ;  /* 0x00000000000079af */ /* 0x000e260000000000 */
[C---:B------:R-:W-:Y:S02]  /*1380*/  IMAD R193, R206.reuse, c[0x0][0x2b4], R193 ;  /* 0x0000ad00cec17a24 */ /* 0x040fe400078e02c1 */
[----:B------:R-:W-:Y:S01]  /*1390*/  IMAD.MOV.U32 R3, RZ, RZ, R200 ;  /* 0x000000ffff037224 */ /* 0x000fe200078e00c8 */
[----:B------:R-:W-:Y:S01]  /*13a0*/  @P6 SHF.R.U32.HI R3, RZ, c[0x0][0x2c0], R15 ;  /* 0x0000b000ff036a19 */ /* 0x000fe2000001160f */
[----:B------:R-:W-:-:S04]  /*13b0*/  IMAD.WIDE.U32 R206, R206, c[0x0][0x2b0], RZ ;  /* 0x0000ac00cece7a25 */ /* 0x000fc800078e00ff */
[----:B------:R-:W-:Y:S01]  /*13c0*/  IMAD.IADD R193, R207, 0x1, R193 ;  /* 0x00000001cfc17824 */ /* 0x000fe200078e02c1 */
[----:B------:R-:W-:-:S04]  /*13d0*/  @!P2 IADD3 R16, P5, R3, R206, RZ ;  /* 0x000000ce0310a210 */ /* 0x000fc80007fbe0ff */
[----:B------:R-:W-:Y:S02]  /*13e0*/  @!P2 LEA.HI.X.SX32 R15, R3, R193, 0x1, P5 ;  /* 0x000000c1030fa211 */ /* 0x000fe400028f0eff */
[----:B------:R-:W-:-:S04]  /*13f0*/  @!P2 LEA R24, P4, R16, c[0x0][0x2a0], 0x2 ;  /* 0x0000a8001018aa11 */ /* 0x000fc800078810ff */
[----:B------:R-:W-:Y:S01]  /*1400*/  @!P2 LEA.HI.X R25, R16, c[0x0][0x2a4], R15, 0x2, P4 ;  /* 0x0000a9001019aa11 */ /* 0x000fe200020f140f */
[----:B------:R-:W-:Y:S06]  /*1410*/  BAR.SYNC.DEFER_BLOCKING 0x0 ;  /* 0x0000000000007b1d */ /* 0x000fec0000010000 */
[----:B------:R-:W4:Y:S01]  /*1420*/  @!P2 LDG.E R199, [R24.64] ;  /* 0x0000000618c7a981 */ /* 0x000f22000c1e1900 */
[----:B------:R-:W-:Y:S01]  /*1430*/  IMAD.MOV R3, RZ, RZ, -R3 ;  /* 0x000000ffff037224 */ /* 0x000fe200078e0a03 */
[----:B------:R-:W-:Y:S01]  /*1440*/  ISETP.GE.AND P5, PT, R148, c[0x0][0x1d4], PT ;  /* 0x0000750094007a0c */ /* 0x000fe20003fa6270 */
[----:B---3--:R-:W-:Y:S01]  /*1450*/  IMAD R18, R0, c[0x0][0x1e8], RZ ;  /* 0x00007a0000127a24 */ /* 0x008fe200078e02ff */
[----:B------:R-:W-:Y:S01]  /*1460*/  ISETP.GE.AND P4, PT, R14, c[0x0][0x1d4], PT ;  /* 0x000075000e007a0c */ /* 0x000fe20003f86270 */
[----:B------:R-:W-:Y:S01]  /*1470*/  IMAD R200, R3, c[0x0][0x2b8], R200 ;  /* 0x0000ae0003c87a24 */ /* 0x000fe200078e02c8 */
[----:B------:R-:W-:Y:S01]  /*1480*/  ISETP.GE.AND P6, PT, R13, c[0x0][0x1d4], PT ;  /* 0x000075000d007a0c */ /* 0x000fe20003fc6270 */
[----:B------:R-:W-:Y:S01]  /*1490*/  IMAD R195, R197, c[0x0][0x1ec], R18 ;  /* 0x00007b00c5c37a24 */ /* 0x000fe200078e0212 */
[----:B------:R-:W-:Y:S01]  /*14a0*/  ISETP.GE.AND P3, PT, R148, c[0x0][0x1d4], PT ;  /* 0x0000750094007a0c */ /* 0x000fe20003f66270 */
[----:B--2---:R-:W-:Y:S01]  /*14b0*/  IMAD.WIDE.U32 R20, R200, c[0x0][0x1e0], RZ ;  /* 0x00007800c8147a25 */ /* 0x004fe200078e00ff */
[----:B------:R-:W-:-:S02]  /*14c0*/  SHF.R.S32.HI R3, RZ, 0x1f, R200 ;  /* 0x0000001fff037819 */ /* 0x000fc400000114c8 */
[----:B------:R-:W-:Y:S01]  /*14d0*/  SHF.R.S32.HI R145, RZ, 0x1f, R148 ;  /* 0x0000001fff917819 */ /* 0x000fe20000011494 */
[----:B------:R-:W-:Y:S01]  /*14e0*/  IMAD.WIDE.U32 R210, R197, c[0x0][0x1e8], RZ ;  /* 0x00007a00c5d27a25 */ /* 0x000fe200078e00ff */
[----:B------:R-:W-:Y:S02]  /*14f0*/  SEL R146, RZ, 0x10, P6 ;  /* 0x00000010ff927807 */ /* 0x000fe40003000000 */
[----:B------:R-:W-:Y:S01]  /*1500*/  IADD3 R198, R9, 0x100, RZ ;  /* 0x0000010009c67810 */ /* 0x000fe20007ffe0ff */
[----:B------:R-:W-:Y:S01]  /*1510*/  IMAD R15, R3, c[0x0][0x1e0], RZ ;  /* 0x00007800030f7a24 */ /* 0x000fe200078e02ff */
[----:B------:R-:W-:Y:S01]  /*1520*/  SHF.R.S32.HI R147, RZ, 0x1f, R134 ;  /* 0x0000001fff937819 */ /* 0x000fe20000011486 */
[----:B------:R-:W-:Y:S01]  /*1530*/  IMAD.IADD R195, R211, 0x1, R195 ;  /* 0x00000001d3c37824 */ /* 0x000fe200078e02c3 */
[----:B------:R-:W-:Y:S01]  /*1540*/  SHF.R.S32.HI R133, RZ, 0x1f, R2 ;  /* 0x0000001fff857819 */ /* 0x000fe20000011402 */
[----:B-1----:R-:W-:Y:S02]  /*1550*/  IMAD R22, R200, c[0x0][0x1e4], R15 ;  /* 0x00007900c8167a24 */ /* 0x002fe400078e020f */
[----:B------:R-:W-:-:S02]  /*1560*/  IMAD R3, R3, c[0x0][0x208], RZ ;  /* 0x0000820003037a24 */ /* 0x000fc400078e02ff */
[----:B------:R-:W-:Y:S02]  /*1570*/  IMAD.IADD R23, R21, 0x1, R22 ;  /* 0x0000000115177824 */ /* 0x000fe400078e0216 */
[----:B------:R-:W-:Y:S02]  /*1580*/  IMAD.MOV.U32 R22, RZ, RZ, R20 ;  /* 0x000000ffff167224 */ /* 0x000fe400078e0014 */
[----:B------:R-:W-:-:S04]  /*1590*/  IMAD.WIDE.U32 R20, R200, c[0x0][0x208], RZ ;  /* 0x00008200c8147a25 */ /* 0x000fc800078e00ff */
[----:B------:R-:W-:Y:S01]  /*15a0*/  IMAD R26, R200, c[0x0][0x20c], R3 ;  /* 0x00008300c81a7a24 */ /* 0x000fe200078e0203 */
[----:B------:R-:W-:Y:S01]  /*15b0*/  LEA R3, R12, 0xffffffc0, 0x6 ;  /* 0xffffffc00c037811 */ /* 0x000fe200078e30ff */
[----:B------:R-:W-:Y:S02]  /*15c0*/  IMAD R0, R0, c[0x0][0x210], RZ ;  /* 0x0000840000007a24 */ /* 0x000fe400078e02ff */
[----:B------:R-:W-:Y:S02]  /*15d0*/  IMAD.IADD R27, R21, 0x1, R26 ;  /* 0x00000001151b7824 */ /* 0x000fe400078e021a */
[----:B------:R-:W-:Y:S02]  /*15e0*/  IMAD.MOV.U32 R26, RZ, RZ, R20 ;  /* 0x000000ffff1a7224 */ /* 0x000fe400078e0014 */
[----:B------:R-:W-:-:S04]  /*15f0*/  IMAD.WIDE.U32 R208, R197, c[0x0][0x210], RZ ;  /* 0x00008400c5d07a25 */ /* 0x000fc800078e00ff */
[----:B------:R-:W-:Y:S02]  /*1600*/  IMAD.IADD R3, R144, 0x1, -R3 ;  /* 0x0000000190037824 */ /* 0x000fe400078e0a03 */
[----:B------:R-:W-:-:S04]  /*1610*/  IMAD.WIDE R212, R148, 0x2, RZ ;  /* 0x0000000294d47825 */ /* 0x000fc800078e02ff */
[----:B------:R-:W-:Y:S01]  /*1620*/  IMAD.MOV.U32 R189, RZ, RZ, 0x10 ;  /* 0x00000010ffbd7424 */ /* 0x000fe200078e00ff */
[----:B----4-:R-:W-:Y:S01]  /*1630*/  SHF.R.S32.HI R16, RZ, 0x1f, R199 ;  /* 0x0000001fff107819 */ /* 0x010fe200000114c7 */
[----:B------:R-:W-:-:S04]  /*1640*/  IMAD.WIDE.U32 R22, R199, c[0x0][0x1f0], R22 ;  /* 0x00007c00c7167a25 */ /* 0x000fc800078e0016 */
[----:B------:R-:W-:Y:S01]  /*1650*/  IMAD R18, R16, c[0x0][0x1f0], RZ ;  /* 0x00007c0010127a24 */ /* 0x000fe200078e02ff */
[----:B------:R-:W-:Y:S01]  /*1660*/  IADD3 R15, P1, R210, R22, RZ ;  /* 0x00000016d20f7210 */ /* 0x000fe20007f3e0ff */
[----:B------:R-:W-:Y:S02]  /*1670*/  IMAD R16, R16, c[0x0][0x218], RZ ;  /* 0x0000860010107a24 */ /* 0x000fe400078e02ff */
[C---:B------:R-:W-:Y:S02]  /*1680*/  IMAD R18, R199.reuse, c[0x0][0x1f4], R18 ;  /* 0x00007d00c7127a24 */ /* 0x040fe400078e0212 */
[----:B------:R-:W-:-:S03]  /*1690*/  IMAD.WIDE.U32 R26, R199, c[0x0][0x218], R26 ;  /* 0x00008600c71a7a25 */ /* 0x000fc600078e001a */
[----:B------:R-:W-:Y:S01]  /*16a0*/  IADD3.X R18, R195, R23, R18, P1, !PT ;  /* 0x00000017c3127210 */ /* 0x000fe20000ffe412 */
[----:B------:R-:W-:Y:S01]  /*16b0*/  IMAD R17, R199, c[0x0][0x21c], R16 ;  /* 0x00008700c7117a24 */ /* 0x000fe200078e0210 */
[----:B------:R-:W-:-:S04]  /*16c0*/  LEA R24, P1, R15, c[0x0][0x1c8], 0x1 ;  /* 0x000072000f187a11 */ /* 0x000fc800078208ff */
[----:B------:R-:W-:Y:S01]  /*16d0*/  LEA.HI.X R18, R15, c[0x0][0x1cc], R18, 0x1, P1 ;  /* 0x000073000f127a11 */ /* 0x000fe200008f0c12 */
[----:B------:R-:W-:Y:S01]  /*16e0*/  IMAD R15, R197, c[0x0][0x214], R0 ;  /* 0x00008500c50f7a24 */ /* 0x000fe200078e0200 */
[----:B------:R-:W-:Y:S01]  /*16f0*/  SHFL.IDX PT, R22, R24, RZ, 0x181f ;  /* 0x00181fff18167589 */ /* 0x000fe200000e0000 */
[----:B------:R-:W-:Y:S02]  /*1700*/  IMAD.IADD R0, R3, 0x1, -R4 ;  /* 0x0000000103007824 */ /* 0x000fe400078e0a04 */
[----:B------:R-:W-:Y:S01]  /*1710*/  IMAD.IADD R196, R209, 0x1, R15 ;  /* 0x00000001d1c47824 */ /* 0x000fe200078e020f */
[----:B------:R-:W1:Y:S01]  /*1720*/  SHFL.IDX PT, R23, R18, RZ, 0x181f ;  /* 0x00181fff12177589 */ /* 0x000e6200000e0000 */
[----:B------:R-:W-:Y:S02]  /*1730*/  IADD3 R15, P1, R208, R26, RZ ;  /* 0x0000001ad00f7210 */ /* 0x000fe40007f3e0ff */
[----:B------:R-:W-:Y:S01]  /*1740*/  ISETP.GE.AND P2, PT, R0, 0x1, PT ;  /* 0x000000010000780c */ /* 0x000fe20003f46270 */
[----:B------:R-:W-:Y:S01]  /*1750*/  SHFL.IDX PT, R20, R24, 0x1, 0x181f ;  /* 0x00381f0018147f89 */ /* 0x000fe200000e0000 */
[----:B------:R-:W-:-:S02]  /*1760*/  IADD3.X R26, R196, R27, R17, P1, !PT ;  /* 0x0000001bc41a7210 */ /* 0x000fc40000ffe411 */
[C---:B------:R-:W-:Y:S01]  /*1770*/  LEA R16, P1, R15.reuse, c[0x0][0x1f8], 0x1 ;  /* 0x00007e000f107a11 */ /* 0x040fe200078208ff */
[----:B------:R-:W2:Y:S03]  /*1780*/  SHFL.IDX PT, R21, R18, 0x1, 0x181f ;  /* 0x00381f0012157f89 */ /* 0x000ea600000e0000 */
[----:B------:R-:W-:Y:S01]  /*1790*/  LEA.HI.X R15, R15, c[0x0][0x1fc], R26, 0x1, P1 ;  /* 0x00007f000f0f7a11 */ /* 0x000fe200008f0c1a */
[----:B------:R-:W3:Y:S01]  /*17a0*/  SHFL.IDX PT, R17, R16, RZ, 0x181f ;  /* 0x00181fff10117589 */ /* 0x000ee200000e0000 */
[----:B------:R-:W-:-:S03]  /*17b0*/  ISETP.GT.AND P1, PT, R0, 0x20, PT ;  /* 0x000000200000780c */ /* 0x000fc60003f24270 */
[----:B------:R-:W4:Y:S04]  /*17c0*/  SHFL.IDX PT, R19, R15, RZ, 0x181f ;  /* 0x00181fff0f137589 */ /* 0x000f2800000e0000 */
[----:B------:R-:W-:Y:S01]  /*17d0*/  SHFL.IDX PT, R15, R15, 0x1, 0x181f ;  /* 0x00381f000f0f7f89 */ /* 0x000fe200000e0000 */
[----:B-1----:R-:W-:-:S04]  /*17e0*/  @P2 IMAD.WIDE R34, R148, 0x2, R22 ;  /* 0x0000000294222825 */ /* 0x002fc800078e0216 */
[--C-:B------:R-:W-:Y:S01]  /*17f0*/  @P2 IMAD.WIDE R32, R134, 0x2, R22.reuse ;  /* 0x0000000286202825 */ /* 0x100fe200078e0216 */
[----:B------:R1:W-:Y:S03]  /*1800*/  @P2 LDGSTS.E.BYPASS.LTC128B.128 [R9+0xc100], [R34.64], !P5 ;  /* 0x0c10000022092fae */ /* 0x0003e6000e901d46 */
[----:B------:R-:W-:Y:S01]  /*1810*/  @P2 IMAD.WIDE R26, R2, 0x2, R22 ;  /* 0x00000002021a2825 */ /* 0x000fe200078e0216 */
[----:B------:R1:W-:Y:S03]  /*1820*/  @P2 LDGSTS.E.BYPASS.LTC128B.128 [R9+0xe100], [R32.64], !P4 ;  /* 0x0e10000020092fae */ /* 0x0003e6000e101d46 */
[----:B--2---:R-:W-:Y:S01]  /*1830*/  @P1 IMAD.WIDE R24, R148, 0x2, R20 ;  /* 0x0000000294181825 */ /* 0x004fe200078e0214 */
[----:B------:R2:W-:Y:S01]  /*1840*/  @P2 LDGSTS.E.BYPASS.LTC128B.128 [R9+0x10100], [R26.64], !P6 ;  /* 0x101000001a092fae */ /* 0x0005e2000f101d46 */
[----:B---3--:R-:W-:-:S02]  /*1850*/  IADD3 R30, P2, R17, R212, RZ ;  /* 0x000000d4111e7210 */ /* 0x008fc40007f5e0ff */
[--C-:B------:R-:W-:Y:S01]  /*1860*/  @P1 IMAD.WIDE R22, R134, 0x2, R20.reuse ;  /* 0x0000000286161825 */ /* 0x100fe200078e0214 */
[----:B------:R3:W-:Y:S03]  /*1870*/  @P1 LDGSTS.E.BYPASS.LTC128B.128 [R9+0xd100], [R24.64], !P5 ;  /* 0x0d10000018091fae */ /* 0x0007e6000e901d46 */
[----:B------:R-:W-:Y:S01]  /*1880*/  @P1 IMAD.WIDE R28, R2, 0x2, R20 ;  /* 0x00000002021c1825 */ /* 0x000fe200078e0214 */
[----:B------:R2:W-:Y:S03]  /*1890*/  @P1 LDGSTS.E.BYPASS.LTC128B.128 [R9+0xf100], [R22.64], !P4 ;  /* 0x0f10000016091fae */ /* 0x0005e6000e101d46 */
[----:B----4-:R-:W-:Y:S01]  /*18a0*/  IMAD.X R31, R19, 0x1, R213, P2 ;  /* 0x00000001131f7824 */ /* 0x010fe200010e06d5 */
[----:B------:R4:W-:Y:S01]  /*18b0*/  @P1 LDGSTS.E.BYPASS.LTC128B.128 [R9+0x11100], [R28.64], !P6 ;  /* 0x111000001c091fae */ /* 0x0009e2000f101d46 */
[----:B------:R-:W-:-:S02]  /*18c0*/  ISETP.LT.OR P1, PT, R0, 0x1, P3 ;  /* 0x000000010000780c */ /* 0x000fc40001f21670 */
[----:B------:R-:W-:Y:S01]  /*18d0*/  ISETP.GE.AND P3, PT, R14, c[0x0][0x1d4], PT ;  /* 0x000075000e007a0c */ /* 0x000fe20003f66270 */
[----:B------:R-:W4:Y:S04]  /*18e0*/  SHFL.IDX PT, R21, R16, 0x1, 0x181f ;  /* 0x00381f0010157f89 */ /* 0x000f2800000e0000 */
[----:B------:R-:W0:Y:S01]  /*18f0*/  LDGDEPBAR ;  /* 0x00000000000079af */ /* 0x000e220000000000 */
[----:B-1----:R-:W-:-:S05]  /*1900*/  IMAD.WIDE R32, R134, 0x2, RZ ;  /* 0x0000000286207825 */ /* 0x002fca00078e02ff */
[----:B------:R1:W-:Y:S01]  /*1910*/  LDGSTS.E.BYPASS.LTC128B.128 [R9+0x100], [R30.64], !P1 ;  /* 0x001000001e097fae */ /* 0x0003e2000c901d46 */
[----:B---3--:R-:W-:Y:S01]  /*1920*/  IMAD.WIDE R24, R2, 0x2, RZ ;  /* 0x0000000202187825 */ /* 0x008fe200078e02ff */
[----:B--2---:R-:W-:-:S05]  /*1930*/  IADD3 R22, P1, R17, R32, RZ ;  /* 0x0000002011167210 */ /* 0x004fca0007f3e0ff */
[----:B------:R-:W-:Y:S01]  /*1940*/  IMAD.X R23, R19, 0x1, R33, P1 ;  /* 0x0000000113177824 */ /* 0x000fe200008e0621 */
[----:B------:R-:W-:-:S05]  /*1950*/  IADD3 R18, P1, R17, R24, RZ ;  /* 0x0000001811127210 */ /* 0x000fca0007f3e0ff */
[----:B------:R-:W-:Y:S01]  /*1960*/  IMAD.X R19, R19, 0x1, R25, P1 ;  /* 0x0000000113137824 */ /* 0x000fe200008e0619 */
[----:B----4-:R-:W-:-:S05]  /*1970*/  IADD3 R26, P1, R32, R21, RZ ;  /* 0x00000015201a7210 */ /* 0x010fca0007f3e0ff */
[----:B------:R-:W-:Y:S01]  /*1980*/  IMAD.X R27, R33, 0x1, R15, P1 ;  /* 0x00000001211b7824 */ /* 0x000fe200008e060f */
[----:B------:R-:W-:-:S05]  /*1990*/  IADD3 R16, P1, R24, R21, RZ ;  /* 0x0000001518107210 */ /* 0x000fca0007f3e0ff */
[----:B------:R-:W-:Y:S01]  /*19a0*/  IMAD.X R17, R25, 0x1, R15, P1 ;  /* 0x0000000119117824 */ /* 0x000fe200008e060f */
[----:B------:R-:W-:-:S13]  /*19b0*/  ISETP.LT.OR P1, PT, R0, 0x1, P3 ;  /* 0x000000010000780c */ /* 0x000fda0001f21670 */
[----:B------:R1:W-:Y:S01]  /*19c0*/  LDGSTS.E.BYPASS.LTC128B.128 [R9+0x2100], [R22.64], !P1 ;  /* 0x0210000016097fae */ /* 0x0003e2000c901d46 */
[----:B------:R-:W-:-:S04]  /*19d0*/  ISETP.GE.AND P1, PT, R13, c[0x0][0x1d4], PT ;  /* 0x000075000d007a0c */ /* 0x000fc80003f26270 */
[C---:B------:R-:W-:Y:S02]  /*19e0*/  ISETP.LT.OR P2, PT, R0.reuse, 0x1, P1 ;  /* 0x000000010000780c */ /* 0x040fe40000f41670 */
[----:B------:R-:W-:-:S11]  /*19f0*/  ISETP.LT.OR P1, PT, R0, 0x21, P1 ;  /* 0x000000210000780c */ /* 0x000fd60000f21670 */
[----:B------:R1:W-:Y:S01]  /*1a00*/  LDGSTS.E.BYPASS.LTC128B.128 [R9+0x4100], [R18.64], !P2 ;  /* 0x0410000012097fae */ /* 0x0003e2000d101d46 */
[----:B------:R-:W-:-:S05]  /*1a10*/  IADD3 R14, P2, R212, R21, RZ ;  /* 0x00000015d40e7210 */ /* 0x000fca0007f5e0ff */
[----:B------:R-:W-:Y:S01]  /*1a20*/  IMAD.X R15, R213, 0x1, R15, P2 ;  /* 0x00000001d50f7824 */ /* 0x000fe200010e060f */
[----:B------:R-:W-:-:S04]  /*1a30*/  ISETP.GE.AND P2, PT, R148, c[0x0][0x1d4], PT ;  /* 0x0000750094007a0c */ /* 0x000fc80003f46270 */
[----:B------:R-:W-:-:S13]  /*1a40*/  ISETP.LT.OR P2, PT, R0, 0x21, P2 ;  /* 0x000000210000780c */ /* 0x000fda0001741670 */
[----:B------:R1:W-:Y:S01]  /*1a50*/  LDGSTS.E.BYPASS.LTC128B.128 [R9+0x1100], [R14.64], !P2 ;  /* 0x011000000e097fae */ /* 0x0003e2000d101d46 */
[----:B------:R-:W-:Y:S02]  /*1a60*/  ISETP.LT.OR P2, PT, R0, 0x21, P3 ;  /* 0x000000210000780c */ /* 0x000fe40001f41670 */
[----:B------:R-:W-:-:S11]  /*1a70*/  ISETP.GT.AND P3, PT, R202, 0x3f, PT ;  /* 0x0000003fca00780c */ /* 0x000fd60003f64270 */
[----:B------:R1:W-:Y:S01]  /*1a80*/  LDGSTS.E.BYPASS.LTC128B.128 [R9+0x3100], [R26.64], !P2 ;  /* 0x031000001a097fae */ /* 0x0003e2000d101d46 */
[----:B------:R-:W-:-:S03]  /*1a90*/  ISETP.GE.AND P2, PT, R144, 0x41, PT ;  /* 0x000000419000780c */ /* 0x000fc60003f46270 */
[----:B------:R1:W-:Y:S01]  /*1aa0*/  LDGSTS.E.BYPASS.LTC128B.128 [R9+0x5100], [R16.64], !P1 ;  /* 0x0510000010097fae */ /* 0x0003e2000c901d46 */
[----:B------:R-:W-:Y:S02]  /*1ab0*/  LOP3.LUT P1, RZ, R5, 0x2, RZ, 0xc0, !PT ;  /* 0x0000000205ff7812 */ /* 0x000fe4000782c0ff */
[----:B------:R-:W-:Y:S01]  /*1ac0*/  P2R R24, PR, RZ, 0x4 ;  /* 0x00000004ff187803 */ /* 0x000fe20000000000 */
[----:B------:R-:W0:Y:S01]  /*1ad0*/  LDGDEPBAR ;  /* 0x00000000000079af */ /* 0x000e220000000000 */
[----:B------:R-:W-:-:S05]  /*1ae0*/  SEL R189, R189, 0xfffffff0, !P1 ;  /* 0xfffffff0bdbd7807 */ /* 0x000fca0004800000 */
[----:B------:R-:W-:Y:S05]  /*1af0*/  @!P2 BRA `(.L_x_766) ;  /* 0x000004200000a947 */ /* 0x000fea0003800000 */
[----:B------:R-:W-:Y:S01]  /*1b00*/  ISETP.NE.AND P2, PT, R194, 0x1, PT ;  /* 0x00000001c200780c */ /* 0x000fe20003f45270 */
[----:B------:R-:W-:Y:S02]  /*1b10*/  IMAD R13, R12, 0x40, R203 ;  /* 0x000000400c0d7824 */ /* 0x000fe400078e02cb */
[----:B------:R-:W-:-:S03]  /*1b20*/  IMAD.MOV.U32 R199, RZ, RZ, RZ ;  /* 0x000000ffffc77224 */ /* 0x000fc600078e00ff */
[----:B------:R-:W-:-:S05]  /*1b30*/  IADD3 R200, R13, -0x80, R202 ;  /* 0xffffff800dc87810 */ /* 0x000fca0007ffe0ca */
[----:B------:R-:W-:Y:S02]  /*1b40*/  IMAD.MOV.U32 R0, RZ, RZ, R200 ;  /* 0x000000ffff007224 */ /* 0x000fe400078e00c8 */
[----:B------:R-:W-:-:S05]  /*1b50*/  @P2 IMAD.HI.U32 R12, R200, c[0x0][0x2bc], RZ ;  /* 0x0000af00c80c2a27 */ /* 0x000fca00078e00ff */
[----:B------:R-:W-:-:S04]  /*1b60*/  @P2 SHF.R.U32.HI R0, RZ, c[0x0][0x2c0], R12 ;  /* 0x0000b000ff002a19 */ /* 0x000fc8000001160c */
[----:B------:R-:W-:-:S04]  /*1b70*/  @!P3 IADD3 R13, P1, R0, R206, RZ ;  /* 0x000000ce000db210 */ /* 0x000fc80007f3e0ff */
[----:B------:R-:W-:Y:S02]  /*1b80*/  @!P3 LEA.HI.X.SX32 R12, R0, R193, 0x1, P1 ;  /* 0x000000c1000cb211 */ /* 0x000fe400008f0eff */
[----:B-1----:R-:W-:-:S04]  /*1b90*/  @!P3 LEA R16, P1, R13, c[0x0][0x2a0], 0x2 ;  /* 0x0000a8000d10ba11 */ /* 0x002fc800078210ff */
[----:B------:R-:W-:-:S05]  /*1ba0*/  @!P3 LEA.HI.X R17, R13, c[0x0][0x2a4], R12, 0x2, P1 ;  /* 0x0000a9000d11ba11 */ /* 0x000fca00008f140c */
[----:B------:R1:W2:Y:S01]  /*1bb0*/  @!P3 LDG.E R199, [R16.64] ;  /* 0x0000000610c7b981 */ /* 0x0002a2000c1e1900 */
        /* <DEDUP_REMOVED lines=8> */
[----:B------:R-:W-:Y:S01]  /*1c40*/  IMAD R0, R200, c[0x0][0x1e4], R13 ;  /* 0x00007900c8007a24 */ /* 0x000fe200078e020d */
[----:B------:R-:W-:-:S03]  /*1c50*/  SEL R13, RZ, 0x10, P4 ;  /* 0x00000010ff0d7807 */ /* 0x000fc60002000000 */
[----:B------:R-:W-:Y:S01]  /*1c60*/  IMAD.IADD R15, R15, 0x1, R0 ;  /* 0x000000010f0f7824 */ /* 0x000fe200078e0200 */
[----:B------:R-:W-:Y:S01]  /*1c70*/  IADD3 R27, -R13, 0x10, RZ ;  /* 0x000000100d1b7810 */ /* 0x000fe20007ffe1ff */
[----:B-1----:R-:W-:Y:S01]  /*1c80*/  IMAD.SHL.U32 R17, R148, 0x2, RZ ;  /* 0x0000000294117824 */ /* 0x002fe200078e00ff */
[----:B------:R-:W-:Y:S02]  /*1c90*/  SEL R16, RZ, 0x10, P5 ;  /* 0x00000010ff107807 */ /* 0x000fe40002800000 */
[----:B------:R-:W-:Y:S02]  /*1ca0*/  LOP3.LUT R27, R27, 0xf, RZ, 0xc0, !PT ;  /* 0x0000000f1b1b7812 */ /* 0x000fe400078ec0ff */
[----:B------:R-:W-:-:S04]  /*1cb0*/  IADD3 R28, -R16, 0x10, RZ ;  /* 0x00000010101c7810 */ /* 0x000fc80007ffe1ff */
[----:B------:R-:W-:Y:S02]  /*1cc0*/  LOP3.LUT R28, R28, 0xf, RZ, 0xc0, !PT ;  /* 0x0000000f1c1c7812 */ /* 0x000fe400078ec0ff */
[----:B--2---:R-:W-:Y:S01]  /*1cd0*/  SHF.R.S32.HI R0, RZ, 0x1f, R199 ;  /* 0x0000001fff007819 */ /* 0x004fe200000114c7 */
[----:B------:R-:W-:-:S04]  /*1ce0*/  IMAD.WIDE.U32 R14, R199, c[0x0][0x1f0], R14 ;  /* 0x00007c00c70e7a25 */ /* 0x000fc800078e000e */
[----:B------:R-:W-:-:S04]  /*1cf0*/  IMAD R0, R0, c[0x0][0x1f0], RZ ;  /* 0x00007c0000007a24 */ /* 0x000fc800078e02ff */
[----:B------:R-:W-:Y:S01]  /*1d00*/  IMAD R12, R199, c[0x0][0x1f4], R0 ;  /* 0x00007d00c70c7a24 */ /* 0x000fe200078e0200 */
[----:B------:R-:W-:Y:S01]  /*1d10*/  IADD3 R0, P1, R210, R14, RZ ;  /* 0x0000000ed2007210 */ /* 0x000fe20007f3e0ff */
[----:B------:R-:W-:-:S03]  /*1d20*/  IMAD.SHL.U32 R14, R134, 0x2, RZ ;  /* 0x00000002860e7824 */ /* 0x000fc600078e00ff */
[----:B------:R-:W-:Y:S02]  /*1d30*/  IADD3.X R19, R195, R15, R12, P1, !PT ;  /* 0x0000000fc3137210 */ /* 0x000fe40000ffe40c */
[----:B------:R-:W-:Y:S02]  /*1d40*/  LEA R20, P1, R0, c[0x0][0x1c8], 0x1 ;  /* 0x0000720000147a11 */ /* 0x000fe400078208ff */
[----:B------:R-:W-:Y:S02]  /*1d50*/  SHF.L.U64.HI R15, R134, 0x1, R147 ;  /* 0x00000001860f7819 */ /* 0x000fe40000010293 */
[----:B------:R-:W-:Y:S01]  /*1d60*/  LEA.HI.X R19, R0, c[0x0][0x1cc], R19, 0x1, P1 ;  /* 0x0000730000137a11 */ /* 0x000fe200008f0c13 */
[----:B------:R-:W1:Y:S01]  /*1d70*/  SHFL.IDX PT, R22, R20, 0x1, 0x181f ;  /* 0x00381f0014167f89 */ /* 0x000e6200000e0000 */
[C---:B------:R-:W-:Y:S01]  /*1d80*/  IMAD.SHL.U32 R0, R2.reuse, 0x2, RZ ;  /* 0x0000000202007824 */ /* 0x040fe200078e00ff */
[----:B------:R-:W-:Y:S02]  /*1d90*/  SHF.L.U64.HI R12, R2, 0x1, R133 ;  /* 0x00000001020c7819 */ /* 0x000fe40000010285 */
[----:B------:R-:W2:Y:S04]  /*1da0*/  SHFL.IDX PT, R23, R19, 0x1, 0x181f ;  /* 0x00381f0013177f89 */ /* 0x000ea800000e0000 */
[----:B------:R-:W-:Y:S01]  /*1db0*/  SHFL.IDX PT, R19, R19, RZ, 0x181f ;  /* 0x00181fff13137589 */ /* 0x000fe200000e0000 */
[----:B-1----:R-:W-:-:S04]  /*1dc0*/  IADD3 R28, P2, P1, R28, R22, R17 ;  /* 0x000000161c1c7210 */ /* 0x002fc8000795e011 */
[----:B--2---:R-:W-:Y:S02]  /*1dd0*/  IADD3.X R29, RZ, R23, R18, P2, P1 ;  /* 0x00000017ff1d7210 */ /* 0x004fe400017e2412 */
[----:B------:R-:W-:-:S04]  /*1de0*/  IADD3 R26, P2, P1, R27, R22, R14 ;  /* 0x000000161b1a7210 */ /* 0x000fc8000795e00e */
[-C--:B------:R-:W-:Y:S02]  /*1df0*/  IADD3.X R27, RZ, R23.reuse, R15, P2, P1 ;  /* 0x00000017ff1b7210 */ /* 0x080fe400017e240f */
[----:B------:R-:W-:Y:S02]  /*1e00*/  IADD3 R22, P2, P1, R21, R22, R0 ;  /* 0x0000001615167210 */ /* 0x000fe4000795e000 */
[----:B------:R-:W1:Y:S02]  /*1e10*/  SHFL.IDX PT, R21, R20, RZ, 0x181f ;  /* 0x00181fff14157589 */ /* 0x000e6400000e0000 */
[----:B------:R-:W-:Y:S02]  /*1e20*/  IADD3.X R23, RZ, R23, R12, P2, P1 ;  /* 0x00000017ff177210 */ /* 0x000fe400017e240c */
[----:B-1----:R-:W-:-:S05]  /*1e30*/  IADD3 R30, P1, R21, R17, RZ ;  /* 0x00000011151e7210 */ /* 0x002fca0007f3e0ff */
[----:B------:R-:W-:Y:S01]  /*1e40*/  IMAD.X R31, R19, 0x1, R18, P1 ;  /* 0x00000001131f7824 */ /* 0x000fe200008e0612 */
        /* <DEDUP_REMOVED lines=13> */
.L_x_766:
[----:B------:R-:W0:Y:S01]  /*1f20*/  LDGDEPBAR ;  /* 0x00000000000079af */ /* 0x000e220000000000 */
[----:B------:R-:W-:Y:S01]  /*1f30*/  SHF.R.S32.HI R0, RZ, 0x4, R11 ;  /* 0x00000004ff007819 */ /* 0x000fe2000001140b */
[----:B------:R-:W-:Y:S01]  /*1f40*/  IMAD.SHL.U32 R4, R4, 0x8, RZ ;  /* 0x0000000804047824 */ /* 0x000fe200078e00ff */
[----:B------:R-:W-:Y:S01]  /*1f50*/  LEA.HI R96, R7, R6, RZ, 0x5 ;  /* 0x0000000607607211 */ /* 0x000fe200078f28ff */
[----:B------:R-:W-:Y:S01]  /*1f60*/  IMAD.SHL.U32 R12, R5, 0x40, RZ ;  /* 0x00000040050c7824 */ /* 0x000fe200078e00ff */
[----:B------:R-:W-:Y:S01]  /*1f70*/  LEA.HI R13, R11, R0, RZ, 0x1 ;  /* 0x000000000b0d7211 */ /* 0x000fe200078f08ff */
[----:B------:R-:W-:Y:S01]  /*1f80*/  IMAD.SHL.U32 R11, R8, 0x40, RZ ;  /* 0x00000040080b7824 */ /* 0x000fe200078e00ff */
[----:B------:R-:W-:Y:S01]  /*1f90*/  ISETP.NE.AND P1, PT, R24, RZ, PT ;  /* 0x000000ff1800720c */ /* 0x000fe20003f25270 */
[----:B------:R-:W-:Y:S01]  /*1fa0*/  IMAD.SHL.U32 R10, R10, 0x40, RZ ;  /* 0x000000400a0a7824 */ /* 0x000fe200078e00ff */
[----:B------:R-:W-:Y:S01]  /*1fb0*/  LOP3.LUT R13, R13, 0xfffffffe, RZ, 0xc0, !PT ;  /* 0xfffffffe0d0d7812 */ /* 0x000fe200078ec0ff */
[----:B------:R-:W-:Y:S01]  /*1fc0*/  IMAD.SHL.U32 R189, R189, 0x2, RZ ;  /* 0x00000002bdbd7824 */ /* 0x000fe200078e00ff */
[----:B------:R-:W-:-:S02]  /*1fd0*/  LOP3.LUT R11, R11, 0x1c0, RZ, 0xc0, !PT ;  /* 0x000001c00b0b7812 */ /* 0x000fc400078ec0ff */
[----:B------:R-:W-:Y:S01]  /*1fe0*/  LOP3.LUT R12, R12, 0x1c0, RZ, 0xc0, !PT ;  /* 0x000001c00c0c7812 */ /* 0x000fe200078ec0ff */
[----:B------:R-:W-:Y:S01]  /*1ff0*/  IMAD.IADD R13, R0, 0x1, -R13 ;  /* 0x00000001000d7824 */ /* 0x000fe200078e0a0d */
[----:B------:R-:W-:Y:S01]  /*2000*/  LOP3.LUT R4, R11, 0x8, R4, 0xf8, !PT ;  /* 0x000000080b047812 */ /* 0x000fe200078ef804 */
[----:B------:R-:W-:Y:S01]  /*2010*/  IMAD.SHL.U32 R0, R96, 0x20, RZ ;  /* 0x0000002060007824 */ /* 0x000fe200078e00ff */
[----:B------:R-:W-:Y:S01]  /*2020*/  SHF.R.U32.HI R11, RZ, 0x3, R11 ;  /* 0x00000003ff0b7819 */ /* 0x000fe2000001160b */
[----:B-1----:R-:W-:Y:S01]  /*2030*/  IMAD.SHL.U32 R15, R13, 0x8, RZ ;  /* 0x000000080d0f7824 */ /* 0x002fe200078e00ff */
[----:B------:R-:W-:Y:S02]  /*2040*/  LOP3.LUT R7, R10, 0xfffffe00, RZ, 0xc0, !PT ;  /* 0xfffffe000a077812 */ /* 0x000fe400078ec0ff */
[----:B------:R-:W-:Y:S01]  /*2050*/  LOP3.LUT R4, R4, R11, RZ, 0x3c, !PT ;  /* 0x0000000b04047212 */ /* 0x000fe200078e3cff */
[----:B------:R-:W-:Y:S01]  /*2060*/  IMAD.MOV.U32 R11, RZ, RZ, 0x20 ;  /* 0x00000020ff0b7424 */ /* 0x000fe200078e00ff */
[----:B------:R-:W-:Y:S01]  /*2070*/  LOP3.LUT R15, R12, 0x8, R15, 0xf8, !PT ;  /* 0x000000080c0f7812 */ /* 0x000fe200078ef80f */
[----:B------:R-:W-:-:S04]  /*2080*/  DEPBAR.LE SB0, 0x3 ;  /* 0x000080c00000791a */ /* 0x000fc80000000000 */
[----:B------:R-:W-:-:S04]  /*2090*/  DEPBAR.LE SB0, 0x2 ;  /* 0x000080800000791a */ /* 0x000fc80000000000 */
[----:B------:R-:W-:Y:S01]  /*20a0*/  SHF.R.U32.HI R12, RZ, 0x3, R12 ;  /* 0x00000003ff0c7819 */ /* 0x000fe2000001160c */
[----:B------:R-:W-:Y:S01]  /*20b0*/  IMAD R190, R13, 0x200, R4 ;  /* 0x000002000dbe7824 */ /* 0x000fe200078e0204 */
[----:B------:R-:W-:Y:S02]  /*20c0*/  LOP3.LUT R0, R0, 0x7ffffc00, RZ, 0xc0, !PT ;  /* 0x7ffffc0000007812 */ /* 0x000fe400078ec0ff */
[----:B------:R-:W-:Y:S01]  /*20d0*/  LOP3.LUT R4, R15, R12, RZ, 0x3c, !PT ;  /* 0x0000000c0f047212 */ /* 0x000fe200078e3cff */
[----:B------:R-:W-:Y:S01]  /*20e0*/  IMAD.SHL.U32 R190, R190, 0x2, RZ ;  /* 0x00000002bebe7824 */ /* 0x000fe200078e00ff */
[----:B------:R-:W-:Y:S01]  /*20f0*/  BAR.SYNC.DEFER_BLOCKING 0x0 ;  /* 0x0000000000007b1d */ /* 0x000fe20000010000 */
[----:B------:R-:W-:Y:S02]  /*2100*/  SEL R11, R11, 0xffffffe0, !P0 ;  /* 0xffffffe00b0b7807 */ /* 0x000fe40004000000 */
[----:B------:R-:W-:-:S03]  /*2110*/  IADD3 R0, R4, R7, R0 ;  /* 0x0000000704007210 */ /* 0x000fc60007ffe000 */
[----:B------:R-:W-:Y:S01]  /*2120*/  IMAD.IADD R98, R190, 0x1, R11 ;  /* 0x00000001be627824 */ /* 0x000fe200078e020b */
[C---:B------:R-:W-:Y:S01]  /*2130*/  LEA R192, R0.reuse, 0x18100, 0x1 ;  /* 0x0001810000c07811 */ /* 0x040fe200078e08ff */
[----:B------:R-:W-:-:S04]  /*2140*/  IMAD.SHL.U32 R48, R0, 0x2, RZ ;  /* 0x0000000200307824 */ /* 0x000fc800078e00ff */
        /* <DEDUP_REMOVED lines=12> */
[----:B------:R-:W-:Y:S01]  /*2210*/  SHF.R.S32.HI R0, RZ, 0x1f, R200 ;  /* 0x0000001fff007819 */ /* 0x000fe200000114c8 */
[----:B------:R-:W-:Y:S01]  /*2220*/  IMAD.WIDE.U32 R20, R200, c[0x0][0x208], RZ ;  /* 0x00008200c8147a25 */ /* 0x000fe200078e00ff */
[----:B------:R-:W-:-:S02]  /*2230*/  SEL R22, RZ, 0x10, P5 ;  /* 0x00000010ff167807 */ /* 0x000fc40002800000 */
[----:B------:R-:W-:Y:S01]  /*2240*/  SHF.L.U64.HI R32, R148, 0x1, R145 ;  /* 0x0000000194207819 */ /* 0x000fe20000010291 */
[----:B------:R-:W-:Y:S01]  /*2250*/  IMAD R11, R0, c[0x0][0x208], RZ ;  /* 0x00008200000b7a24 */ /* 0x000fe200078e02ff */
[----:B------:R-:W-:Y:S01]  /*2260*/  SHF.R.S32.HI R0, RZ, 0x1f, R199 ;  /* 0x0000001fff007819 */ /* 0x000fe200000114c7 */
[----:B------:R-:W-:Y:S01]  /*2270*/  IMAD.SHL.U32 R23, R148, 0x2, RZ ;  /* 0x0000000294177824 */ /* 0x000fe200078e00ff */
[----:B------:R-:W-:Y:S01]  /*2280*/  IADD3 R40, -R22, 0x10, RZ ;  /* 0x0000001016287810 */ /* 0x000fe20007ffe1ff */
[----:B------:R-:W-:Y:S01]  /*2290*/  IMAD R10, R200, c[0x0][0x20c], R11 ;  /* 0x00008300c80a7a24 */ /* 0x000fe200078e020b */
[----:B------:R-:W-:Y:S01]  /*22a0*/  IADD3 R35, -R146, 0x10, RZ ;  /* 0x0000001092237810 */ /* 0x000fe20007ffe1ff */
[----:B------:R-:W-:Y:S01]  /*22b0*/  IMAD R0, R0, c[0x0][0x218], RZ ;  /* 0x0000860000007a24 */ /* 0x000fe200078e02ff */
[----:B------:R-:W-:Y:S01]  /*22c0*/  LOP3.LUT R40, R40, 0xf, RZ, 0xc0, !PT ;  /* 0x0000000f28287812 */ /* 0x000fe200078ec0ff */
[----:B------:R-:W-:Y:S01]  /*22d0*/  IMAD.IADD R21, R21, 0x1, R10 ;  /* 0x0000000115157824 */ /* 0x000fe200078e020a */
[----:B------:R-:W-:Y:S01]  /*22e0*/  LOP3.LUT R35, R35, 0xf, RZ, 0xc0, !PT ;  /* 0x0000000f23237812 */ /* 0x000fe200078ec0ff */
[----:B------:R-:W-:-:S02]  /*22f0*/  IMAD R33, R199, c[0x0][0x21c], R0 ;  /* 0x00008700c7217a24 */ /* 0x000fc400078e0200 */
[----:B------:R-:W-:Y:S01]  /*2300*/  IMAD.WIDE.U32 R10, R199, c[0x0][0x218], R20 ;  /* 0x00008600c70a7a25 */ /* 0x000fe200078e0014 */
[----:B------:R-:W-:-:S03]  /*2310*/  SHF.L.U64.HI R21, R134, 0x1, R147 ;  /* 0x0000000186157819 */ /* 0x000fc60000010293 */
[----:B------:R-:W-:Y:S01]  /*2320*/  IMAD.SHL.U32 R20, R134, 0x2, RZ ;  /* 0x0000000286147824 */ /* 0x000fe200078e00ff */
[----:B------:R-:W-:Y:S02]  /*2330*/  IADD3 R0, P1, R208, R10, RZ ;  /* 0x0000000ad0007210 */ /* 0x000fe40007f3e0ff */
[----:B------:R-:W-:Y:S02]  /*2340*/  SHF.L.U64.HI R10, R2, 0x1, R133 ;  /* 0x00000001020a7819 */ /* 0x000fe40000010285 */
[----:B------:R-:W-:Y:S02]  /*2350*/  IADD3.X R33, R196, R11, R33, P1, !PT ;  /* 0x0000000bc4217210 */ /* 0x000fe40000ffe421 */
[C---:B------:R-:W-:Y:S02]  /*2360*/  LEA R34, P1, R0.reuse, c[0x0][0x1f8], 0x1 ;  /* 0x00007e0000227a11 */ /* 0x040fe400078208ff */
[----:B------:R-:W-:Y:S02]  /*2370*/  SEL R11, RZ, 0x10, P4 ;  /* 0x00000010ff0b7807 */ /* 0x000fe40002000000 */
[----:B------:R-:W-:Y:S01]  /*2380*/  LEA.HI.X R33, R0, c[0x0][0x1fc], R33, 0x1, P1 ;  /* 0x00007f0000217a11 */ /* 0x000fe200008f0c21 */
[----:B------:R-:W5:Y:S01]  /*2390*/  SHFL.IDX PT, R36, R34, 0x1, 0x181f ;  /* 0x00381f0022247f89 */ /* 0x000f6200000e0000 */
[----:B------:R-:W-:Y:S01]  /*23a0*/  IADD3 R39, -R11, 0x10, RZ ;  /* 0x000000100b277810 */ /* 0x000fe20007ffe1ff */
[----:B------:R-:W-:-:S02]  /*23b0*/  IMAD.SHL.U32 R0, R2, 0x2, RZ ;  /* 0x0000000202007824 */ /* 0x000fc400078e00ff */
[----:B------:R-:W4:Y:S01]  /*23c0*/  SHFL.IDX PT, R37, R33, 0x1, 0x181f ;  /* 0x00381f0021257f89 */ /* 0x000f2200000e0000 */
[----:B------:R-:W-:-:S03]  /*23d0*/  LOP3.LUT R39, R39, 0xf, RZ, 0xc0, !PT ;  /* 0x0000000f27277812 */ /* 0x000fc600078ec0ff */
[----:B------:R-:W-:Y:S01]  /*23e0*/  SHFL.IDX PT, R33, R33, RZ, 0x181f ;  /* 0x00181fff21217589 */ /* 0x000fe200000e0000 */
[----:B-----5:R-:W-:-:S04]  /*23f0*/  IADD3 R40, P2, P1, R40, R36, R23 ;  /* 0x0000002428287210 */ /* 0x020fc8000795e017 */
[----:B----4-:R-:W-:Y:S02]  /*2400*/  IADD3.X R41, RZ, R37, R32, P2, P1 ;  /* 0x00000025ff297210 */ /* 0x010fe400017e2420 */
[----:B------:R-:W-:-:S04]  /*2410*/  IADD3 R38, P2, P1, R39, R36, R20 ;  /* 0x0000002427267210 */ /* 0x000fc8000795e014 */
[-C--:B------:R-:W-:Y:S02]  /*2420*/  IADD3.X R39, RZ, R37.reuse, R21, P2, P1 ;  /* 0x00000025ff277210 */ /* 0x080fe400017e2415 */
[----:B------:R-:W-:Y:S02]  /*2430*/  IADD3 R36, P2, P1, R35, R36, R0 ;  /* 0x0000002423247210 */ /* 0x000fe4000795e000 */
[----:B------:R-:W4:Y:S02]  /*2440*/  SHFL.IDX PT, R35, R34, RZ, 0x181f ;  /* 0x00181fff22237589 */ /* 0x000f2400000e0000 */
[----:B------:R-:W-:Y:S02]  /*2450*/  IADD3.X R37, RZ, R37, R10, P2, P1 ;  /* 0x00000025ff257210 */ /* 0x000fe400017e240a */
[----:B----4-:R-:W-:-:S05]  /*2460*/  IADD3 R42, P1, R35, R23, RZ ;  /* 0x00000017232a7210 */ /* 0x010fca0007f3e0ff */
        /* <DEDUP_REMOVED lines=14> */
.L_x_767:
[----:B------:R-:W-:Y:S01]  /*2550*/  IMAD.MOV.U32 R0, RZ, RZ, 0x40 ;  /* 0x00000040ff007424 */ /* 0x000fe200078e00ff */
[----:B------:R-:W-:Y:S01]  /*2560*/  LOP3.LUT P1, RZ, R5, 0x4, RZ, 0xc0, !PT ;  /* 0x0000000405ff7812 */ /* 0x000fe2000782c0ff */
[C---:B-12-4-:R-:W-:Y:S01]  /*2570*/  HMMA.16816.F32 R20, R48.reuse, R16, RZ ;  /* 0x000000103014723c */ /* 0x056fe200000018ff */
[----:B------:R-:W-:Y:S01]  /*2580*/  LDSM.16.M88.4 R84, [R190+0x10900] ;  /* 0x01090000be54783b */ /* 0x000fe20000000200 */
[----:B------:R-:W-:Y:S01]  /*2590*/  IMAD.IADD R184, R7, 0x1, R4 ;  /* 0x0000000107b87824 */ /* 0x000fe200078e0204 */
[----:B------:R-:W-:Y:S02]  /*25a0*/  SEL R5, R0, 0xffffffc0, !P1 ;  /* 0xffffffc000057807 */ /* 0x000fe40004800000 */
[----:B------:R-:W-:Y:S01]  /*25b0*/  LOP3.LUT P1, RZ, R8, 0x4, RZ, 0xc0, !PT ;  /* 0x0000000408ff7812 */ /* 0x000fe2000782c0ff */
[----:B------:R-:W0:Y:S01]  /*25c0*/  LDGDEPBAR ;  /* 0x00000000000079af */ /* 0x000e220000000000 */
[----:B------:R-:W-:Y:S01]  /*25d0*/  IMAD.SHL.U32 R184, R184, 0x2, RZ ;  /* 0x00000002b8b87824 */ /* 0x000fe200078e00ff */
[----:B------:R-:W-:Y:S01]  /*25e0*/  HMMA.16816.F32 R16, R48, R18, RZ ;  /* 0x000000123010723c */ /* 0x000fe200000018ff */
[----:B------:R-:W-:Y:S01]  /*25f0*/  SEL R187, R0, 0xffffffc0, !P1 ;  /* 0xffffffc000bb7807 */ /* 0x000fe20004800000 */
[----:B------:R-:W-:-:S02]  /*2600*/  IMAD.IADD R186, R192, 0x1, R5 ;  /* 0x00000001c0ba7824 */ /* 0x000fc400078e0205 */
[----:B------:R-:W-:Y:S02]  /*2610*/  IMAD.IADD R185, R188, 0x1, R5 ;  /* 0x00000001bcb97824 */ /* 0x000fe400078e0205 */
[----:B------:R-:W-:Y:S01]  /*2620*/  IMAD.IADD R97, R190, 0x1, R187 ;  /* 0x00000001be617824 */ /* 0x000fe200078e02bb */
[----:B------:R-:W-:Y:S01]  /*2630*/  LDSM.16.M88.4 R52, [R186] ;  /* 0x00000000ba34783b */ /* 0x000fe20000000200 */
[C---:B---3--:R-:W-:Y:S01]  /*2640*/  HMMA.16816.F32 R32, R48.reuse, R44, RZ ;  /* 0x0000002c3020723c */ /* 0x048fe200000018ff */
[----:B------:R-:W-:Y:S02]  /*2650*/  IMAD.IADD R0, R187, 0x1, R98 ;  /* 0x00000001bb007824 */ /* 0x000fe400078e0262 */
[----:B------:R-:W1:Y:S01]  /*2660*/  LDSM.16.M88.4 R36, [R97+0xc100] ;  /* 0x00c100006124783b */ /* 0x000e620000000200 */
[--C-:B------:R-:W-:Y:S02]  /*2670*/  IMAD.IADD R135, R5, 0x1, R184.reuse ;  /* 0x0000000105877824 */ /* 0x100fe400078e02b8 */
[C---:B------:R-:W-:Y:S01]  /*2680*/  IMAD.IADD R174, R189.reuse, 0x1, R184 ;  /* 0x00000001bdae7824 */ /* 0x040fe200078e02b8 */
[----:B------:R-:W2:Y:S01]  /*2690*/  LDSM.16.M88.4 R8, [R97+0xc900] ;  /* 0x00c900006108783b */ /* 0x000ea20000000200 */
[----:B------:R-:W-:Y:S01]  /*26a0*/  HMMA.16816.F32 R44, R48, R46, RZ ;  /* 0x0000002e302c723c */ /* 0x000fe200000018ff */
[----:B------:R-:W-:-:S02]  /*26b0*/  IMAD.IADD R165, R189, 0x1, R135 ;  /* 0x00000001bda57824 */ /* 0x000fc400078e0287 */
[----:B------:R-:W-:Y:S01]  /*26c0*/  LDSM.16.M88.4 R40, [R97+0xd100] ;  /* 0x00d100006128783b */ /* 0x000fe20000000200 */
[----:B------:R-:W-:-:S03]  /*26d0*/  IMAD.IADD R5, R5, 0x1, R174 ;  /* 0x0000000105057824 */ /* 0x000fc600078e02ae */
[----:B------:R-:W-:Y:S01]  /*26e0*/  LDSM.16.M88.4 R80, [R97+0xd900] ;  /* 0x00d900006150783b */ /* 0x000fe20000000200 */
[C---:B------:R-:W-:Y:S03]  /*26f0*/  HMMA.16816.F32 R20, R76.reuse, R24, R20 ;  /* 0x000000184c14723c */ /* 0x040fe60000001814 */
[----:B------:R-:W-:Y:S04]  /*2700*/  LDSM.16.M88.4 R92, [R0+0xe900] ;  /* 0x00e90000005c783b */ /* 0x000fe80000000200 */
[----:B------:R-:W-:Y:S01]  /*2710*/  LDSM.16.M88.4 R88, [R97+0xf900] ;  /* 0x00f900006158783b */ /* 0x000fe20000000200 */
[----:B------:R-:W-:Y:S03]  /*2720*/  HMMA.16816.F32 R16, R76, R26, R16 ;  /* 0x0000001a4c10723c */ /* 0x000fe60000001810 */
[----:B------:R-:W-:Y:S05]  /*2730*/  LDSM.16.M88.4 R24, [R0+0xc100] ;  /* 0x00c100000018783b */ /* 0x000fea0000000200 */
[C---:B------:R-:W-:Y:S08]  /*2740*/  HMMA.16816.F32 R64, R48.reuse, R60, RZ ;  /* 0x0000003c3040723c */ /* 0x040ff000000018ff */
[C---:B------:R-:W-:Y:S08]  /*2750*/  HMMA.16816.F32 R60, R48.reuse, R62, RZ ;  /* 0x0000003e303c723c */ /* 0x040ff000000018ff */
[C---:B------:R-:W-:Y:S08]  /*2760*/  HMMA.16816.F32 R56, R48.reuse, R68, RZ ;  /* 0x000000443038723c */ /* 0x040ff000000018ff */
[----:B------:R-:W-:Y:S01]  /*2770*/  HMMA.16816.F32 R48, R48, R70, RZ ;  /* 0x000000463030723c */ /* 0x000fe200000018ff */
[----:B------:R-:W3:Y:S07]  /*2780*/  LDSM.16.M88.4 R68, [R185] ;  /* 0x00000000b944783b */ /* 0x000eee0000000200 */
[C---:B------:R-:W-:Y:S08]  /*2790*/  HMMA.16816.F32 R32, R76.reuse, R12, R32 ;  /* 0x0000000c4c20723c */ /* 0x040ff00000001820 */
[----:B------:R-:W-:Y:S01]  /*27a0*/  HMMA.16816.F32 R44, R76, R14, R44 ;  /* 0x0000000e4c2c723c */ /* 0x000fe2000000182c */
[----:B------:R-:W4:Y:S07]  /*27b0*/  LDSM.16.M88.4 R12, [R0+0xc900] ;  /* 0x00c90000000c783b */ /* 0x000f2e0000000200 */
[C---:B-1----:R-:W-:Y:S08]  /*27c0*/  HMMA.16816.F32 R20, R52.reuse, R36, R20 ;  /* 0x000000243414723c */ /* 0x042ff00000001814 */
[----:B------:R-:W-:Y:S01]  /*27d0*/  HMMA.16816.F32 R16, R52, R38, R16 ;  /* 0x000000263410723c */ /* 0x000fe20000001810 */
[----:B------:R-:W-:Y:S07]  /*27e0*/  LDSM.16.M88.4 R36, [R190+0xe100] ;  /* 0x00e10000be24783b */ /* 0x000fee0000000200 */
[C---:B------:R-:W-:Y:S08]  /*27f0*/  HMMA.16816.F32 R64, R76.reuse, R28, R64 ;  /* 0x0000001c4c40723c */ /* 0x040ff00000001840 */
[C---:B------:R-:W-:Y:S01]  /*2800*/  HMMA.16816.F32 R60, R76.reuse, R30, R60 ;  /* 0x0000001e4c3c723c */ /* 0x040fe2000000183c */
[----:B------:R-:W-:Y:S07]  /*2810*/  LDSM.16.M88.4 R28, [R0+0xd100] ;  /* 0x00d10000001c783b */ /* 0x000fee0000000200 */
[C---:B------:R-:W-:Y:S08]  /*2820*/  HMMA.16816.F32 R56, R76.reuse, R72, R56 ;  /* 0x000000484c38723c */ /* 0x040ff00000001838 */
[----:B------:R-:W-:Y:S01]  /*2830*/  HMMA.16816.F32 R76, R76, R74, R48 ;  /* 0x0000004a4c4c723c */ /* 0x000fe20000001830 */
[----:B------:R-:W1:Y:S04]  /*2840*/  LDSM.16.M88.4 R48, [R192+0x4000] ;  /* 0x00400000c030783b */ /* 0x000e680000000200 */
[----:B------:R-:W-:Y:S03]  /*2850*/  LDSM.16.M88.4 R72, [R0+0xd900] ;  /* 0x00d900000048783b */ /* 0x000fe60000000200 */
        /* <DEDUP_REMOVED lines=8> */
[----:B------:R-:W-:Y:S07]  /*28e0*/  LDSM.16.M88.4 R40, [R190+0xf100] ;  /* 0x00f10000be28783b */ /* 0x000fee0000000200 */
[C---:B----4-:R-:W-:Y:S08]  /*28f0*/  HMMA.16816.F32 R32, R68.reuse, R12, R32 ;  /* 0x0000000c4420723c */ /* 0x050ff00000001820 */
[----:B------:R-:W-:Y:S01]  /*2900*/  HMMA.16816.F32 R44, R68, R14, R44 ;  /* 0x0000000e442c723c */ /* 0x000fe2000000182c */
[----:B------:R-:W3:Y:S07]  /*2910*/  LDSM.16.M88.4 R12, [R188+0x4000] ;  /* 0x00400000bc0c783b */ /* 0x000eee0000000200 */
[C---:B------:R-:W-:Y:S08]  /*2920*/  HMMA.16816.F32 R56, R52.reuse, R80, R56 ;  /* 0x000000503438723c */ /* 0x040ff00000001838 */
[----:B------:R-:W-:Y:S01]  /*2930*/  HMMA.16816.F32 R76, R52, R82, R76 ;  /* 0x00000052344c723c */ /* 0x000fe2000000184c */
[----:B------:R-:W4:Y:S04]  /*2940*/  LDSM.16.M88.4 R52, [R190+0xf900] ;  /* 0x00f90000be34783b */ /* 0x000f280000000200 */
[----:B------:R-:W-:Y:S03]  /*2950*/  LDSM.16.M88.4 R80, [R186+0x4000] ;  /* 0x00400000ba50783b */ /* 0x000fe60000000200 */
[C---:B-1----:R-:W-:Y:S08]  /*2960*/  HMMA.16816.F32 R20, R48.reuse, R36, R20 ;  /* 0x000000243014723c */ /* 0x042ff00000001814 */
[----:B------:R-:W-:Y:S01]  /*2970*/  HMMA.16816.F32 R16, R48, R38, R16 ;  /* 0x000000263010723c */ /* 0x000fe20000001810 */
[----:B------:R-:W-:Y:S07]  /*2980*/  LDSM.16.M88.4 R36, [R97+0xe100] ;  /* 0x00e100006124783b */ /* 0x000fee0000000200 */
[C---:B------:R-:W-:Y:S08]  /*2990*/  HMMA.16816.F32 R64, R68.reuse, R28, R64 ;  /* 0x0000001c4440723c */ /* 0x040ff00000001840 */
[----:B------:R-:W-:Y:S01]  /*29a0*/  HMMA.16816.F32 R60, R68, R30, R60 ;  /* 0x0000001e443c723c */ /* 0x000fe2000000183c */
[----:B------:R-:W1:Y:S07]  /*29b0*/  LDSM.16.M88.4 R28, [R98+0xe900] ;  /* 0x00e90000621c783b */ /* 0x000e6e0000000200 */
[C---:B--2---:R-:W-:Y:S08]  /*29c0*/  HMMA.16816.F32 R32, R48.reuse, R8, R32 ;  /* 0x000000083020723c */ /* 0x044ff00000001820 */
[----:B------:R-:W-:Y:S01]  /*29d0*/  HMMA.16816.F32 R44, R48, R10, R44 ;  /* 0x0000000a302c723c */ /* 0x000fe2000000182c */
[----:B------:R-:W2:Y:S07]  /*29e0*/  LDSM.16.M88.4 R8, [R98+0xf100] ;  /* 0x00f100006208783b */ /* 0x000eae0000000200 */
[C---:B------:R-:W-:Y:S08]  /*29f0*/  HMMA.16816.F32 R56, R68.reuse, R72, R56 ;  /* 0x000000484438723c */ /* 0x040ff00000001838 */
[----:B------:R-:W-:Y:S01]  /*2a00*/  HMMA.16816.F32 R76, R68, R74, R76 ;  /* 0x0000004a444c723c */ /* 0x000fe2000000184c */
[----:B------:R-:W-:Y:S04]  /*2a10*/  LDSM.16.M88.4 R72, [R185+0x4000] ;  /* 0x00400000b948783b */ /* 0x000fe80000000200 */
[----:B------:R-:W-:Y:S03]  /*2a20*/  LDSM.16.M88.4 R68, [R0+0xf100] ;  /* 0x00f100000044783b */ /* 0x000fe60000000200 */
[C---:B---3--:R-:W-:Y:S08]  /*2a30*/  HMMA.16816.F32 R20, R12.reuse, R24, R20 ;  /* 0x000000180c14723c */ /* 0x048ff00000001814 */
[----:B------:R-:W-:Y:S01]  /*2a40*/  HMMA.16816.F32 R16, R12, R26, R16 ;  /* 0x0000001a0c10723c */ /* 0x000fe20000001810 */
[----:B------:R-:W-:Y:S07]  /*2a50*/  LDSM.16.M88.4 R24, [R0+0xe100] ;  /* 0x00e100000018783b */ /* 0x000fee0000000200 */
[C---:B------:R-:W-:Y:S08]  /*2a60*/  HMMA.16816.F32 R64, R48.reuse, R40, R64 ;  /* 0x000000283040723c */ /* 0x040ff00000001840 */
[C---:B------:R-:W-:Y:S01]  /*2a70*/  HMMA.16816.F32 R60, R48.reuse, R42, R60 ;  /* 0x0000002a303c723c */ /* 0x040fe2000000183c */
[----:B------:R-:W3:Y:S07]  /*2a80*/  LDSM.16.M88.4 R40, [R98+0xf900] ;  /* 0x00f900006228783b */ /* 0x000eee0000000200 */
[C---:B----4-:R-:W-:Y:S08]  /*2a90*/  HMMA.16816.F32 R56, R48.reuse, R52, R56 ;  /* 0x000000343038723c */ /* 0x050ff00000001838 */
[----:B------:R-:W-:Y:S01]  /*2aa0*/  HMMA.16816.F32 R76, R48, R54, R76 ;  /* 0x00000036304c723c */ /* 0x000fe2000000184c */
[----:B------:R-:W-:Y:S04]  /*2ab0*/  LDSM.16.M88.4 R52, [R192+0x8000] ;  /* 0x00800000c034783b */ /* 0x000fe80000000200 */
[----:B------:R-:W-:Y:S03]  /*2ac0*/  LDSM.16.M88.4 R48, [R98+0x10100] ;  /* 0x010100006230783b */ /* 0x000fe60000000200 */
[C---:B-1----:R-:W-:Y:S08]  /*2ad0*/  HMMA.16816.F32 R32, R12.reuse, R28, R32 ;  /* 0x0000001c0c20723c */ /* 0x042ff00000001820 */
[----:B------:R-:W-:Y:S01]  /*2ae0*/  HMMA.16816.F32 R44, R12, R30, R44 ;  /* 0x0000001e0c2c723c */ /* 0x000fe2000000182c */
[----:B------:R-:W1:Y:S07]  /*2af0*/  LDSM.16.M88.4 R28, [R97+0xe900] ;  /* 0x00e90000611c783b */ /* 0x000e6e0000000200 */
[C---:B------:R-:W-:Y:S08]  /*2b00*/  HMMA.16816.F32 R20, R80.reuse, R36, R20 ;  /* 0x000000245014723c */ /* 0x040ff00000001814 */
[----:B------:R-:W-:Y:S01]  /*2b10*/  HMMA.16816.F32 R16, R80, R38, R16 ;  /* 0x000000265010723c */ /* 0x000fe20000001810 */
[----:B------:R-:W-:Y:S07]  /*2b20*/  LDSM.16.M88.4 R36, [R98+0x10900] ;  /* 0x010900006224783b */ /* 0x000fee0000000200 */
[C---:B--2---:R-:W-:Y:S08]  /*2b30*/  HMMA.16816.F32 R64, R12.reuse, R8, R64 ;  /* 0x000000080c40723c */ /* 0x044ff00000001840 */
[C---:B------:R-:W-:Y:S01]  /*2b40*/  HMMA.16816.F32 R60, R12.reuse, R10, R60 ;  /* 0x0000000a0c3c723c */ /* 0x040fe2000000183c */
[----:B------:R-:W2:Y:S07]  /*2b50*/  LDSM.16.M88.4 R8, [R190+0x10100] ;  /* 0x01010000be08783b */ /* 0x000eae0000000200 */
[C---:B---3--:R-:W-:Y:S08]  /*2b60*/  HMMA.16816.F32 R56, R12.reuse, R40, R56 ;  /* 0x000000280c38723c */ /* 0x048ff00000001838 */
[----:B------:R-:W-:Y:S01]  /*2b70*/  HMMA.16816.F32 R76, R12, R42, R76 ;  /* 0x0000002a0c4c723c */ /* 0x000fe2000000184c */
[----:B------:R-:W3:Y:S04]  /*2b80*/  LDSM.16.M88.4 R12, [R97+0xf100] ;  /* 0x00f10000610c783b */ /* 0x000ee80000000200 */
[----:B------:R-:W4:Y:S03]  /*2b90*/  LDSM.16.M88.4 R40, [R188+0x8000] ;  /* 0x00800000bc28783b */ /* 0x000f260000000200 */
[C---:B------:R-:W-:Y:S08]  /*2ba0*/  HMMA.16816.F32 R20, R72.reuse, R24, R20 ;  /* 0x000000184814723c */ /* 0x040ff00000001814 */
[----:B------:R-:W-:Y:S01]  /*2bb0*/  HMMA.16816.F32 R16, R72, R26, R16 ;  /* 0x0000001a4810723c */ /* 0x000fe20000001810 */
[----:B------:R-:W-:Y:S07]  /*2bc0*/  LDSM.16.M88.4 R24, [R97+0x10100] ;  /* 0x010100006118783b */ /* 0x000fee0000000200 */
[C---:B-1----:R-:W-:Y:S08]  /*2bd0*/  HMMA.16816.F32 R32, R80.reuse, R28, R32 ;  /* 0x0000001c5020723c */ /* 0x042ff00000001820 */
[----:B------:R-:W-:Y:S01]  /*2be0*/  HMMA.16816.F32 R44, R80, R30, R44 ;  /* 0x0000001e502c723c */ /* 0x000fe2000000182c */
[----:B------:R-:W1:Y:S07]  /*2bf0*/  LDSM.16.M88.4 R28, [R186+0x8000] ;  /* 0x00800000ba1c783b */ /* 0x000e6e0000000200 */
[C---:B--2---:R-:W-:Y:S08]  /*2c00*/  HMMA.16816.F32 R20, R52.reuse, R8, R20 ;  /* 0x000000083414723c */ /* 0x044ff00000001814 */
[----:B------:R-:W-:Y:S01]  /*2c10*/  HMMA.16816.F32 R16, R52, R10, R16 ;  /* 0x0000000a3410723c */ /* 0x000fe20000001810 */
[----:B------:R-:W-:Y:S07]  /*2c20*/  LDSM.16.M88.4 R8, [R0+0x10100] ;  /* 0x010100000008783b */ /* 0x000fee0000000200 */
[C---:B---3--:R-:W-:Y:S08]  /*2c30*/  HMMA.16816.F32 R64, R80.reuse, R12, R64 ;  /* 0x0000000c5040723c */ /* 0x048ff00000001840 */
[----:B------:R-:W-:Y:S01]  /*2c40*/  HMMA.16816.F32 R60, R80, R14, R60 ;  /* 0x0000000e503c723c */ /* 0x000fe2000000183c */
[----:B------:R-:W-:Y:S07]  /*2c50*/  LDSM.16.M88.4 R12, [R185+0x8000] ;  /* 0x00800000b90c783b */ /* 0x000fee0000000200 */
[C---:B------:R-:W-:Y:S08]  /*2c60*/  HMMA.16816.F32 R32, R72.reuse, R92, R32 ;  /* 0x0000005c4820723c */ /* 0x040ff00000001820 */
[----:B------:R-:W-:Y:S08]  /*2c70*/  HMMA.16816.F32 R44, R72, R94, R44 ;  /* 0x0000005e482c723c */ /* 0x000ff0000000182c */
[C---:B----4-:R-:W-:Y:S08]  /*2c80*/  HMMA.16816.F32 R20, R40.reuse, R48, R20 ;  /* 0x000000302814723c */ /* 0x050ff00000001814 */
[----:B------:R-:W-:Y:S01]  /*2c90*/  HMMA.16816.F32 R16, R40, R50, R16 ;  /* 0x000000322810723c */ /* 0x000fe20000001810 */
[----:B------:R-:W2:Y:S07]  /*2ca0*/  LDSM.16.M88.4 R48, [R190+0x11100] ;  /* 0x01110000be30783b */ /* 0x000eae0000000200 */
[----:B------:R-:W-:Y:S08]  /*2cb0*/  HMMA.16816.F32 R64, R72, R68, R64 ;  /* 0x000000444840723c */ /* 0x000ff00000001840 */
[C---:B------:R-:W-:Y:S08]  /*2cc0*/  HMMA.16816.F32 R32, R52.reuse, R84, R32 ;  /* 0x000000543420723c */ /* 0x040ff00000001820 */
[----:B------:R-:W-:Y:S01]  /*2cd0*/  HMMA.16816.F32 R44, R52, R86, R44 ;  /* 0x00000056342c723c */ /* 0x000fe2000000182c */
[----:B------:R-:W3:Y:S07]  /*2ce0*/  LDSM.16.M88.4 R84, [R0+0xf900] ;  /* 0x00f900000054783b */ /* 0x000eee0000000200 */
[----:B------:R-:W-:Y:S01]  /*2cf0*/  HMMA.16816.F32 R68, R72, R70, R60 ;  /* 0x000000464844723c */ /* 0x000fe2000000183c */
[----:B------:R-:W-:Y:S07]  /*2d00*/  LDSM.16.M88.4 R60, [R0+0x10900] ;  /* 0x01090000003c783b */ /* 0x000fee0000000200 */
[C---:B-1----:R-:W-:Y:S08]  /*2d10*/  HMMA.16816.F32 R20, R28.reuse, R24, R20 ;  /* 0x000000181c14723c */ /* 0x042ff00000001814 */
[----:B------:R-:W-:Y:S01]  /*2d20*/  HMMA.16816.F32 R16, R28, R26, R16 ;  /* 0x0000001a1c10723c */ /* 0x000fe20000001810 */
[----:B------:R-:W1:Y:S07]  /*2d30*/  LDSM.16.M88.4 R24, [R98+0x11100] ;  /* 0x011100006218783b */ /* 0x000e6e0000000200 */
[C---:B------:R-:W-:Y:S08]  /*2d40*/  HMMA.16816.F32 R56, R80.reuse, R88, R56 ;  /* 0x000000585038723c */ /* 0x040ff00000001838 */
[----:B------:R-:W-:Y:S01]  /*2d50*/  HMMA.16816.F32 R80, R80, R90, R76 ;  /* 0x0000005a5050723c */ /* 0x000fe2000000184c */
[----:B------:R-:W4:Y:S07]  /*2d60*/  LDSM.16.M88.4 R76, [R97+0x10900] ;  /* 0x01090000614c783b */ /* 0x000f2e0000000200 */
[----:B------:R-:W-:Y:S08]  /*2d70*/  HMMA.16816.F32 R32, R40, R36, R32 ;  /* 0x000000242820723c */ /* 0x000ff00000001820 */
[----:B--2---:R-:W-:Y:S08]  /*2d80*/  HMMA.16816.F32 R64, R52, R48, R64 ;  /* 0x000000303440723c */ /* 0x004ff00000001840 */
[----:B------:R-:W-:Y:S01]  /*2d90*/  HMMA.16816.F32 R44, R40, R38, R44 ;  /* 0x00000026282c723c */ /* 0x000fe2000000182c */
[----:B------:R-:W2:Y:S07]  /*2da0*/  LDSM.16.M88.4 R36, [R190+0x11900] ;  /* 0x01190000be24783b */ /* 0x000eae0000000200 */
[----:B------:R-:W-:Y:S08]  /*2db0*/  HMMA.16816.F32 R68, R52, R50, R68 ;  /* 0x000000323444723c */ /* 0x000ff00000001844 */
[----:B---3--:R-:W-:Y:S08]  /*2dc0*/  HMMA.16816.F32 R56, R72, R84, R56 ;  /* 0x000000544838723c */ /* 0x008ff00000001838 */
[----:B------:R-:W-:Y:S08]  /*2dd0*/  HMMA.16816.F32 R16, R12, R10, R16 ;  /* 0x0000000a0c10723c */ /* 0x000ff00000001810 */
[C---:B-1----:R-:W-:Y:S08]  /*2de0*/  HMMA.16816.F32 R64, R40.reuse, R24, R64 ;  /* 0x000000182840723c */ /* 0x042ff00000001840 */
[----:B------:R-:W-:Y:S01]  /*2df0*/  HMMA.16816.F32 R68, R40, R26, R68 ;  /* 0x0000001a2844723c */ /* 0x000fe20000001844 */
[----:B------:R-:W1:Y:S07]  /*2e00*/  LDSM.16.M88.4 R24, [R98+0x11900] ;  /* 0x011900006218783b */ /* 0x000e6e0000000200 */
[----:B------:R-:W-:Y:S01]  /*2e10*/  HMMA.16816.F32 R80, R72, R86, R80 ;  /* 0x000000564850723c */ /* 0x000fe20000001850 */
[----:B------:R-:W-:-:S02]  /*2e20*/  FMUL.FTZ R16, R16, c[0x0][0x320] ;  /* 0x0000c80010107a20 */ /* 0x000fc40000410000 */
[----:B------:R-:W-:Y:S02]  /*2e30*/  FMUL.FTZ R17, R17, c[0x0][0x320] ;  /* 0x0000c80011117a20 */ /* 0x000fe40000410000 */
[----:B------:R-:W-:-:S03]  /*2e40*/  FMUL.FTZ R18, R18, c[0x0][0x320] ;  /* 0x0000c80012127a20 */ /* 0x000fc60000410000 */
[----:B------:R-:W-:Y:S01]  /*2e50*/  HMMA.16816.F32 R20, R12, R8, R20 ;  /* 0x000000080c14723c */ /* 0x000fe20000001814 */
[----:B------:R-:W3:Y:S07]  /*2e60*/  LDSM.16.M88.4 R8, [R97+0x11100] ;  /* 0x011100006108783b */ /* 0x000eee0000000200 */
[----:B----4-:R-:W-:Y:S01]  /*2e70*/  HMMA.16816.F32 R32, R28, R76, R32 ;  /* 0x0000004c1c20723c */ /* 0x010fe20000001820 */
[----:B------:R-:W-:Y:S06]  /*2e80*/  MUFU.TANH R76, R18 ;  /* 0x00000012004c7308 */ /* 0x000fec0000002400 */
[----:B------:R-:W-:Y:S01]  /*2e90*/  FMUL.FTZ R77, R19, c[0x0][0x320] ;  /* 0x0000c800134d7a20 */ /* 0x000fe20000410000 */
[C---:B--2---:R-:W-:Y:S05]  /*2ea0*/  HMMA.16816.F32 R56, R52.reuse, R36, R56 ;  /* 0x000000243438723c */ /* 0x044fea0000001838 */
[----:B------:R-:W-:Y:S03]  /*2eb0*/  MUFU.TANH R77, R77 ;  /* 0x0000004d004d7308 */ /* 0x000fe60000002400 */
[----:B------:R-:W-:Y:S01]  /*2ec0*/  HMMA.16816.F32 R80, R52, R38, R80 ;  /* 0x000000263450723c */ /* 0x000fe20000001850 */
[----:B------:R-:W-:-:S02]  /*2ed0*/  FMUL.FTZ R20, R20, c[0x0][0x320] ;  /* 0x0000c80014147a20 */ /* 0x000fc40000410000 */
[----:B------:R-:W-:Y:S02]  /*2ee0*/  FMUL.FTZ R21, R21, c[0x0][0x320] ;  /* 0x0000c80015157a20 */ /* 0x000fe40000410000 */
[----:B------:R-:W-:Y:S01]  /*2ef0*/  MUFU.TANH R48, R20 ;  /* 0x0000001400307308 */ /* 0x000fe20000002400 */
[----:B------:R-:W-:Y:S02]  /*2f00*/  FMUL.FTZ R50, R22, c[0x0][0x320] ;  /* 0x0000c80016327a20 */ /* 0x000fe40000410000 */
[----:B------:R-:W-:Y:S01]  /*2f10*/  HMMA.16816.F32 R32, R12, R60, R32 ;  /* 0x0000003c0c20723c */ /* 0x000fe20000001820 */
[----:B------:R-:W-:-:S04]  /*2f20*/  FMUL.FTZ R51, R23, c[0x0][0x320] ;  /* 0x0000c80017337a20 */ /* 0x000fc80000410000 */
[----:B------:R-:W-:Y:S03]  /*2f30*/  MUFU.TANH R60, R16 ;  /* 0x00000010003c7308 */ /* 0x000fe60000002400 */
[----:B------:R-:W-:Y:S05]  /*2f40*/  HMMA.16816.F32 R44, R28, R78, R44 ;  /* 0x0000004e1c2c723c */ /* 0x000fea000000182c */
[----:B------:R2:W-:Y:S03]  /*2f50*/  MUFU.TANH R61, R17 ;  /* 0x00000011003d7308 */ /* 0x0005e60000002400 */
[C---:B-1----:R-:W-:Y:S05]  /*2f60*/  HMMA.16816.F32 R56, R40.reuse, R24, R56 ;  /* 0x000000182838723c */ /* 0x042fea0000001838 */
[----:B------:R1:W-:Y:S02]  /*2f70*/  MUFU.TANH R49, R21 ;  /* 0x0000001500317308 */ /* 0x0003e40000002400 */
[----:B------:R-:W-:Y:S01]  /*2f80*/  LOP3.LUT R25, R96, 0xffffffe0, RZ, 0xc0, !PT ;  /* 0xffffffe060197812 */ /* 0x000fe200078ec0ff */
[----:B------:R-:W-:Y:S01]  /*2f90*/  HMMA.16816.F32 R80, R40, R26, R80 ;  /* 0x0000001a2850723c */ /* 0x000fe20000001850 */
[----:B------:R-:W-:-:S02]  /*2fa0*/  FMUL.FTZ R32, R32, c[0x0][0x320] ;  /* 0x0000c80020207a20 */ /* 0x000fc40000410000 */
[----:B------:R-:W-:Y:S01]  /*2fb0*/  FMUL.FTZ R34, R34, c[0x0][0x320] ;  /* 0x0000c80022227a20 */ /* 0x000fe20000410000 */
[----:B--2---:R-:W2:Y:S01]  /*2fc0*/  LDSM.16.M88.4 R16, [R97+0x11900] ;  /* 0x011900006110783b */ /* 0x004ea20000000200 */
[----:B------:R-:W-:Y:S01]  /*2fd0*/  IMAD.IADD R25, R6, 0x1, -R25 ;  /* 0x0000000106197824 */ /* 0x000fe200078e0a19 */
[----:B------:R-:W4:Y:S02]  /*2fe0*/  MUFU.TANH R50, R50 ;  /* 0x0000003200327308 */ /* 0x000f240000002400 */
[C---:B---3--:R-:W-:Y:S01]  /*2ff0*/  HMMA.16816.F32 R64, R28.reuse, R8, R64 ;  /* 0x000000081c40723c */ /* 0x048fe20000001840 */
[----:B------:R-:W-:Y:S01]  /*3000*/  FMUL.FTZ R33, R33, c[0x0][0x320] ;  /* 0x0000c80021217a20 */ /* 0x000fe20000410000 */
[----:B------:R-:W-:Y:S01]  /*3010*/  SHF.R.S32.HI R6, RZ, 0x1f, R25 ;  /* 0x0000001fff067819 */ /* 0x000fe20000011419 */
[----:B------:R-:W-:Y:S01]  /*3020*/  FMUL.FTZ R35, R35, c[0x0][0x320] ;  /* 0x0000c80023237a20 */ /* 0x000fe20000410000 */
[----:B-1----:R-:W1:Y:S02]  /*3030*/  LDSM.16.M88.4 R20, [R0+0x11100] ;  /* 0x011100000014783b */ /* 0x002e640000000200 */
[----:B------:R-:W3:Y:S02]  /*3040*/  MUFU.TANH R51, R51 ;  /* 0x0000003300337308 */ /* 0x000ee40000002400 */
[----:B------:R-:W-:Y:S01]  /*3050*/  HMMA.16816.F32 R68, R28, R10, R68 ;  /* 0x0000000a1c44723c */ /* 0x000fe20000001844 */
[----:B------:R5:W1:Y:S01]  /*3060*/  LDSM.16.M88.4 R8, [R0+0x11900] ;  /* 0x011900000008783b */ /* 0x000a620000000200 */
[----:B------:R-:W-:-:S04]  /*3070*/  DEPBAR.LE SB0, 0x2 ;  /* 0x000080800000791a */ /* 0x000fc80000000000 */
[----:B------:R-:W-:Y:S02]  /*3080*/  BAR.SYNC.DEFER_BLOCKING 0x0 ;  /* 0x0000000000007b1d */ /* 0x000fe40000010000 */
[----:B------:R-:W-:Y:S04]  /*3090*/  HMMA.16816.F32 R44, R12, R62, R44 ;  /* 0x0000003e0c2c723c */ /* 0x000fe8000000182c */
[----:B------:R-:W-:Y:S08]  /*30a0*/  MUFU.TANH R32, R32 ;  /* 0x0000002000207308 */ /* 0x000ff00000002400 */
[----:B------:R-:W1:Y:S01]  /*30b0*/  MUFU.TANH R34, R34 ;  /* 0x0000002200227308 */ /* 0x000e620000002400 */
[----:B-----5:R-:W-:-:S04]  /*30c0*/  LEA.HI R0, R6, R25, RZ, 0x2 ;  /* 0x0000001906007211 */ /* 0x020fc800078f10ff */
[----:B------:R-:W-:Y:S01]  /*30d0*/  LOP3.LUT R0, R0, 0x7ffffffc, RZ, 0xc0, !PT ;  /* 0x7ffffffc00007812 */ /* 0x000fe200078ec0ff */
[C---:B--2---:R-:W-:Y:S02]  /*30e0*/  HMMA.16816.F32 R56, R28.reuse, R16, R56 ;  /* 0x000000101c38723c */ /* 0x044fe40000001838 */
[----:B------:R-:W-:Y:S01]  /*30f0*/  MUFU.TANH R33, R33 ;  /* 0x0000002100217308 */ /* 0x000fe20000002400 */
[----:B------:R-:W-:Y:S03]  /*3100*/  LDSM.16.MT88.4 R40, [R184+0x2100] ;  /* 0x00210000b828783b */ /* 0x000fe60000004200 */
[----:B------:R-:W-:Y:S02]  /*3110*/  FMUL.FTZ R24, R46, c[0x0][0x320] ;  /* 0x0000c8002e187a20 */ /* 0x000fe40000410000 */
[----:B------:R-:W-:Y:S01]  /*3120*/  IMAD.IADD R0, R25, 0x1, -R0 ;  /* 0x0000000119007824 */ /* 0x000fe200078e0a00 */
[----:B------:R-:W-:Y:S01]  /*3130*/  LDSM.16.MT88.4 R124, [R184+0x100] ;  /* 0x00010000b87c783b */ /* 0x000fe20000004200 */
[----:B------:R-:W-:Y:S01]  /*3140*/  FMUL.FTZ R47, R47, c[0x0][0x320] ;  /* 0x0000c8002f2f7a20 */ /* 0x000fe20000410000 */
[----:B------:R-:W-:Y:S01]  /*3150*/  HMMA.16816.F32 R80, R28, R18, R80 ;  /* 0x000000121c50723c */ /* 0x000fe20000001850 */
[----:B------:R-:W-:Y:S01]  /*3160*/  IMAD R3, R0, -0x2, R3 ;  /* 0xfffffffe00037824 */ /* 0x000fe200078e0203 */
[----:B------:R-:W2:Y:S01]  /*3170*/  MUFU.TANH R35, R35 ;  /* 0x0000002300237308 */ /* 0x000ea20000002400 */
[----:B------:R-:W-:Y:S03]  /*3180*/  LDSM.16.MT88.4 R116, [R174+0x100] ;  /* 0x00010000ae74783b */ /* 0x000fe60000004200 */
[----:B------:R-:W-:Y:S01]  /*3190*/  ISETP.GT.AND P1, PT, R3, RZ, PT ;  /* 0x000000ff0300720c */ /* 0x000fe20003f24270 */
[----:B------:R-:W-:Y:S01]  /*31a0*/  LDSM.16.MT88.4 R108, [R135+0x100] ;  /* 0x00010000876c783b */ /* 0x000fe20000004200 */
[C---:B-1----:R-:W-:Y:S02]  /*31b0*/  HMMA.16816.F32 R64, R12.reuse, R20, R64 ;  /* 0x000000140c40723c */ /* 0x042fe40000001840 */
[----:B----4-:R-:W-:Y:S01]  /*31c0*/  FSEL R50, R50, -INF , P1 ;  /* 0xff80000032327808 */ /* 0x010fe20000800000 */
[----:B------:R-:W1:Y:S01]  /*31d0*/  MUFU.TANH R24, R24 ;  /* 0x0000001800187308 */ /* 0x000e620000002400 */
[----:B------:R-:W-:Y:S03]  /*31e0*/  LDSM.16.MT88.4 R100, [R5+0x100] ;  /* 0x000100000564783b */ /* 0x000fe60000004200 */
[----:B------:R-:W-:Y:S01]  /*31f0*/  FMUL.FTZ R20, R44, c[0x0][0x320] ;  /* 0x0000c8002c147a20 */ /* 0x000fe20000410000 */
[C---:B------:R-:W-:Y:S01]  /*3200*/  HMMA.16816.F32 R68, R12.reuse, R22, R68 ;  /* 0x000000160c44723c */ /* 0x040fe20000001844 */
[----:B------:R-:W-:Y:S01]  /*3210*/  FMUL.FTZ R21, R45, c[0x0][0x320] ;  /* 0x0000c8002d157a20 */ /* 0x000fe20000410000 */
[----:B------:R-:W-:Y:S01]  /*3220*/  LDSM.16.MT88.4 R72, [R184+0x4100] ;  /* 0x00410000b848783b */ /* 0x000fe20000004200 */
[----:B------:R-:W-:Y:S03]  /*3230*/  MUFU.TANH R22, R47 ;  /* 0x0000002f00167308 */ /* 0x000fe60000002400 */
[----:B------:R-:W-:Y:S01]  /*3240*/  LDSM.16.MT88.4 R88, [R135+0x4100] ;  /* 0x004100008758783b */ /* 0x000fe20000004200 */
[----:B------:R-:W-:Y:S01]  /*3250*/  FSEL R23, R48, -INF , P1 ;  /* 0xff80000030177808 */ /* 0x000fe20000800000 */
[C---:B------:R-:W-:Y:S01]  /*3260*/  HMMA.16816.F32 R56, R12.reuse, R8, R56 ;  /* 0x000000080c38723c */ /* 0x040fe20000001838 */
[----:B------:R-:W-:Y:S01]  /*3270*/  ISETP.GT.AND P1, PT, R3, 0x1, PT ;  /* 0x000000010300780c */ /* 0x000fe20003f24270 */
[----:B------:R-:W-:Y:S01]  /*3280*/  LDSM.16.MT88.4 R136, [R174+0x900] ;  /* 0x00090000ae88783b */ /* 0x000fe20000004200 */
[----:B------:R-:W4:Y:S02]  /*3290*/  MUFU.TANH R20, R20 ;  /* 0x0000001400147308 */ /* 0x000f240000002400 */
[----:B---3--:R-:W-:Y:S01]  /*32a0*/  FSEL R26, R51, -INF , P1 ;  /* 0xff800000331a7808 */ /* 0x008fe20000800000 */
[----:B------:R-:W-:Y:S01]  /*32b0*/  LDSM.16.MT88.4 R28, [R165+0x900] ;  /* 0x00090000a51c783b */ /* 0x000fe20000004200 */
[----:B------:R-:W-:Y:S01]  /*32c0*/  FSEL R49, R49, -INF , P1 ;  /* 0xff80000031317808 */ /* 0x000fe20000800000 */
[----:B------:R-:W-:Y:S01]  /*32d0*/  HMMA.16816.F32 R8, R12, R10, R80 ;  /* 0x0000000a0c08723c */ /* 0x000fe20000001850 */
[----:B------:R-:W-:Y:S01]  /*32e0*/  ISETP.GT.AND P1, PT, R3, 0x8, PT ;  /* 0x000000080300780c */ /* 0x000fe20003f24270 */
[----:B------:R-:W-:Y:S01]  /*32f0*/  FMUL.FTZ R64, R64, c[0x0][0x320] ;  /* 0x0000c80040407a20 */ /* 0x000fe20000410000 */
[----:B------:R-:W3:Y:S01]  /*3300*/  MUFU.TANH R21, R21 ;  /* 0x0000001500157308 */ /* 0x000ee20000002400 */
[----:B------:R-:W-:Y:S01]  /*3310*/  FMUL.FTZ R66, R66, c[0x0][0x320] ;  /* 0x0000c80042427a20 */ /* 0x000fe20000410000 */
[----:B------:R-:W-:Y:S01]  /*3320*/  FSEL R76, R76, -INF , P1 ;  /* 0xff8000004c4c7808 */ /* 0x000fe20000800000 */
[----:B------:R-:W-:Y:S01]  /*3330*/  FMUL.FTZ R65, R65, c[0x0][0x320] ;  /* 0x0000c80041417a20 */ /* 0x000fe20000410000 */
[----:B------:R-:W-:Y:S01]  /*3340*/  FSEL R25, R60, -INF , P1 ;  /* 0xff8000003c197808 */ /* 0x000fe20000800000 */
[----:B------:R-:W-:Y:S01]  /*3350*/  FMUL.FTZ R67, R67, c[0x0][0x320] ;  /* 0x0000c80043437a20 */ /* 0x000fe20000410000 */
[----:B------:R-:W-:Y:S01]  /*3360*/  ISETP.GT.AND P1, PT, R3, 0x9, PT ;  /* 0x000000090300780c */ /* 0x000fe20003f24270 */
[----:B------:R-:W-:Y:S01]  /*3370*/  FMUL.FTZ R68, R68, c[0x0][0x320] ;  /* 0x0000c80044447a20 */ /* 0x000fe20000410000 */
[----:B------:R-:W-:Y:S01]  /*3380*/  MUFU.TANH R175, R64 ;  /* 0x0000004000af7308 */ /* 0x000fe20000002400 */
[----:B------:R-:W-:Y:S01]  /*3390*/  FMUL.FTZ R70, R70, c[0x0][0x320] ;  /* 0x0000c80046467a20 */ /* 0x000fe20000410000 */
[----:B------:R-:W-:Y:S01]  /*33a0*/  FSEL R6, R77, -INF , P1 ;  /* 0xff8000004d067808 */ /* 0x000fe20000800000 */
[----:B------:R-:W-:Y:S01]  /*33b0*/  FMUL.FTZ R69, R69, c[0x0][0x320] ;  /* 0x0000c80045457a20 */ /* 0x000fe20000410000 */
[----:B------:R-:W-:Y:S01]  /*33c0*/  FSEL R61, R61, -INF , P1 ;  /* 0xff8000003d3d7808 */ /* 0x000fe20000800000 */
[----:B------:R-:W-:Y:S01]  /*33d0*/  FMUL.FTZ R71, R71, c[0x0][0x320] ;  /* 0x0000c80047477a20 */ /* 0x000fe20000410000 */
[----:B------:R-:W-:Y:S01]  /*33e0*/  ISETP.GT.AND P1, PT, R3, 0x10, PT ;  /* 0x000000100300780c */ /* 0x000fe20003f24270 */
[----:B------:R-:W-:Y:S01]  /*33f0*/  FMUL.FTZ R56, R56, c[0x0][0x320] ;  /* 0x0000c80038387a20 */ /* 0x000fe20000410000 */
[----:B------:R-:W5:Y:S01]  /*3400*/  MUFU.TANH R172, R66 ;  /* 0x0000004200ac7308 */ /* 0x000f620000002400 */
[----:B------:R-:W-:Y:S01]  /*3410*/  FMNMX.FTZ R14, R23, R49, !PT ;  /* 0x00000031170e7209 */ /* 0x000fe20007810000 */
[----:B------:R-:W-:Y:S01]  /*3420*/  FMUL.FTZ R58, R58, c[0x0][0x320] ;  /* 0x0000c8003a3a7a20 */ /* 0x000fe20000410000 */
[----:B------:R-:W-:Y:S01]  /*3430*/  FSEL R18, R34, -INF , P1 ;  /* 0xff80000022127808 */ /* 0x000fe20000800000 */
[----:B------:R-:W-:Y:S01]  /*3440*/  FMUL.FTZ R57, R57, c[0x0][0x320] ;  /* 0x0000c80039397a20 */ /* 0x000fe20000410000 */
[----:B------:R-:W-:Y:S01]  /*3450*/  FSEL R19, R32, -INF , P1 ;  /* 0xff80000020137808 */ /* 0x000fe20000800000 */
[----:B------:R-:W-:Y:S01]  /*3460*/  FMUL.FTZ R141, R9, c[0x0][0x320] ;  /* 0x0000c800098d7a20 */ /* 0x000fe20000410000 */
[----:B------:R-:W-:Y:S01]  /*3470*/  ISETP.GT.AND P1, PT, R3, 0x11, PT ;  /* 0x000000110300780c */ /* 0x000fe20003f24270 */
[----:B------:R-:W-:Y:S01]  /*3480*/  MUFU.TANH R169, R65 ;  /* 0x0000004100a97308 */ /* 0x000fe20000002400 */
[----:B------:R-:W-:Y:S01]  /*3490*/  FMNMX.FTZ R14, R25, R14, !PT ;  /* 0x0000000e190e7209 */ /* 0x000fe20007810000 */
[----:B------:R-:W-:Y:S01]  /*34a0*/  FMUL.FTZ R59, R59, c[0x0][0x320] ;  /* 0x0000c8003b3b7a20 */ /* 0x000fe20000410000 */
[----:B--2---:R-:W-:Y:S01]  /*34b0*/  FSEL R16, R35, -INF , P1 ;  /* 0xff80000023107808 */ /* 0x004fe20000800000 */
[----:B------:R-:W-:Y:S01]  /*34c0*/  FMUL.FTZ R143, R8, c[0x0][0x320] ;  /* 0x0000c800088f7a20 */ /* 0x000fe20000410000 */
[----:B------:R-:W-:Y:S01]  /*34d0*/  FSEL R17, R33, -INF , P1 ;  /* 0xff80000021117808 */ /* 0x000fe20000800000 */
[----:B------:R-:W-:Y:S01]  /*34e0*/  FMUL.FTZ R10, R10, c[0x0][0x320] ;  /* 0x0000c8000a0a7a20 */ /* 0x000fe20000410000 */
[----:B------:R-:W-:Y:S01]  /*34f0*/  ISETP.GT.AND P1, PT, R3, 0x18, PT ;  /* 0x000000180300780c */ /* 0x000fe20003f24270 */
[----:B------:R2:W2:Y:S01]  /*3500*/  MUFU.TANH R214, R67 ;  /* 0x0000004300d67308 */ /* 0x0004a20000002400 */
[----:B------:R-:W-:Y:S01]  /*3510*/  FMNMX.FTZ R9, R50, R26, !PT ;  /* 0x0000001a32097209 */ /* 0x000fe20007810000 */
[----:B------:R-:W-:Y:S01]  /*3520*/  LDSM.16.MT88.4 R80, [R174+0x4100] ;  /* 0x00410000ae50783b */ /* 0x000fe20000004200 */
[----:B-1----:R-:W-:-:S02]  /*3530*/  FSEL R12, R24, -INF , P1 ;  /* 0xff800000180c7808 */ /* 0x002fc40000800000 */
[----:B----4-:R-:W-:Y:S01]  /*3540*/  FSEL R15, R20, -INF , P1 ;  /* 0xff800000140f7808 */ /* 0x010fe20000800000 */
[----:B------:R-:W-:Y:S01]  /*3550*/  LDSM.16.MT88.4 R32, [R135+0x900] ;  /* 0x000900008720783b */ /* 0x000fe20000004200 */
[----:B------:R-:W-:Y:S01]  /*3560*/  ISETP.GT.AND P1, PT, R3, 0x19, PT ;  /* 0x000000190300780c */ /* 0x000fe20003f24270 */
[----:B------:R-:W-:Y:S01]  /*3570*/  MUFU.TANH R167, R68 ;  /* 0x0000004400a77308 */ /* 0x000fe20000002400 */
[----:B------:R-:W-:Y:S02]  /*3580*/  FMNMX.FTZ R14, R61, R14, !PT ;  /* 0x0000000e3d0e7209 */ /* 0x000fe40007810000 */
[----:B------:R-:W-:Y:S02]  /*3590*/  FSEL R0, R22, -INF , P1 ;  /* 0xff80000016007808 */ /* 0x000fe40000800000 */
[----:B---3--:R-:W-:Y:S02]  /*35a0*/  FSEL R13, R21, -INF , P1 ;  /* 0xff800000150d7808 */ /* 0x008fe40000800000 */
[----:B------:R-:W-:Y:S01]  /*35b0*/  ISETP.GT.AND P1, PT, R3, 0x20, PT ;  /* 0x000000200300780c */ /* 0x000fe20003f24270 */
[----:B------:R-:W1:Y:S01]  /*35c0*/  MUFU.TANH R182, R70 ;  /* 0x0000004600b67308 */ /* 0x000e620000002400 */
[----:B------:R-:W-:Y:S01]  /*35d0*/  FMNMX.FTZ R9, R76, R9, !PT ;  /* 0x000000094c097209 */ /* 0x000fe20007810000 */
[----:B--2---:R-:W-:Y:S01]  /*35e0*/  LDSM.16.MT88.4 R64, [R165+0x2100] ;  /* 0x00210000a540783b */ /* 0x004fe20000004200 */
[----:B-----5:R-:W-:-:S02]  /*35f0*/  FSEL R172, R172, -INF , P1 ;  /* 0xff800000acac7808 */ /* 0x020fc40000800000 */
[----:B------:R-:W-:Y:S02]  /*3600*/  FSEL R175, R175, -INF , P1 ;  /* 0xff800000afaf7808 */ /* 0x000fe40000800000 */
[----:B------:R-:W-:Y:S01]  /*3610*/  ISETP.GT.AND P1, PT, R3, 0x21, PT ;  /* 0x000000210300780c */ /* 0x000fe20003f24270 */
[----:B------:R-:W2:Y:S01]  /*3620*/  MUFU.TANH R173, R69 ;  /* 0x0000004500ad7308 */ /* 0x000ea20000002400 */
[----:B------:R-:W-:Y:S01]  /*3630*/  FMNMX.FTZ R8, R19, R14, !PT ;  /* 0x0000000e13087209 */ /* 0x000fe20007810000 */
[----:B------:R-:W-:Y:S01]  /*3640*/  FMUL.FTZ R14, R11, c[0x0][0x320] ;  /* 0x0000c8000b0e7a20 */ /* 0x000fe20000410000 */
[----:B------:R-:W-:Y:S02]  /*3650*/  FSEL R214, R214, -INF , P1 ;  /* 0xff800000d6d67808 */ /* 0x000fe40000800000 */
[----:B------:R-:W-:Y:S02]  /*3660*/  FSEL R169, R169, -INF , P1 ;  /* 0xff800000a9a97808 */ /* 0x000fe40000800000 */
[----:B------:R-:W-:Y:S01]  /*3670*/  ISETP.GT.AND P1, PT, R3, 0x28, PT ;  /* 0x000000280300780c */ /* 0x000fe20003f24270 */
[----:B------:R-:W3:Y:S01]  /*3680*/  MUFU.TANH R176, R71 ;  /* 0x0000004700b07308 */ /* 0x000ee20000002400 */
[----:B------:R-:W-:-:S02]  /*3690*/  FMNMX.FTZ R9, R6, R9, !PT ;  /* 0x0000000906097209 */ /* 0x000fc40007810000 */
[----:B-1----:R-:W-:Y:S02]  /*36a0*/  FSEL R182, R182, -INF , P1 ;  /* 0xff800000b6b67808 */ /* 0x002fe40000800000 */
[----:B------:R-:W-:Y:S02]  /*36b0*/  FSEL R167, R167, -INF , P1 ;  /* 0xff800000a7a77808 */ /* 0x000fe40000800000 */
[----:B------:R-:W-:Y:S01]  /*36c0*/  ISETP.GT.AND P1, PT, R3, 0x29, PT ;  /* 0x000000290300780c */ /* 0x000fe20003f24270 */
[----:B------:R-:W1:Y:S01]  /*36d0*/  MUFU.TANH R179, R56 ;  /* 0x0000003800b37308 */ /* 0x000e620000002400 */
[----:B------:R-:W-:Y:S02]  /*36e0*/  FMNMX.FTZ R8, R17, R8, !PT ;  /* 0x0000000811087209 */ /* 0x000fe40007810000 */
[----:B--2---:R-:W-:Y:S02]  /*36f0*/  FSEL R173, R173, -INF , P1 ;  /* 0xff800000adad7808 */ /* 0x004fe40000800000 */
[----:B------:R-:W-:-:S02]  /*3700*/  FMNMX.FTZ R9, R18, R9, !PT ;  /* 0x0000000912097209 */ /* 0x000fc40007810000 */
[----:B------:R-:W-:Y:S01]  /*3710*/  FMNMX.FTZ R8, R15, R8, !PT ;  /* 0x000000080f087209 */ /* 0x000fe20007810000 */
[----:B------:R-:W2:Y:S01]  /*3720*/  MUFU.TANH R178, R58 ;  /* 0x0000003a00b27308 */ /* 0x000ea20000002400 */
[----:B---3--:R-:W-:Y:S02]  /*3730*/  FSEL R176, R176, -INF , P1 ;  /* 0xff800000b0b07808 */ /* 0x008fe40000800000 */
[----:B------:R-:W-:Y:S02]  /*3740*/  ISETP.GT.AND P1, PT, R3, 0x30, PT ;  /* 0x000000300300780c */ /* 0x000fe40003f24270 */
[----:B------:R-:W-:Y:S02]  /*3750*/  FMNMX.FTZ R9, R16, R9, !PT ;  /* 0x0000000910097209 */ /* 0x000fe40007810000 */
[----:B------:R-:W-:Y:S01]  /*3760*/  FMNMX.FTZ R8, R13, R8, !PT ;  /* 0x000000080d087209 */ /* 0x000fe20007810000 */
[----:B------:R-:W3:Y:S01]  /*3770*/  MUFU.TANH R177, R57 ;  /* 0x0000003900b17308 */ /* 0x000ee20000002400 */
[----:B-1----:R-:W-:-:S02]  /*3780*/  FSEL R179, R179, -INF , P1 ;  /* 0xff800000b3b37808 */ /* 0x002fc40000800000 */
[----:B------:R-:W-:Y:S02]  /*3790*/  FMNMX.FTZ R9, R12, R9, !PT ;  /* 0x000000090c097209 */ /* 0x000fe40007810000 */
[----:B------:R-:W-:Y:S02]  /*37a0*/  FMNMX.FTZ R8, R175, R8, !PT ;  /* 0x00000008af087209 */ /* 0x000fe40007810000 */
[----:B------:R-:W-:Y:S01]  /*37b0*/  FMNMX.FTZ R9, R0, R9, !PT ;  /* 0x0000000900097209 */ /* 0x000fe20007810000 */
[----:B------:R-:W1:Y:S01]  /*37c0*/  MUFU.TANH R142, R59 ;  /* 0x0000003b008e7308 */ /* 0x000e620000002400 */
[----:B--2---:R-:W-:Y:S02]  /*37d0*/  FSEL R178, R178, -INF , P1 ;  /* 0xff800000b2b27808 */ /* 0x004fe40000800000 */
[----:B------:R-:W-:Y:S02]  /*37e0*/  ISETP.GT.AND P1, PT, R3, 0x31, PT ;  /* 0x000000310300780c */ /* 0x000fe40003f24270 */
[----:B------:R-:W-:-:S03]  /*37f0*/  FMNMX.FTZ R8, R169, R8, !PT ;  /* 0x00000008a9087209 */ /* 0x000fc60007810000 */
        /* <DEDUP_REMOVED lines=8> */
[----:B------:R-:W-:Y:S02]  /*3880*/  FMNMX.FTZ R8, R179, R8, !PT ;  /* 0x00000008b3087209 */ /* 0x000fe40007810000 */
[----:B--2---:R-:W-:Y:S01]  /*3890*/  FSEL R143, R143, -INF , P1 ;  /* 0xff8000008f8f7808 */ /* 0x004fe20000800000 */
[----:B------:R-:W1:Y:S01]  /*38a0*/  MUFU.TANH R141, R141 ;  /* 0x0000008d008d7308 */ /* 0x000e620000002400 */
[----:B------:R-:W-:-:S04]  /*38b0*/  FMNMX.FTZ R8, R177, R8, !PT ;  /* 0x00000008b1087209 */ /* 0x000fc80007810000 */
[----:B------:R-:W-:Y:S02]  /*38c0*/  FMNMX.FTZ R8, R143, R8, !PT ;  /* 0x000000088f087209 */ /* 0x000fe40007810000 */
[----:B---3--:R-:W-:Y:S01]  /*38d0*/  FSEL R140, R140, -INF , P1 ;  /* 0xff8000008c8c7808 */ /* 0x008fe20000800000 */
[----:B------:R-:W2:Y:S01]  /*38e0*/  MUFU.TANH R170, R14 ;  /* 0x0000000e00aa7308 */ /* 0x000ea20000002400 */
[----:B------:R-:W-:Y:S02]  /*38f0*/  ISETP.GT.AND P1, PT, R3, 0x39, PT ;  /* 0x000000390300780c */ /* 0x000fe40003f24270 */
[----:B------:R-:W-:-:S04]  /*3900*/  FMNMX.FTZ R3, R172, R9, !PT ;  /* 0x00000009ac037209 */ /* 0x000fc80007810000 */
[----:B------:R-:W-:Y:S02]  /*3910*/  FMNMX.FTZ R3, R214, R3, !PT ;  /* 0x00000003d6037209 */ /* 0x000fe40007810000 */
[----:B-1----:R-:W-:Y:S02]  /*3920*/  FSEL R141, R141, -INF , P1 ;  /* 0xff8000008d8d7808 */ /* 0x002fe40000800000 */
[----:B------:R-:W-:Y:S02]  /*3930*/  FMNMX.FTZ R3, R182, R3, !PT ;  /* 0x00000003b6037209 */ /* 0x000fe40007810000 */
[----:B------:R-:W-:Y:S02]  /*3940*/  FMNMX.FTZ R11, R141, R8, !PT ;  /* 0x000000088d0b7209 */ /* 0x000fe40007810000 */
[----:B------:R-:W-:Y:S02]  /*3950*/  FMNMX.FTZ R3, R176, R3, !PT ;  /* 0x00000003b0037209 */ /* 0x000fe40007810000 */
[----:B--2---:R-:W-:Y:S01]  /*3960*/  FSEL R170, R170, -INF , P1 ;  /* 0xff800000aaaa7808 */ /* 0x004fe20000800000 */
        /* <DEDUP_REMOVED lines=27> */
[--C-:B------:R-:W-:Y:S01]  /*3b20*/  FFMA.FTZ R154, R15, c[0x0][0x2d0], -R180.reuse ;  /* 0x0000b4000f9a7a23 */ /* 0x100fe200000108b4 */
[----:B------:R-:W-:Y:S01]  /*3b30*/  ISETP.GE.AND P1, PT, R144, 0x81, PT ;  /* 0x000000819000780c */ /* 0x000fe20003f26270 */
[----:B------:R-:W-:Y:S01]  /*3b40*/  FFMA.FTZ R149, R13, c[0x0][0x2d0], -R180 ;  /* 0x0000b4000d957a23 */ /* 0x000fe200000108b4 */
[----:B------:R-:W1:Y:S01]  /*3b50*/  MUFU.EX2 R159, R159 ;  /* 0x0000009f009f7308 */ /* 0x000e620000000800 */
[----:B------:R-:W-:-:S02]  /*3b60*/  FFMA.FTZ R164, R50, c[0x0][0x2d0], -R171 ;  /* 0x0000b40032a47a23 */ /* 0x000fc400000108ab */
[--C-:B------:R-:W-:Y:S01]  /*3b70*/  FFMA.FTZ R161, R26, c[0x0][0x2d0], -R171.reuse ;  /* 0x0000b4001aa17a23 */ /* 0x100fe200000108ab */
[----:B------:R-:W2:Y:S01]  /*3b80*/  LDSM.16.MT88.4 R48, [R174+0x2100] ;  /* 0x00210000ae30783b */ /* 0x000ea20000004200 */
[--C-:B------:R-:W-:Y:S02]  /*3b90*/  FFMA.FTZ R163, R76, c[0x0][0x2d0], -R171.reuse ;  /* 0x0000b4004ca37a23 */ /* 0x100fe400000108ab */
[--C-:B------:R-:W-:Y:S01]  /*3ba0*/  FFMA.FTZ R156, R6, c[0x0][0x2d0], -R171.reuse ;  /* 0x0000b400069c7a23 */ /* 0x100fe200000108ab */
[----:B------:R-:W-:Y:S01]  /*3bb0*/  MUFU.EX2 R160, R160 ;  /* 0x000000a000a07308 */ /* 0x000fe20000000800 */
[----:B------:R-:W3:Y:S01]  /*3bc0*/  LDSM.16.MT88.4 R4, [R5+0x4100] ;  /* 0x004100000504783b */ /* 0x000ee20000004200 */
[--C-:B------:R-:W-:Y:S02]  /*3bd0*/  FFMA.FTZ R157, R18, c[0x0][0x2d0], -R171.reuse ;  /* 0x0000b400129d7a23 */ /* 0x100fe400000108ab */
[--C-:B------:R-:W-:Y:S01]  /*3be0*/  FFMA.FTZ R152, R16, c[0x0][0x2d0], -R171.reuse ;  /* 0x0000b40010987a23 */ /* 0x100fe200000108ab */
[----:B------:R-:W-:Y:S01]  /*3bf0*/  LDSM.16.MT88.4 R24, [R174+0x2900] ;  /* 0x00290000ae18783b */ /* 0x000fe20000004200 */
[----:B------:R-:W-:-:S02]  /*3c00*/  FFMA.FTZ R151, R12, c[0x0][0x2d0], -R171 ;  /* 0x0000b4000c977a23 */ /* 0x000fc400000108ab */
[----:B------:R-:W4:Y:S01]  /*3c10*/  MUFU.EX2 R155, R155 ;  /* 0x0000009b009b7308 */ /* 0x000f220000000800 */
[----:B------:R-:W5:Y:S01]  /*3c20*/  LDSM.16.MT88.4 R16, [R135+0x2900] ;  /* 0x002900008710783b */ /* 0x000f620000004200 */
[----:B-1----:R-:W-:Y:S01]  /*3c30*/  F2FP.PACK_AB R96, R159, R162 ;  /* 0x000000a29f60723e */ /* 0x002fe200000000ff */
[----:B------:R-:W-:Y:S02]  /*3c40*/  FFMA.FTZ R0, R0, c[0x0][0x2d0], -R171 ;  /* 0x0000b40000007a23 */ /* 0x000fe400000108ab */
[----:B------:R-:W1:Y:S01]  /*3c50*/  LDSM.16.MT88.4 R12, [R165+0x2900] ;  /* 0x00290000a50c783b */ /* 0x000e620000004200 */
[--C-:B------:R-:W-:Y:S02]  /*3c60*/  FFMA.FTZ R166, R175, c[0x0][0x2d0], -R180.reuse ;  /* 0x0000b400afa67a23 */ /* 0x100fe400000108b4 */
[----:B------:R-:W-:Y:S01]  /*3c70*/  MUFU.EX2 R164, R164 ;  /* 0x000000a400a47308 */ /* 0x000fe20000000800 */
[--C-:B------:R-:W-:Y:S02]  /*3c80*/  FFMA.FTZ R168, R173, c[0x0][0x2d0], -R180.reuse ;  /* 0x0000b400ada87a23 */ /* 0x100fe400000108b4 */
[----:B------:R-:W-:-:S02]  /*3c90*/  FFMA.FTZ R169, R169, c[0x0][0x2d0], -R180 ;  /* 0x0000b400a9a97a23 */ /* 0x000fc400000108b4 */
[--C-:B------:R-:W-:Y:S02]  /*3ca0*/  FFMA.FTZ R167, R167, c[0x0][0x2d0], -R180.reuse ;  /* 0x0000b400a7a77a23 */ /* 0x100fe400000108b4 */
[--C-:B------:R-:W-:Y:S01]  /*3cb0*/  FFMA.FTZ R172, R172, c[0x0][0x2d0], -R171.reuse ;  /* 0x0000b400acac7a23 */ /* 0x100fe200000108ab */
[----:B------:R-:W2:Y:S01]  /*3cc0*/  MUFU.EX2 R161, R161 ;  /* 0x000000a100a17308 */ /* 0x000ea20000000800 */
[----:B----4-:R-:W-:Y:S01]  /*3cd0*/  F2FP.PACK_AB R98, R155, R160 ;  /* 0x000000a09b62723e */ /* 0x010fe200000000ff */
[--C-:B------:R-:W-:Y:S02]  /*3ce0*/  FFMA.FTZ R173, R214, c[0x0][0x2d0], -R171.reuse ;  /* 0x0000b400d6ad7a23 */ /* 0x100fe400000108ab */
[--C-:B------:R-:W-:Y:S02]  /*3cf0*/  FFMA.FTZ R175, R182, c[0x0][0x2d0], -R171.reuse ;  /* 0x0000b400b6af7a23 */ /* 0x100fe400000108ab */
[----:B------:R-:W-:Y:S02]  /*3d00*/  FFMA.FTZ R176, R176, c[0x0][0x2d0], -R171 ;  /* 0x0000b400b0b07a23 */ /* 0x000fe400000108ab */
[----:B------:R-:W-:Y:S01]  /*3d10*/  MUFU.EX2 R163, R163 ;  /* 0x000000a300a37308 */ /* 0x000fe20000000800 */
[----:B------:R-:W-:-:S02]  /*3d20*/  FFMA.FTZ R182, R177, c[0x0][0x2d0], -R180 ;  /* 0x0000b400b1b67a23 */ /* 0x000fc400000108b4 */
[--C-:B------:R-:W-:Y:S02]  /*3d30*/  FFMA.FTZ R179, R179, c[0x0][0x2d0], -R180.reuse ;  /* 0x0000b400b3b37a23 */ /* 0x100fe400000108b4 */
[--C-:B------:R-:W-:Y:S02]  /*3d40*/  FFMA.FTZ R177, R143, c[0x0][0x2d0], -R180.reuse ;  /* 0x0000b4008fb17a23 */ /* 0x100fe400000108b4 */
[----:B------:R-:W-:Y:S01]  /*3d50*/  FFMA.FTZ R180, R141, c[0x0][0x2d0], -R180 ;  /* 0x0000b4008db47a23 */ /* 0x000fe200000108b4 */
[----:B------:R-:W4:Y:S01]  /*3d60*/  MUFU.EX2 R156, R156 ;  /* 0x0000009c009c7308 */ /* 0x000f220000000800 */
[----:B--2---:R-:W-:Y:S01]  /*3d70*/  F2FP.PACK_AB R97, R161, R164 ;  /* 0x000000a4a161723e */ /* 0x004fe200000000ff */
        /* <DEDUP_REMOVED lines=9> */
[----:B----4-:R-:W-:Y:S01]  /*3e10*/  F2FP.PACK_AB R99, R156, R163 ;  /* 0x000000a39c63723e */ /* 0x010fe200000000ff */
[----:B------:R-:W2:Y:S01]  /*3e20*/  MUFU.EX2 R153, R153 ;  /* 0x0000009900997308 */ /* 0x000ea20000000800 */
        /* <DEDUP_REMOVED lines=10> */
[----:B------:R-:W4:Y:S06]  /*3ed0*/  MUFU.EX2 R152, R152 ;  /* 0x0000009800987308 */ /* 0x000f2c0000000800 */
        /* <DEDUP_REMOVED lines=36> */
[C---:B---3--:R-:W-:Y:S07]  /*4120*/  HMMA.16816.F32 R92, R96.reuse, R4, RZ ;  /* 0x00000004605c723c */ /* 0x048fee00000018ff */
[----:B--2---:R-:W-:Y:S01]  /*4130*/  F2FP.PACK_AB R4, R153, R158 ;  /* 0x0000009e9904723e */ /* 0x004fe200000000ff */
[----:B------:R-:W-:Y:S01]  /*4140*/  HMMA.16816.F32 R96, R96, R6, RZ ;  /* 0x000000066060723c */ /* 0x000fe200000018ff */
[----:B----4-:R-:W-:Y:S01]  /*4150*/  F2FP.PACK_AB R5, R152, R157 ;  /* 0x0000009d9805723e */ /* 0x010fe200000000ff */
        /* <DEDUP_REMOVED lines=9> */
[----:B------:R-:W-:Y:S01]  /*41f0*/  HMMA.16816.F32 R36, R4, R8, R36 ;  /* 0x000000080424723c */ /* 0x000fe20000001824 */
[----:B------:R-:W-:-:S07]  /*4200*/  FADD.FTZ R151, R0, R151 ;  /* 0x0000009700977221 */ /* 0x000fce0000010000 */
[C---:B------:R-:W-:Y:S01]  /*4210*/  HMMA.16816.F32 R40, R4.reuse, R10, R40 ;  /* 0x0000000a0428723c */ /* 0x040fe20000001828 */
[----:B------:R-:W1:Y:S07]  /*4220*/  LDSM.16.MT88.4 R8, [R174+0x4900] ;  /* 0x00490000ae08783b */ /* 0x000e6e0000004200 */
[C---:B-----5:R-:W-:Y:S08]  /*4230*/  HMMA.16816.F32 R52, R4.reuse, R16, R52 ;  /* 0x000000100434723c */ /* 0x060ff00000001834 */
        /* <DEDUP_REMOVED lines=120> */
[----:B------:R-:W-:Y:S01]  /*49c0*/  IADD3 R5, R144, 0x3f, RZ ;  /* 0x0000003f90057810 */ /* 0x000fe20007ffe0ff */
[----:B------:R-:W-:Y:S01]  /*49d0*/  IMAD.MOV.U32 R199, RZ, RZ, RZ ;  /* 0x000000ffffc77224 */ /* 0x000fe200078e00ff */
[----:B------:R-:W-:-:S02]  /*49e0*/  ISETP.NE.AND P2, PT, R194, 0x1, PT ;  /* 0x00000001c200780c */ /* 0x000fc40003f45270 */
[----:B------:R-:W-:-:S04]  /*49f0*/  SHF.R.S32.HI R0, RZ, 0x1f, R5 ;  /* 0x0000001fff007819 */ /* 0x000fc80000011405 */
[----:B------:R-:W-:-:S04]  /*4a00*/  LEA.HI R0, R0, R5, RZ, 0x6 ;  /* 0x0000000500007211 */ /* 0x000fc800078f30ff */
[----:B------:R-:W-:-:S05]  /*4a10*/  SHF.R.S32.HI R0, RZ, 0x6, R0 ;  /* 0x00000006ff007819 */ /* 0x000fca0000011400 */
[----:B------:R-:W-:-:S05]  /*4a20*/  IMAD R5, R0, 0x40, R203 ;  /* 0x0000004000057824 */ /* 0x000fca00078e02cb */
[----:B------:R-:W-:-:S05]  /*4a30*/  IADD3 R200, R5, -0xc0, R202 ;  /* 0xffffff4005c87810 */ /* 0x000fca0007ffe0ca */
[----:B------:R-:W-:-:S04]  /*4a40*/  @P2 IMAD.HI.U32 R4, R200, c[0x0][0x2bc], RZ ;  /* 0x0000af00c8042a27 */ /* 0x000fc800078e00ff */
[----:B------:R-:W-:Y:S01]  /*4a50*/  IMAD.MOV.U32 R0, RZ, RZ, R200 ;  /* 0x000000ffff007224 */ /* 0x000fe200078e00c8 */
[----:B------:R-:W-:-:S04]  /*4a60*/  @P2 SHF.R.U32.HI R0, RZ, c[0x0][0x2c0], R4 ;  /* 0x0000b000ff002a19 */ /* 0x000fc80000011604 */
[----:B------:R-:W-:-:S04]  /*4a70*/  @!P3 IADD3 R5, P1, R0, R206, RZ ;  /* 0x000000ce0005b210 */ /* 0x000fc80007f3e0ff */
[----:B------:R-:W-:Y:S02]  /*4a80*/  @!P3 LEA.HI.X.SX32 R4, R0, R193, 0x1, P1 ;  /* 0x000000c10004b211 */ /* 0x000fe400008f0eff */
[----:B------:R-:W-:-:S04]  /*4a90*/  @!P3 LEA R8, P1, R5, c[0x0][0x2a0], 0x2 ;  /* 0x0000a8000508ba11 */ /* 0x000fc800078210ff */
[----:B------:R-:W-:-:S05]  /*4aa0*/  @!P3 LEA.HI.X R9, R5, c[0x0][0x2a4], R4, 0x2, P1 ;  /* 0x0000a9000509ba11 */ /* 0x000fca00008f1404 */
[----:B------:R1:W2:Y:S01]  /*4ab0*/  @!P3 LDG.E R199, [R8.64] ;  /* 0x0000000608c7b981 */ /* 0x0002a2000c1e1900 */
[----:B------:R-:W-:Y:S01]  /*4ac0*/  IMAD.MOV R5, RZ, RZ, -R0 ;  /* 0x000000ffff057224 */ /* 0x000fe200078e0a00 */
[----:B------:R-:W-:Y:S01]  /*4ad0*/  SEL R11, RZ, 0x10, P4 ;  /* 0x00000010ff0b7807 */ /* 0x000fe20002000000 */
[----:B------:R-:W-:Y:S01]  /*4ae0*/  IMAD.SHL.U32 R12, R134, 0x2, RZ ;  /* 0x00000002860c7824 */ /* 0x000fe200078e00ff */
[----:B------:R-:W-:Y:S01]  /*4af0*/  SHF.L.U64.HI R145, R148, 0x1, R145 ;  /* 0x0000000194917819 */ /* 0x000fe20000010291 */
[----:B------:R-:W-:Y:S01]  /*4b00*/  IMAD R200, R5, c[0x0][0x2b8], R200 ;  /* 0x0000ae0005c87a24 */ /* 0x000fe200078e02c8 */
[----:B------:R-:W-:Y:S01]  /*4b10*/  IADD3 R16, -R11, 0x10, RZ ;  /* 0x000000100b107810 */ /* 0x000fe20007ffe1ff */
[----:B------:R-:W-:Y:S01]  /*4b20*/  IMAD.SHL.U32 R10, R2, 0x2, RZ ;  /* 0x00000002020a7824 */ /* 0x000fe200078e00ff */
[----:B------:R-:W-:Y:S01]  /*4b30*/  IADD3 R14, -R146, 0x10, RZ ;  /* 0x00000010920e7810 */ /* 0x000fe20007ffe1ff */
[----:B------:R-:W-:Y:S01]  /*4b40*/  IMAD.WIDE.U32 R6, R200, c[0x0][0x1e0], RZ ;  /* 0x00007800c8067a25 */ /* 0x000fe200078e00ff */
[----:B------:R-:W-:-:S02]  /*4b50*/  SHF.R.S32.HI R5, RZ, 0x1f, R200 ;  /* 0x0000001fff057819 */ /* 0x000fc400000114c8 */
[----:B------:R-:W-:Y:S02]  /*4b60*/  LOP3.LUT R16, R16, 0xf, RZ, 0xc0, !PT ;  /* 0x0000000f10107812 */ /* 0x000fe400078ec0ff */
[----:B------:R-:W-:Y:S01]  /*4b70*/  SHF.L.U64.HI R13, R134, 0x1, R147 ;  /* 0x00000001860d7819 */ /* 0x000fe20000010293 */
[----:B------:R-:W-:Y:S01]  /*4b80*/  IMAD R5, R5, c[0x0][0x1e0], RZ ;  /* 0x0000780005057a24 */ /* 0x000fe200078e02ff */
[----:B------:R-:W-:-:S03]  /*4b90*/  LOP3.LUT R14, R14, 0xf, RZ, 0xc0, !PT ;  /* 0x0000000f0e0e7812 */ /* 0x000fc600078ec0ff */
[----:B------:R-:W-:-:S04]  /*4ba0*/  IMAD R0, R200, c[0x0][0x1e4], R5 ;  /* 0x00007900c8007a24 */ /* 0x000fc800078e0205 */
[----:B------:R-:W-:Y:S01]  /*4bb0*/  IMAD.IADD R7, R7, 0x1, R0 ;  /* 0x0000000107077824 */ /* 0x000fe200078e0200 */
[----:B-1----:R-:W-:Y:S02]  /*4bc0*/  SHF.L.U64.HI R9, R2, 0x1, R133 ;  /* 0x0000000102097819 */ /* 0x002fe40000010285 */
[----:B--2---:R-:W-:Y:S01]  /*4bd0*/  SHF.R.S32.HI R4, RZ, 0x1f, R199 ;  /* 0x0000001fff047819 */ /* 0x004fe200000114c7 */
[----:B------:R-:W-:-:S04]  /*4be0*/  IMAD.WIDE.U32 R6, R199, c[0x0][0x1f0], R6 ;  /* 0x00007c00c7067a25 */ /* 0x000fc800078e0006 */
[----:B------:R-:W-:Y:S01]  /*4bf0*/  IMAD R4, R4, c[0x0][0x1f0], RZ ;  /* 0x00007c0004047a24 */ /* 0x000fe200078e02ff */
[----:B------:R-:W-:-:S03]  /*4c00*/  IADD3 R0, P1, R210, R6, RZ ;  /* 0x00000006d2007210 */ /* 0x000fc60007f3e0ff */
[----:B------:R-:W-:-:S05]  /*4c10*/  IMAD R4, R199, c[0x0][0x1f4], R4 ;  /* 0x00007d00c7047a24 */ /* 0x000fca00078e0204 */
[----:B------:R-:W-:Y:S01]  /*4c20*/  IADD3.X R5, R195, R7, R4, P1, !PT ;  /* 0x00000007c3057210 */ /* 0x000fe20000ffe404 */
[----:B------:R-:W-:Y:S01]  /*4c30*/  IMAD.SHL.U32 R4, R148, 0x2, RZ ;  /* 0x0000000294047824 */ /* 0x000fe200078e00ff */
[----:B------:R-:W-:-:S04]  /*4c40*/  LEA R6, P1, R0, c[0x0][0x1c8], 0x1 ;  /* 0x0000720000067a11 */ /* 0x000fc800078208ff */
[----:B------:R-:W-:Y:S01]  /*4c50*/  LEA.HI.X R5, R0, c[0x0][0x1cc], R5, 0x1, P1 ;  /* 0x0000730000057a11 */ /* 0x000fe200008f0c05 */
[----:B------:R-:W1:Y:S01]  /*4c60*/  SHFL.IDX PT, R7, R6, 0x1, 0x181f ;  /* 0x00381f0006077f89 */ /* 0x000e6200000e0000 */
[----:B------:R-:W-:-:S03]  /*4c70*/  SEL R0, RZ, 0x10, P5 ;  /* 0x00000010ff007807 */ /* 0x000fc60002800000 */
[----:B------:R-:W2:Y:S01]  /*4c80*/  SHFL.IDX PT, R8, R5, 0x1, 0x181f ;  /* 0x00381f0005087f89 */ /* 0x000ea200000e0000 */
[----:B------:R-:W-:-:S04]  /*4c90*/  IADD3 R18, -R0, 0x10, RZ ;  /* 0x0000001000127810 */ /* 0x000fc80007ffe1ff */
[----:B------:R-:W-:-:S04]  /*4ca0*/  LOP3.LUT R18, R18, 0xf, RZ, 0xc0, !PT ;  /* 0x0000000f12127812 */ /* 0x000fc800078ec0ff */
        /* <DEDUP_REMOVED lines=10> */
[----:B------:R-:W-:-:S05]  /*4d50*/  IADD3 R12, P1, R7, R12, RZ ;  /* 0x0000000c070c7210 */ /* 0x000fca0007f3e0ff */
[----:B------:R-:W-:Y:S01]  /*4d60*/  IMAD.X R13, R8, 0x1, R13, P1 ;  /* 0x00000001080d7824 */ /* 0x000fe200008e060d */
[----:B------:R-:W-:Y:S01]  /*4d70*/  IADD3 R22, P1, R7, R10, RZ ;  /* 0x0000000a07167210 */ /* 0x000fe20007f3e0ff */
[----:B------:R-:W-:-:S04]  /*4d80*/  IMAD.SHL.U32 R7, R201, 0x2, RZ ;  /* 0x00000002c9077824 */ /* 0x000fc800078e00ff */
[----:B------:R-:W-:Y:S01]  /*4d90*/  IMAD.X R23, R8, 0x1, R9, P1 ;  /* 0x0000000108177824 */ /* 0x000fe200008e0609 */
[----:B------:R-:W-:Y:S01]  /*4da0*/  ISETP.NE.U32.AND P1, PT, R0, RZ, PT ;  /* 0x000000ff0000720c */ /* 0x000fe20003f25070 */
[----:B------:R1:W-:Y:S04]  /*4db0*/  LDGSTS.E.BYPASS.LTC128B.128 [R7+0xc100], [R20.64], !P5 ;  /* 0x0c10000014077fae */ /* 0x0003e8000e901d46 */
[----:B------:R1:W-:Y:S04]  /*4dc0*/  LDGSTS.E.BYPASS.LTC128B.128 [R7+0xe100], [R12.64], !P4 ;  /* 0x0e1000000c077fae */ /* 0x0003e8000e101d46 */
[----:B------:R1:W-:Y:S04]  /*4dd0*/  LDGSTS.E.BYPASS.LTC128B.128 [R7+0x10100], [R22.64], !P6 ;  /* 0x1010000016077fae */ /* 0x0003e8000f101d46 */
[----:B------:R1:W-:Y:S01]  /*4de0*/  LDGSTS.E.BYPASS.LTC128B.128.ZFILL [R7+0xd100], [R18.64], P1 ;  /* 0x0d10000012077fae */ /* 0x0003e20008941d46 */
[----:B------:R-:W-:-:S13]  /*4df0*/  ISETP.NE.U32.AND P1, PT, R11, RZ, PT ;  /* 0x000000ff0b00720c */ /* 0x000fda0003f25070 */
[----:B------:R1:W-:Y:S01]  /*4e00*/  LDGSTS.E.BYPASS.LTC128B.128.ZFILL [R7+0xf100], [R16.64], P1 ;  /* 0x0f10000010077fae */ /* 0x0003e20008941d46 */
[----:B------:R-:W-:-:S13]  /*4e10*/  ISETP.NE.U32.AND P1, PT, R146, RZ, PT ;  /* 0x000000ff9200720c */ /* 0x000fda0003f25070 */
[----:B------:R1:W-:Y:S02]  /*4e20*/  LDGSTS.E.BYPASS.LTC128B.128.ZFILL [R7+0x11100], [R14.64], P1 ;  /* 0x111000000e077fae */ /* 0x0003e40008941d46 */
.L_x_768:
[----:B------:R-:W-:Y:S01]  /*4e30*/  IADD3 R150, -R203, R150, RZ ;  /* 0x00000096cb967210 */ /* 0x000fe20007ffe1ff */
[----:B------:R-:W0:Y:S03]  /*4e40*/  LDGDEPBAR ;  /* 0x00000000000079af */ /* 0x000e260000000000 */
[----:B------:R-:W-:-:S13]  /*4e50*/  ISETP.GE.AND P1, PT, R150, 0x41, PT ;  /* 0x000000419600780c */ /* 0x000fda0003f26270 */
[----:B------:R-:W-:Y:S05]  /*4e60*/  @!P1 BRA `(.L_x_769) ;  /* 0x0000308000009947 */ /* 0x000fea0003800000 */
[----:B------:R-:W-:Y:S01]  /*4e70*/  IADD3 R5, R144, 0x3f, RZ ;  /* 0x0000003f90057810 */ /* 0x000fe20007ffe0ff */
[C---:B------:R-:W-:Y:S01]  /*4e80*/  IMAD.SHL.U32 R215, R134.reuse, 0x2, RZ ;  /* 0x0000000286d77824 */ /* 0x040fe200078e00ff */
[----:B------:R-:W-:Y:S01]  /*4e90*/  SHF.L.U64.HI R216, R134, 0x1, R147 ;  /* 0x0000000186d87819 */ /* 0x000fe20000010293 */
[----:B------:R-:W-:Y:S01]  /*4ea0*/  IMAD.MOV.U32 R134, RZ, RZ, 0x20 ;  /* 0x00000020ff867424 */ /* 0x000fe200078e00ff */
[----:B------:R-:W-:Y:S01]  /*4eb0*/  SHF.R.S32.HI R218, RZ, 0x1f, R5 ;  /* 0x0000001fffda7819 */ /* 0x000fe20000011405 */
[C---:B------:R-:W-:Y:S01]  /*4ec0*/  IMAD.SHL.U32 R205, R2.reuse, 0x2, RZ ;  /* 0x0000000202cd7824 */ /* 0x040fe200078e00ff */
[----:B------:R-:W-:Y:S01]  /*4ed0*/  SHF.L.U64.HI R214, R2, 0x1, R133 ;  /* 0x0000000102d67819 */ /* 0x000fe20000010285 */
[----:B------:R-:W-:Y:S01]  /*4ee0*/  IMAD.MOV.U32 R0, RZ, RZ, R3 ;  /* 0x000000ffff007224 */ /* 0x000fe200078e0003 */
[----:B------:R-:W-:Y:S01]  /*4ef0*/  LEA.HI R218, R218, R5, RZ, 0x6 ;  /* 0x00000005dada7211 */ /* 0x000fe200078f30ff */
[----:B------:R-:W-:Y:S01]  /*4f00*/  IMAD.MOV.U32 R133, RZ, RZ, R132 ;  /* 0x000000ffff857224 */ /* 0x000fe200078e0084 */
[----:B------:R-:W-:Y:S01]  /*4f10*/  SEL R134, R134, 0xffffffe0, !P0 ;  /* 0xffffffe086867807 */ /* 0x000fe20004000000 */
[----:B------:R-:W-:Y:S01]  /*4f20*/  IMAD.MOV.U32 R217, RZ, RZ, RZ ;  /* 0x000000ffffd97224 */ /* 0x000fe200078e00ff */
[----:B------:R-:W-:Y:S01]  /*4f30*/  LEA.HI.SX32 R218, R218, 0xfffffffe, 0x1a ;  /* 0xfffffffedada7811 */ /* 0x000fe200078fd2ff */
[----:B------:R-:W-:-:S02]  /*4f40*/  UMOV UR5, 0x1 ;  /* 0x0000000100057882 */ /* 0x000fc40000000000 */
.L_x_772:
        /* <DEDUP_REMOVED lines=18> */
[----:B-1----:R-:W-:Y:S01]  /*5070*/  IMAD.WIDE.U32 R6, R200, c[0x0][0x208], RZ ;  /* 0x00008200c8067a25 */ /* 0x002fe200078e00ff */
[----:B------:R-:W-:Y:S02]  /*5080*/  SHF.R.S32.HI R5, RZ, 0x1f, R199 ;  /* 0x0000001fff057819 */ /* 0x000fe400000114c7 */
[----:B------:R-:W-:Y:S01]  /*5090*/  SEL R4, RZ, 0x10, P5 ;  /* 0x00000010ff047807 */ /* 0x000fe20002800000 */
[----:B------:R-:W-:Y:S02]  /*50a0*/  IMAD R2, R2, c[0x0][0x208], RZ ;  /* 0x0000820002027a24 */ /* 0x000fe400078e02ff */
[----:B------:R-:W-:Y:S01]  /*50b0*/  IMAD R5, R5, c[0x0][0x218], RZ ;  /* 0x0000860005057a24 */ /* 0x000fe200078e02ff */
[----:B------:R-:W-:Y:S01]  /*50c0*/  ISETP.NE.U32.AND P2, PT, R4, RZ, PT ;  /* 0x000000ff0400720c */ /* 0x000fe20003f45070 */
[----:B------:R-:W-:Y:S02]  /*50d0*/  IMAD R2, R200, c[0x0][0x20c], R2 ;  /* 0x00008300c8027a24 */ /* 0x000fe400078e0202 */
[----:B------:R-:W-:Y:S02]  /*50e0*/  IMAD R5, R199, c[0x0][0x21c], R5 ;  /* 0x00008700c7057a24 */ /* 0x000fe400078e0205 */
[----:B------:R-:W-:Y:S04]  /*50f0*/  IMAD.IADD R7, R7, 0x1, R2 ;  /* 0x0000000107077824 */ /* 0x000fe800078e0202 */
[----:B------:R-:W-:Y:S05]  /*5100*/  IMAD.WIDE.U32 R6, R199, c[0x0][0x218], R6 ;  /* 0x00008600c7067a25 */ /* 0x000fea00078e0006 */
[----:B------:R-:W-:Y:S04]  /*5110*/  IADD3 R3, P0, R208, R6, RZ ;  /* 0x00000006d0037210 */ /* 0x000fe80007f1e0ff */
[----:B------:R-:W-:Y:S02]  /*5120*/  IADD3.X R2, R196, R7, R5, P0, !PT ;  /* 0x00000007c4027210 */ /* 0x000fe400007fe405 */
[C---:B------:R-:W-:Y:S02]  /*5130*/  LEA R14, P0, R3.reuse, c[0x0][0x1f8], 0x1 ;  /* 0x00007e00030e7a11 */ /* 0x040fe400078008ff */
[----:B------:R-:W-:Y:S02]  /*5140*/  IADD3 R5, -R4, 0x10, RZ ;  /* 0x0000001004057810 */ /* 0x000fe40007ffe1ff */
[----:B------:R-:W-:Y:S01]  /*5150*/  LEA.HI.X R10, R3, c[0x0][0x1fc], R2, 0x1, P0 ;  /* 0x00007f00030a7a11 */ /* 0x000fe200000f0c02 */
[----:B------:R-:W1:Y:S01]  /*5160*/  SHFL.IDX PT, R7, R14, 0x1, 0x181f ;  /* 0x00381f000e077f89 */ /* 0x000e6200000e0000 */
[----:B------:R-:W-:Y:S02]  /*5170*/  SEL R3, RZ, 0x10, P4 ;  /* 0x00000010ff037807 */ /* 0x000fe40002000000 */
[----:B------:R-:W-:Y:S01]  /*5180*/  LOP3.LUT R5, R5, 0xf, RZ, 0xc0, !PT ;  /* 0x0000000f05057812 */ /* 0x000fe200078ec0ff */
[----:B------:R-:W5:Y:S01]  /*5190*/  SHFL.IDX PT, R9, R10, 0x1, 0x181f ;  /* 0x00381f000a097f89 */ /* 0x000f6200000e0000 */
[----:B------:R-:W-:Y:S02]  /*51a0*/  SEL R2, RZ, 0x10, P6 ;  /* 0x00000010ff027807 */ /* 0x000fe40003000000 */
[----:B------:R-:W-:Y:S01]  /*51b0*/  IADD3 R6, -R3, 0x10, RZ ;  /* 0x0000001003067810 */ /* 0x000fe20007ffe1ff */
[----:B------:R2:W4:Y:S03]  /*51c0*/  SHFL.IDX PT, R8, R14, RZ, 0x181f ;  /* 0x00181fff0e087589 */ /* 0x00052600000e0000 */
[----:B------:R-:W-:Y:S01]  /*51d0*/  LOP3.LUT R6, R6, 0xf, RZ, 0xc0, !PT ;  /* 0x0000000f06067812 */ /* 0x000fe200078ec0ff */
[----:B------:R-:W3:Y:S01]  /*51e0*/  SHFL.IDX PT, R11, R10, RZ, 0x181f ;  /* 0x00181fff0a0b7589 */ /* 0x000ee200000e0000 */
[----:B-1----:R-:W-:Y:S02]  /*51f0*/  IADD3 R12, P1, P0, R5, R7, R212 ;  /* 0x00000007050c7210 */ /* 0x002fe4000783e0d4 */
[----:B------:R-:W-:Y:S02]  /*5200*/  IADD3 R5, -R2, 0x10, RZ ;  /* 0x0000001002057810 */ /* 0x000fe40007ffe1ff */
[----:B-----5:R-:W-:Y:S02]  /*5210*/  IADD3.X R13, RZ, R9, R213, P1, P0 ;  /* 0x00000009ff0d7210 */ /* 0x020fe40000fe04d5 */
[----:B--2---:R-:W-:Y:S02]  /*5220*/  IADD3 R14, P1, P0, R6, R7, R215 ;  /* 0x00000007060e7210 */ /* 0x004fe4000783e0d7 */
[----:B------:R-:W-:Y:S01]  /*5230*/  LOP3.LUT R6, R5, 0xf, RZ, 0xc0, !PT ;  /* 0x0000000f05067812 */ /* 0x000fe200078ec0ff */
[----:B------:R-:W-:Y:S01]  /*5240*/  IMAD R5, R217, 0x6000, R198 ;  /* 0x00006000d9057824 */ /* 0x000fe200078e02c6 */
[----:B------:R-:W-:Y:S02]  /*5250*/  IADD3.X R15, RZ, R9, R216, P1, P0 ;  /* 0x00000009ff0f7210 */ /* 0x000fe40000fe04d8 */
[----:B------:R-:W-:Y:S04]  /*5260*/  IADD3 R6, P1, P0, R6, R7, R205 ;  /* 0x0000000706067210 */ /* 0x000fe8000783e0cd */
[----:B------:R-:W-:Y:S02]  /*5270*/  IADD3.X R7, RZ, R9, R214, P1, P0 ;  /* 0x00000009ff077210 */ /* 0x000fe40000fe04d6 */
[----:B----4-:R-:W-:Y:S02]  /*5280*/  IADD3 R18, P1, R212, R8, RZ ;  /* 0x00000008d4127210 */ /* 0x010fe40007f3e0ff */
[C---:B------:R-:W-:Y:S03]  /*5290*/  IADD3 R16, P0, R8.reuse, R215, RZ ;  /* 0x000000d708107210 */ /* 0x040fe60007f1e0ff */
[----:B---3--:R-:W-:Y:S01]  /*52a0*/  IMAD.X R19, R213, 0x1, R11, P1 ;  /* 0x00000001d5137824 */ /* 0x008fe200008e060b */
        /* <DEDUP_REMOVED lines=11> */
.L_x_770:
[C---:B-1-34-:R-:W-:Y:S01]  /*5360*/  HMMA.16816.F32 R4, R136.reuse, R140, RZ ;  /* 0x0000008c8804723c */ /* 0x05afe200000018ff */
[----:B------:R-:W0:Y:S02]  /*5370*/  LDGDEPBAR ;  /* 0x00000000000079af */ /* 0x000e240000000000 */
[----:B------:R-:W-:Y:S02]  /*5380*/  ISETP.GE.AND P0, PT, R218, 0x2, PT ;  /* 0x00000002da00780c */ /* 0x000fe40003f06270 */
[C---:B------:R-:W-:Y:S02]  /*5390*/  IADD3 R191, R187.reuse, R180, RZ ;  /* 0x000000b4bbbf7210 */ /* 0x040fe40007ffe0ff */
[----:B------:R-:W-:Y:S01]  /*53a0*/  IADD3 R2, R187, R132, RZ ;  /* 0x00000084bb027210 */ /* 0x000fe20007ffe0ff */
[C---:B------:R-:W-:Y:S01]  /*53b0*/  HMMA.16816.F32 R8, R136.reuse, R142, RZ ;  /* 0x0000008e8808723c */ /* 0x040fe200000018ff */
[----:B------:R-:W-:Y:S01]  /*53c0*/  LDSM.16.M88.4 R140, [R186] ;  /* 0x00000000ba8c783b */ /* 0x000fe20000000200 */
[C---:B------:R-:W-:Y:S02]  /*53d0*/  ISETP.GE.AND P1, PT, R217.reuse, 0x1, PT ;  /* 0x00000001d900780c */ /* 0x040fe40003f26270 */
[----:B------:R-:W-:Y:S02]  /*53e0*/  IADD3 R3, R134, R180, R187 ;  /* 0x000000b486037210 */ /* 0x000fe40007ffe0bb */
[----:B------:R-:W-:Y:S02]  /*53f0*/  IADD3 R217, R217, 0x1, RZ ;  /* 0x00000001d9d97810 */ /* 0x000fe40007ffe0ff */
[C---:B------:R-:W-:Y:S01]  /*5400*/  HMMA.16816.F32 R12, R136.reuse, R144, RZ ;  /* 0x00000090880c723c */ /* 0x040fe200000018ff */
[----:B------:R-:W-:Y:S03]  /*5410*/  LDSM.16.M88.4 R176, [R191+0xe100] ;  /* 0x00e10000bfb0783b */ /* 0x000fe60000000200 */
[----:B------:R-:W-:Y:S04]  /*5420*/  SEL R217, R217, RZ, !P1 ;  /* 0x000000ffd9d97207 */ /* 0x000fe80004800000 */
        /* <DEDUP_REMOVED lines=249> */
[C---:B------:R-:W-:Y:S01]  /*63c0*/  FADD.FTZ R4, -R132.reuse, R133 ;  /* 0x0000008584047221 */ /* 0x040fe20000010100 */
        /* <DEDUP_REMOVED lines=282> */
[----:B------:R-:W-:Y:S02]  /*7570*/  F2FP.PACK_AB R100, R228, R225 ;  /* 0x000000e1e464723e */ /* 0x000fe400000000ff */
[----:B----4-:R-:W-:Y:S03]  /*7580*/  F2FP.PACK_AB R101, R224, R223 ;  /* 0x000000dfe065723e */ /* 0x010fe600000000ff */
[----:B--2---:R-:W-:Y:S01]  /*7590*/  F2FP.PACK_AB R102, R227, R226 ;  /* 0x000000e2e366723e */ /* 0x004fe200000000ff */
[----:B------:R-:W-:Y:S01]  /*75a0*/  FADD.FTZ R223, R223, R222 ;  /* 0x000000dedfdf7221 */ /* 0x000fe20000010000 */
[----:B------:R-:W-:Y:S03]  /*75b0*/  F2FP.PACK_AB R103, R230, R229 ;  /* 0x000000e5e667723e */ /* 0x000fe600000000ff */
[----:B------:R-:W-:Y:S04]  /*75c0*/  FADD.FTZ R224, R224, R223 ;  /* 0x000000dfe0e07221 */ /* 0x000fe80000010000 */
[C---:B-1----:R-:W-:Y:S03]  /*75d0*/  HMMA.16816.F32 R4, R100.reuse, R108, R4 ;  /* 0x0000006c6404723c */ /* 0x042fe60000001804 */
[----:B------:R-:W-:Y:S04]  /*75e0*/  FADD.FTZ R229, R229, R224 ;  /* 0x000000e0e5e57221 */ /* 0x000fe80000010000 */
[----:B------:R-:W-:Y:S01]  /*75f0*/  FADD.FTZ R230, R230, R229 ;  /* 0x000000e5e6e67221 */ /* 0x000fe20000010000 */
[C---:B------:R-:W-:Y:S01]  /*7600*/  HMMA.16816.F32 R8, R100.reuse, R110, R8 ;  /* 0x0000006e6408723c */ /* 0x040fe20000001808 */
[----:B------:R-:W1:Y:S03]  /*7610*/  LDSM.16.MT88.4 R108, [R135+UR4+0x3100] ;  /* 0x00310004876c783b */ /* 0x000e660008004200 */
[----:B------:R-:W-:Y:S04]  /*7620*/  FADD.FTZ R233, R233, R230 ;  /* 0x000000e6e9e97221 */ /* 0x000fe80000010000 */
[C---:B------:R-:W-:Y:S04]  /*7630*/  HMMA.16816.F32 R12, R100.reuse, R120, R12 ;  /* 0x00000078640c723c */ /* 0x040fe8000000180c */
[----:B------:R-:W-:Y:S04]  /*7640*/  FADD.FTZ R234, R234, R233 ;  /* 0x000000e9eaea7221 */ /* 0x000fe80000010000 */
[C---:B------:R-:W-:Y:S04]  /*7650*/  HMMA.16816.F32 R16, R100.reuse, R122, R16 ;  /* 0x0000007a6410723c */ /* 0x040fe80000001810 */
[----:B------:R-:W-:Y:S04]  /*7660*/  FADD.FTZ R219, R237, R234 ;  /* 0x000000eaeddb7221 */ /* 0x000fe80000010000 */
[C---:B-----5:R-:W-:Y:S04]  /*7670*/  HMMA.16816.F32 R20, R100.reuse, R112, R20 ;  /* 0x000000706414723c */ /* 0x060fe80000001814 */
[----:B------:R-:W-:Y:S04]  /*7680*/  FADD.FTZ R219, R238, R219 ;  /* 0x000000dbeedb7221 */ /* 0x000fe80000010000 */
        /* <DEDUP_REMOVED lines=53> */
[C---:B--2---:R-:W-:Y:S04]  /*79e0*/  HMMA.16816.F32 R92, R136.reuse, R140, R92 ;  /* 0x0000008c885c723c */ /* 0x044fe8000000185c */
[----:B------:R-:W-:Y:S04]  /*79f0*/  FADD.FTZ R0, R226, R33 ;  /* 0x00000021e2007221 */ /* 0x000fe80000010000 */
[----:B------:R-:W-:Y:S01]  /*7a00*/  FADD.FTZ R0, R227, R0 ;  /* 0x00000000e3007221 */ /* 0x000fe20000010000 */
[----:B------:R-:W-:Y:S03]  /*7a10*/  HMMA.16816.F32 R96, R136, R142, R96 ;  /* 0x0000008e8860723c */ /* 0x000fe60000001860 */
[----:B------:R-:W-:Y:S04]  /*7a20*/  FADD.FTZ R231, R231, R0 ;  /* 0x00000000e7e77221 */ /* 0x000fe80000010000 */
[----:B------:R-:W-:Y:S05]  /*7a30*/  FADD.FTZ R232, R232, R231 ;  /* 0x000000e7e8e87221 */ /* 0x000fea0000010000 */
[----:B------:R-:W-:Y:S04]  /*7a40*/  FADD.FTZ R221, R235, R232 ;  /* 0x000000e8ebdd7221 */ /* 0x000fe80000010000 */
[----:B------:R-:W-:Y:S01]  /*7a50*/  FADD.FTZ R221, R236, R221 ;  /* 0x000000ddecdd7221 */ /* 0x000fe20000010000 */
[----:B------:R-:W-:-:S05]  /*7a60*/  @!P0 BRA `(.L_x_771) ;  /* 0x000003f000008947 */ /* 0x000fca0003800000 */
[----:B------:R-:W-:Y:S01]  /*7a70*/  ISETP.NE.AND P2, PT, R194, 0x1, PT ;  /* 0x00000001c200780c */ /* 0x000fe20003f45270 */
[----:B------:R-:W-:Y:S01]  /*7a80*/  IMAD R5, R218, 0x40, R203 ;  /* 0x00000040da057824 */ /* 0x000fe200078e02cb */
[----:B------:R-:W-:Y:S01]  /*7a90*/  SEL R4, RZ, 0x10, P5 ;  /* 0x00000010ff047807 */ /* 0x000fe20002800000 */
[----:B------:R-:W-:Y:S03]  /*7aa0*/  IMAD.MOV.U32 R199, RZ, RZ, RZ ;  /* 0x000000ffffc77224 */ /* 0x000fe600078e00ff */
[----:B------:R-:W-:Y:S05]  /*7ab0*/  IADD3 R200, R5, -0x80, R202 ;  /* 0xffffff8005c87810 */ /* 0x000fea0007ffe0ca */
[----:B------:R-:W-:Y:S02]  /*7ac0*/  IMAD.MOV.U32 R0, RZ, RZ, R200 ;  /* 0x000000ffff007224 */ /* 0x000fe400078e00c8 */
[----:B------:R-:W-:Y:S05]  /*7ad0*/  @P2 IMAD.HI.U32 R2, R200, c[0x0][0x2bc], RZ ;  /* 0x0000af00c8022a27 */ /* 0x000fea00078e00ff */
[----:B------:R-:W-:Y:S02]  /*7ae0*/  @P2 SHF.R.U32.HI R0, RZ, c[0x0][0x2c0], R2 ;  /* 0x0000b000ff002a19 */ /* 0x000fe40000011602 */
[----:B------:R-:W-:Y:S02]  /*7af0*/  ISETP.NE.U32.AND P2, PT, R4, RZ, PT ;  /* 0x000000ff0400720c */ /* 0x000fe40003f45070 */
[C---:B------:R-:W-:Y:S04]  /*7b00*/  @!P3 IADD3 R5, P0, R0.reuse, R206, RZ ;  /* 0x000000ce0005b210 */ /* 0x040fe80007f1e0ff */
[----:B------:R-:W-:Y:S02]  /*7b10*/  @!P3 LEA.HI.X.SX32 R2, R0, R193, 0x1, P0 ;  /* 0x000000c10002b211 */ /* 0x000fe400000f0eff */
[C---:B------:R-:W-:Y:S04]  /*7b20*/  @!P3 LEA R8, P0, R5.reuse, c[0x0][0x2a0], 0x2 ;  /* 0x0000a8000508ba11 */ /* 0x040fe800078010ff */
[----:B------:R-:W-:Y:S01]  /*7b30*/  @!P3 LEA.HI.X R9, R5, c[0x0][0x2a4], R2, 0x2, P0 ;  /* 0x0000a9000509ba11 */ /* 0x000fe200000f1402 */
[----:B------:R-:W-:Y:S01]  /*7b40*/  IMAD.MOV R5, RZ, RZ, -R0 ;  /* 0x000000ffff057224 */ /* 0x000fe200078e0a00 */
[----:B------:R-:W-:Y:S03]  /*7b50*/  SEL R2, RZ, 0x10, P4 ;  /* 0x00000010ff027807 */ /* 0x000fe60002000000 */
[----:B------:R-:W2:Y:S01]  /*7b60*/  @!P3 LDG.E R199, [R8.64] ;  /* 0x0000000608c7b981 */ /* 0x000ea2000c1e1900 */
[----:B------:R-:W-:Y:S04]  /*7b70*/  IMAD R200, R5, c[0x0][0x2b8], R200 ;  /* 0x0000ae0005c87a24 */ /* 0x000fe800078e02c8 */
[----:B------:R-:W-:Y:S01]  /*7b80*/  IMAD.WIDE.U32 R6, R200, c[0x0][0x1e0], RZ ;  /* 0x00007800c8067a25 */ /* 0x000fe200078e00ff */
[----:B------:R-:W-:Y:S05]  /*7b90*/  SHF.R.S32.HI R0, RZ, 0x1f, R200 ;  /* 0x0000001fff007819 */ /* 0x000fea00000114c8 */
[----:B------:R-:W-:Y:S04]  /*7ba0*/  IMAD R0, R0, c[0x0][0x1e0], RZ ;  /* 0x0000780000007a24 */ /* 0x000fe800078e02ff */
[----:B------:R-:W-:Y:S04]  /*7bb0*/  IMAD R0, R200, c[0x0][0x1e4], R0 ;  /* 0x00007900c8007a24 */ /* 0x000fe800078e0200 */
[----:B------:R-:W-:Y:S01]  /*7bc0*/  IMAD.IADD R7, R7, 0x1, R0 ;  /* 0x0000000107077824 */ /* 0x000fe200078e0200 */
[----:B--2---:R-:W-:Y:S03]  /*7bd0*/  SHF.R.S32.HI R0, RZ, 0x1f, R199 ;  /* 0x0000001fff007819 */ /* 0x004fe600000114c7 */
[C---:B------:R-:W-:Y:S04]  /*7be0*/  IMAD.WIDE.U32 R6, R199.reuse, c[0x0][0x1f0], R6 ;  /* 0x00007c00c7067a25 */ /* 0x040fe800078e0006 */
[----:B------:R-:W-:Y:S01]  /*7bf0*/  IMAD R0, R0, c[0x0][0x1f0], RZ ;  /* 0x00007c0000007a24 */ /* 0x000fe200078e02ff */
[----:B------:R-:W-:Y:S02]  /*7c00*/  IADD3 R5, P0, R210, R6, RZ ;  /* 0x00000006d2057210 */ /* 0x000fe40007f1e0ff */
[----:B------:R-:W-:Y:S01]  /*7c10*/  IADD3 R6, -R2, 0x10, RZ ;  /* 0x0000001002067810 */ /* 0x000fe20007ffe1ff */
[----:B------:R-:W-:Y:S03]  /*7c20*/  IMAD R0, R199, c[0x0][0x1f4], R0 ;  /* 0x00007d00c7007a24 */ /* 0x000fe600078e0200 */
[----:B------:R-:W-:Y:S02]  /*7c30*/  LOP3.LUT R6, R6, 0xf, RZ, 0xc0, !PT ;  /* 0x0000000f06067812 */ /* 0x000fe400078ec0ff */
[----:B------:R-:W-:Y:S02]  /*7c40*/  IADD3.X R0, R195, R7, R0, P0, !PT ;  /* 0x00000007c3007210 */ /* 0x000fe400007fe400 */
[C---:B------:R-:W-:Y:S04]  /*7c50*/  LEA R14, P0, R5.reuse, c[0x0][0x1c8], 0x1 ;  /* 0x00007200050e7a11 */ /* 0x040fe800078008ff */
[----:B------:R-:W-:Y:S01]  /*7c60*/  LEA.HI.X R10, R5, c[0x0][0x1cc], R0, 0x1, P0 ;  /* 0x00007300050a7a11 */ /* 0x000fe200000f0c00 */
[----:B------:R-:W1:Y:S01]  /*7c70*/  SHFL.IDX PT, R7, R14, 0x1, 0x181f ;  /* 0x00381f000e077f89 */ /* 0x000e6200000e0000 */
[----:B------:R-:W-:Y:S02]  /*7c80*/  SEL R0, RZ, 0x10, P6 ;  /* 0x00000010ff007807 */ /* 0x000fe40003000000 */
[----:B------:R-:W-:Y:S01]  /*7c90*/  IADD3 R5, -R4, 0x10, RZ ;  /* 0x0000001004057810 */ /* 0x000fe20007ffe1ff */
[----:B------:R-:W2:Y:S03]  /*7ca0*/  SHFL.IDX PT, R9, R10, 0x1, 0x181f ;  /* 0x00381f000a097f89 */ /* 0x000ea600000e0000 */
[----:B------:R-:W-:Y:S01]  /*7cb0*/  LOP3.LUT R5, R5, 0xf, RZ, 0xc0, !PT ;  /* 0x0000000f05057812 */ /* 0x000fe200078ec0ff */
[----:B------:R3:W4:Y:S04]  /*7cc0*/  SHFL.IDX PT, R8, R14, RZ, 0x181f ;  /* 0x00181fff0e087589 */ /* 0x00072800000e0000 */
[----:B------:R-:W5:Y:S01]  /*7cd0*/  SHFL.IDX PT, R11, R10, RZ, 0x181f ;  /* 0x00181fff0a0b7589 */ /* 0x000f6200000e0000 */
[----:B-1----:R-:W-:Y:S02]  /*7ce0*/  IADD3 R12, P1, P0, R5, R7, R212 ;  /* 0x00000007050c7210 */ /* 0x002fe4000783e0d4 */
[----:B------:R-:W-:Y:S02]  /*7cf0*/  IADD3 R5, -R0, 0x10, RZ ;  /* 0x0000001000057810 */ /* 0x000fe40007ffe1ff */
[----:B--2---:R-:W-:Y:S02]  /*7d00*/  IADD3.X R13, RZ, R9, R213, P1, P0 ;  /* 0x00000009ff0d7210 */ /* 0x004fe40000fe04d5 */
[----:B---3--:R-:W-:Y:S02]  /*7d10*/  IADD3 R14, P1, P0, R6, R7, R215 ;  /* 0x00000007060e7210 */ /* 0x008fe4000783e0d7 */
[----:B------:R-:W-:Y:S01]  /*7d20*/  LOP3.LUT R6, R5, 0xf, RZ, 0xc0, !PT ;  /* 0x0000000f05067812 */ /* 0x000fe200078ec0ff */
[----:B------:R-:W-:Y:S01]  /*7d30*/  IMAD R5, R217, 0x3000, R201 ;  /* 0x00003000d9057824 */ /* 0x000fe200078e02c9 */
[----:B------:R-:W-:Y:S02]  /*7d40*/  IADD3.X R15, RZ, R9, R216, P1, P0 ;  /* 0x00000009ff0f7210 */ /* 0x000fe40000fe04d8 */
[----:B------:R-:W-:Y:S01]  /*7d50*/  IADD3 R16, P1, P0, R6, R7, R205 ;  /* 0x0000000706107210 */ /* 0x000fe2000783e0cd */
[----:B------:R-:W-:Y:S03]  /*7d60*/  IMAD.SHL.U32 R7, R5, 0x2, RZ ;  /* 0x0000000205077824 */ /* 0x000fe600078e00ff */
[----:B------:R-:W-:Y:S02]  /*7d70*/  IADD3.X R17, RZ, R9, R214, P1, P0 ;  /* 0x00000009ff117210 */ /* 0x000fe40000fe04d6 */
[----:B----4-:R-:W-:Y:S02]  /*7d80*/  IADD3 R20, P1, R212, R8, RZ ;  /* 0x00000008d4147210 */ /* 0x010fe40007f3e0ff */
[----:B------:R-:W-:Y:S03]  /*7d90*/  IADD3 R18, P0, R8, R215, RZ ;  /* 0x000000d708127210 */ /* 0x000fe60007f1e0ff */
[----:B-----5:R-:W-:Y:S01]  /*7da0*/  IMAD.X R21, R213, 0x1, R11, P1 ;  /* 0x00000001d5157824 */ /* 0x020fe200008e060b */
        /* <DEDUP_REMOVED lines=11> */
.L_x_771:
        /* <DEDUP_REMOVED lines=9> */
.L_x_769:
[----:B------:R-:W2:Y:S01]  /*7ef0*/  SHFL.BFLY PT, R0, R219, 0x2, 0x1f ;  /* 0x0c401f00db007f89 */ /* 0x000ea200000e0000 */
[----:B------:R-:W-:-:S02]  /*7f00*/  MOV R2, RZ ;  /* 0x000000ff00027202 */ /* 0x000fc40000000f00 */
[----:B------:R-:W-:Y:S01]  /*7f10*/  MOV R4, RZ ;  /* 0x000000ff00047202 */ /* 0x000fe20000000f00 */
[----:B------:R-:W3:Y:S01]  /*7f20*/  SHFL.BFLY PT, R6, R221, 0x2, 0x1f ;  /* 0x0c401f00dd067f89 */ /* 0x000ee200000e0000 */
[----:B------:R-:W-:Y:S01]  /*7f30*/  PLOP3.LUT P2, PT, PT, PT, PT, 0x8, 0x0 ;  /* 0x000000000000781c */ /* 0x000fe20003f4e170 */
[----:B-12---:R-:W-:Y:S02]  /*7f40*/  FADD.FTZ R7, R0, R219 ;  /* 0x000000db00077221 */ /* 0x006fe40000010000 */
[----:B---3--:R-:W-:-:S03]  /*7f50*/  FADD.FTZ R6, R6, R221 ;  /* 0x000000dd06067221 */ /* 0x008fc60000010000 */
        /* <DEDUP_REMOVED lines=8> */
[----:B------:R-:W-:Y:S02]  /*7fe0*/  @P0 MOV R9, 0x3f317218 ;  /* 0x3f31721800090802 */ /* 0x000fe40000000f00 */
[----:B------:R-:W-:-:S05]  /*7ff0*/  @P1 MOV R6, 0x3f317218 ;  /* 0x3f31721800061802 */ /* 0x000fca0000000f00 */
[----:B------:R-:W2:Y:S01]  /*8000*/  @P1 MUFU.RCP R4, R5 ;  /* 0x0000000500041308 */ /* 0x000ea20000001000 */
[----:B------:R-:W-:-:S07]  /*8010*/  @P1 FMUL.FTZ R6, R6, c[0x0][0x2d0] ;  /* 0x0000b40006061a20 */ /* 0x000fce0000410000 */
[----:B------:R-:W3:Y:S01]  /*8020*/  @P0 MUFU.LG2 R0, R0 ;  /* 0x0000000000000308 */ /* 0x000ee20000000c00 */
[C---:B-1----:R-:W-:Y:S02]  /*8030*/  FMUL.FTZ R130, R2.reuse, R130 ;  /* 0x0000008202827220 */ /* 0x042fe40000410000 */
[C---:B------:R-:W-:Y:S02]  /*8040*/  FMUL.FTZ R131, R2.reuse, R131 ;  /* 0x0000008302837220 */ /* 0x040fe40000410000 */
[C---:B------:R-:W-:Y:S02]  /*8050*/  FMUL.FTZ R126, R2.reuse, R126 ;  /* 0x0000007e027e7220 */ /* 0x040fe40000410000 */
[----:B------:R-:W-:Y:S01]  /*8060*/  FMUL.FTZ R127, R2, R127 ;  /* 0x0000007f027f7220 */ /* 0x000fe20000410000 */
[----:B------:R-:W1:Y:S01]  /*8070*/  @P1 MUFU.LG2 R5, R5 ;  /* 0x0000000500051308 */ /* 0x000e620000000c00 */
[C---:B--2---:R-:W-:Y:S02]  /*8080*/  FMUL.FTZ R128, R4.reuse, R128 ;  /* 0x0000008004807220 */ /* 0x044fe40000410000 */
[----:B------:R-:W-:-:S02]  /*8090*/  FMUL.FTZ R129, R4, R129 ;  /* 0x0000008104817220 */ /* 0x000fc40000410000 */
[C---:B------:R-:W-:Y:S02]  /*80a0*/  FMUL.FTZ R124, R4.reuse, R124 ;  /* 0x0000007c047c7220 */ /* 0x040fe40000410000 */
[----:B------:R-:W-:Y:S02]  /*80b0*/  FMUL.FTZ R125, R4, R125 ;  /* 0x0000007d047d7220 */ /* 0x000fe40000410000 */
[----:B---3--:R-:W-:Y:S02]  /*80c0*/  @P0 FMUL.FTZ R8, R0, 0.69314718246459960938 ;  /* 0x3f31721800080820 */ /* 0x008fe40000410000 */
[----:B------:R-:W-:Y:S02]  /*80d0*/  @P0 FMUL.FTZ R0, R9, c[0x0][0x2d0] ;  /* 0x0000b40009000a20 */ /* 0x000fe40000410000 */
        /* <DEDUP_REMOVED lines=44> */
[----:B------:R-:W-:Y:S01]  /*83a0*/  FMUL.FTZ R97, R4, R97 ;  /* 0x0000006104617220 */ /* 0x000fe20000410000 */
[----:B------:R-:W-:Y:S01]  /*83b0*/  MOV R4, 0xff800000 ;  /* 0xff80000000047802 */ /* 0x000fe20000000f00 */
        /* <DEDUP_REMOVED lines=43> */
[----:B------:R-:W-:Y:S02]  /*8670*/  FMUL.FTZ R99, R2, R99 ;  /* 0x0000006302637220 */ /* 0x000fe40000410000 */
[----:B------:R-:W-:Y:S02]  /*8680*/  @P1 FFMA.FTZ R4, R6, R132, R5 ;  /* 0x0000008406041223 */ /* 0x000fe40000010005 */
[----:B------:R-:W-:Y:S02]  /*8690*/  @P0 FFMA.FTZ R7, R0, R3, R8 ;  /* 0x0000000300070223 */ /* 0x000fe40000010008 */
.L_x_759:
[----:B------:R-:W-:Y:S01]  /*86a0*/  SHF.R.S32.HI R0, RZ, 0x1f, R197 ;  /* 0x0000001fff007819 */ /* 0x000fe200000114c5 */
[----:B------:R-:W-:Y:S05]  /*86b0*/  @P2 BRA `(.L_x_773) ;  /* 0x0000168000002947 */ /* 0x000fea0003800000 */
[----:B------:R-:W2:Y:S01]  /*86c0*/  S2R R2, SR_TID.X ;  /* 0x0000000000027919 */ /* 0x000ea20000002100 */
[----:B------:R-:W-:-:S02]  /*86d0*/  F2FP.PACK_AB R128, R129, R128 ;  /* 0x000000808180723e */ /* 0x000fc400000000ff */
[----:B------:R-:W-:Y:S01]  /*86e0*/  F2FP.PACK_AB R130, R131, R130 ;  /* 0x000000828382723e */ /* 0x000fe200000000ff */
[----:B------:R-:W-:Y:S01]  /*86f0*/  BAR.SYNC.DEFER_BLOCKING 0x1, 0x100 ;  /* 0x0044000000007b1d */ /* 0x000fe20000010000 */
        /* <DEDUP_REMOVED lines=10> */
[----:B--2---:R-:W-:-:S02]  /*87a0*/  SHF.R.S32.HI R3, RZ, 0x1f, R2 ;  /* 0x0000001fff037819 */ /* 0x004fc40000011402 */
[----:B------:R-:W-:Y:S02]  /*87b0*/  F2FP.PACK_AB R104, R105, R104 ;  /* 0x000000686968723e */ /* 0x000fe400000000ff */
[----:B------:R-:W-:Y:S02]  /*87c0*/  LEA.HI R5, R3, R2, RZ, 0x2 ;  /* 0x0000000203057211 */ /* 0x000fe400078f10ff */
[----:B------:R-:W-:Y:S02]  /*87d0*/  F2FP.PACK_AB R106, R107, R106 ;  /* 0x0000006a6b6a723e */ /* 0x000fe400000000ff */
[--C-:B------:R-:W-:Y:S02]  /*87e0*/  SHF.R.S32.HI R9, RZ, 0x2, R5.reuse ;  /* 0x00000002ff097819 */ /* 0x100fe40000011405 */
[----:B------:R-:W-:Y:S02]  /*87f0*/  SHF.R.S32.HI R6, RZ, 0x1f, R5 ;  /* 0x0000001fff067819 */ /* 0x000fe40000011405 */
[----:B------:R-:W-:-:S02]  /*8800*/  LOP3.LUT R5, R5, 0xfffffffc, RZ, 0xc0, !PT ;  /* 0xfffffffc05057812 */ /* 0x000fc400078ec0ff */
[----:B------:R-:W-:Y:S02]  /*8810*/  LEA.HI R6, R6, R9, RZ, 0x3 ;  /* 0x0000000906067211 */ /* 0x000fe400078f18ff */
[----:B------:R-:W-:Y:S01]  /*8820*/  F2FP.PACK_AB R100, R101, R100 ;  /* 0x000000646564723e */ /* 0x000fe200000000ff */
[----:B------:R-:W-:Y:S01]  /*8830*/  IMAD.IADD R5, R2, 0x1, -R5 ;  /* 0x0000000102057824 */ /* 0x000fe200078e0a05 */
[----:B------:R-:W-:Y:S02]  /*8840*/  LOP3.LUT R6, R6, 0xfffffff8, RZ, 0xc0, !PT ;  /* 0xfffffff806067812 */ /* 0x000fe400078ec0ff */
[----:B------:R-:W-:Y:S02]  /*8850*/  F2FP.PACK_AB R102, R103, R102 ;  /* 0x000000666766723e */ /* 0x000fe400000000ff */
[----:B------:R-:W-:Y:S01]  /*8860*/  F2FP.PACK_AB R36, R37, R36 ;  /* 0x000000242524723e */ /* 0x000fe200000000ff */
[----:B------:R-:W-:Y:S01]  /*8870*/  IMAD.IADD R9, R9, 0x1, -R6 ;  /* 0x0000000109097824 */ /* 0x000fe200078e0a06 */
[----:B------:R-:W-:-:S02]  /*8880*/  LEA.HI R6, R3, R2, RZ, 0x5 ;  /* 0x0000000203067211 */ /* 0x000fc400078f28ff */
[----:B------:R-:W-:Y:S01]  /*8890*/  F2FP.PACK_AB R38, R39, R38 ;  /* 0x000000262726723e */ /* 0x000fe200000000ff */
[C---:B------:R-:W-:Y:S01]  /*88a0*/  IMAD.SHL.U32 R10, R9.reuse, 0x40, RZ ;  /* 0x00000040090a7824 */ /* 0x040fe200078e00ff */
[----:B------:R-:W-:Y:S02]  /*88b0*/  SHF.R.S32.HI R8, RZ, 0x5, R6 ;  /* 0x00000005ff087819 */ /* 0x000fe40000011406 */
[----:B------:R-:W-:Y:S02]  /*88c0*/  LOP3.LUT R12, R9, 0x1, RZ, 0xc0, !PT ;  /* 0x00000001090c7812 */ /* 0x000fe400078ec0ff */
[----:B------:R-:W-:Y:S01]  /*88d0*/  LOP3.LUT R10, R10, 0x1c0, RZ, 0xc0, !PT ;  /* 0x000001c00a0a7812 */ /* 0x000fe200078ec0ff */
[----:B------:R-:W-:Y:S01]  /*88e0*/  IMAD R11, R8, 0x200, R5 ;  /* 0x00000200080b7824 */ /* 0x000fe200078e0205 */
[----:B------:R-:W-:Y:S02]  /*88f0*/  ISETP.NE.U32.AND P0, PT, R12, 0x1, PT ;  /* 0x000000010c00780c */ /* 0x000fe40003f05070 */
[----:B------:R-:W-:-:S02]  /*8900*/  LEA.HI R10, R10, R10, RZ, 0x1d ;  /* 0x0000000a0a0a7211 */ /* 0x000fc400078fe8ff */
[----:B------:R-:W-:Y:S01]  /*8910*/  R2P PR, R9, 0x6 ;  /* 0x0000000609007804 */ /* 0x000fe20000000000 */
[----:B------:R-:W-:Y:S01]  /*8920*/  IMAD.MOV.U32 R9, RZ, RZ, 0x20 ;  /* 0x00000020ff097424 */ /* 0x000fe200078e00ff */
[----:B------:R-:W-:Y:S01]  /*8930*/  F2FP.PACK_AB R40, R41, R40 ;  /* 0x000000282928723e */ /* 0x000fe200000000ff */
[----:B------:R-:W-:Y:S01]  /*8940*/  IMAD.U32 R10, R11, 0x2, R10 ;  /* 0x000000020b0a7824 */ /* 0x000fe200078e000a */
[----:B------:R-:W-:Y:S02]  /*8950*/  F2FP.PACK_AB R42, R43, R42 ;  /* 0x0000002a2b2a723e */ /* 0x000fe400000000ff */
[----:B------:R-:W-:Y:S01]  /*8960*/  F2FP.PACK_AB R44, R45, R44 ;  /* 0x0000002c2d2c723e */ /* 0x000fe200000000ff */
[----:B------:R-:W-:Y:S01]  /*8970*/  IMAD.SHL.U32 R11, R10, 0x2, RZ ;  /* 0x000000020a0b7824 */ /* 0x000fe200078e00ff */
[----:B------:R-:W-:Y:S02]  /*8980*/  F2FP.PACK_AB R46, R47, R46 ;  /* 0x0000002e2f2e723e */ /* 0x000fe400000000ff */
[----:B------:R-:W-:-:S02]  /*8990*/  F2FP.PACK_AB R48, R49, R48 ;  /* 0x000000303130723e */ /* 0x000fc400000000ff */
[C---:B------:R-:W-:Y:S01]  /*89a0*/  IADD3 R10, R11.reuse, 0x80, RZ ;  /* 0x000000800b0a7810 */ /* 0x040fe20007ffe0ff */
[----:B------:R-:W-:Y:S01]  /*89b0*/  STS [R11+0x80], R128 ;  /* 0x000080800b007388 */ /* 0x000fe20000000800 */
[----:B------:R-:W-:Y:S02]  /*89c0*/  IADD3 R13, R11, 0x70, RZ ;  /* 0x000000700b0d7810 */ /* 0x000fe40007ffe0ff */
[----:B------:R-:W-:Y:S01]  /*89d0*/  @P0 IADD3 R13, R10, 0x10, RZ ;  /* 0x000000100a0d0810 */ /* 0x000fe20007ffe0ff */
[----:B------:R-:W-:Y:S01]  /*89e0*/  STS [R11+0x480], R130 ;  /* 0x000480820b007388 */ /* 0x000fe20000000800 */
[----:B------:R-:W-:Y:S01]  /*89f0*/  SEL R10, R9, 0xffffffe0, !P1 ;  /* 0xffffffe0090a7807 */ /* 0x000fe20004800000 */
[----:B------:R-:W-:Y:S01]  /*8a00*/  IMAD.MOV.U32 R9, RZ, RZ, 0x40 ;  /* 0x00000040ff097424 */ /* 0x000fe200078e00ff */
[----:B------:R-:W-:Y:S01]  /*8a10*/  F2FP.PACK_AB R50, R51, R50 ;  /* 0x000000323332723e */ /* 0x000fe200000000ff */
[----:B------:R-:W-:Y:S01]  /*8a20*/  STS [R13], R124 ;  /* 0x0000007c0d007388 */ /* 0x000fe20000000800 */
[----:B------:R-:W-:Y:S01]  /*8a30*/  F2FP.PACK_AB R52, R53, R52 ;  /* 0x000000343534723e */ /* 0x000fe200000000ff */
[----:B------:R-:W-:Y:S01]  /*8a40*/  IMAD.IADD R15, R11, 0x1, R10 ;  /* 0x000000010b0f7824 */ /* 0x000fe200078e020a */
[----:B------:R-:W-:Y:S01]  /*8a50*/  SEL R12, R9, 0xffffffc0, !P2 ;  /* 0xffffffc0090c7807 */ /* 0x000fe20005000000 */
[----:B------:R-:W-:Y:S01]  /*8a60*/  IMAD.IADD R9, R10, 0x1, R13 ;  /* 0x000000010a097824 */ /* 0x000fe200078e020d */
[----:B------:R-:W-:Y:S01]  /*8a70*/  STS [R13+0x400], R126 ;  /* 0x0004007e0d007388 */ /* 0x000fe20000000800 */
[----:B------:R-:W-:-:S02]  /*8a80*/  F2FP.PACK_AB R54, R55, R54 ;  /* 0x000000363736723e */ /* 0x000fc400000000ff */
[--C-:B------:R-:W-:Y:S01]  /*8a90*/  IMAD.IADD R17, R11, 0x1, R12.reuse ;  /* 0x000000010b117824 */ /* 0x100fe200078e020c */
[----:B------:R-:W-:Y:S01]  /*8aa0*/  STS [R15+0x80], R120 ;  /* 0x000080780f007388 */ /* 0x000fe20000000800 */
[C---:B------:R-:W-:Y:S01]  /*8ab0*/  IMAD.IADD R19, R12.reuse, 0x1, R13 ;  /* 0x000000010c137824 */ /* 0x040fe200078e020d */
[----:B------:R-:W-:Y:S01]  /*8ac0*/  F2FP.PACK_AB R56, R57, R56 ;  /* 0x000000383938723e */ /* 0x000fe200000000ff */
[----:B------:R-:W-:Y:S01]  /*8ad0*/  IMAD.IADD R21, R12, 0x1, R15 ;  /* 0x000000010c157824 */ /* 0x000fe200078e020f */
[----:B------:R-:W-:Y:S01]  /*8ae0*/  STS [R15+0x480], R122 ;  /* 0x0004807a0f007388 */ /* 0x000fe20000000800 */
[----:B------:R-:W-:Y:S01]  /*8af0*/  IMAD.IADD R23, R9, 0x1, R12 ;  /* 0x0000000109177824 */ /* 0x000fe200078e020c */
[----:B------:R-:W-:Y:S02]  /*8b00*/  F2FP.PACK_AB R58, R59, R58 ;  /* 0x0000003a3b3a723e */ /* 0x000fe400000000ff */
        /* <DEDUP_REMOVED lines=31> */
[----:B------:R-:W-:Y:S02]  /*8d00*/  ISETP.NE.U32.AND P1, PT, RZ, c[0x0][0x508], PT ;  /* 0x00014200ff007a0c */ /* 0x000fe40003f25070 */
[----:B------:R-:W-:Y:S01]  /*8d10*/  ISETP.NE.U32.AND P0, PT, RZ, c[0x0][0x500], PT ;  /* 0x00014000ff007a0c */ /* 0x000fe20003f05070 */
[----:B------:R-:W-:Y:S01]  /*8d20*/  STS [R11+0x4480], R38 ;  /* 0x004480260b007388 */ /* 0x000fe20000000800 */
[----:B------:R-:W-:Y:S02]  /*8d30*/  ISETP.NE.AND.EX P1, PT, RZ, c[0x0][0x50c], PT, P1 ;  /* 0x00014300ff007a0c */ /* 0x000fe40003f25310 */
[----:B------:R-:W-:Y:S01]  /*8d40*/  ISETP.NE.AND.EX P0, PT, RZ, c[0x0][0x504], PT, P0 ;  /* 0x00014100ff007a0c */ /* 0x000fe20003f05300 */
        /* <DEDUP_REMOVED lines=18> */
[----:B------:R-:W-:Y:S04]  /*8e70*/  STS [R15+0x8080], R76 ;  /* 0x0080804c0f007388 */ /* 0x000fe80000000800 */
[----:B------:R-:W-:Y:S04]  /*8e80*/  STS [R15+0x8480], R78 ;  /* 0x0084804e0f007388 */ /* 0x000fe80000000800 */
[----:B------:R-:W-:Y:S04]  /*8e90*/  STS [R9+0x8000], R80 ;  /* 0x0080005009007388 */ /* 0x000fe80000000800 */
[----:B------:R4:W-:Y:S01]  /*8ea0*/  STS [R9+0x8400], R82 ;  /* 0x0084005209007388 */ /* 0x0009e20000000800 */
[----:B--2---:R-:W-:-:S03]  /*8eb0*/  IMAD.MOV.U32 R11, RZ, RZ, 0x4 ;  /* 0x00000004ff0b7424 */ /* 0x004fc600078e00ff */
[----:B------:R-:W-:Y:S04]  /*8ec0*/  STS [R17+0x8080], R84 ;  /* 0x0080805411007388 */ /* 0x000fe80000000800 */
[----:B------:R2:W-:Y:S01]  /*8ed0*/  STS [R17+0x8480], R86 ;  /* 0x0084805611007388 */ /* 0x0005e20000000800 */
[----:B---3--:R-:W-:-:S03]  /*8ee0*/  IMAD.WIDE R12, R204, R11, c[0x0][0x500] ;  /* 0x00014000cc0c7625 */ /* 0x008fc600078e020b */
[----:B------:R3:W-:Y:S04]  /*8ef0*/  STS [R19+0x8000], R88 ;  /* 0x0080005813007388 */ /* 0x0007e80000000800 */
[----:B------:R3:W-:Y:S04]  /*8f00*/  STS [R19+0x8400], R90 ;  /* 0x0084005a13007388 */ /* 0x0007e80000000800 */
[----:B------:R3:W-:Y:S04]  /*8f10*/  STS [R21+0x8080], R92 ;  /* 0x0080805c15007388 */ /* 0x0007e80000000800 */
[----:B------:R3:W-:Y:S04]  /*8f20*/  STS [R21+0x8480], R94 ;  /* 0x0084805e15007388 */ /* 0x0007e80000000800 */
[----:B------:R3:W-:Y:S04]  /*8f30*/  STS [R23+0x8000], R96 ;  /* 0x0080006017007388 */ /* 0x0007e80000000800 */
[----:B------:R3:W-:Y:S04]  /*8f40*/  STS [R23+0x8400], R98 ;  /* 0x0084006217007388 */ /* 0x0007e80000000800 */
[----:B------:R-:W-:Y:S01]  /*8f50*/  BAR.SYNC.DEFER_BLOCKING 0x1, 0x100 ;  /* 0x0044000000007b1d */ /* 0x000fe20000010000 */
[----:B----4-:R-:W-:-:S02]  /*8f60*/  IMAD.MOV.U32 R9, RZ, RZ, c[0x0][0x388] ;  /* 0x0000e200ff097624 */ /* 0x010fc400078e00ff */
[----:B------:R-:W-:-:S03]  /*8f70*/  @P1 IMAD.WIDE R10, R204, R11, c[0x0][0x508] ;  /* 0x00014200cc0a1625 */ /* 0x000fc600078e020b */
[----:B--2---:R-:W2:Y:S04]  /*8f80*/  @P0 LDG.E R17, [R12.64] ;  /* 0x000000060c110981 */ /* 0x004ea8000c1e1900 */
[----:B------:R3:W5:Y:S01]  /*8f90*/  @P1 LDG.E R9, [R10.64] ;  /* 0x000000060a091981 */ /* 0x000762000c1e1900 */
[----:B------:R-:W-:Y:S02]  /*8fa0*/  CS2R R14, SRZ ;  /* 0x00000000000e7805 */ /* 0x000fe4000001ff00 */
[--C-:B--2---:R-:W-:Y:S01]  /*8fb0*/  @P0 SHF.R.S32.HI R15, RZ, 0x1f, R17.reuse ;  /* 0x0000001fff0f0819 */ /* 0x104fe20000011411 */
[----:B------:R-:W-:Y:S01]  /*8fc0*/  @P0 IMAD.MOV.U32 R14, RZ, RZ, R17 ;  /* 0x000000ffff0e0224 */ /* 0x000fe200078e0011 */
[----:B------:R-:W-:Y:S05]  /*8fd0*/  @P1 BRA `(.L_x_774) ;  /* 0x0000004000001947 */ /* 0x000fea0003800000 */
[----:B---3--:R-:W-:Y:S05]  /*8fe0*/  @!P0 BRA `(.L_x_774) ;  /* 0x0000003000008947 */ /* 0x008fea0003800000 */
[----:B-----5:R-:W2:Y:S04]  /*8ff0*/  LDG.E R9, [R12.64] ;  /* 0x000000060c097981 */ /* 0x020ea8000c1e1900 */
[----:B------:R-:W2:Y:S02]  /*9000*/  LDG.E R10, [R12.64+0x4] ;  /* 0x000004060c0a7981 */ /* 0x000ea4000c1e1900 */
[----:B--2---:R-:W-:-:S02]  /*9010*/  IADD3 R9, -R9, R10, RZ ;  /* 0x0000000a09097210 */ /* 0x004fc40007ffe1ff */
.L_x_774:
[----:B---3--:R-:W-:Y:S01]  /*9020*/  LOP3.LUT R11, R6, 0xffffffe0, RZ, 0xc0, !PT ;  /* 0xffffffe0060b7812 */ /* 0x008fe200078ec0ff */
[----:B------:R-:W2:Y:S01]  /*9030*/  S2R R55, SR_CTAID.X ;  /* 0x0000000000377919 */ /* 0x000ea20000002500 */
[----:B------:R-:W-:Y:S01]  /*9040*/  SHF.R.S32.HI R13, RZ, 0x1f, R8 ;  /* 0x0000001fff0d7819 */ /* 0x000fe20000011408 */
[----:B------:R-:W-:Y:S01]  /*9050*/  IMAD.MOV.U32 R19, RZ, RZ, R15 ;  /* 0x000000ffff137224 */ /* 0x000fe200078e000f */
[----:B------:R-:W-:Y:S01]  /*9060*/  LEA.HI R12, R5, R5, RZ, 0x1 ;  /* 0x00000005050c7211 */ /* 0x000fe200078f08ff */
[----:B------:R-:W-:Y:S01]  /*9070*/  IMAD.IADD R10, R2, 0x1, -R11 ;  /* 0x00000001020a7824 */ /* 0x000fe200078e0a0b */
[----:B------:R-:W-:Y:S01]  /*9080*/  LEA.HI R13, R13, R8, RZ, 0x3 ;  /* 0x000000080d0d7211 */ /* 0x000fe200078f18ff */
[----:B------:R-:W-:Y:S01]  /*9090*/  BSSY B0, `(.L_x_775) ;  /* 0x0000082000007945 */ /* 0x000fe20003800000 */
[----:B------:R-:W-:-:S02]  /*90a0*/  LOP3.LUT R12, R12, 0x1ffffffe, RZ, 0xc0, !PT ;  /* 0x1ffffffe0c0c7812 */ /* 0x000fc400078ec0ff */
[----:B------:R-:W-:Y:S02]  /*90b0*/  SHF.R.S32.HI R11, RZ, 0x1f, R10 ;  /* 0x0000001fff0b7819 */ /* 0x000fe4000001140a */
[----:B------:R-:W-:Y:S01]  /*90c0*/  LOP3.LUT R13, R13, 0xffffff8, RZ, 0xc0, !PT ;  /* 0x0ffffff80d0d7812 */ /* 0x000fe200078ec0ff */
[----:B------:R-:W-:Y:S01]  /*90d0*/  IMAD.IADD R5, R5, 0x1, -R12 ;  /* 0x0000000105057824 */ /* 0x000fe200078e0a0c */
[----:B------:R-:W-:Y:S01]  /*90e0*/  LEA.HI R6, R11, R10, RZ, 0x2 ;  /* 0x0000000a0b067211 */ /* 0x000fe200078f10ff */
[----:B------:R-:W-:Y:S01]  /*90f0*/  IMAD.MOV.U32 R11, RZ, RZ, c[0x0][0x4e8] ;  /* 0x00013a00ff0b7624 */ /* 0x000fe200078e00ff */
[----:B------:R-:W-:Y:S02]  /*9100*/  IADD3 R8, R8, -R13, RZ ;  /* 0x8000000d08087210 */ /* 0x000fe40007ffe0ff */
[----:B------:R-:W-:Y:S02]  /*9110*/  SHF.R.S32.HI R13, RZ, 0x2, R6 ;  /* 0x00000002ff0d7819 */ /* 0x000fe40000011406 */
[----:B------:R-:W-:Y:S01]  /*9120*/  LOP3.LUT P2, RZ, R10, 0x3, RZ, 0xc0, !PT ;  /* 0x000000030aff7812 */ /* 0x000fe2000784c0ff */
[----:B------:R-:W-:Y:S01]  /*9130*/  IMAD R10, R0, c[0x0][0x490], RZ ;  /* 0x00012400000a7a24 */ /* 0x000fe200078e02ff */
[----:B------:R-:W-:Y:S01]  /*9140*/  ISETP.NE.AND P1, PT, R11, 0x1, PT ;  /* 0x000000010b00780c */ /* 0x000fe20003f25270 */
[----:B------:R-:W-:Y:S01]  /*9150*/  IMAD R8, R8, 0x10, R13 ;  /* 0x0000001008087824 */ /* 0x000fe200078e020d */
[----:B------:R-:W-:Y:S01]  /*9160*/  LEA.HI R6, R3, R2, RZ, 0x3 ;  /* 0x0000000203067211 */ /* 0x000fe200078f18ff */
[----:B------:R-:W-:Y:S01]  /*9170*/  IMAD R17, R197, c[0x0][0x494], R10 ;  /* 0x00012500c5117a24 */ /* 0x000fe200078e020a */
[----:B------:R-:W-:Y:S01]  /*9180*/  MOV R18, R14 ;  /* 0x0000000e00127202 */ /* 0x000fe20000000f00 */
[----:B------:R-:W-:Y:S01]  /*9190*/  IMAD R10, R5, 0x8, R8 ;  /* 0x00000008050a7824 */ /* 0x000fe200078e0208 */
[----:B------:R-:W-:Y:S01]  /*91a0*/  LOP3.LUT R5, R6, 0xfffffff8, RZ, 0xc0, !PT ;  /* 0xfffffff806057812 */ /* 0x000fe200078ec0ff */
[----:B------:R-:W-:Y:S01]  /*91b0*/  IMAD R13, R15, c[0x0][0x3a0], RZ ;  /* 0x0000e8000f0d7a24 */ /* 0x000fe200078e02ff */
[----:B------:R-:W-:Y:S01]  /*91c0*/  LEA.HI R3, R3, R2, RZ, 0x6 ;  /* 0x0000000203037211 */ /* 0x000fe200078f30ff */
[----:B------:R-:W-:Y:S01]  /*91d0*/  IMAD.WIDE.U32 R18, R197, c[0x0][0x490], R18 ;  /* 0x00012400c5127a25 */ /* 0x000fe200078e0012 */
[----:B--2---:R-:W-:-:S02]  /*91e0*/  LEA R11, R55, R10, 0x7 ;  /* 0x0000000a370b7211 */ /* 0x004fc400078e38ff */
[----:B------:R-:W-:Y:S01]  /*91f0*/  SHF.R.S32.HI R6, RZ, 0x3, R6 ;  /* 0x00000003ff067819 */ /* 0x000fe20000011406 */
[----:B------:R-:W-:Y:S02]  /*9200*/  IMAD R13, R14, c[0x0][0x3a4], R13 ;  /* 0x0000e9000e0d7a24 */ /* 0x000fe400078e020d */
[----:B------:R-:W-:-:S04]  /*9210*/  @P1 IMAD.HI.U32 R12, R11, c[0x0][0x4ec], RZ ;  /* 0x00013b000b0c1a27 */ /* 0x000fc800078e00ff */
[----:B------:R-:W-:-:S04]  /*9220*/  IMAD.WIDE.U32 R14, R14, c[0x0][0x3a0], RZ ;  /* 0x0000e8000e0e7a25 */ /* 0x000fc800078e00ff */
[----:B------:R-:W-:Y:S01]  /*9230*/  IMAD.MOV.U32 R10, RZ, RZ, R11 ;  /* 0x000000ffff0a7224 */ /* 0x000fe200078e000b */
[----:B------:R-:W-:Y:S01]  /*9240*/  @P1 SHF.R.U32.HI R10, RZ, c[0x0][0x4f0], R12 ;  /* 0x00013c00ff0a1a19 */ /* 0x000fe2000001160c */
[----:B------:R-:W-:Y:S01]  /*9250*/  IMAD.IADD R5, R2, 0x1, -R5 ;  /* 0x0000000102057824 */ /* 0x000fe200078e0a05 */
[----:B------:R-:W-:Y:S01]  /*9260*/  SHF.R.S32.HI R2, RZ, 0x1f, R204 ;  /* 0x0000001fff027819 */ /* 0x000fe200000114cc */
[----:B------:R-:W-:Y:S01]  /*9270*/  IMAD R0, R0, c[0x0][0x3e8], RZ ;  /* 0x0000fa0000007a24 */ /* 0x000fe200078e02ff */
[----:B------:R-:W-:Y:S01]  /*9280*/  IADD3 R15, R15, R13, RZ ;  /* 0x0000000d0f0f7210 */ /* 0x000fe20007ffe0ff */
[----:B------:R-:W-:Y:S01]  /*9290*/  IMAD.IADD R19, R19, 0x1, R17 ;  /* 0x0000000113137824 */ /* 0x000fe200078e0211 */
[----:B------:R-:W-:Y:S01]  /*92a0*/  SEL R204, R204, RZ, !P0 ;  /* 0x000000ffcccc7207 */ /* 0x000fe20004000000 */
[----:B------:R-:W-:Y:S01]  /*92b0*/  IMAD R17, R197, c[0x0][0x3ec], R0 ;  /* 0x0000fb00c5117a24 */ /* 0x000fe200078e0200 */
[----:B------:R-:W-:Y:S01]  /*92c0*/  SEL R2, R2, RZ, !P0 ;  /* 0x000000ff02027207 */ /* 0x000fe20004000000 */
[----:B------:R-:W-:Y:S01]  /*92d0*/  IMAD.MOV R12, RZ, RZ, -R10 ;  /* 0x000000ffff0c7224 */ /* 0x000fe200078e0a0a */
[----:B------:R-:W-:Y:S01]  /*92e0*/  LEA R0, R5, R6, 0x5 ;  /* 0x0000000605007211 */ /* 0x000fe200078e28ff */
[----:B------:R-:W-:Y:S01]  /*92f0*/  IMAD.WIDE.U32 R14, R197, c[0x0][0x3e8], R14 ;  /* 0x0000fa00c50e7a25 */ /* 0x000fe200078e000e */
[----:B------:R-:W-:-:S03]  /*9300*/  SHF.R.S32.HI R16, RZ, 0x1f, R10 ;  /* 0x0000001fff107819 */ /* 0x000fc6000001140a */
[----:B------:R-:W-:Y:S01]  /*9310*/  IMAD R12, R12, c[0x0][0x4e8], R11 ;  /* 0x00013a000c0c7a24 */ /* 0x000fe200078e020b */
[----:B------:R-:W-:Y:S01]  /*9320*/  IADD3 R15, R15, R17, RZ ;  /* 0x000000110f0f7210 */ /* 0x000fe20007ffe0ff */
[----:B------:R-:W-:-:S04]  /*9330*/  IMAD.WIDE.U32 R18, R204, c[0x0][0x498], R18 ;  /* 0x00012600cc127a25 */ /* 0x000fc800078e0012 */
[----:B------:R-:W-:Y:S01]  /*9340*/  IMAD R13, R2, c[0x0][0x498], RZ ;  /* 0x00012600020d7a24 */ /* 0x000fe200078e02ff */
[----:B------:R-:W-:Y:S01]  /*9350*/  IADD3 R20, P0, R10, R18, RZ ;  /* 0x000000120a147210 */ /* 0x000fe20007f1e0ff */
[----:B------:R-:W-:Y:S01]  /*9360*/  IMAD R11, R55, 0x80, R0 ;  /* 0x00000080370b7824 */ /* 0x000fe200078e0200 */
[----:B------:R-:W-:Y:S01]  /*9370*/  SHF.R.S32.HI R18, RZ, 0x1f, R12 ;  /* 0x0000001fff127819 */ /* 0x000fe2000001140c */
[----:B------:R-:W-:Y:S02]  /*9380*/  IMAD R13, R204, c[0x0][0x49c], R13 ;  /* 0x00012700cc0d7a24 */ /* 0x000fe400078e020d */
[----:B------:R-:W-:-:S03]  /*9390*/  @P1 IMAD.HI.U32 R17, R11, c[0x0][0x4ec], RZ ;  /* 0x00013b000b111a27 */ /* 0x000fc600078e00ff */
[----:B------:R-:W-:Y:S01]  /*93a0*/  IADD3.X R21, R16, R19, R13, P0, !PT ;  /* 0x0000001310157210 */ /* 0x000fe200007fe40d */
[----:B------:R-:W-:Y:S01]  /*93b0*/  IMAD.MOV.U32 R10, RZ, RZ, R11 ;  /* 0x000000ffff0a7224 */ /* 0x000fe200078e000b */
[----:B------:R-:W-:Y:S01]  /*93c0*/  @P1 SHF.R.U32.HI R10, RZ, c[0x0][0x4f0], R17 ;  /* 0x00013c00ff0a1a19 */ /* 0x000fe20000011611 */
[----:B------:R-:W-:Y:S02]  /*93d0*/  IMAD R17, R18, c[0x0][0x488], RZ ;  /* 0x0001220012117a24 */ /* 0x000fe400078e02ff */
[----:B------:R-:W-:Y:S01]  /*93e0*/  IMAD.SHL.U32 R0, R6, 0x40, RZ ;  /* 0x0000004006007824 */ /* 0x000fe200078e00ff */
[----:B------:R-:W-:Y:S01]  /*93f0*/  SHF.R.S32.HI R16, RZ, 0x1f, R10 ;  /* 0x0000001fff107819 */ /* 0x000fe2000001140a */
[----:B------:R-:W-:-:S03]  /*9400*/  IMAD.WIDE.U32 R20, R12, c[0x0][0x488], R20 ;  /* 0x000122000c147a25 */ /* 0x000fc600078e0014 */
[----:B------:R-:W-:Y:S01]  /*9410*/  LOP3.LUT R13, R0, 0x1c0, RZ, 0xc0, !PT ;  /* 0x000001c0000d7812 */ /* 0x000fe200078ec0ff */
[----:B------:R-:W-:Y:S01]  /*9420*/  IMAD R17, R12, c[0x0][0x48c], R17 ;  /* 0x000123000c117a24 */ /* 0x000fe200078e0211 */
[----:B------:R-:W-:Y:S01]  /*9430*/  LEA R12, P0, R20, c[0x0][0x450], 0x2 ;  /* 0x00011400140c7a11 */ /* 0x000fe200078010ff */
[----:B------:R-:W-:Y:S02]  /*9440*/  IMAD.SHL.U32 R0, R5, 0x8, RZ ;  /* 0x0000000805007824 */ /* 0x000fe400078e00ff */
[----:B------:R-:W-:Y:S01]  /*9450*/  IMAD R5, R2, c[0x0][0x3f0], RZ ;  /* 0x0000fc0002057a24 */ /* 0x000fe200078e02ff */
[----:B------:R-:W-:Y:S01]  /*9460*/  IADD3 R17, R21, R17, RZ ;  /* 0x0000001115117210 */ /* 0x000fe20007ffe0ff */
[----:B------:R-:W-:Y:S01]  /*9470*/  IMAD.WIDE.U32 R14, R204, c[0x0][0x3f0], R14 ;  /* 0x0000fc00cc0e7a25 */ /* 0x000fe200078e000e */
[----:B------:R-:W-:Y:S01]  /*9480*/  SHF.R.U32.HI R2, RZ, 0x3, R13 ;  /* 0x00000003ff027819 */ /* 0x000fe2000001160d */
[----:B------:R-:W-:Y:S01]  /*9490*/  SHFL.IDX PT, R32, R12, RZ, 0x1c1f ;  /* 0x001c1fff0c207589 */ /* 0x000fe200000e0000 */
[----:B------:R-:W-:Y:S01]  /*94a0*/  LEA.HI.X R17, R20, c[0x0][0x454], R17, 0x2, P0 ;  /* 0x0001150014117a11 */ /* 0x000fe200000f1411 */
[----:B------:R-:W-:Y:S01]  /*94b0*/  IMAD R5, R204, c[0x0][0x3f4], R5 ;  /* 0x0000fd00cc057a24 */ /* 0x000fe200078e0205 */
[----:B------:R-:W-:Y:S01]  /*94c0*/  LOP3.LUT R13, R13, 0x38, R0, 0xf8, !PT ;  /* 0x000000380d0d7812 */ /* 0x000fe200078ef800 */
[----:B------:R-:W-:Y:S03]  /*94d0*/  SHFL.IDX PT, R34, R12, 0x1, 0x1c1f ;  /* 0x003c1f000c227f89 */ /* 0x000fe600000e0000 */
[----:B------:R-:W-:Y:S01]  /*94e0*/  LOP3.LUT R13, R13, R2, RZ, 0x3c, !PT ;  /* 0x000000020d0d7212 */ /* 0x000fe200078e3cff */
[----:B------:R-:W2:Y:S01]  /*94f0*/  SHFL.IDX PT, R33, R17, RZ, 0x1c1f ;  /* 0x001c1fff11217589 */ /* 0x000ea200000e0000 */
[----:B------:R-:W-:Y:S01]  /*9500*/  IMAD.MOV R2, RZ, RZ, -R10 ;  /* 0x000000ffff027224 */ /* 0x000fe200078e0a0a */
[----:B------:R-:W-:Y:S01]  /*9510*/  IADD3 R15, R15, R5, RZ ;  /* 0x000000050f0f7210 */ /* 0x000fe20007ffe0ff */
[----:B------:R-:W-:Y:S01]  /*9520*/  IMAD R5, R55, 0x80, R8 ;  /* 0x0000008037057824 */ /* 0x000fe200078e0208 */
[----:B------:R-:W3:Y:S01]  /*9530*/  SHFL.IDX PT, R35, R17, 0x1, 0x1c1f ;  /* 0x003c1f0011237f89 */ /* 0x000ee200000e0000 */
[----:B------:R-:W-:Y:S01]  /*9540*/  IMAD R56, R2, c[0x0][0x4e8], R11 ;  /* 0x00013a0002387a24 */ /* 0x000fe200078e020b */
[----:B------:R-:W-:Y:S01]  /*9550*/  SHF.L.U32 R8, R3, 0x3, RZ ;  /* 0x0000000303087819 */ /* 0x000fe200000006ff */
[----:B-----5:R-:W-:Y:S01]  /*9560*/  IMAD R2, R9, c[0x0][0x4e8], RZ ;  /* 0x00013a0009027a24 */ /* 0x020fe200078e02ff */
[----:B------:R-:W-:Y:S01]  /*9570*/  IADD3 R9, R5, 0x8, RZ ;  /* 0x0000000805097810 */ /* 0x000fe20007ffe0ff */
[----:B------:R-:W-:Y:S01]  /*9580*/  IMAD R11, R16, c[0x0][0x3e0], RZ ;  /* 0x0000f800100b7a24 */ /* 0x000fe200078e02ff */
[----:B------:R-:W-:Y:S01]  /*9590*/  LOP3.LUT R8, R13, 0x7ffffe00, R8, 0xf8, !PT ;  /* 0x7ffffe000d087812 */ /* 0x000fe200078ef808 */
[----:B------:R-:W-:Y:S01]  /*95a0*/  IMAD.WIDE.U32 R14, R10, c[0x0][0x3e0], R14 ;  /* 0x0000f8000a0e7a25 */ /* 0x000fe200078e000e */
[----:B------:R-:W-:-:S02]  /*95b0*/  ISETP.GE.OR P1, PT, R5, R2, P2 ;  /* 0x000000020500720c */ /* 0x000fc40001726670 */
[----:B------:R-:W-:Y:S01]  /*95c0*/  ISETP.GE.OR P0, PT, R9, R2, P2 ;  /* 0x000000020900720c */ /* 0x000fe20001706670 */
[----:B------:R-:W-:Y:S01]  /*95d0*/  IMAD R11, R10, c[0x0][0x3e4], R11 ;  /* 0x0000f9000a0b7a24 */ /* 0x000fe200078e020b */
[----:B------:R-:W-:Y:S02]  /*95e0*/  SHF.R.S32.HI R5, RZ, 0x1f, R56 ;  /* 0x0000001fff057819 */ /* 0x000fe40000011438 */
[----:B------:R-:W-:Y:S01]  /*95f0*/  SHF.L.U32 R58, R8, 0x1, RZ ;  /* 0x00000001083a7819 */ /* 0x000fe200000006ff */
[----:B------:R-:W-:Y:S01]  /*9600*/  IMAD.IADD R15, R15, 0x1, R11 ;  /* 0x000000010f0f7824 */ /* 0x000fe200078e020b */
[----:B------:R-:W-:Y:S01]  /*9610*/  LEA R55, R55, R6, 0x7 ;  /* 0x0000000637377211 */ /* 0x000fe200078e38ff */
[----:B------:R-:W-:-:S04]  /*9620*/  IMAD R3, R5, c[0x0][0x3d8], RZ ;  /* 0x0000f60005037a24 */ /* 0x000fc800078e02ff */
[C---:B------:R-:W-:Y:S01]  /*9630*/  IMAD R3, R56.reuse, c[0x0][0x3dc], R3 ;  /* 0x0000f70038037a24 */ /* 0x040fe200078e0203 */
[----:B--2---:R2:W-:Y:S01]  /*9640*/  @!P1 ST.E [R32.64], R4 ;  /* 0x0000000420009985 */ /* 0x0045e2000c101906 */
[----:B------:R-:W-:-:S03]  /*9650*/  IMAD.WIDE.U32 R56, R56, c[0x0][0x3d8], R14 ;  /* 0x0000f60038387a25 */ /* 0x000fc600078e000e */
[----:B---3--:R2:W-:Y:S01]  /*9660*/  @!P0 ST.E [R34.64], R7 ;  /* 0x0000000722008985 */ /* 0x0085e2000c101906 */
        /* <DEDUP_REMOVED lines=17> */
[----:B------:R-:W-:-:S02]  /*9780*/  IADD3 R54, R0, 0x40, RZ ;  /* 0x0000004000367810 */ /* 0x000fc40007ffe0ff */
[----:B------:R-:W-:Y:S01]  /*9790*/  IADD3 R52, R0, 0x80, RZ ;  /* 0x0000008000347810 */ /* 0x000fe20007ffe0ff */
[----:B--2---:R-:W2:Y:S01]  /*97a0*/  LDS.128 R32, [R58+0x4080] ;  /* 0x004080003a207984 */ /* 0x004ea20000000c00 */
        /* <DEDUP_REMOVED lines=13> */
[----:B---3--:R1:W-:Y:S04]  /*9880*/  @!P2 ST.E.128 [R58.64], R48 ;  /* 0x000000303a00a985 */ /* 0x0083e8000c101d06 */
[----:B--2---:R1:W-:Y:S04]  /*9890*/  @!P1 ST.E.128 [R52.64], R32 ;  /* 0x0000002034009985 */ /* 0x0043e8000c101d06 */
[----:B----4-:R1:W-:Y:S02]  /*98a0*/  @!P0 ST.E.128 [R60.64], R4 ;  /* 0x000000043c008985 */ /* 0x0103e4000c101d06 */
.L_x_776:
[----:B---3--:R-:W-:Y:S05]  /*98b0*/  BSYNC B0 ;  /* 0x0000000000007941 */ /* 0x008fea0003800000 */
.L_x_775:
[----:B------:R-:W-:Y:S01]  /*98c0*/  IADD3 R3, R55, 0x20, RZ ;  /* 0x0000002037037810 */ /* 0x000fe20007ffe0ff */
[----:B-12---:R1:W2:Y:S01]  /*98d0*/  SHFL.IDX PT, R33, R56, 0x1, 0x181f ;  /* 0x00381f0038217f89 */ /* 0x0062a200000e0000 */
[----:B------:R-:W-:Y:S02]  /*98e0*/  BSSY B0, `(.L_x_777) ;  /* 0x0000015000007945 */ /* 0x000fe40003800000 */
[----:B------:R-:W-:Y:S01]  /*98f0*/  ISETP.GE.AND P0, PT, R3, R2, PT ;  /* 0x000000020300720c */ /* 0x000fe20003f06270 */
[----:B------:R1:W3:-:S12]  /*9900*/  SHFL.IDX PT, R32, R57, 0x1, 0x181f ;  /* 0x00381f0039207f89 */ /* 0x0002d800000e0000 */
        /* <DEDUP_REMOVED lines=18> */
.L_x_778:
[----:B------:R-:W-:Y:S05]  /*9a30*/  BSYNC B0 ;  /* 0x0000000000007941 */ /* 0x000fea0003800000 */
.L_x_777:
        /* <DEDUP_REMOVED lines=23> */
.L_x_780:
[----:B------:R-:W-:Y:S05]  /*9bb0*/  BSYNC B0 ;  /* 0x0000000000007941 */ /* 0x000fea0003800000 */
.L_x_779:
        /* <DEDUP_REMOVED lines=24> */
.L_x_773:
        /* <DEDUP_REMOVED lines=18> */
.L_x_781:
[----:B---3--:R-:W2:Y:S01]  /*9e60*/  S2R R2, SR_TID.X ;  /* 0x0000000000027919 */ /* 0x008ea20000002100 */
[----:B------:R-:W-:Y:S01]  /*9e70*/  SHF.R.S32.HI R5, RZ, 0x1f, R204 ;  /* 0x0000001fff057819 */ /* 0x000fe200000114cc */
[----:B------:R-:W-:Y:S01]  /*9e80*/  BSSY B0, `(.L_x_782) ;  /* 0x0000027000007945 */ /* 0x000fe20003800000 */
[----:B------:R-:W-:-:S02]  /*9e90*/  SEL R204, R204, RZ, !P0 ;  /* 0x000000ffcccc7207 */ /* 0x000fc40004000000 */
[----:B------:R-:W-:Y:S02]  /*9ea0*/  SEL R5, R5, RZ, !P0 ;  /* 0x000000ff05057207 */ /* 0x000fe40004000000 */
[----:B--2---:R-:W-:-:S13]  /*9eb0*/  ISETP.GE.AND P1, PT, R2, 0x80, PT ;  /* 0x000000800200780c */ /* 0x004fda0003f26270 */
[----:B------:R-:W-:Y:S05]  /*9ec0*/  @P1 BRA `(.L_x_783) ;  /* 0x0000022000001947 */ /* 0x000fea0003800000 */
[----:B------:R-:W2:Y:S01]  /*9ed0*/  S2R R9, SR_CTAID.X ;  /* 0x0000000000097919 */ /* 0x000ea20000002500 */
[----:B-----5:R-:W-:Y:S01]  /*9ee0*/  IMAD R7, R3, c[0x0][0x4e8], RZ ;  /* 0x00013a0003077a24 */ /* 0x020fe200078e02ff */
[----:B--2---:R-:W-:-:S04]  /*9ef0*/  LEA R8, R9, R2, 0x7 ;  /* 0x0000000209087211 */ /* 0x004fc800078e38ff */
        /* <DEDUP_REMOVED lines=9> */
[----:B------:R-:W-:Y:S02]  /*9f90*/  IMAD R4, R197, c[0x0][0x494], R4 ;  /* 0x00012500c5047a24 */ /* 0x000fe400078e0204 */
[----:B------:R-:W-:Y:S02]  /*9fa0*/  IMAD.MOV.U32 R14, RZ, RZ, R12 ;  /* 0x000000ffff0e7224 */ /* 0x000fe400078e000c */
[----:B------:R-:W-:Y:S02]  /*9fb0*/  IMAD.IADD R15, R4, 0x1, R13 ;  /* 0x00000001040f7824 */ /* 0x000fe400078e020d */
[----:B------:R-:W-:-:S04]  /*9fc0*/  @P0 IMAD.HI.U32 R6, R8, c[0x0][0x4ec], RZ ;  /* 0x00013b0008060a27 */ /* 0x000fc800078e00ff */
[----:B------:R-:W-:Y:S01]  /*9fd0*/  IMAD R13, R5, c[0x0][0x498], RZ ;  /* 0x00012600050d7a24 */ /* 0x000fe200078e02ff */
[----:B------:R-:W-:Y:S01]  /*9fe0*/  @P0 SHF.R.U32.HI R7, RZ, c[0x0][0x4f0], R6 ;  /* 0x00013c00ff070a19 */ /* 0x000fe20000011606 */
[----:B------:R-:W-:-:S03]  /*9ff0*/  IMAD.WIDE.U32 R14, R204, c[0x0][0x498], R14 ;  /* 0x00012600cc0e7a25 */ /* 0x000fc600078e000e */
[C---:B------:R-:W-:Y:S01]  /*a000*/  IADD3 R9, -R7.reuse, RZ, RZ ;  /* 0x000000ff07097210 */ /* 0x040fe20007ffe1ff */
[----:B------:R-:W-:Y:S01]  /*a010*/  IMAD R13, R204, c[0x0][0x49c], R13 ;  /* 0x00012700cc0d7a24 */ /* 0x000fe200078e020d */
[----:B------:R-:W-:Y:S02]  /*a020*/  SHF.R.S32.HI R4, RZ, 0x1f, R7 ;  /* 0x0000001fff047819 */ /* 0x000fe40000011407 */
[----:B------:R-:W-:Y:S01]  /*a030*/  IADD3 R12, P0, R7, R14, RZ ;  /* 0x0000000e070c7210 */ /* 0x000fe20007f1e0ff */
        /* <DEDUP_REMOVED lines=11> */
.L_x_783:
[----:B------:R-:W-:Y:S05]  /*a0f0*/  BSYNC B0 ;  /* 0x0000000000007941 */ /* 0x000fea0003800000 */
.L_x_782:
[----:B--2---:R-:W2:Y:S01]  /*a100*/  S2R R6, SR_CTAID.X ;  /* 0x0000000000067919 */ /* 0x004ea20000002500 */
        /* <DEDUP_REMOVED lines=14> */
[----:B------:R-:W-:Y:S02]  /*a1f0*/  IMAD R5, R5, c[0x0][0x3f0], RZ ;  /* 0x0000fc0005057a24 */ /* 0x000fe400078e02ff */
[----:B------:R-:W-:Y:S01]  /*a200*/  IMAD.WIDE.U32 R10, R197, c[0x0][0x3e8], R10 ;  /* 0x0000fa00c50a7a25 */ /* 0x000fe200078e000a */
[CC--:B------:R-:W-:Y:S02]  /*a210*/  LEA R7, R9.reuse, R4.reuse, 0x5 ;  /* 0x0000000409077211 */ /* 0x0c0fe400078e28ff */
[----:B------:R-:W-:Y:S01]  /*a220*/  SHF.L.U32 R9, R9, 0x3, RZ ;  /* 0x0000000309097819 */ /* 0x000fe200000006ff */
[----:B------:R-:W-:Y:S01]  /*a230*/  IMAD R5, R204, c[0x0][0x3f4], R5 ;  /* 0x0000fd00cc057a24 */ /* 0x000fe200078e0205 */
[----:B------:R-:W-:Y:S01]  /*a240*/  IADD3 R11, R0, R11, RZ ;  /* 0x0000000b000b7210 */ /* 0x000fe20007ffe0ff */
[C---:B--2---:R-:W-:Y:S01]  /*a250*/  IMAD R7, R6.reuse, 0x80, R7 ;  /* 0x0000008006077824 */ /* 0x044fe200078e0207 */
[----:B------:R-:W-:Y:S01]  /*a260*/  LEA R4, R6, R4, 0x7 ;  /* 0x0000000406047211 */ /* 0x000fe200078e38ff */
[----:B-----5:R-:W-:Y:S01]  /*a270*/  IMAD R3, R3, c[0x0][0x4e8], RZ ;  /* 0x00013a0003037a24 */ /* 0x020fe200078e02ff */
[----:B------:R-:W-:Y:S01]  /*a280*/  IADD3 R6, R9, 0x40, RZ ;  /* 0x0000004009067810 */ /* 0x000fe20007ffe0ff */
[----:B------:R-:W-:Y:S01]  /*a290*/  @P0 IMAD.HI.U32 R0, R7, c[0x0][0x4ec], RZ ;  /* 0x00013b0007000a27 */ /* 0x000fe200078e00ff */
[----:B------:R-:W-:-:S03]  /*a2a0*/  MOV R2, R7 ;  /* 0x0000000700027202 */ /* 0x000fc60000000f00 */
[----:B------:R-:W-:Y:S01]  /*a2b0*/  IMAD.WIDE.U32 R10, R204, c[0x0][0x3f0], R10 ;  /* 0x0000fc00cc0a7a25 */ /* 0x000fe200078e000a */
[----:B------:R-:W-:-:S04]  /*a2c0*/  @P0 SHF.R.U32.HI R2, RZ, c[0x0][0x4f0], R0 ;  /* 0x00013c00ff020a19 */ /* 0x000fc80000011600 */
[--C-:B------:R-:W-:Y:S01]  /*a2d0*/  SHF.R.S32.HI R8, RZ, 0x1f, R2.reuse ;  /* 0x0000001fff087819 */ /* 0x100fe20000011402 */
[----:B------:R-:W-:Y:S01]  /*a2e0*/  IMAD.MOV R0, RZ, RZ, -R2 ;  /* 0x000000ffff007224 */ /* 0x000fe200078e0a02 */
[----:B------:R-:W-:-:S03]  /*a2f0*/  IADD3 R11, R11, R5, RZ ;  /* 0x000000050b0b7210 */ /* 0x000fc60007ffe0ff */
[----:B------:R-:W-:Y:S02]  /*a300*/  IMAD R5, R8, c[0x0][0x3e0], RZ ;  /* 0x0000f80008057a24 */ /* 0x000fe400078e02ff */
[----:B------:R-:W-:Y:S02]  /*a310*/  IMAD R0, R0, c[0x0][0x4e8], R7 ;  /* 0x00013a0000007a24 */ /* 0x000fe400078e0207 */
[----:B------:R-:W-:-:S04]  /*a320*/  IMAD.WIDE.U32 R10, R2, c[0x0][0x3e0], R10 ;  /* 0x0000f800020a7a25 */ /* 0x000fc800078e000a */
[----:B------:R-:W-:Y:S01]  /*a330*/  IMAD R5, R2, c[0x0][0x3e4], R5 ;  /* 0x0000f90002057a24 */ /* 0x000fe200078e0205 */
[----:B------:R-:W-:-:S04]  /*a340*/  SHF.R.S32.HI R2, RZ, 0x1f, R0 ;  /* 0x0000001fff027819 */ /* 0x000fc80000011400 */
        /* <DEDUP_REMOVED lines=8> */
[----:B------:R2:W3:Y:S01]  /*a3d0*/  SHFL.IDX PT, R10, R2, RZ, 0x181f ;  /* 0x00181fff020a7589 */ /* 0x0004e200000e0000 */
[----:B------:R-:W-:-:S03]  /*a3e0*/  IADD3 R5, R9, 0x80, RZ ;  /* 0x0000008009057810 */ /* 0x000fc60007ffe0ff */
        /* <DEDUP_REMOVED lines=17> */
.L_x_785:
[----:B------:R-:W-:Y:S05]  /*a500*/  BSYNC B0 ;  /* 0x0000000000007941 */ /* 0x000fea0003800000 */
.L_x_784:
        /* <DEDUP_REMOVED lines=21> */
.L_x_787:
[----:B------:R-:W-:Y:S05]  /*a660*/  BSYNC B0 ;  /* 0x0000000000007941 */ /* 0x000fea0003800000 */
.L_x_786:
[----:B------:R-:W-:Y:S01]  /*a670*/  IADD3 R8, R4, 0x40, RZ ;  /* 0x0000004004087810 */ /* 0x000fe20007ffe0ff */
[----:B-1--4-:R1:W4:Y:S01]  /*a680*/  SHFL.IDX PT, R11, R0, 0x2, 0x181f ;  /* 0x00581f00000b7f89 */ /* 0x01232200000e0000 */
        /* <DEDUP_REMOVED lines=11> */
[----:B--2-4-:R-:W-:Y:S01]  /*a740*/  @!P2 IMAD.WIDE R12, R9, 0x2, R10 ;  /* 0x00000002090ca825 */ /* 0x014fe200078e020a */
[----:B------:R-:W-:Y:S02]  /*a750*/  @!P1 LOP3.LUT R8, R8, 0xfffffff8, RZ, 0xc0, !PT ;  /* 0xfffffff808089812 */ /* 0x000fe400078ec0ff */
[----:B------:R-:W-:-:S02]  /*a760*/  @!P0 LOP3.LUT R7, R7, 0xfffffff8, RZ, 0xc0, !PT ;  /* 0xfffffff807078812 */ /* 0x000fc400078ec0ff */
[----:B------:R2:W-:Y:S01]  /*a770*/  @!P2 ST.E.128 [R12.64], RZ ;  /* 0x000000ff0c00a985 */ /* 0x0005e2000c101d06 */
[----:B------:R-:W-:-:S04]  /*a780*/  @!P1 IMAD.WIDE R14, R8, 0x2, R10 ;  /* 0x00000002080e9825 */ /* 0x000fc800078e020a */
[----:B------:R-:W-:Y:S01]  /*a790*/  @!P0 IMAD.WIDE R10, R7, 0x2, R10 ;  /* 0x00000002070a8825 */ /* 0x000fe200078e020a */
[----:B------:R2:W-:Y:S04]  /*a7a0*/  @!P1 ST.E.128 [R14.64], RZ ;  /* 0x000000ff0e009985 */ /* 0x0005e8000c101d06 */
[----:B------:R2:W-:Y:S02]  /*a7b0*/  @!P0 ST.E.128 [R10.64], RZ ;  /* 0x000000ff0a008985 */ /* 0x0005e4000c101d06 */
.L_x_789:
[----:B------:R-:W-:Y:S05]  /*a7c0*/  BSYNC B0 ;  /* 0x0000000000007941 */ /* 0x000fea0003800000 */
.L_x_788:
[----:B------:R-:W-:Y:S01]  /*a7d0*/  IADD3 R4, R4, 0x60, RZ ;  /* 0x0000006004047810 */ /* 0x000fe20007ffe0ff */
[----:B--2-4-:R2:W4:Y:S03]  /*a7e0*/  SHFL.IDX PT, R11, R0, 0x3, 0x181f ;  /* 0x00781f00000b7f89 */ /* 0x01452600000e0000 */
        /* <DEDUP_REMOVED lines=10> */
[----:B--23--:R-:W-:-:S05]  /*a890*/  @!P0 IMAD.WIDE R2, R3, 0x2, R10 ;  /* 0x0000000203028825 */ /* 0x00cfca00078e020a */
        /* <DEDUP_REMOVED lines=9> */
.L_x_790:
        /* <DEDUP_REMOVED lines=13> */
.L_x_1506:


//--------------------- .text._ZN7cutlass13device_kernelIN5flash19enable_sm80_to_sm89INS1_16FlashAttnFwdSm80INS1_25CollectiveMainloopFwdSm80ILi8ELi2ELb0EN4cute5tupleIJNS5_1CILi128EEENS7_ILi64EEENS7_ILi192EEEEEELi192ENS_6half_tEfNS_4arch4Sm80ELb0ELb0ELb1ELb1ELb1ELb1ELb1ELb0EEENS1_21CollectiveEpilogueFwdINS6_IJS8_SA_S9_EEENS6_IJNS7_ILi1EEESI_SI_EEESC_SE_Li256ELb1ELb1ELb0ELb0EEENS1_19SingleTileSchedulerILb1ELb0ELb1ELi128EEEEEEEEEvNT_6ParamsE --------------------------
	.section	.text._ZN7cutlass13device_kernelIN5flash19enable_sm80_to_sm89INS1_16FlashAttnFwdSm80INS1_25CollectiveMainloopFwdSm80ILi8ELi2ELb0EN4cute5tupleIJNS5_1CILi128EEENS7_ILi64EEENS7_ILi192EEEEEELi192ENS_6half_tEfNS_4arch4Sm80ELb0ELb0ELb1ELb1ELb1ELb1ELb1ELb0EEENS1_21CollectiveEpilogueFwdINS6_IJS8_SA_S9_EEENS6_IJNS7_ILi1EEESI_SI_EEESC_SE_Li256ELb1ELb1ELb0ELb0EEENS1_19SingleTileSchedulerILb1ELb0ELb1ELi128EEEEEEEEEvNT_6ParamsE,"ax",@progbits
	.sectioninfo	@"SHI_REGISTERS=236"
	.align	128
.text._ZN7cutlass13device_kernelIN5flash19enable_sm80_to_sm89INS1_16FlashAttnFwdSm80INS1_25CollectiveMainloopFwdSm80ILi8ELi2ELb0EN4cute5tupleIJNS5_1CILi128EEENS7_ILi64EEENS7_ILi192EEEEEELi192ENS_6half_tEfNS_4arch4Sm80ELb0ELb0ELb1ELb1ELb1ELb1ELb1ELb0EEENS1_21CollectiveEpilogueFwdINS6_IJS8_SA_S9_EEENS6_IJNS7_ILi1EEESI_SI_EEESC_SE_Li256ELb1ELb1ELb0ELb0EEENS1_19SingleTileSchedulerILb1ELb0ELb1ELi128EEEEEEEEEvNT_6ParamsE:
        .type           _ZN7cutlass13device_kernelIN5flash19enable_sm80_to_sm89INS1_16FlashAttnFwdSm80INS1_25CollectiveMainloopFwdSm80ILi8ELi2ELb0EN4cute5tupleIJNS5_1CILi128EEENS7_ILi64EEENS7_ILi192EEEEEELi192ENS_6half_tEfNS_4arch4Sm80ELb0ELb0ELb1ELb1ELb1ELb1ELb1ELb0EEENS1_21CollectiveEpilogueFwdINS6_IJS8_SA_S9_EEENS6_IJNS7_ILi1EEESI_SI_EEESC_SE_Li256ELb1ELb1ELb0ELb0EEENS1_19SingleTileSchedulerILb1ELb0ELb1ELi128EEEEEEEEEvNT_6ParamsE,@function
        .size           _ZN7cutlass13device_kernelIN5flash19enable_sm80_to_sm89INS1_16FlashAttnFwdSm80INS1_25CollectiveMainloopFwdSm80ILi8ELi2ELb0EN4cute5tupleIJNS5_1CILi128EEENS7_ILi64EEENS7_ILi192EEEEEELi192ENS_6half_tEfNS_4arch4Sm80ELb0ELb0ELb1ELb1ELb1ELb1ELb1ELb0EEENS1_21CollectiveEpilogueFwdINS6_IJS8_SA_S9_EEENS6_IJNS7_ILi1EEESI_SI_EEESC_SE_Li256ELb1ELb1ELb0ELb0EEENS1_19SingleTileSchedulerILb1ELb0ELb1ELi128EEEEEEEEEvNT_6ParamsE,(.L_x_1507 - _ZN7cutlass13device_kernelIN5flash19enable_sm80_to_sm89INS1_16FlashAttnFwdSm80INS1_25CollectiveMainloopFwdSm80ILi8ELi2ELb0EN4cute5tupleIJNS5_1CILi128EEENS7_ILi64EEENS7_ILi192EEEEEELi192ENS_6half_tEfNS_4arch4Sm80ELb0ELb0ELb1ELb1ELb1ELb1ELb1ELb0EEENS1_21CollectiveEpilogueFwdINS6_IJS8_SA_S9_EEENS6_IJNS7_ILi1EEESI_SI_EEESC_SE_Li256ELb1ELb1ELb0ELb0EEENS1_19SingleTileSchedulerILb1ELb0ELb1ELi128EEEEEEEEEvNT_6ParamsE)
        .other          _ZN7cutlass13device_kernelIN5flash19enable_sm80_to_sm89INS1_16FlashAttnFwdSm80INS1_25CollectiveMainloopFwdSm80ILi8ELi2ELb0EN4cute5tupleIJNS5_1CILi128EEENS7_ILi64EEENS7_ILi192EEEEEELi192ENS_6half_tEfNS_4arch4Sm80ELb0ELb0ELb1ELb1ELb1ELb1ELb1ELb0EEENS1_21CollectiveEpilogueFwdINS6_IJS8_SA_S9_EEENS6_IJNS7_ILi1EEESI_SI_EEESC_SE_Li256ELb1ELb1ELb0ELb0EEENS1_19SingleTileSchedulerILb1ELb0ELb1ELi128EEEEEEEEEvNT_6ParamsE,@"STO_CUDA_ENTRY STV_DEFAULT"
_ZN7cutlass13device_kernelIN5flash19enable_sm80_to_sm89INS1_16FlashAttnFwdSm80INS1_25CollectiveMainloopFwdSm80ILi8ELi2ELb0EN4cute5tupleIJNS5_1CILi128EEENS7_ILi64EEENS7_ILi192EEEEEELi192ENS_6half_tEfNS_4arch4Sm80ELb0ELb0ELb1ELb1ELb1ELb1ELb1ELb0EEENS1_21CollectiveEpilogueFwdINS6_IJS8_SA_S9_EEENS6_IJNS7_ILi1EEESI_SI_EEESC_SE_Li256ELb1ELb1ELb0ELb0EEENS1_19SingleTileSchedulerILb1ELb0ELb1ELi128EEEEEEEEEvNT_6ParamsE:
        /* <DEDUP_REMOVED lines=16> */
.L_x_792:
        /* <DEDUP_REMOVED lines=8> */
.L_x_794:
[----:B------:R-:W-:-:S05]  /*0180*/  MOV R3, c[0x0][0x54c] ;  /* 0x0001530000037a02 */ /* 0x000fca0000000f00 */
.L_x_793:
[----:B-----5:R-:W-:Y:S01]  /*0190*/  IMAD R3, R3, c[0x0][0x548], RZ ;  /* 0x0001520003037a24 */ /* 0x020fe200078e02ff */
[----:B------:R-:W-:-:S04]  /*01a0*/  SHF.L.U32 R0, R84, 0x7, RZ ;  /* 0x0000000754007819 */ /* 0x000fc800000006ff */
[----:B------:R-:W-:-:S04]  /*01b0*/  ISETP.GE.AND P0, PT, R0, R3, PT ;  /* 0x000000030000720c */ /* 0x000fc80003f06270 */
[----:B------:R-:W-:Y:S01]  /*01c0*/  SEL R195, R195, 0xffffffff, !P0 ;  /* 0xffffffffc3c37807 */ /* 0x000fe20004000000 */
[----:B------:R-:W-:Y:S05]  /*01d0*/  BRA `(.L_x_795) ;  /* 0x0000012000007947 */ /* 0x000fea0003800000 */
.L_x_791:
[----:B---3--:R-:W-:-:S04]  /*01e0*/  ISETP.NE.U32.AND P0, PT, RZ, c[0x0][0x568], PT ;  /* 0x00015a00ff007a0c */ /* 0x008fc80003f05070 */
[----:B------:R-:W-:-:S13]  /*01f0*/  ISETP.NE.AND.EX P0, PT, RZ, c[0x0][0x56c], PT, P0 ;  /* 0x00015b00ff007a0c */ /* 0x000fda0003f05300 */
[----:B------:R-:W-:Y:S05]  /*0200*/  @!P0 BRA `(.L_x_796) ;  /* 0x0000002000008947 */ /* 0x000fea0003800000 */
[----:B------:R1:W5:Y:S01]  /*0210*/  LDG.E R3, [R4.64] ;  /* 0x0000000604037981 */ /* 0x000362000c1e1900 */
[----:B------:R-:W-:Y:S05]  /*0220*/  BRA `(.L_x_797) ;  /* 0x0000009000007947 */ /* 0x000fea0003800000 */
.L_x_796:
        /* <DEDUP_REMOVED lines=8> */
.L_x_798:
[----:B------:R-:W-:-:S05]  /*02b0*/  MOV R3, c[0x0][0x54c] ;  /* 0x0001530000037a02 */ /* 0x000fca0000000f00 */
.L_x_797:
[----:B-----5:R-:W-:Y:S01]  /*02c0*/  IMAD R3, R3, c[0x0][0x548], RZ ;  /* 0x0001520003037a24 */ /* 0x020fe200078e02ff */
[----:B------:R-:W-:-:S04]  /*02d0*/  SHF.L.U32 R0, R84, 0x7, RZ ;  /* 0x0000000754007819 */ /* 0x000fc800000006ff */
[----:B------:R-:W-:-:S04]  /*02e0*/  ISETP.GE.AND P0, PT, R0, R3, PT ;  /* 0x000000030000720c */ /* 0x000fc80003f06270 */
[----:B------:R-:W-:-:S04]  /*02f0*/  SEL R195, R195, 0xffffffff, !P0 ;  /* 0xffffffffc3c37807 */ /* 0x000fc80004000000 */
.L_x_795:
        /* <DEDUP_REMOVED lines=12> */
[----:B-1----:R-:W-:Y:S01]  /*03c0*/  IMAD.WIDE R4, R195, R2, c[0x0][0x350] ;  /* 0x0000d400c3047625 */ /* 0x002fe200078e0202 */
[----:B------:R-:W-:-:S02]  /*03d0*/  ISETP.NE.U32.AND P4, PT, RZ, c[0x0][0x358], PT ;  /* 0x0000d600ff007a0c */ /* 0x000fc40003f85070 */
[----:B------:R-:W-:Y:S01]  /*03e0*/  ISETP.NE.AND.EX P1, PT, RZ, c[0x0][0x34c], PT, P1 ;  /* 0x0000d300ff007a0c */ /* 0x000fe20003f25310 */
[CC--:B------:R-:W-:Y:S01]  /*03f0*/  IMAD.WIDE R8, R195.reuse, R2.reuse, c[0x0][0x358] ;  /* 0x0000d600c3087625 */ /* 0x0c0fe200078e0202 */
[----:B------:R-:W-:Y:S02]  /*0400*/  ISETP.NE.AND.EX P3, PT, RZ, c[0x0][0x354], PT, P3 ;  /* 0x0000d500ff007a0c */ /* 0x000fe40003f65330 */
[----:B------:R-:W-:Y:S01]  /*0410*/  ISETP.NE.AND.EX P4, PT, RZ, c[0x0][0x35c], PT, P4 ;  /* 0x0000d700ff007a0c */ /* 0x000fe20003f85340 */
[CC--:B------:R-:W-:Y:S01]  /*0420*/  @P0 IMAD.WIDE R12, R195.reuse, R2.reuse, c[0x0][0x360] ;  /* 0x0000d800c30c0625 */ /* 0x0c0fe200078e0202 */
[----:B------:R-:W-:Y:S01]  /*0430*/  MOV R90, RZ ;  /* 0x000000ff005a7202 */ /* 0x000fe20000000f00 */
[----:B------:R-:W1:Y:S01]  /*0440*/  S2R R192, SR_CTAID.Y ;  /* 0x0000000000c07919 */ /* 0x000e620000002600 */
[----:B------:R-:W-:Y:S01]  /*0450*/  ULDC UR5, c[0x0][0x2ac] ;  /* 0x0000ab0000057ab9 */ /* 0x000fe20000000800 */
[----:B------:R-:W-:Y:S02]  /*0460*/  IMAD.MOV.U32 R194, RZ, RZ, RZ ;  /* 0x000000ffffc27224 */ /* 0x000fe400078e00ff */
[----:B------:R2:W5:Y:S01]  /*0470*/  @P0 LDG.E R87, [R12.64] ;  /* 0x000000060c570981 */ /* 0x000562000c1e1900 */
[----:B------:R-:W-:Y:S01]  /*0480*/  ULDC UR4, c[0x0][0x1d0] ;  /* 0x0000740000047ab9 */ /* 0x000fe20000000800 */
[----:B------:R-:W-:-:S02]  /*0490*/  @P2 IMAD.WIDE R6, R195, R2, c[0x0][0x370] ;  /* 0x0000dc00c3062625 */ /* 0x000fc400078e0202 */
[----:B------:R2:W5:Y:S04]  /*04a0*/  @P1 LDG.E R88, [R10.64] ;  /* 0x000000060a581981 */ /* 0x000568000c1e1900 */
[----:B------:R2:W5:Y:S04]  /*04b0*/  @P3 LDG.E R90, [R4.64] ;  /* 0x00000006045a3981 */ /* 0x000568000c1e1900 */
[----:B------:R2:W5:Y:S01]  /*04c0*/  @P4 LDG.E R25, [R8.64] ;  /* 0x0000000608194981 */ /* 0x000562000c1e1900 */
[----:B------:R-:W-:-:S03]  /*04d0*/  UIMAD UR4, UR5, UR4, URZ ;  /* 0x00000004050472a4 */ /* 0x000fc6000f8e023f */
[----:B------:R3:W5:Y:S01]  /*04e0*/  @P2 LDG.E R194, [R6.64] ;  /* 0x0000000606c22981 */ /* 0x000762000c1e1900 */
[----:B------:R-:W-:Y:S01]  /*04f0*/  IMAD.MOV.U32 R89, RZ, RZ, c[0x0][0x228] ;  /* 0x00008a00ff597624 */ /* 0x000fe200078e00ff */
[----:B-1----:R-:W-:Y:S02]  /*0500*/  SHF.R.S32.HI R86, RZ, 0x1f, R192 ;  /* 0x0000001fff567819 */ /* 0x002fe400000114c0 */
[----:B---3--:R-:W-:Y:S01]  /*0510*/  MOV R7, UR4 ;  /* 0x0000000400077c02 */ /* 0x008fe20008000f00 */
[----:B------:R-:W-:Y:S05]  /*0520*/  @P0 BRA `(.L_x_799) ;  /* 0x0000004000000947 */ /* 0x000fea0003800000 */
[----:B--2---:R-:W-:Y:S05]  /*0530*/  @!P1 BRA `(.L_x_799) ;  /* 0x0000003000009947 */ /* 0x004fea0003800000 */
[----:B-----5:R-:W2:Y:S04]  /*0540*/  LDG.E R87, [R10.64] ;  /* 0x000000060a577981 */ /* 0x020ea8000c1e1900 */
[----:B------:R-:W2:Y:S02]  /*0550*/  LDG.E R0, [R10.64+0x4] ;  /* 0x000004060a007981 */ /* 0x000ea4000c1e1900 */
[----:B--2---:R-:W-:-:S02]  /*0560*/  IADD3 R87, -R87, R0, RZ ;  /* 0x0000000057577210 */ /* 0x004fc40007ffe1ff */
.L_x_799:
[----:B--2---:R-:W-:-:S04]  /*0570*/  ISETP.NE.U32.AND P0, PT, RZ, c[0x0][0x368], PT ;  /* 0x0000da00ff007a0c */ /* 0x004fc80003f05070 */
[----:B------:R-:W-:-:S13]  /*0580*/  ISETP.NE.AND.EX P0, PT, RZ, c[0x0][0x36c], PT, P0 ;  /* 0x0000db00ff007a0c */ /* 0x000fda0003f05300 */
[----:B------:R-:W-:Y:S05]  /*0590*/  @!P0 BRA `(.L_x_800) ;  /* 0x0000003000008947 */ /* 0x000fea0003800000 */
[----:B------:R-:W-:-:S05]  /*05a0*/  IMAD.WIDE R4, R195, R2, c[0x0][0x368] ;  /* 0x0000da00c3047625 */ /* 0x000fca00078e0202 */
[----:B------:R1:W5:Y:S01]  /*05b0*/  LDG.E R7, [R4.64] ;  /* 0x0000000604077981 */ /* 0x000362000c1e1900 */
[----:B------:R-:W-:Y:S05]  /*05c0*/  BRA `(.L_x_801) ;  /* 0x0000004000007947 */ /* 0x000fea0003800000 */
.L_x_800:
[----:B------:R-:W-:Y:S05]  /*05d0*/  @!P3 BRA `(.L_x_801) ;  /* 0x000000300000b947 */ /* 0x000fea0003800000 */
[----:B------:R-:W2:Y:S04]  /*05e0*/  LDG.E R7, [R4.64] ;  /* 0x0000000604077981 */ /* 0x000ea8000c1e1900 */
[----:B------:R-:W2:Y:S02]  /*05f0*/  LDG.E R0, [R4.64+0x4] ;  /* 0x0000040604007981 */ /* 0x000ea4000c1e1900 */
[----:B--2---:R-:W-:Y:S02]  /*0600*/  IADD3 R7, -R7, R0, RZ ;  /* 0x0000000007077210 */ /* 0x004fe40007ffe1ff */
.L_x_801:
[----:B------:R-:W2:Y:S04]  /*0610*/  @P4 LDG.E R3, [R8.64] ;  /* 0x0000000608034981 */ /* 0x000ea8000c1e1900 */
[----:B-1----:R-:W2:Y:S01]  /*0620*/  @P4 LDG.E R4, [R8.64+0x4] ;  /* 0x0000040608044981 */ /* 0x002ea2000c1e1900 */
[----:B-----5:R-:W-:Y:S01]  /*0630*/  IMAD.IADD R0, R7, 0x1, -R194 ;  /* 0x0000000107007824 */ /* 0x020fe200078e0ac2 */
        /* <DEDUP_REMOVED lines=16> */
[----:B------:R-:W-:-:S11]  /*0740*/  SHF.R.U32.HI R11, RZ, 0x6, R11 ;  /* 0x00000006ff0b7819 */ /* 0x000fd6000001160b */
[----:B------:R-:W-:Y:S01]  /*0750*/  @P0 IADD3 R3, R0, 0x3f, RZ ;  /* 0x0000003f00030810 */ /* 0x000fe20007ffe0ff */
[----:B------:R-:W-:-:S03]  /*0760*/  IMAD.MOV.U32 R0, RZ, RZ, R11 ;  /* 0x000000ffff007224 */ /* 0x000fc600078e000b */
[----:B------:R-:W-:-:S04]  /*0770*/  @P0 SHF.R.S32.HI R4, RZ, 0x1f, R3 ;  /* 0x0000001fff040819 */ /* 0x000fc80000011403 */
[----:B------:R-:W-:-:S04]  /*0780*/  @P0 LEA.HI R4, R4, R3, RZ, 0x6 ;  /* 0x0000000304040211 */ /* 0x000fc800078f30ff */
[----:B------:R-:W-:-:S04]  /*0790*/  @P0 SHF.R.S32.HI R0, RZ, 0x6, R4 ;  /* 0x00000006ff000819 */ /* 0x000fc80000011404 */
[----:B------:R-:W-:-:S13]  /*07a0*/  ISETP.GT.AND P0, PT, R0, R11, PT ;  /* 0x0000000b0000720c */ /* 0x000fda0003f04270 */
[----:B------:R-:W-:Y:S05]  /*07b0*/  @!P0 BRA `(.L_x_802) ;  /* 0x00005aa000008947 */ /* 0x000fea0003800000 */
[----:B-1----:R-:W-:-:S04]  /*07c0*/  ISETP.NE.U32.AND P0, PT, RZ, c[0x0][0x340], PT ;  /* 0x0000d000ff007a0c */ /* 0x002fc80003f05070 */
[----:B------:R-:W-:Y:S02]  /*07d0*/  ISETP.NE.AND.EX P1, PT, RZ, c[0x0][0x344], PT, P0 ;  /* 0x0000d100ff007a0c */ /* 0x000fe40003f25300 */
[----:B------:R-:W-:Y:S02]  /*07e0*/  SHF.R.S32.HI R5, RZ, 0x1f, R82 ;  /* 0x0000001fff057819 */ /* 0x000fe40000011452 */
[----:B------:R-:W-:-:S09]  /*07f0*/  SHF.R.S32.HI R3, RZ, 0x1f, R25 ;  /* 0x0000001fff037819 */ /* 0x000fd20000011419 */
[C---:B------:R-:W-:Y:S01]  /*0800*/  @P1 IMAD.WIDE R168, R195.reuse, R2, c[0x0][0x340] ;  /* 0x0000d000c3a81625 */ /* 0x040fe200078e0202 */
[----:B------:R-:W-:Y:S02]  /*0810*/  IADD3 R18, R0, -0x1, RZ ;  /* 0xffffffff00127810 */ /* 0x000fe40007ffe0ff */
[----:B------:R-:W-:Y:S01]  /*0820*/  SEL R154, R195, RZ, !P4 ;  /* 0x000000ffc39a7207 */ /* 0x000fe20006000000 */
[----:B------:R-:W-:Y:S01]  /*0830*/  IMAD.MOV.U32 R6, RZ, RZ, c[0x0][0x238] ;  /* 0x00008e00ff067624 */ /* 0x000fe200078e00ff */
[----:B------:R-:W-:Y:S01]  /*0840*/  P2R R4, PR, RZ, 0x2 ;  /* 0x00000002ff047803 */ /* 0x000fe20000000000 */
[----:B------:R-:W2:Y:S01]  /*0850*/  @P1 LDG.E R168, [R168.64] ;  /* 0x00000006a8a81981 */ /* 0x000ea2000c1e1900 */
[----:B------:R-:W-:Y:S01]  /*0860*/  LEA.HI R9, R5, R82, RZ, 0x3 ;  /* 0x0000005205097211 */ /* 0x000fe200078f18ff */
[----:B------:R-:W-:Y:S01]  /*0870*/  IMAD.MOV.U32 R105, RZ, RZ, 0x6 ;  /* 0x00000006ff697424 */ /* 0x000fe200078e00ff */
[----:B------:R-:W-:Y:S01]  /*0880*/  LOP3.LUT R135, R135, 0xfffffffe, RZ, 0xc0, !PT ;  /* 0xfffffffe87877812 */ /* 0x000fe200078ec0ff */
[----:B------:R-:W-:Y:S01]  /*0890*/  IMAD.SHL.U32 R93, R6, 0x40, RZ ;  /* 0x00000040065d7824 */ /* 0x000fe200078e00ff */
[----:B------:R-:W-:Y:S01]  /*08a0*/  SHF.R.S32.HI R2, RZ, 0x3, R9 ;  /* 0x00000003ff027819 */ /* 0x000fe20000011409 */
[----:B------:R-:W-:Y:S01]  /*08b0*/  IMAD.IADD R90, R90, 0x1, R7 ;  /* 0x000000015a5a7824 */ /* 0x000fe200078e0207 */
[----:B------:R-:W-:Y:S01]  /*08c0*/  LOP3.LUT R9, R9, 0x1ffffff8, RZ, 0xc0, !PT ;  /* 0x1ffffff809097812 */ /* 0x000fe200078ec0ff */
[----:B------:R-:W-:Y:S01]  /*08d0*/  IMAD.SHL.U32 R96, R6, 0x20, RZ ;  /* 0x0000002006607824 */ /* 0x000fe200078e00ff */
[----:B------:R-:W-:Y:S01]  /*08e0*/  IADD3 R25, P0, R2, R25, RZ ;  /* 0x0000001902197210 */ /* 0x000fe20007f1e0ff */
[----:B------:R-:W-:Y:S01]  /*08f0*/  IMAD.MOV.U32 R132, RZ, RZ, 0x1 ;  /* 0x00000001ff847424 */ /* 0x000fe200078e00ff */
[----:B------:R-:W-:Y:S01]  /*0900*/  SHF.L.U64.HI R91, R6, R105, c[0x0][0x23c] ;  /* 0x00008f00065b7619 */ /* 0x000fe20000010269 */
[----:B------:R-:W-:Y:S01]  /*0910*/  IMAD.IADD R8, R82, 0x1, -R9 ;  /* 0x0000000152087824 */ /* 0x000fe200078e0a09 */
[----:B------:R-:W-:Y:S01]  /*0920*/  LEA.HI.X.SX32 R22, R2, R3, 0x1, P0 ;  /* 0x0000000302167211 */ /* 0x000fe200000f0eff */
[----:B------:R-:W-:Y:S01]  /*0930*/  IMAD.IADD R3, R89, 0x1, -R2 ;  /* 0x0000000159037824 */ /* 0x000fe200078e0a02 */
[----:B------:R-:W-:Y:S01]  /*0940*/  ULDC.U8 UR4, c[0x0][0x298] ;  /* 0x0000a60000047ab9 */ /* 0x000fe20000000000 */
[----:B------:R-:W-:-:S02]  /*0950*/  IMAD.SHL.U32 R8, R8, 0x8, RZ ;  /* 0x0000000808087824 */ /* 0x000fc400078e00ff */
[----:B------:R-:W-:Y:S02]  /*0960*/  IMAD R14, R22, c[0x0][0x238], RZ ;  /* 0x00008e00160e7a24 */ /* 0x000fe400078e02ff */
[----:B------:R-:W-:Y:S01]  /*0970*/  IMAD R3, R18, -0x40, R3 ;  /* 0xffffffc012037824 */ /* 0x000fe200078e0203 */
[----:B------:R-:W-:Y:S01]  /*0980*/  SHF.R.S32.HI R9, RZ, 0x1f, R8 ;  /* 0x0000001fff097819 */ /* 0x000fe20000011408 */
[----:B------:R-:W-:Y:S01]  /*0990*/  IMAD R14, R25, c[0x0][0x23c], R14 ;  /* 0x00008f00190e7a24 */ /* 0x000fe200078e020e */
[----:B------:R-:W-:Y:S01]  /*09a0*/  IADD3 R7, R8, 0x40, RZ ;  /* 0x0000004008077810 */ /* 0x000fe20007ffe0ff */
[----:B------:R-:W-:Y:S01]  /*09b0*/  IMAD R22, R22, c[0x0][0x258], RZ ;  /* 0x0000960016167a24 */ /* 0x000fe200078e02ff */
[----:B------:R-:W-:Y:S01]  /*09c0*/  ISETP.GE.AND P2, PT, R3, 0x1, PT ;  /* 0x000000010300780c */ /* 0x000fe20003f46270 */
[----:B------:R-:W-:Y:S01]  /*09d0*/  IMAD.WIDE.U32 R12, R25, c[0x0][0x238], R8 ;  /* 0x00008e00190c7a25 */ /* 0x000fe200078e0008 */
[----:B------:R-:W-:Y:S02]  /*09e0*/  ISETP.GE.AND P1, PT, R3, 0x21, PT ;  /* 0x000000210300780c */ /* 0x000fe40003f26270 */
[----:B------:R-:W-:Y:S01]  /*09f0*/  ISETP.GE.AND P6, PT, R8, c[0x0][0x1d4], PT ;  /* 0x0000750008007a0c */ /* 0x000fe20003fc6270 */
[----:B------:R-:W-:-:S02]  /*0a00*/  IMAD.IADD R15, R13, 0x1, R14 ;  /* 0x000000010d0f7824 */ /* 0x000fc400078e020e */
[----:B------:R-:W-:Y:S01]  /*0a10*/  IMAD.MOV.U32 R14, RZ, RZ, R12 ;  /* 0x000000ffff0e7224 */ /* 0x000fe200078e000c */
[----:B------:R-:W-:Y:S01]  /*0a20*/  SHF.R.S32.HI R12, RZ, 0x1f, R195 ;  /* 0x0000001fff0c7819 */ /* 0x000fe200000114c3 */
[----:B------:R-:W-:Y:S02]  /*0a30*/  IMAD R13, R86, c[0x0][0x240], RZ ;  /* 0x00009000560d7a24 */ /* 0x000fe400078e02ff */
[----:B------:R-:W-:Y:S01]  /*0a40*/  IMAD.WIDE.U32 R14, R192, c[0x0][0x240], R14 ;  /* 0x00009000c00e7a25 */ /* 0x000fe200078e000e */
[----:B------:R-:W-:Y:S02]  /*0a50*/  SEL R175, R12, RZ, !P4 ;  /* 0x000000ff0caf7207 */ /* 0x000fe40006000000 */
[----:B------:R-:W-:Y:S01]  /*0a60*/  ISETP.GE.AND P4, PT, R7, c[0x0][0x1d4], PT ;  /* 0x0000750007007a0c */ /* 0x000fe20003f86270 */
[----:B------:R-:W-:Y:S02]  /*0a70*/  IMAD R156, R192, c[0x0][0x244], R13 ;  /* 0x00009100c09c7a24 */ /* 0x000fe400078e020d */
[----:B------:R-:W-:-:S02]  /*0a80*/  IMAD R159, R175, c[0x0][0x248], RZ ;  /* 0x00009200af9f7a24 */ /* 0x000fc400078e02ff */
[----:B------:R-:W-:Y:S02]  /*0a90*/  IMAD.IADD R157, R15, 0x1, R156 ;  /* 0x000000010f9d7824 */ /* 0x000fe400078e029c */
[----:B------:R-:W-:Y:S01]  /*0aa0*/  IMAD.MOV.U32 R156, RZ, RZ, R14 ;  /* 0x000000ffff9c7224 */ /* 0x000fe200078e000e */
[----:B------:R-:W-:Y:S01]  /*0ab0*/  SHF.R.S32.HI R14, RZ, 0x1f, R18 ;  /* 0x0000001fff0e7819 */ /* 0x000fe20000011412 */
[C---:B------:R-:W-:Y:S02]  /*0ac0*/  IMAD R159, R154.reuse, c[0x0][0x24c], R159 ;  /* 0x000093009a9f7a24 */ /* 0x040fe400078e029f */
[----:B------:R-:W-:Y:S02]  /*0ad0*/  IMAD.WIDE.U32 R156, R154, c[0x0][0x248], R156 ;  /* 0x000092009a9c7a25 */ /* 0x000fe400078e009c */
[----:B------:R-:W-:Y:S02]  /*0ae0*/  @P4 LOP3.LUT R135, R135, 0x1, RZ, 0xfc, !PT ;  /* 0x0000000187874812 */ /* 0x000fe400078efcff */
[----:B------:R-:W-:-:S02]  /*0af0*/  IMAD.SHL.U32 R3, R2, 0x40, RZ ;  /* 0x0000004002037824 */ /* 0x000fc400078e00ff */
[----:B------:R-:W-:Y:S01]  /*0b00*/  IMAD R2, R91, R18, RZ ;  /* 0x000000125b027224 */ /* 0x000fe200078e02ff */
[----:B------:R-:W-:Y:S01]  /*0b10*/  LOP3.LUT R135, R135, 0xfffffffb, RZ, 0xc0, !PT ;  /* 0xfffffffb87877812 */ /* 0x000fe200078ec0ff */
[----:B------:R-:W-:Y:S01]  /*0b20*/  IMAD.IADD R159, R157, 0x1, R159 ;  /* 0x000000019d9f7824 */ /* 0x000fe200078e029f */
[----:B------:R-:W-:Y:S01]  /*0b30*/  LOP3.LUT R3, R3, 0x1c0, RZ, 0xc0, !PT ;  /* 0x000001c003037812 */ /* 0x000fe200078ec0ff */
[----:B------:R-:W-:Y:S02]  /*0b40*/  IMAD.MOV.U32 R158, RZ, RZ, R156 ;  /* 0x000000ffff9e7224 */ /* 0x000fe400078e009c */
[----:B------:R-:W-:Y:S01]  /*0b50*/  IMAD R22, R25, c[0x0][0x25c], R22 ;  /* 0x0000970019167a24 */ /* 0x000fe200078e0216 */
[--C-:B------:R-:W-:Y:S01]  /*0b60*/  LOP3.LUT R10, R3, 0x38, R8.reuse, 0xf8, !PT ;  /* 0x00000038030a7812 */ /* 0x100fe200078ef808 */
[----:B------:R-:W-:Y:S01]  /*0b70*/  IMAD.WIDE.U32 R24, R25, c[0x0][0x258], R8 ;  /* 0x0000960019187a25 */ /* 0x000fe200078e0008 */
[----:B------:R-:W-:-:S03]  /*0b80*/  SHF.R.U32.HI R3, RZ, 0x3, R3 ;  /* 0x00000003ff037819 */ /* 0x000fc60000011603 */
[----:B------:R-:W-:Y:S01]  /*0b90*/  IMAD R2, R14, R93, R2 ;  /* 0x0000005d0e027224 */ /* 0x000fe200078e0202 */
[----:B------:R-:W-:Y:S01]  /*0ba0*/  LOP3.LUT R3, R10, R3, RZ, 0x3c, !PT ;  /* 0x000000030a037212 */ /* 0x000fe200078e3cff */
[----:B------:R-:W-:Y:S01]  /*0bb0*/  IMAD.WIDE.U32 R16, R18, R93, R158 ;  /* 0x0000005d12107225 */ /* 0x000fe200078e009e */
[----:B------:R-:W-:-:S03]  /*0bc0*/  LEA.HI R10, R5, R82, RZ, 0x6 ;  /* 0x00000052050a7211 */ /* 0x000fc600078f30ff */
[----:B------:R-:W-:Y:S01]  /*0bd0*/  IMAD.MOV.U32 R9, RZ, RZ, 0x5 ;  /* 0x00000005ff097424 */ /* 0x000fe200078e00ff */
[----:B------:R-:W-:Y:S01]  /*0be0*/  @P2 LEA R20, P0, R16, c[0x0][0x220], 0x1 ;  /* 0x0000880010142a11 */ /* 0x000fe200078008ff */
[----:B------:R-:W-:Y:S01]  /*0bf0*/  IMAD.IADD R2, R17, 0x1, R2 ;  /* 0x0000000111027824 */ /* 0x000fe200078e0202 */
[----:B------:R-:W-:Y:S01]  /*0c00*/  @P1 IADD3 R7, P3, R96, R16, RZ ;  /* 0x0000001060071210 */ /* 0x000fe20007f7e0ff */
[----:B------:R-:W-:Y:S01]  /*0c10*/  IMAD.SHL.U32 R10, R10, 0x8, RZ ;  /* 0x000000080a0a7824 */ /* 0x000fe200078e00ff */
[----:B------:R-:W-:Y:S01]  /*0c20*/  SHF.L.U64.HI R95, R6, R9, c[0x0][0x23c] ;  /* 0x00008f00065f7619 */ /* 0x000fe20000010209 */
[----:B------:R-:W-:Y:S01]  /*0c30*/  IMAD R13, R86, c[0x0][0x260], RZ ;  /* 0x00009800560d7a24 */ /* 0x000fe200078e02ff */
[----:B------:R-:W-:Y:S01]  /*0c40*/  @P2 LEA.HI.X R21, R16, c[0x0][0x224], R2, 0x1, P0 ;  /* 0x0000890010152a11 */ /* 0x000fe200000f0c02 */
[----:B------:R-:W-:Y:S01]  /*0c50*/  IMAD.IADD R23, R25, 0x1, R22 ;  /* 0x0000000119177824 */ /* 0x000fe200078e0216 */
[----:B------:R-:W-:Y:S01]  /*0c60*/  @P1 LEA R16, P0, R7, c[0x0][0x220], 0x1 ;  /* 0x0000880007101a11 */ /* 0x000fe200078008ff */
[----:B------:R-:W-:Y:S01]  /*0c70*/  @P1 IMAD.X R2, R95, 0x1, R2, P3 ;  /* 0x000000015f021824 */ /* 0x000fe200018e0602 */
[----:B------:R-:W-:Y:S01]  /*0c80*/  IADD3 R6, R8, 0x80, RZ ;  /* 0x0000008008067810 */ /* 0x000fe20007ffe0ff */
[----:B------:R-:W-:Y:S01]  /*0c90*/  IMAD.MOV.U32 R8, RZ, RZ, c[0x0][0x258] ;  /* 0x00009600ff087624 */ /* 0x000fe200078e00ff */
[----:B------:R-:W-:Y:S01]  /*0ca0*/  ISETP.NE.AND P3, PT, R4, RZ, PT ;  /* 0x000000ff0400720c */ /* 0x000fe20003f65270 */
[----:B------:R-:W-:Y:S01]  /*0cb0*/  IMAD R4, R192, c[0x0][0x264], R13 ;  /* 0x00009900c0047a24 */ /* 0x000fe200078e020d */
[----:B------:R-:W-:Y:S01]  /*0cc0*/  @P1 LEA.HI.X R17, R7, c[0x0][0x224], R2, 0x1, P0 ;  /* 0x0000890007111a11 */ /* 0x000fe200000f0c02 */
[----:B------:R-:W-:Y:S01]  /*0cd0*/  IMAD.SHL.U32 R94, R8, 0x40, RZ ;  /* 0x00000040085e7824 */ /* 0x000fe200078e00ff */
[----:B------:R-:W-:Y:S01]  /*0ce0*/  ISETP.GT.AND P0, PT, R18, R11, PT ;  /* 0x0000000b1200720c */ /* 0x000fe20003f04270 */
[----:B------:R-:W-:Y:S01]  /*0cf0*/  IMAD.MOV.U32 R22, RZ, RZ, R24 ;  /* 0x000000ffff167224 */ /* 0x000fe200078e0018 */
[----:B------:R-:W-:Y:S01]  /*0d00*/  SHF.L.U64.HI R92, R8, R105, c[0x0][0x25c] ;  /* 0x00009700085c7619 */ /* 0x000fe20000010269 */
[----:B------:R-:W-:Y:S01]  /*0d10*/  IMAD R175, R175, c[0x0][0x268], RZ ;  /* 0x00009a00afaf7a24 */ /* 0x000fe200078e02ff */
[----:B------:R-:W-:Y:S01]  /*0d20*/  ISETP.GE.AND P5, PT, R6, c[0x0][0x1d4], PT ;  /* 0x0000750006007a0c */ /* 0x000fe20003fa6270 */
[----:B------:R-:W-:Y:S01]  /*0d30*/  IMAD.WIDE.U32 R22, R192, c[0x0][0x260], R22 ;  /* 0x00009800c0167a25 */ /* 0x000fe200078e0016 */
[----:B------:R-:W-:-:S02]  /*0d40*/  LOP3.LUT R10, R3, 0xfffffe00, R10, 0xf8, !PT ;  /* 0xfffffe00030a7812 */ /* 0x000fc400078ef80a */
[----:B------:R-:W-:Y:S01]  /*0d50*/  LEA.HI R2, R5, R82, RZ, 0x2 ;  /* 0x0000005205027211 */ /* 0x000fe200078f10ff */
[----:B------:R-:W-:Y:S01]  /*0d60*/  IMAD R15, R92, R18, RZ ;  /* 0x000000125c0f7224 */ /* 0x000fe200078e02ff */
[----:B------:R-:W-:Y:S01]  /*0d70*/  SHF.L.U64.HI R100, R8, R9, c[0x0][0x25c] ;  /* 0x0000970008647619 */ /* 0x000fe20000010209 */
[----:B------:R-:W-:Y:S01]  /*0d80*/  IMAD.IADD R23, R23, 0x1, R4 ;  /* 0x0000000117177824 */ /* 0x000fe200078e0204 */
[----:B------:R-:W-:Y:S01]  /*0d90*/  LOP3.LUT R7, R2, 0xfffffffc, RZ, 0xc0, !PT ;  /* 0xfffffffc02077812 */ /* 0x000fe200078ec0ff */
[----:B------:R-:W-:Y:S01]  /*0da0*/  IMAD R3, R14, R94, R15 ;  /* 0x0000005e0e037224 */ /* 0x000fe200078e020f */
[----:B------:R-:W-:Y:S01]  /*0db0*/  @P0 IADD3 R0, R0, -0x2, RZ ;  /* 0xfffffffe00000810 */ /* 0x000fe20007ffe0ff */
[----:B------:R-:W-:Y:S01]  /*0dc0*/  @P2 IMAD.SHL.U32 R14, R10, 0x2, RZ ;  /* 0x000000020a0e2824 */ /* 0x000fe200078e00ff */
[----:B------:R-:W-:Y:S01]  /*0dd0*/  SHF.R.S32.HI R97, RZ, 0x2, R2 ;  /* 0x00000002ff617819 */ /* 0x000fe20000011402 */
[C---:B------:R-:W-:Y:S01]  /*0de0*/  IMAD R175, R154.reuse, c[0x0][0x26c], R175 ;  /* 0x00009b009aaf7a24 */ /* 0x040fe200078e02af */
[----:B------:R-:W-:Y:S01]  /*0df0*/  @P0 SHF.R.S32.HI R13, RZ, 0x1f, R0 ;  /* 0x0000001fff0d0819 */ /* 0x000fe20000011400 */
[----:B------:R-:W-:Y:S01]  /*0e00*/  @P0 IMAD R6, R91, R0, RZ ;  /* 0x000000005b060224 */ /* 0x000fe200078e02ff */
[----:B------:R-:W-:Y:S01]  /*0e10*/  @!PT LDS RZ, [RZ] ;  /* 0x00000000fffff984 */ /* 0x000fe20000000800 */
[----:B------:R-:W-:Y:S01]  /*0e20*/  @!PT LDS RZ, [RZ] ;  /* 0x00000000fffff984 */ /* 0x000fe20000000800 */
[----:B------:R-:W-:Y:S01]  /*0e30*/  @!PT LDS RZ, [RZ] ;  /* 0x00000000fffff984 */ /* 0x000fe20000000800 */
[----:B------:R1:W-:Y:S01]  /*0e40*/  @P2 LDGSTS.E.BYPASS.LTC128B.128 [R14+0xc100], [R20.64], !P6 ;  /* 0x0c100000140e2fae */ /* 0x0003e2000f101d46 */
[----:B------:R-:W-:Y:S01]  /*0e50*/  IMAD.WIDE.U32 R154, R154, c[0x0][0x268], R22 ;  /* 0x00009a009a9a7a25 */ /* 0x000fe200078e0016 */
[----:B------:R-:W-:-:S02]  /*0e60*/  SHF.R.S32.HI R2, RZ, 0x1f, R2 ;  /* 0x0000001fff027819 */ /* 0x000fc40000011402 */
[----:B------:R1:W-:Y:S01]  /*0e70*/  @P2 LDGSTS.E.BYPASS.LTC128B.128 [R14+0xe100], [R20.64+0x80], !P4 ;  /* 0x0e100080140e2fae */ /* 0x0003e2000e101d46 */
[----:B------:R-:W-:Y:S01]  /*0e80*/  @P0 IMAD R6, R13, R93, R6 ;  /* 0x0000005d0d060224 */ /* 0x000fe200078e0206 */
[----:B------:R-:W-:Y:S01]  /*0e90*/  LEA.HI R2, R2, R97, RZ, 0x3 ;  /* 0x0000006102027211 */ /* 0x000fe200078f18ff */
[----:B------:R-:W-:Y:S01]  /*0ea0*/  @P1 IMAD.SHL.U32 R13, R10, 0x2, RZ ;  /* 0x000000020a0d1824 */ /* 0x000fe200078e00ff */
[----:B------:R1:W-:Y:S01]  /*0eb0*/  @P2 LDGSTS.E.BYPASS.LTC128B.128 [R14+0x10100], [R20.64+0x100], !P5 ;  /* 0x10100100140e2fae */ /* 0x0003e2000e901d46 */
[----:B------:R-:W-:Y:S01]  /*0ec0*/  IMAD.IADD R175, R155, 0x1, R175 ;  /* 0x000000019baf7824 */ /* 0x000fe200078e02af */
[----:B------:R-:W-:Y:S01]  /*0ed0*/  LOP3.LUT R122, R2, 0xfffffff8, RZ, 0xc0, !PT ;  /* 0xfffffff8027a7812 */ /* 0x000fe200078ec0ff */
[----:B------:R-:W-:Y:S01]  /*0ee0*/  IMAD.MOV.U32 R174, RZ, RZ, R154 ;  /* 0x000000ffffae7224 */ /* 0x000fe200078e009a */
[----:B------:R3:W-:Y:S01]  /*0ef0*/  @P1 LDGSTS.E.BYPASS.LTC128B.128 [R13+0xd100], [R16.64], !P6 ;  /* 0x0d100000100d1fae */ /* 0x0007e2000f101d46 */
[----:B------:R-:W-:Y:S01]  /*0f00*/  IMAD.IADD R4, R82, 0x1, -R7 ;  /* 0x0000000152047824 */ /* 0x000fe200078e0a07 */
[----:B------:R-:W-:Y:S01]  /*0f10*/  SHF.R.S32.HI R7, RZ, 0x1f, R97 ;  /* 0x0000001fff077819 */ /* 0x000fe20000011461 */
[----:B------:R-:W-:Y:S01]  /*0f20*/  IMAD.WIDE.U32 R26, R18, R94, R174 ;  /* 0x0000005e121a7225 */ /* 0x000fe200078e00ae */
[----:B------:R3:W-:Y:S03]  /*0f30*/  @P1 LDGSTS.E.BYPASS.LTC128B.128 [R13+0xf100], [R16.64+0x80], !P4 ;  /* 0x0f100080100d1fae */ /* 0x0007e6000e101d46 */
[----:B------:R-:W-:Y:S01]  /*0f40*/  IMAD.IADD R3, R27, 0x1, R3 ;  /* 0x000000011b037824 */ /* 0x000fe200078e0203 */
[----:B------:R3:W-:Y:S01]  /*0f50*/  @P1 LDGSTS.E.BYPASS.LTC128B.128 [R13+0x11100], [R16.64+0x100], !P5 ;  /* 0x11100100100d1fae */ /* 0x0007e2000e901d46 */
[----:B------:R-:W-:-:S02]  /*0f60*/  IMAD.SHL.U32 R24, R4, 0x8, RZ ;  /* 0x0000000804187824 */ /* 0x000fc400078e00ff */
[----:B------:R-:W-:Y:S01]  /*0f70*/  IMAD.SHL.U32 R109, R8, 0x20, RZ ;  /* 0x00000020086d7824 */ /* 0x000fe200078e00ff */
[----:B------:R-:W0:Y:S01]  /*0f80*/  LDGDEPBAR ;  /* 0x00000000000079af */ /* 0x000e220000000000 */
[----:B------:R-:W-:Y:S01]  /*0f90*/  IMAD.SHL.U32 R22, R4, 0x4, RZ ;  /* 0x0000000404167824 */ /* 0x000fe200078e00ff */
[----:B------:R-:W-:Y:S01]  /*0fa0*/  SHF.R.S32.HI R25, RZ, 0x1f, R24 ;  /* 0x0000001fff197819 */ /* 0x000fe20000011418 */
[C---:B------:R-:W-:Y:S01]  /*0fb0*/  IMAD R162, R7.reuse, c[0x0][0x290], RZ ;  /* 0x0000a40007a27a24 */ /* 0x040fe200078e02ff */
[----:B------:R-:W-:Y:S01]  /*0fc0*/  IADD3 R125, R24, 0x80, RZ ;  /* 0x00000080187d7810 */ /* 0x000fe20007ffe0ff */
[----:B------:R-:W-:Y:S01]  /*0fd0*/  IMAD R160, R7, c[0x0][0x280], RZ ;  /* 0x0000a00007a07a24 */ /* 0x000fe200078e02ff */
[----:B------:R-:W-:Y:S01]  /*0fe0*/  SHF.R.S32.HI R23, RZ, 0x1f, R22 ;  /* 0x0000001fff177819 */ /* 0x000fe20000011416 */
[C---:B------:R-:W-:Y:S01]  /*0ff0*/  IMAD R162, R97.reuse, c[0x0][0x294], R162 ;  /* 0x0000a50061a27a24 */ /* 0x040fe200078e02a2 */
[----:B------:R-:W-:Y:S01]  /*1000*/  IADD3 R19, R22, 0x40, RZ ;  /* 0x0000004016137810 */ /* 0x000fe20007ffe0ff */
[----:B------:R-:W-:Y:S01]  /*1010*/  IMAD.IADD R122, R97, 0x1, -R122 ;  /* 0x00000001617a7824 */ /* 0x000fe200078e0a7a */
[----:B------:R-:W-:Y:S01]  /*1020*/  IADD3 R126, R24, 0x60, RZ ;  /* 0x00000060187e7810 */ /* 0x000fe20007ffe0ff */
[----:B-1----:R-:W-:Y:S01]  /*1030*/  @P0 IMAD.WIDE.U32 R14, R0, R93, R158 ;  /* 0x0000005d000e0225 */ /* 0x002fe200078e009e */
[----:B------:R-:W-:-:S02]  /*1040*/  IADD3 R124, R24, 0xa0, RZ ;  /* 0x000000a0187c7810 */ /* 0x000fc40007ffe0ff */
[----:B------:R-:W-:Y:S01]  /*1050*/  SHF.R.S32.HI R117, RZ, 0x1f, R126 ;  /* 0x0000001fff757819 */ /* 0x000fe2000001147e */
[----:B------:R-:W-:Y:S01]  /*1060*/  @P0 IMAD.IADD R6, R15, 0x1, R6 ;  /* 0x000000010f060824 */ /* 0x000fe200078e0206 */
[----:B------:R-:W-:Y:S01]  /*1070*/  SHF.R.S32.HI R113, RZ, 0x1f, R124 ;  /* 0x0000001fff717819 */ /* 0x000fe2000001147c */
[----:B------:R-:W-:Y:S01]  /*1080*/  IMAD.IADD R15, R22, 0x1, R19 ;  /* 0x00000001160f7824 */ /* 0x000fe200078e0213 */
[----:B------:R-:W-:Y:S01]  /*1090*/  LEA.HI R117, R117, R126, RZ, 0x3 ;  /* 0x0000007e75757211 */ /* 0x000fe200078f18ff */
[----:B------:R-:W-:Y:S01]  /*10a0*/  IMAD.SHL.U32 R123, R122, 0x40, RZ ;  /* 0x000000407a7b7824 */ /* 0x000fe200078e00ff */
[----:B------:R-:W-:Y:S01]  /*10b0*/  LEA.HI R113, R113, R124, RZ, 0x3 ;  /* 0x0000007c71717211 */ /* 0x000fe200078f18ff */
[----:B------:R-:W-:Y:S01]  /*10c0*/  IMAD.WIDE.U32 R166, R97, c[0x0][0x290], R24 ;  /* 0x0000a40061a67a25 */ /* 0x000fe200078e0018 */
[----:B------:R-:W-:Y:S02]  /*10d0*/  LOP3.LUT R117, R117, 0xfffffff8, RZ, 0xc0, !PT ;  /* 0xfffffff875757812 */ /* 0x000fe400078ec0ff */
[----:B------:R-:W-:Y:S01]  /*10e0*/  LOP3.LUT R123, R123, 0x1c0, RZ, 0xc0, !PT ;  /* 0x000001c07b7b7812 */ /* 0x000fe200078ec0ff */
[----:B---3--:R-:W-:Y:S01]  /*10f0*/  IMAD.WIDE.U32 R16, R97, c[0x0][0x290], R22 ;  /* 0x0000a40061107a25 */ /* 0x008fe200078e0016 */
[----:B------:R-:W-:-:S02]  /*1100*/  LOP3.LUT R113, R113, 0xfffffff8, RZ, 0xc0, !PT ;  /* 0xfffffff871717812 */ /* 0x000fc400078ec0ff */
[----:B------:R-:W-:Y:S01]  /*1110*/  SHF.R.U32.HI R111, RZ, 0x3, R123 ;  /* 0x00000003ff6f7819 */ /* 0x000fe2000001167b */
[----:B------:R-:W-:Y:S01]  /*1120*/  IMAD.IADD R163, R162, 0x1, R17 ;  /* 0x00000001a2a37824 */ /* 0x000fe200078e0211 */
[----:B------:R-:W-:Y:S01]  /*1130*/  SHF.R.S32.HI R108, RZ, 0x1f, R117 ;  /* 0x0000001fff6c7819 */ /* 0x000fe20000011475 */
[----:B------:R-:W-:Y:S01]  /*1140*/  IMAD.IADD R167, R167, 0x1, R162 ;  /* 0x00000001a7a77824 */ /* 0x000fe200078e02a2 */
[----:B------:R-:W-:Y:S01]  /*1150*/  SHF.R.S32.HI R104, RZ, 0x1f, R113 ;  /* 0x0000001fff687819 */ /* 0x000fe20000011471 */
[----:B------:R-:W-:Y:S01]  /*1160*/  IMAD.MOV.U32 R162, RZ, RZ, R16 ;  /* 0x000000ffffa27224 */ /* 0x000fe200078e0010 */
[----:B------:R-:W-:Y:S01]  /*1170*/  LEA.HI R16, R5, R82, RZ, 0x5 ;  /* 0x0000005205107211 */ /* 0x000fe200078f28ff */
[----:B------:R-:W-:Y:S01]  /*1180*/  IMAD R121, R4, 0x40, R97 ;  /* 0x0000004004797824 */ /* 0x000fe200078e0261 */
[----:B------:R-:W-:Y:S01]  /*1190*/  SHF.R.S32.HI R4, RZ, 0x1f, R125 ;  /* 0x0000001fff047819 */ /* 0x000fe2000001147d */
[----:B------:R-:W-:Y:S02]  /*11a0*/  IMAD.MOV.U32 R127, RZ, RZ, c[0x0][0x27c] ;  /* 0x00009f00ff7f7624 */ /* 0x000fe400078e00ff */
[----:B------:R-:W-:Y:S01]  /*11b0*/  IMAD.SHL.U32 R16, R16, 0x10, RZ ;  /* 0x0000001010107824 */ /* 0x000fe200078e00ff */
[----:B------:R-:W-:Y:S01]  /*11c0*/  LEA.HI R115, R4, R125, RZ, 0x3 ;  /* 0x0000007d04737211 */ /* 0x000fe200078f18ff */
[C---:B------:R-:W-:Y:S01]  /*11d0*/  IMAD R160, R97.reuse, c[0x0][0x284], R160 ;  /* 0x0000a10061a07a24 */ /* 0x040fe200078e02a0 */
[----:B------:R-:W-:Y:S01]  /*11e0*/  SHF.R.S32.HI R4, RZ, 0x1f, R15 ;  /* 0x0000001fff047819 */ /* 0x000fe2000001140f */
[----:B------:R-:W-:Y:S01]  /*11f0*/  IMAD.WIDE.U32 R164, R97, c[0x0][0x280], R24 ;  /* 0x0000a00061a47a25 */ /* 0x000fe200078e0018 */
[----:B------:R-:W-:-:S02]  /*1200*/  LOP3.LUT R16, R16, 0xfffffe00, RZ, 0xc0, !PT ;  /* 0xfffffe0010107812 */ /* 0x000fc400078ec0ff */
[----:B------:R-:W-:Y:S01]  /*1210*/  LEA.HI R119, R4, R15, RZ, 0x3 ;  /* 0x0000000f04777211 */ /* 0x000fe200078f18ff */
[----:B------:R-:W-:Y:S01]  /*1220*/  IMAD.WIDE.U32 R170, R192, c[0x0][0x1e8], RZ ;  /* 0x00007a00c0aa7a25 */ /* 0x000fe200078e00ff */
[----:B------:R-:W-:Y:S02]  /*1230*/  LOP3.LUT R4, R123, 0x18, R24, 0xf8, !PT ;  /* 0x000000187b047812 */ /* 0x000fe400078ef818 */
[----:B------:R-:W-:Y:S01]  /*1240*/  LOP3.LUT R115, R115, 0xfffffff8, RZ, 0xc0, !PT ;  /* 0xfffffff873737812 */ /* 0x000fe200078ec0ff */
[----:B------:R-:W-:Y:S01]  /*1250*/  IMAD.IADD R165, R165, 0x1, R160 ;  /* 0x00000001a5a57824 */ /* 0x000fe200078e02a0 */
[----:B------:R-:W-:Y:S01]  /*1260*/  LOP3.LUT R119, R119, 0xfffffff8, RZ, 0xc0, !PT ;  /* 0xfffffff877777812 */ /* 0x000fe200078ec0ff */
[----:B------:R-:W-:Y:S01]  /*1270*/  IMAD R99, R86, c[0x0][0x210], RZ ;  /* 0x0000840056637a24 */ /* 0x000fe200078e02ff */
[----:B------:R-:W-:Y:S01]  /*1280*/  SHF.R.S32.HI R106, RZ, 0x1f, R115 ;  /* 0x0000001fff6a7819 */ /* 0x000fe20000011473 */
[----:B-----5:R-:W-:Y:S01]  /*1290*/  IMAD.WIDE.U32 R166, R83, c[0x0][0x290], R166 ;  /* 0x0000a40053a67a25 */ /* 0x020fe200078e00a6 */
[----:B------:R-:W-:-:S03]  /*12a0*/  SHF.R.S32.HI R142, RZ, 0x1f, R119 ;  /* 0x0000001fff8e7819 */ /* 0x000fc60000011477 */
[----:B------:R-:W-:Y:S02]  /*12b0*/  IMAD.MOV.U32 R110, RZ, RZ, c[0x0][0x27c] ;  /* 0x00009f00ff6e7624 */ /* 0x000fe400078e00ff */
[----:B------:R-:W-:-:S04]  /*12c0*/  IMAD.WIDE.U32 R172, R192, c[0x0][0x210], RZ ;  /* 0x00008400c0ac7a25 */ /* 0x000fc800078e00ff */
[----:B------:R-:W-:Y:S02]  /*12d0*/  IMAD R99, R192, c[0x0][0x214], R99 ;  /* 0x00008500c0637a24 */ /* 0x000fe400078e0263 */
[----:B------:R-:W-:-:S04]  /*12e0*/  IMAD.WIDE.U32 R164, R83, c[0x0][0x280], R164 ;  /* 0x0000a00053a47a25 */ /* 0x000fc800078e00a4 */
[----:B------:R-:W-:-:S04]  /*12f0*/  IMAD.WIDE.U32 R162, R83, c[0x0][0x290], R162 ;  /* 0x0000a40053a27a25 */ /* 0x000fc800078e00a2 */
[----:B------:R-:W-:Y:S02]  /*1300*/  IMAD.MOV.U32 R53, RZ, RZ, RZ ;  /* 0x000000ffff357224 */ /* 0x000fe400078e00ff */
[----:B------:R-:W-:Y:S02]  /*1310*/  IMAD.MOV.U32 R67, RZ, RZ, 0x1 ;  /* 0x00000001ff437424 */ /* 0x000fe400078e00ff */
[----:B------:R-:W-:Y:S02]  /*1320*/  IMAD.SHL.U32 R110, R110, 0x2, RZ ;  /* 0x000000026e6e7824 */ /* 0x000fe400078e00ff */
[----:B------:R-:W-:Y:S01]  /*1330*/  IMAD.IADD R99, R173, 0x1, R99 ;  /* 0x00000001ad637824 */ /* 0x000fe200078e0263 */
[----:B--2---:R-:W-:Y:S01]  /*1340*/  @P3 SHF.R.S32.HI R169, RZ, 0x1f, R168 ;  /* 0x0000001fffa93819 */ /* 0x004fe200000114a8 */
[----:B------:R-:W-:Y:S02]  /*1350*/  @!P3 IMAD.MOV.U32 R168, RZ, RZ, R195 ;  /* 0x000000ffffa8b224 */ /* 0x000fe400078e00c3 */
[----:B------:R-:W-:Y:S01]  /*1360*/  @!P3 IMAD.MOV.U32 R169, RZ, RZ, R12 ;  /* 0x000000ffffa9b224 */ /* 0x000fe200078e000c */
[----:B------:R-:W-:Y:S01]  /*1370*/  BAR.SYNC.DEFER_BLOCKING 0x0 ;  /* 0x0000000000007b1d */ /* 0x000fe20000010000 */
[----:B------:R-:W-:Y:S01]  /*1380*/  @P2 LEA R20, P3, R26, c[0x0][0x250], 0x1 ;  /* 0x000094001a142a11 */ /* 0x000fe200078608ff */
[----:B------:R-:W-:-:S03]  /*1390*/  @P2 IMAD.SHL.U32 R12, R10, 0x2, RZ ;  /* 0x000000020a0c2824 */ /* 0x000fc600078e00ff */
[----:B------:R-:W-:Y:S02]  /*13a0*/  @P2 LEA.HI.X R21, R26, c[0x0][0x254], R3, 0x1, P3 ;  /* 0x000095001a152a11 */ /* 0x000fe400018f0c03 */
[----:B------:R-:W-:-:S04]  /*13b0*/  ISETP.GE.AND P3, PT, R24, c[0x0][0x27c], PT ;  /* 0x00009f0018007a0c */ /* 0x000fc80003f66270 */
[----:B------:R-:W-:-:S05]  /*13c0*/  SEL R9, RZ, c[0x0][0x27c], !P3 ;  /* 0x00009f00ff097a07 */ /* 0x000fca0005800000 */
[----:B------:R-:W-:-:S04]  /*13d0*/  IMAD.IADD R9, R24, 0x1, R9 ;  /* 0x0000000118097824 */ /* 0x000fc800078e0209 */
[----:B------:R-:W-:Y:S02]  /*13e0*/  @P3 LOP3.LUT R135, R135, 0x4, RZ, 0xfc, !PT ;  /* 0x0000000487873812 */ /* 0x000fe400078efcff */
[----:B------:R-:W-:Y:S01]  /*13f0*/  ISETP.GE.AND P3, PT, R15, c[0x0][0x27c], PT ;  /* 0x00009f000f007a0c */ /* 0x000fe20003f66270 */
[----:B------:R-:W-:Y:S01]  /*1400*/  @!PT LDS RZ, [RZ] ;  /* 0x00000000fffff984 */ /* 0x000fe20000000800 */
[----:B------:R-:W-:Y:S01]  /*1410*/  @!PT LDS RZ, [RZ] ;  /* 0x00000000fffff984 */ /* 0x000fe20000000800 */
[----:B------:R-:W-:Y:S01]  /*1420*/  @!PT LDS RZ, [RZ] ;  /* 0x00000000fffff984 */ /* 0x000fe20000000800 */
[----:B------:R1:W-:Y:S01]  /*1430*/  @P2 LDGSTS.E.BYPASS.LTC128B.128 [R12+0x100], [R20.64], !P6 ;  /* 0x00100000140c2fae */ /* 0x0003e2000f101d46 */
[----:B------:R-:W-:Y:S02]  /*1440*/  SHF.R.S32.HI R116, RZ, 0x1f, R9 ;  /* 0x0000001fff747819 */ /* 0x000fe40000011409 */
[----:B------:R-:W-:Y:S01]  /*1450*/  SEL R2, RZ, c[0x0][0x27c], !P3 ;  /* 0x00009f00ff027a07 */ /* 0x000fe20005800000 */
[----:B------:R1:W-:Y:S01]  /*1460*/  @P2 LDGSTS.E.BYPASS.LTC128B.128 [R12+0x2100], [R20.64+0x80], !P4 ;  /* 0x02100080140c2fae */ /* 0x0003e2000e101d46 */
[----:B------:R-:W-:Y:S02]  /*1470*/  LOP3.LUT R135, R135, 0xfffffffd, RZ, 0xc0, !PT ;  /* 0xfffffffd87877812 */ /* 0x000fe400078ec0ff */
[----:B------:R-:W-:Y:S01]  /*1480*/  LEA.HI R0, R116, R9, RZ, 0x3 ;  /* 0x0000000974007211 */ /* 0x000fe200078f18ff */
[----:B------:R1:W-:Y:S01]  /*1490*/  @P2 LDGSTS.E.BYPASS.LTC128B.128 [R12+0x4100], [R20.64+0x100], !P5 ;  /* 0x04100100140c2fae */ /* 0x0003e2000e901d46 */
[----:B------:R-:W-:-:S02]  /*14a0*/  @P1 IADD3 R7, P2, R109, R26, RZ ;  /* 0x0000001a6d071210 */ /* 0x000fc40007f5e0ff */
[----:B------:R-:W-:Y:S02]  /*14b0*/  LEA.HI R116, R116, R9, RZ, 0x6 ;  /* 0x0000000974747211 */ /* 0x000fe400078f30ff */
[----:B------:R-:W-:Y:S01]  /*14c0*/  LOP3.LUT R137, R0, 0xfffffff8, RZ, 0xc0, !PT ;  /* 0xfffffff800897812 */ /* 0x000fe200078ec0ff */
[----:B------:R-:W-:Y:S01]  /*14d0*/  @P1 IMAD.X R8, R100, 0x1, R3, P2 ;  /* 0x0000000164081824 */ /* 0x000fe200010e0603 */
[C---:B------:R-:W-:Y:S01]  /*14e0*/  @P1 LEA R26, P2, R7.reuse, c[0x0][0x250], 0x1 ;  /* 0x00009400071a1a11 */ /* 0x040fe200078408ff */
[----:B------:R-:W-:Y:S01]  /*14f0*/  @P1 IMAD.SHL.U32 R3, R10, 0x2, RZ ;  /* 0x000000020a031824 */ /* 0x000fe200078e00ff */
[----:B------:R-:W-:Y:S01]  /*1500*/  SHF.R.S32.HI R136, RZ, 0x1f, R137 ;  /* 0x0000001fff887819 */ /* 0x000fe20000011489 */
[----:B------:R-:W-:Y:S01]  /*1510*/  IMAD.SHL.U32 R116, R116, 0x40, RZ ;  /* 0x0000004074747824 */ /* 0x000fe200078e00ff */
[----:B------:R-:W-:Y:S02]  /*1520*/  @P1 LEA.HI.X R27, R7, c[0x0][0x254], R8, 0x1, P2 ;  /* 0x00009500071b1a11 */ /* 0x000fe400010f0c08 */
[----:B------:R-:W-:-:S02]  /*1530*/  SHF.R.S32.HI R118, RZ, 0x3, R0 ;  /* 0x00000003ff767819 */ /* 0x000fc40000011400 */
[----:B------:R-:W-:Y:S01]  /*1540*/  LOP3.LUT R116, R116, 0xfffff000, RZ, 0xc0, !PT ;  /* 0xfffff00074747812 */ /* 0x000fe200078ec0ff */
[----:B------:R2:W-:Y:S01]  /*1550*/  @P1 LDGSTS.E.BYPASS.LTC128B.128 [R3+0x1100], [R26.64], !P6 ;  /* 0x011000001a031fae */ /* 0x0005e2000f101d46 */
[C---:B------:R-:W-:Y:S01]  /*1560*/  SHF.L.U64.HI R136, R137.reuse, 0x1, R136 ;  /* 0x0000000189887819 */ /* 0x040fe20000010288 */
[----:B------:R-:W-:Y:S02]  /*1570*/  IMAD.SHL.U32 R137, R137, 0x2, RZ ;  /* 0x0000000289897824 */ /* 0x000fe400078e00ff */
[----:B------:R2:W-:Y:S04]  /*1580*/  @P1 LDGSTS.E.BYPASS.LTC128B.128 [R3+0x3100], [R26.64+0x80], !P4 ;  /* 0x031000801a031fae */ /* 0x0005e8000e101d46 */
[----:B------:R2:W-:Y:S01]  /*1590*/  @P1 LDGSTS.E.BYPASS.LTC128B.128 [R3+0x5100], [R26.64+0x100], !P5 ;  /* 0x051001001a031fae */ /* 0x0005e2000e901d46 */
[----:B-1----:R-:W-:-:S03]  /*15a0*/  IADD3 R20, R22, 0x20, RZ ;  /* 0x0000002016147810 */ /* 0x002fc60007ffe0ff */
[----:B------:R-:W0:Y:S01]  /*15b0*/  LDGDEPBAR ;  /* 0x00000000000079af */ /* 0x000e220000000000 */
[----:B------:R-:W-:Y:S01]  /*15c0*/  @P0 LEA R12, P2, R14, c[0x0][0x220], 0x1 ;  /* 0x000088000e0c0a11 */ /* 0x000fe200078408ff */
[----:B------:R-:W-:-:S03]  /*15d0*/  IMAD.IADD R17, R22, 0x1, R20 ;  /* 0x0000000116117824 */ /* 0x000fc600078e0214 */
[----:B------:R-:W-:Y:S01]  /*15e0*/  @P0 LEA.HI.X R13, R14, c[0x0][0x224], R6, 0x1, P2 ;  /* 0x000089000e0d0a11 */ /* 0x000fe200010f0c06 */
[----:B------:R-:W-:Y:S01]  /*15f0*/  @P0 IMAD.SHL.U32 R6, R10, 0x2, RZ ;  /* 0x000000020a060824 */ /* 0x000fe200078e00ff */
[C---:B------:R-:W-:Y:S01]  /*1600*/  @P0 LEA R28, P1, R96.reuse, R12, 0x1 ;  /* 0x0000000c601c0211 */ /* 0x040fe200078208ff */
[----:B------:R-:W-:Y:S01]  /*1610*/  IMAD.MOV.U32 R14, RZ, RZ, c[0x0][0x290] ;  /* 0x0000a400ff0e7624 */ /* 0x000fe200078e00ff */
[----:B------:R-:W-:Y:S02]  /*1620*/  ISETP.GE.AND P2, PT, R17, c[0x0][0x27c], PT ;  /* 0x00009f0011007a0c */ /* 0x000fe40003f46270 */
[----:B------:R-:W-:Y:S01]  /*1630*/  @P0 LEA.HI.X R29, R96, R13, R95, 0x1, P1 ;  /* 0x0000000d601d0211 */ /* 0x000fe200008f0c5f */
[----:B------:R1:W-:Y:S01]  /*1640*/  @P0 LDGSTS.E.BYPASS.LTC128B.128 [R6+0x12100], [R12.64], !P6 ;  /* 0x121000000c060fae */ /* 0x0003e2000f101d46 */
[----:B------:R-:W-:Y:S01]  /*1650*/  SEL R8, RZ, c[0x0][0x27c], !P2 ;  /* 0x00009f00ff087a07 */ /* 0x000fe20005000000 */
[----:B------:R-:W-:Y:S01]  /*1660*/  IMAD.SHL.U32 R103, R14, 0x40, RZ ;  /* 0x000000400e677824 */ /* 0x000fe200078e00ff */
[----:B------:R-:W-:Y:S01]  /*1670*/  ISETP.NE.AND P1, PT, R132, c[0x0][0x2b8], PT ;  /* 0x0000ae0084007a0c */ /* 0x000fe20003f25270 */
[----:B------:R1:W-:Y:S01]  /*1680*/  @P0 LDGSTS.E.BYPASS.LTC128B.128 [R6+0x14100], [R12.64+0x80], !P4 ;  /* 0x141000800c060fae */ /* 0x0003e2000e101d46 */
[--C-:B------:R-:W-:Y:S01]  /*1690*/  SHF.R.S32.HI R120, RZ, 0x1f, R17.reuse ;  /* 0x0000001fff787819 */ /* 0x100fe20000011411 */
[----:B------:R-:W-:Y:S01]  /*16a0*/  IMAD.IADD R7, R8, 0x1, R17 ;  /* 0x0000000108077824 */ /* 0x000fe200078e0211 */
[----:B------:R-:W-:Y:S01]  /*16b0*/  SHF.L.U64.HI R101, R14, R105, c[0x0][0x294] ;  /* 0x0000a5000e657619 */ /* 0x000fe20000010269 */
[----:B------:R1:W-:Y:S01]  /*16c0*/  @P0 LDGSTS.E.BYPASS.LTC128B.128 [R6+0x16100], [R12.64+0x100], !P5 ;  /* 0x161001000c060fae */ /* 0x0003e2000e901d46 */
[----:B------:R-:W-:Y:S01]  /*16d0*/  LEA.HI R120, R120, R17, RZ, 0x3 ;  /* 0x0000001178787211 */ /* 0x000fe200078f18ff */
[----:B--2---:R-:W-:Y:S01]  /*16e0*/  IMAD.IADD R3, R2, 0x1, R15 ;  /* 0x0000000102037824 */ /* 0x004fe200078e020f */
[----:B------:R-:W-:Y:S01]  /*16f0*/  @P2 LOP3.LUT R135, R135, 0x2, RZ, 0xfc, !PT ;  /* 0x0000000287872812 */ /* 0x000fe200078efcff */
[----:B------:R2:W-:Y:S01]  /*1700*/  @P0 LDGSTS.E.BYPASS.LTC128B.128 [R6+0x13100], [R28.64], !P6 ;  /* 0x131000001c060fae */ /* 0x0005e2000f101d46 */
[----:B------:R-:W-:-:S02]  /*1710*/  SHF.R.S32.HI R114, RZ, 0x1f, R7 ;  /* 0x0000001fff727819 */ /* 0x000fc40000011407 */
[----:B------:R-:W-:Y:S01]  /*1720*/  SHF.R.S32.HI R112, RZ, 0x1f, R3 ;  /* 0x0000001fff707819 */ /* 0x000fe20000011403 */
[----:B------:R2:W-:Y:S01]  /*1730*/  @P0 LDGSTS.E.BYPASS.LTC128B.128 [R6+0x15100], [R28.64+0x80], !P4 ;  /* 0x151000801c060fae */ /* 0x0005e2000e101d46 */
[----:B------:R-:W-:Y:S02]  /*1740*/  LOP3.LUT R135, R135, 0xfffffff7, RZ, 0xc0, !PT ;  /* 0xfffffff787877812 */ /* 0x000fe400078ec0ff */
[-C--:B------:R-:W-:Y:S01]  /*1750*/  LEA.HI R144, R112, R3.reuse, RZ, 0x3 ;  /* 0x0000000370907211 */ /* 0x080fe200078f18ff */
[----:B------:R2:W-:Y:S01]  /*1760*/  @P0 LDGSTS.E.BYPASS.LTC128B.128 [R6+0x17100], [R28.64+0x100], !P5 ;  /* 0x171001001c060fae */ /* 0x0005e2000e901d46 */
[----:B------:R-:W-:Y:S02]  /*1770*/  LOP3.LUT P0, RZ, R122, 0x4, RZ, 0xc0, !PT ;  /* 0x000000047aff7812 */ /* 0x000fe4000780c0ff */
[----:B------:R-:W-:Y:S01]  /*1780*/  LEA.HI R112, R112, R3, RZ, 0x6 ;  /* 0x0000000370707211 */ /* 0x000fe200078f30ff */
[----:B------:R-:W0:Y:S01]  /*1790*/  LDGDEPBAR ;  /* 0x00000000000079af */ /* 0x000e220000000000 */
[----:B------:R-:W-:-:S02]  /*17a0*/  LEA.HI R2, R114, R7, RZ, 0x3 ;  /* 0x0000000772027211 */ /* 0x000fc400078f18ff */
[----:B------:R-:W-:Y:S01]  /*17b0*/  LEA.HI R114, R114, R7, RZ, 0x6 ;  /* 0x0000000772727211 */ /* 0x000fe200078f30ff */
[----:B------:R-:W-:Y:S01]  /*17c0*/  IMAD.SHL.U32 R112, R112, 0x40, RZ ;  /* 0x0000004070707824 */ /* 0x000fe200078e00ff */
[----:B------:R-:W-:Y:S02]  /*17d0*/  @P3 LOP3.LUT R135, R135, 0x8, RZ, 0xfc, !PT ;  /* 0x0000000887873812 */ /* 0x000fe400078efcff */
[----:B------:R-:W-:Y:S01]  /*17e0*/  LOP3.LUT R8, R123, 0x38, R2, 0xf8, !PT ;  /* 0x000000387b087812 */ /* 0x000fe200078ef802 */
[----:B------:R-:W-:Y:S01]  /*17f0*/  IMAD.SHL.U32 R114, R114, 0x40, RZ ;  /* 0x0000004072727824 */ /* 0x000fe200078e00ff */
[----:B------:R-:W-:Y:S01]  /*1800*/  LOP3.LUT R135, R135, 0xffffffef, RZ, 0xc0, !PT ;  /* 0xffffffef87877812 */ /* 0x000fe200078ec0ff */
[----:B-1----:R-:W-:Y:S01]  /*1810*/  IMAD.WIDE.U32 R12, R97, c[0x0][0x280], R22 ;  /* 0x0000a000610c7a25 */ /* 0x002fe200078e0016 */
[----:B------:R-:W-:Y:S02]  /*1820*/  LOP3.LUT R112, R112, 0xfffff000, RZ, 0xc0, !PT ;  /* 0xfffff00070707812 */ /* 0x000fe400078ec0ff */
[----:B------:R-:W-:Y:S01]  /*1830*/  @P0 LOP3.LUT R135, R135, 0x10, RZ, 0xfc, !PT ;  /* 0x0000001087870812 */ /* 0x000fe200078efcff */
[----:B------:R-:W-:Y:S01]  /*1840*/  IMAD.IADD R161, R160, 0x1, R13 ;  /* 0x00000001a0a17824 */ /* 0x000fe200078e020d */
[----:B------:R-:W-:Y:S01]  /*1850*/  ISETP.GE.AND P0, PT, R127, 0x1, PT ;  /* 0x000000017f00780c */ /* 0x000fe20003f06270 */
[----:B------:R-:W-:Y:S01]  /*1860*/  IMAD.MOV.U32 R160, RZ, RZ, R12 ;  /* 0x000000ffffa07224 */ /* 0x000fe200078e000c */
[----:B------:R-:W-:Y:S01]  /*1870*/  LOP3.LUT R135, R135, 0xffffffbf, RZ, 0xc0, !PT ;  /* 0xffffffbf87877812 */ /* 0x000fe200078ec0ff */
[----:B------:R-:W-:Y:S01]  /*1880*/  IMAD.MOV.U32 R12, RZ, RZ, c[0x0][0x280] ;  /* 0x0000a000ff0c7624 */ /* 0x000fe200078e00ff */
[----:B------:R-:W-:Y:S01]  /*1890*/  LOP3.LUT R5, R8, R111, RZ, 0x3c, !PT ;  /* 0x0000006f08057212 */ /* 0x000fe200078e3cff */
[----:B------:R-:W-:Y:S01]  /*18a0*/  IMAD.WIDE.U32 R160, R83, c[0x0][0x280], R160 ;  /* 0x0000a00053a07a25 */ /* 0x000fe200078e00a0 */
[----:B------:R-:W-:-:S02]  /*18b0*/  LOP3.LUT R114, R114, 0xfffff000, RZ, 0xc0, !PT ;  /* 0xfffff00072727812 */ /* 0x000fc400078ec0ff */
[C---:B--2---:R-:W-:Y:S01]  /*18c0*/  LOP3.LUT R6, R123.reuse, 0x38, R0, 0xf8, !PT ;  /* 0x000000387b067812 */ /* 0x044fe200078ef800 */
[----:B------:R-:W-:Y:S01]  /*18d0*/  IMAD.SHL.U32 R107, R12, 0x40, RZ ;  /* 0x000000400c6b7824 */ /* 0x000fe200078e00ff */
[----:B------:R-:W-:Y:S02]  /*18e0*/  LOP3.LUT R139, R2, 0xfffffff8, RZ, 0xc0, !PT ;  /* 0xfffffff8028b7812 */ /* 0x000fe400078ec0ff */
[-C--:B------:R-:W-:Y:S02]  /*18f0*/  LOP3.LUT R7, R6, R111.reuse, RZ, 0x3c, !PT ;  /* 0x0000006f06077212 */ /* 0x080fe400078e3cff */
[----:B------:R-:W-:Y:S02]  /*1900*/  LOP3.LUT R6, R123, 0x38, R144, 0xf8, !PT ;  /* 0x000000387b067812 */ /* 0x000fe400078ef890 */
[----:B------:R-:W-:Y:S01]  /*1910*/  IADD3 R116, R7, R116, R16 ;  /* 0x0000007407747210 */ /* 0x000fe20007ffe010 */
[----:B------:R-:W-:Y:S01]  /*1920*/  IMAD R7, R169, c[0x0][0x2b0], RZ ;  /* 0x0000ac00a9077a24 */ /* 0x000fe200078e02ff */
[----:B------:R-:W-:-:S02]  /*1930*/  LOP3.LUT R3, R6, R111, RZ, 0x3c, !PT ;  /* 0x0000006f06037212 */ /* 0x000fc400078e3cff */
[----:B------:R-:W-:Y:S01]  /*1940*/  SHF.R.S32.HI R6, RZ, 0x1f, R83 ;  /* 0x0000001fff067819 */ /* 0x000fe20000011453 */
[----:B------:R-:W-:Y:S01]  /*1950*/  IMAD R7, R168, c[0x0][0x2b4], R7 ;  /* 0x0000ad00a8077a24 */ /* 0x000fe200078e0207 */
[--C-:B------:R-:W-:Y:S01]  /*1960*/  IADD3 R112, R3, R112, R16.reuse ;  /* 0x0000007003707210 */ /* 0x100fe20007ffe010 */
[----:B------:R-:W-:Y:S01]  /*1970*/  IMAD R3, R86, c[0x0][0x1e8], RZ ;  /* 0x00007a0056037a24 */ /* 0x000fe200078e02ff */
[----:B------:R-:W-:Y:S01]  /*1980*/  LOP3.LUT R141, R144, 0xfffffff8, RZ, 0xc0, !PT ;  /* 0xfffffff8908d7812 */ /* 0x000fe200078ec0ff */
[----:B------:R-:W-:Y:S01]  /*1990*/  IMAD R8, R6, c[0x0][0x290], RZ ;  /* 0x0000a40006087a24 */ /* 0x000fe200078e02ff */
[----:B------:R-:W-:Y:S01]  /*19a0*/  LOP3.LUT R135, R135, 0xffffffdf, RZ, 0xc0, !PT ;  /* 0xffffffdf87877812 */ /* 0x000fe200078ec0ff */
[----:B------:R-:W-:Y:S01]  /*19b0*/  IMAD R3, R192, c[0x0][0x1ec], R3 ;  /* 0x00007b00c0037a24 */ /* 0x000fe200078e0203 */
[----:B------:R-:W-:Y:S01]  /*19c0*/  IADD3 R114, R5, R114, R16 ;  /* 0x0000007205727210 */ /* 0x000fe20007ffe010 */
[----:B------:R-:W-:Y:S01]  /*19d0*/  IMAD R6, R6, c[0x0][0x280], RZ ;  /* 0x0000a00006067a24 */ /* 0x000fe200078e02ff */
[----:B------:R-:W-:Y:S01]  /*19e0*/  SHF.R.S32.HI R138, RZ, 0x1f, R139 ;  /* 0x0000001fff8a7819 */ /* 0x000fe2000001148b */
[----:B------:R-:W-:Y:S01]  /*19f0*/  IMAD.IADD R102, R171, 0x1, R3 ;  /* 0x00000001ab667824 */ /* 0x000fe200078e0203 */
[----:B------:R-:W-:Y:S01]  /*1a00*/  LOP3.LUT R3, R4, R111, RZ, 0x3c, !PT ;  /* 0x0000006f04037212 */ /* 0x000fe200078e3cff */
[C---:B------:R-:W-:Y:S01]  /*1a10*/  IMAD R129, R83.reuse, c[0x0][0x294], R8 ;  /* 0x0000a50053817a24 */ /* 0x040fe200078e0208 */
[----:B------:R-:W-:Y:S01]  /*1a20*/  SHF.R.S32.HI R140, RZ, 0x1f, R141 ;  /* 0x0000001fff8c7819 */ /* 0x000fe2000001148d */
[----:B------:R-:W-:Y:S01]  /*1a30*/  IMAD R5, R83, c[0x0][0x284], R6 ;  /* 0x0000a10053057a24 */ /* 0x000fe200078e0206 */
[----:B------:R-:W-:Y:S01]  /*1a40*/  LOP3.LUT R120, R120, 0xfffffff8, RZ, 0xc0, !PT ;  /* 0xfffffff878787812 */ /* 0x000fe200078ec0ff */
[----:B------:R-:W-:Y:S01]  /*1a50*/  IMAD.WIDE.U32 R168, R168, c[0x0][0x2b0], RZ ;  /* 0x0000ac00a8a87a25 */ /* 0x000fe200078e00ff */
[----:B------:R-:W-:-:S02]  /*1a60*/  @P1 LOP3.LUT R135, R135, 0x20, RZ, 0xfc, !PT ;  /* 0x0000002087871812 */ /* 0x000fc400078efcff */
[----:B------:R-:W-:Y:S01]  /*1a70*/  SHF.L.U64.HI R105, R12, R105, c[0x0][0x284] ;  /* 0x0000a1000c697619 */ /* 0x000fe20000010269 */
[----:B------:R-:W-:Y:S01]  /*1a80*/  IMAD.IADD R131, R167, 0x1, R129 ;  /* 0x00000001a7837824 */ /* 0x000fe200078e0281 */
[----:B------:R-:W-:Y:S01]  /*1a90*/  SHF.L.U64.HI R138, R139, 0x1, R138 ;  /* 0x000000018b8a7819 */ /* 0x000fe2000001028a */
[----:B------:R-:W-:Y:S01]  /*1aa0*/  IMAD.IADD R98, R169, 0x1, R7 ;  /* 0x00000001a9627824 */ /* 0x000fe200078e0207 */
[----:B------:R-:W-:Y:S01]  /*1ab0*/  SHF.L.U64.HI R140, R141, 0x1, R140 ;  /* 0x000000018d8c7819 */ /* 0x000fe2000001028c */
[----:B------:R-:W-:Y:S01]  /*1ac0*/  IMAD.IADD R0, R3, 0x1, R16 ;  /* 0x0000000103007824 */ /* 0x000fe200078e0210 */
[C---:B------:R-:W-:Y:S01]  /*1ad0*/  IADD3 R14, R22.reuse, 0x50, RZ ;  /* 0x00000050160e7810 */ /* 0x040fe20007ffe0ff */
[----:B------:R-:W-:Y:S01]  /*1ae0*/  IMAD.IADD R129, R129, 0x1, R163 ;  /* 0x0000000181817824 */ /* 0x000fe200078e02a3 */
[C---:B------:R-:W-:Y:S01]  /*1af0*/  IADD3 R13, R22.reuse, 0x30, RZ ;  /* 0x00000030160d7810 */ /* 0x040fe20007ffe0ff */
[----:B------:R-:W-:Y:S01]  /*1b00*/  IMAD.IADD R130, R165, 0x1, R5 ;  /* 0x00000001a5827824 */ /* 0x000fe200078e0205 */
[----:B------:R-:W-:Y:S01]  /*1b10*/  IADD3 R12, R22, 0x10, RZ ;  /* 0x00000010160c7810 */ /* 0x000fe20007ffe0ff */
[----:B------:R-:W-:Y:S01]  /*1b20*/  IMAD.IADD R128, R5, 0x1, R161 ;  /* 0x0000000105807824 */ /* 0x000fe200078e02a1 */
[----:B------:R-:W-:Y:S01]  /*1b30*/  SHF.R.S32.HI R143, RZ, 0x1f, R120 ;  /* 0x0000001fff8f7819 */ /* 0x000fe20000011478 */
[----:B------:R-:W-:Y:S01]  /*1b40*/  IMAD.SHL.U32 R139, R139, 0x2, RZ ;  /* 0x000000028b8b7824 */ /* 0x000fe200078e00ff */
[----:B------:R-:W-:Y:S01]  /*1b50*/  SHF.R.S32.HI R145, RZ, 0x3, R2 ;  /* 0x00000003ff917819 */ /* 0x000fe20000011402 */
[----:B------:R-:W-:Y:S01]  /*1b60*/  IMAD.SHL.U32 R141, R141, 0x2, RZ ;  /* 0x000000028d8d7824 */ /* 0x000fe200078e00ff */
[----:B------:R-:W-:-:S02]  /*1b70*/  SHF.R.S32.HI R144, RZ, 0x3, R144 ;  /* 0x00000003ff907819 */ /* 0x000fc40000011490 */
[----:B------:R-:W-:Y:S02]  /*1b80*/  @P0 LOP3.LUT R135, R135, 0x40, RZ, 0xfc, !PT ;  /* 0x0000004087870812 */ /* 0x000fe400078efcff */
.L_x_827:
[----:B------:R-:W-:Y:S01]  /*1b90*/  ISETP.NE.AND P1, PT, R132, c[0x0][0x2b8], PT ;  /* 0x0000ae0084007a0c */ /* 0x000fe20003f25270 */
[----:B------:R-:W-:Y:S01]  /*1ba0*/  IMAD.SHL.U32 R148, R18, 0x40, RZ ;  /* 0x0000004012947824 */ /* 0x000fe200078e00ff */
[----:B------:R-:W-:Y:S01]  /*1bb0*/  LOP3.LUT P2, RZ, R122, 0x4, RZ, 0xc0, !PT ;  /* 0x000000047aff7812 */ /* 0x000fe2000784c0ff */
[----:B------:R-:W-:Y:S01]  /*1bc0*/  IMAD.MOV.U32 R147, RZ, RZ, RZ ;  /* 0x000000ffff937224 */ /* 0x000fe200078e00ff */
[----:B------:R-:W-:Y:S04]  /*1bd0*/  DEPBAR.LE SB0, 0x2 ;  /* 0x000080800000791a */ /* 0x000fe80000000000 */
[----:B------:R-:W-:Y:S01]  /*1be0*/  IMAD.IADD R3, R121, 0x1, R148 ;  /* 0x0000000179037824 */ /* 0x000fe200078e0294 */
[----:B------:R-:W-:Y:S01]  /*1bf0*/  BSSY B1, `(.L_x_803) ;  /* 0x00003f5000017945 */ /* 0x000fe20003800000 */
[----:B------:R-:W-:Y:S02]  /*1c00*/  IMAD R2, R53, 0x3000, R0 ;  /* 0x0000300035027824 */ /* 0x000fe400078e0200 */
[----:B------:R-:W-:Y:S01]  /*1c10*/  IMAD.IADD R146, R90, 0x1, R3 ;  /* 0x000000015a927824 */ /* 0x000fe200078e0203 */
[----:B------:R-:W-:Y:S02]  /*1c20*/  ISETP.GE.AND P0, PT, R3, R89, PT ;  /* 0x000000590300720c */ /* 0x000fe40003f06270 */
[----:B------:R-:W-:Y:S01]  /*1c30*/  IADD3 R149, R2, 0x20, RZ ;  /* 0x0000002002957810 */ /* 0x000fe20007ffe0ff */
[----:B------:R-:W-:Y:S01]  /*1c40*/  @P1 IMAD.HI.U32 R4, R146, c[0x0][0x2bc], RZ ;  /* 0x0000af0092041a27 */ /* 0x000fe200078e00ff */
[----:B------:R-:W-:Y:S02]  /*1c50*/  ISETP.GT.OR P0, PT, R121, 0x3f, P0 ;  /* 0x0000003f7900780c */ /* 0x000fe40000704670 */
[C---:B------:R-:W-:Y:S01]  /*1c60*/  @P2 IADD3 R149, R2.reuse, -0x20, RZ ;  /* 0xffffffe002952810 */ /* 0x040fe20007ffe0ff */
[----:B------:R-:W-:Y:S01]  /*1c70*/  IMAD.MOV.U32 R3, RZ, RZ, R146 ;  /* 0x000000ffff037224 */ /* 0x000fe200078e0092 */
[----:B------:R-:W-:Y:S02]  /*1c80*/  @P1 SHF.R.U32.HI R3, RZ, c[0x0][0x2c0], R4 ;  /* 0x0000b000ff031a19 */ /* 0x000fe40000011604 */
[----:B------:R-:W-:Y:S02]  /*1c90*/  ISETP.GE.AND P2, PT, R127, 0x1, PT ;  /* 0x000000017f00780c */ /* 0x000fe40003f46270 */
[----:B------:R-:W-:Y:S02]  /*1ca0*/  LEA R150, R2, 0x100, 0x1 ;  /* 0x0000010002967811 */ /* 0x000fe400078e08ff */
[----:B------:R-:W-:Y:S03]  /*1cb0*/  LEA R149, R149, 0x100, 0x1 ;  /* 0x0000010095957811 */ /* 0x000fe600078e08ff */
[C---:B-1----:R-:W-:Y:S04]  /*1cc0*/  @!P0 IADD3 R5, P1, R3.reuse, R168, RZ ;  /* 0x000000a803058210 */ /* 0x042fe80007f3e0ff */
[----:B------:R-:W-:Y:S01]  /*1cd0*/  @!P0 LEA.HI.X.SX32 R4, R3, R98, 0x1, P1 ;  /* 0x0000006203048211 */ /* 0x000fe200008f0eff */
[----:B------:R-:W-:Y:S01]  /*1ce0*/  IMAD.MOV R3, RZ, RZ, -R3 ;  /* 0x000000ffff037224 */ /* 0x000fe200078e0a03 */
[----:B------:R-:W-:Y:S03]  /*1cf0*/  @!P0 LEA R6, P1, R5, c[0x0][0x2a0], 0x2 ;  /* 0x0000a80005068a11 */ /* 0x000fe600078210ff */
[----:B------:R-:W-:Y:S01]  /*1d00*/  IMAD R146, R3, c[0x0][0x2b8], R146 ;  /* 0x0000ae0003927a24 */ /* 0x000fe200078e0292 */
[----:B------:R-:W-:Y:S05]  /*1d10*/  @!P0 LEA.HI.X R7, R5, c[0x0][0x2a4], R4, 0x2, P1 ;  /* 0x0000a90005078a11 */ /* 0x000fea00008f1404 */
[----:B------:R1:W5:Y:S04]  /*1d20*/  @!P0 LDG.E R147, [R6.64] ;  /* 0x0000000606938981 */ /* 0x000368000c1e1900 */
[----:B------:R-:W-:Y:S06]  /*1d30*/  BAR.SYNC.DEFER_BLOCKING 0x0 ;  /* 0x0000000000007b1d */ /* 0x000fec0000010000 */
[----:B---3--:R-:W-:-:S05]  /*1d40*/  @!P2 BRA `(.L_x_804) ;  /* 0x00003ad00000a947 */ /* 0x008fca0003800000 */
[----:B-1----:R-:W-:Y:S01]  /*1d50*/  IMAD.WIDE.U32 R6, R146, c[0x0][0x1e0], RZ ;  /* 0x0000780092067a25 */ /* 0x002fe200078e00ff */
[----:B------:R-:W-:Y:S02]  /*1d60*/  SHF.R.S32.HI R152, RZ, 0x1f, R146 ;  /* 0x0000001fff987819 */ /* 0x000fe40000011492 */
[----:B-----5:R-:W-:Y:S01]  /*1d70*/  SHF.R.S32.HI R151, RZ, 0x1f, R147 ;  /* 0x0000001fff977819 */ /* 0x020fe20000011493 */
[----:B------:R-:W-:Y:S01]  /*1d80*/  IMAD.WIDE.U32 R8, R107, R18, RZ ;  /* 0x000000126b087225 */ /* 0x000fe200078e00ff */
[----:B------:R-:W-:Y:S03]  /*1d90*/  IADD3 R148, -R148, R89, RZ ;  /* 0x0000005994947210 */ /* 0x000fe60007ffe1ff */
[----:B------:R-:W-:Y:S01]  /*1da0*/  IMAD R2, R152, c[0x0][0x1e0], RZ ;  /* 0x0000780098027a24 */ /* 0x000fe200078e02ff */
[----:B------:R-:W-:Y:S01]  /*1db0*/  IMNMX R148, R148, 0x40, PT ;  /* 0x0000004094947817 */ /* 0x000fe20003800200 */
[----:B------:R-:W-:Y:S02]  /*1dc0*/  IMAD R5, R151, c[0x0][0x1f0], RZ ;  /* 0x00007c0097057a24 */ /* 0x000fe400078e02ff */
[----:B------:R-:W-:Y:S02]  /*1dd0*/  IMAD R2, R146, c[0x0][0x1e4], R2 ;  /* 0x0000790092027a24 */ /* 0x000fe400078e0202 */
[----:B------:R-:W-:Y:S03]  /*1de0*/  IMAD R5, R147, c[0x0][0x1f4], R5 ;  /* 0x00007d0093057a24 */ /* 0x000fe600078e0205 */
[----:B------:R-:W-:Y:S02]  /*1df0*/  IADD3 R7, R7, R2, RZ ;  /* 0x0000000207077210 */ /* 0x000fe40007ffe0ff */
[----:B------:R-:W-:Y:S03]  /*1e00*/  SHF.R.S32.HI R2, RZ, 0x1f, R18 ;  /* 0x0000001fff027819 */ /* 0x000fe60000011412 */
[----:B------:R-:W-:Y:S05]  /*1e10*/  IMAD.WIDE.U32 R6, R147, c[0x0][0x1f0], R6 ;  /* 0x00007c0093067a25 */ /* 0x000fea00078e0006 */
[----:B------:R-:W-:Y:S04]  /*1e20*/  IADD3 R3, P0, R170, R6, RZ ;  /* 0x00000006aa037210 */ /* 0x000fe80007f1e0ff */
[----:B------:R-:W-:Y:S01]  /*1e30*/  IADD3.X R4, R102, R7, R5, P0, !PT ;  /* 0x0000000766047210 */ /* 0x000fe200007fe405 */
[-C--:B------:R-:W-:Y:S01]  /*1e40*/  IMAD R5, R101, R18.reuse, RZ ;  /* 0x0000001265057224 */ /* 0x080fe200078e02ff */
[----:B------:R-:W-:Y:S01]  /*1e50*/  LEA R66, P0, R3, c[0x0][0x1c8], 0x1 ;  /* 0x0000720003427a11 */ /* 0x000fe200078008ff */
[-C--:B------:R-:W-:Y:S03]  /*1e60*/  IMAD.WIDE.U32 R6, R103, R18.reuse, RZ ;  /* 0x0000001267067225 */ /* 0x080fe600078e00ff */
[----:B------:R-:W-:Y:S01]  /*1e70*/  LEA.HI.X R4, R3, c[0x0][0x1cc], R4, 0x1, P0 ;  /* 0x0000730003047a11 */ /* 0x000fe200000f0c04 */
[----:B------:R-:W-:Y:S01]  /*1e80*/  IMAD R3, R105, R18, RZ ;  /* 0x0000001269037224 */ /* 0x000fe200078e02ff */
[----:B------:R-:W-:Y:S01]  /*1e90*/  ISETP.NE.AND P0, PT, RZ, UR4, PT ;  /* 0x00000004ff007c0c */ /* 0x000fe2000bf05270 */
[C---:B------:R-:W-:Y:S02]  /*1ea0*/  IMAD R5, R2.reuse, R103, R5 ;  /* 0x0000006702057224 */ /* 0x040fe400078e0205 */
[----:B------:R-:W-:Y:S03]  /*1eb0*/  IMAD R3, R2, R107, R3 ;  /* 0x0000006b02037224 */ /* 0x000fe600078e0203 */
[----:B------:R-:W-:Y:S02]  /*1ec0*/  IADD3 R2, R7, R5, RZ ;  /* 0x0000000507027210 */ /* 0x000fe40007ffe0ff */
[----:B------:R-:W-:Y:S05]  /*1ed0*/  IADD3 R3, R9, R3, RZ ;  /* 0x0000000309037210 */ /* 0x000fea0007ffe0ff */
        /* <DEDUP_REMOVED lines=60> */
.L_x_807:
[----:B------:R-:W-:Y:S05]  /*22a0*/  BSYNC B0 ;  /* 0x0000000000007941 */ /* 0x000fea0003800000 */
.L_x_806:
[----:B------:R2:W3:Y:S04]  /*22b0*/  SHFL.IDX PT, R73, R4, RZ, 0x1c1f ;  /* 0x001c1fff04497589 */ /* 0x0004e800000e0000 */
[----:B------:R-:W4:Y:S01]  /*22c0*/  SHFL.IDX PT, R66, R66, RZ, 0x1c1f ;  /* 0x001c1fff42427589 */ /* 0x000f2200000e0000 */
[----:B------:R-:W-:-:S05]  /*22d0*/  @P1 BRA `(.L_x_808) ;  /* 0x0000386000001947 */ /* 0x000fca0003800000 */
[----:B------:R-:W-:Y:S01]  /*22e0*/  ISETP.GE.AND P0, PT, R24, c[0x0][0x1d4], PT ;  /* 0x0000750018007a0c */ /* 0x000fe20003f06270 */
[----:B-1---5:R-:W-:Y:S01]  /*22f0*/  IMAD.MOV.U32 R29, RZ, RZ, R58 ;  /* 0x000000ffff1d7224 */ /* 0x022fe200078e003a */
[----:B------:R-:W-:Y:S01]  /*2300*/  MOV R28, R59 ;  /* 0x0000003b001c7202 */ /* 0x000fe20000000f00 */
        /* <DEDUP_REMOVED lines=10> */
[----:B--2---:R-:W-:Y:S01]  /*23b0*/  IMAD.MOV.U32 R4, RZ, RZ, R33 ;  /* 0x000000ffff047224 */ /* 0x004fe200078e0021 */
        /* <DEDUP_REMOVED lines=27> */
[----:B------:R-:W-:Y:S01]  /*2570*/  @!P0 SHF.R.U64 R45, R38, 0x10, R39 ;  /* 0x00000010262d8819 */ /* 0x000fe20000001227 */
[----:B------:R-:W-:Y:S01]  /*2580*/  @!P0 HADD2.F32 R47, -RZ, R40.H0_H0 ;  /* 0x20000028ff2f8230 */ /* 0x000fe20000004100 */
[--C-:B------:R-:W-:Y:S01]  /*2590*/  @!P0 SHF.R.U64 R51, R48, 0x10, R49.reuse ;  /* 0x0000001030338819 */ /* 0x100fe20000001231 */
        /* <DEDUP_REMOVED lines=19> */
[C---:B------:R-:W-:Y:S02]  /*26d0*/  @!P0 FMUL.FTZ R3, R38.reuse, R45 ;  /* 0x0000002d26038220 */ /* 0x040fe40000410000 */
[----:B------:R-:W-:Y:S01]  /*26e0*/  @!P0 FFMA.FTZ R70, R38, R51, -R70 ;  /* 0x0000003326468223 */ /* 0x000fe20000010846 */
[----:B------:R-:W-:Y:S01]  /*26f0*/  @!P0 MOV R38, R31 ;  /* 0x0000001f00268202 */ /* 0x000fe20000000f00 */
[----:B------:R-:W-:Y:S01]  /*2700*/  @!P0 FFMA.FTZ R2, R44, R49, R2 ;  /* 0x000000312c028223 */ /* 0x000fe20000010002 */
[--C-:B------:R-:W-:Y:S01]  /*2710*/  @!P0 HADD2.F32 R44, -RZ, R40.reuse.H1_H1 ;  /* 0x30000028ff2c8230 */ /* 0x100fe20000004100 */
[----:B------:R-:W-:Y:S01]  /*2720*/  @!P0 FFMA.FTZ R3, R46, R51, R3 ;  /* 0x000000332e038223 */ /* 0x000fe20000010003 */
[----:B------:R-:W-:Y:S02]  /*2730*/  @!P0 HADD2.F32 R40, -RZ, R40.H0_H0 ;  /* 0x20000028ff288230 */ /* 0x000fe40000004100 */
[--C-:B------:R-:W-:Y:S01]  /*2740*/  @!P0 HADD2.F32 R48, -RZ, R38.reuse.H1_H1 ;  /* 0x30000026ff308230 */ /* 0x100fe20000004100 */
[-C--:B------:R-:W-:Y:S01]  /*2750*/  @!P0 FMUL.FTZ R77, R44, R41.reuse ;  /* 0x000000292c4d8220 */ /* 0x080fe20000410000 */
[----:B------:R-:W-:Y:S01]  /*2760*/  @!P0 HADD2.F32 R38, -RZ, R38.H0_H0 ;  /* 0x20000026ff268230 */ /* 0x000fe20000004100 */
[----:B------:R-:W-:Y:S01]  /*2770*/  @!P0 FMUL.FTZ R4, R40, R41 ;  /* 0x0000002928048220 */ /* 0x000fe20000410000 */
[----:B------:R-:W-:Y:S01]  /*2780*/  @!P0 F2FP.PACK_AB R70, R3, R70 ;  /* 0x000000460346823e */ /* 0x000fe200000000ff */
[----:B------:R-:W-:Y:S01]  /*2790*/  @!P0 FMUL.FTZ R72, R48, R39 ;  /* 0x0000002730488220 */ /* 0x000fe20000410000 */
[----:B------:R-:W-:Y:S01]  /*27a0*/  @!P0 F2FP.PACK_AB R75, R2, R75 ;  /* 0x0000004b024b823e */ /* 0x000fe200000000ff */
[C---:B------:R-:W-:Y:S01]  /*27b0*/  @!P0 FMUL.FTZ R5, R38.reuse, R39 ;  /* 0x0000002726058220 */ /* 0x040fe20000410000 */
[----:B------:R-:W-:Y:S01]  /*27c0*/  @!P0 HADD2.F32 R49, -RZ, R71.H0_H0 ;  /* 0x20000047ff318230 */ /* 0x000fe20000004100 */
[----:B------:R-:W-:Y:S01]  /*27d0*/  @!P0 FFMA.FTZ R72, R38, R55, -R72 ;  /* 0x0000003726488223 */ /* 0x000fe20000010848 */
[----:B------:R-:W-:Y:S01]  /*27e0*/  @!P0 MOV R28, R75 ;  /* 0x0000004b001c8202 */ /* 0x000fe20000000f00 */
[----:B------:R-:W-:Y:S02]  /*27f0*/  @!P0 IMAD.MOV.U32 R29, RZ, RZ, R70 ;  /* 0x000000ffff1d8224 */ /* 0x000fe400078e0046 */
        /* <DEDUP_REMOVED lines=8> */
.L_x_810:
[----:B------:R-:W-:Y:S05]  /*2880*/  BSYNC B0 ;  /* 0x0000000000007941 */ /* 0x000fea0003800000 */
.L_x_809:
        /* <DEDUP_REMOVED lines=25> */
[CC--:B------:R-:W-:Y:S02]  /*2a20*/  @!P0 FMUL.FTZ R51, R45.reuse, R41.reuse ;  /* 0x000000292d338220 */ /* 0x0c0fe40000410000 */
[----:B------:R-:W-:Y:S01]  /*2a30*/  @!P0 FMUL.FTZ R2, R44, R41 ;  /* 0x000000292c028220 */ /* 0x000fe20000410000 */
[----:B------:R-:W-:Y:S01]  /*2a40*/  @!P0 HADD2.F32 R41, -RZ, R40.H0_H0 ;  /* 0x20000028ff298230 */ /* 0x000fe20000004100 */
[-C--:B------:R-:W-:Y:S01]  /*2a50*/  @!P0 FMUL.FTZ R70, R46, R38.reuse ;  /* 0x000000262e468220 */ /* 0x080fe20000410000 */
[--C-:B------:R-:W-:Y:S01]  /*2a60*/  @!P0 HADD2.F32 R40, -RZ, R39.reuse.H0_H0 ;  /* 0x20000027ff288230 */ /* 0x100fe20000004100 */
[----:B------:R-:W-:Y:S01]  /*2a70*/  @!P0 FFMA.FTZ R2, R45, R47, R2 ;  /* 0x0000002f2d028223 */ /* 0x000fe20000010002 */
[----:B------:R-:W-:Y:S01]  /*2a80*/  @!P0 HADD2.F32 R45, -RZ, R39.H1_H1 ;  /* 0x30000027ff2d8230 */ /* 0x000fe20000004100 */
[----:B------:R-:W-:Y:S01]  /*2a90*/  @!P0 FMUL.FTZ R3, R41, R38 ;  /* 0x0000002629038220 */ /* 0x000fe20000410000 */
[----:B------:R-:W-:Y:S01]  /*2aa0*/  @!P0 MOV R38, R31 ;  /* 0x0000001f00268202 */ /* 0x000fe20000000f00 */
[----:B------:R-:W-:Y:S01]  /*2ab0*/  @!P0 FFMA.FTZ R51, R44, R47, -R51 ;  /* 0x0000002f2c338223 */ /* 0x000fe20000010833 */
[----:B------:R-:W-:Y:S01]  /*2ac0*/  @!P0 HADD2.F32 R47, -RZ, R50.H0_H0 ;  /* 0x20000032ff2f8230 */ /* 0x000fe20000004100 */
[-C--:B------:R-:W-:Y:S01]  /*2ad0*/  @!P0 FMUL.FTZ R4, R40, R21.reuse ;  /* 0x0000001528048220 */ /* 0x080fe20000410000 */
[----:B------:R-:W-:Y:S01]  /*2ae0*/  @!P0 HADD2.F32 R50, -RZ, R68.H0_H0 ;  /* 0x20000044ff328230 */ /* 0x000fe20000004100 */
[C---:B------:R-:W-:Y:S01]  /*2af0*/  @!P0 FMUL.FTZ R55, R45.reuse, R21 ;  /* 0x000000152d378220 */ /* 0x040fe20000410000 */
        /* <DEDUP_REMOVED lines=19> */
.L_x_812:
[----:B------:R-:W-:Y:S05]  /*2c30*/  BSYNC B0 ;  /* 0x0000000000007941 */ /* 0x000fea0003800000 */
.L_x_811:
        /* <DEDUP_REMOVED lines=29> */
[----:B------:R-:W-:Y:S01]  /*2e10*/  @!P0 FMUL.FTZ R48, R42, R21 ;  /* 0x000000152a308220 */ /* 0x000fe20000410000 */
[----:B------:R-:W-:Y:S01]  /*2e20*/  @!P0 MOV R37, R30 ;  /* 0x0000001e00258202 */ /* 0x000fe20000000f00 */
[----:B------:R-:W-:Y:S01]  /*2e30*/  @!P0 FFMA.FTZ R2, R40, R41, R2 ;  /* 0x0000002928028223 */ /* 0x000fe20000010002 */
[----:B------:R-:W-:Y:S01]  /*2e40*/  @!P0 HADD2.F32 R41, -RZ, R61.H0_H0 ;  /* 0x2000003dff298230 */ /* 0x000fe20000004100 */
[C---:B------:R-:W-:Y:S01]  /*2e50*/  @!P0 FMUL.FTZ R3, R38.reuse, R21 ;  /* 0x0000001526038220 */ /* 0x040fe20000410000 */
[----:B------:R-:W-:Y:S01]  /*2e60*/  @!P0 MOV R21, R31 ;  /* 0x0000001f00158202 */ /* 0x000fe20000000f00 */
[-C--:B------:R-:W-:Y:S01]  /*2e70*/  @!P0 FFMA.FTZ R48, R38, R43.reuse, -R48 ;  /* 0x0000002b26308223 */ /* 0x080fe20000010830 */
[--C-:B------:R-:W-:Y:S01]  /*2e80*/  @!P0 HADD2.F32 R38, -RZ, R37.reuse.H0_H0 ;  /* 0x20000025ff268230 */ /* 0x100fe20000004100 */
[----:B------:R-:W-:Y:S01]  /*2e90*/  @!P0 FFMA.FTZ R3, R42, R43, R3 ;  /* 0x0000002b2a038223 */ /* 0x000fe20000010003 */
[----:B------:R-:W-:Y:S01]  /*2ea0*/  @!P0 F2FP.PACK_AB R45, R2, R45 ;  /* 0x0000002d022d823e */ /* 0x000fe200000000ff */
[----:B------:R-:W-:Y:S02]  /*2eb0*/  @!P0 HADD2.F32 R40, -RZ, R37.H1_H1 ;  /* 0x30000025ff288230 */ /* 0x000fe40000004100 */
[-C--:B------:R-:W-:Y:S01]  /*2ec0*/  @!P0 FMUL.FTZ R4, R38, R9.reuse ;  /* 0x0000000926048220 */ /* 0x080fe20000410000 */
[----:B------:R-:W-:Y:S01]  /*2ed0*/  @!P0 F2FP.PACK_AB R48, R3, R48 ;  /* 0x000000300330823e */ /* 0x000fe200000000ff */
[--C-:B------:R-:W-:Y:S01]  /*2ee0*/  @!P0 HADD2.F32 R44, -RZ, R21.reuse.H1_H1 ;  /* 0x30000015ff2c8230 */ /* 0x100fe20000004100 */
[C---:B------:R-:W-:Y:S01]  /*2ef0*/  @!P0 FMUL.FTZ R47, R40.reuse, R9 ;  /* 0x00000009282f8220 */ /* 0x040fe20000410000 */
[----:B------:R-:W-:Y:S01]  /*2f00*/  @!P0 MOV R28, R45 ;  /* 0x0000002d001c8202 */ /* 0x000fe20000000f00 */
[-C--:B------:R-:W-:Y:S01]  /*2f10*/  @!P0 FFMA.FTZ R4, R40, R41.reuse, R4 ;  /* 0x0000002928048223 */ /* 0x080fe20000010004 */
[----:B------:R-:W-:Y:S01]  /*2f20*/  @!P0 MOV R29, R48 ;  /* 0x00000030001d8202 */ /* 0x000fe20000000f00 */
[-C--:B------:R-:W-:Y:S01]  /*2f30*/  @!P0 FMUL.FTZ R49, R44, R36.reuse ;  /* 0x000000242c318220 */ /* 0x080fe20000410000 */
[----:B------:R-:W-:Y:S01]  /*2f40*/  @!P0 HADD2.F32 R21, -RZ, R21.H0_H0 ;  /* 0x20000015ff158230 */ /* 0x000fe20000004100 */
[----:B------:R-:W-:Y:S04]  /*2f50*/  @!P0 FFMA.FTZ R47, R38, R41, -R47 ;  /* 0x00000029262f8223 */ /* 0x000fe8000001082f */
[C---:B------:R-:W-:Y:S01]  /*2f60*/  @!P0 FMUL.FTZ R5, R21.reuse, R36 ;  /* 0x0000002415058220 */ /* 0x040fe20000410000 */
[----:B------:R-:W-:Y:S01]  /*2f70*/  @!P0 F2FP.PACK_AB R47, R4, R47 ;  /* 0x0000002f042f823e */ /* 0x000fe200000000ff */
[-C--:B------:R-:W-:Y:S02]  /*2f80*/  @!P0 FFMA.FTZ R49, R21, R46.reuse, -R49 ;  /* 0x0000002e15318223 */ /* 0x080fe40000010831 */
[----:B------:R-:W-:Y:S01]  /*2f90*/  @!P0 FFMA.FTZ R5, R44, R46, R5 ;  /* 0x0000002e2c058223 */ /* 0x000fe20000010005 */
[----:B------:R-:W-:Y:S04]  /*2fa0*/  @!P0 MOV R30, R47 ;  /* 0x0000002f001e8202 */ /* 0x000fe80000000f00 */
[----:B------:R-:W-:Y:S04]  /*2fb0*/  @!P0 F2FP.PACK_AB R68, R5, R49 ;  /* 0x000000310544823e */ /* 0x000fe800000000ff */
[----:B------:R-:W-:Y:S05]  /*2fc0*/  @!P0 MOV R31, R68 ;  /* 0x00000044001f8202 */ /* 0x000fea0000000f00 */
[----:B------:R1:W-:Y:S02]  /*2fd0*/  ST.E.128 [R50.64], R28 ;  /* 0x0000001c32007985 */ /* 0x0003e4000c101d06 */
.L_x_814:
[----:B------:R-:W-:Y:S05]  /*2fe0*/  BSYNC B0 ;  /* 0x0000000000007941 */ /* 0x000fea0003800000 */
.L_x_813:
        /* <DEDUP_REMOVED lines=28> */
[----:B------:R-:W-:Y:S01]  /*31b0*/  @!P0 FFMA.FTZ R43, R21, R38, -R43 ;  /* 0x00000026152b8223 */ /* 0x000fe2000001082b */
[----:B------:R-:W-:Y:S01]  /*31c0*/  @!P0 MOV R21, R30 ;  /* 0x0000001e00158202 */ /* 0x000fe20000000f00 */
[-C--:B------:R-:W-:Y:S02]  /*31d0*/  @!P0 FMUL.FTZ R44, R40, R9.reuse ;  /* 0x00000009282c8220 */ /* 0x080fe40000410000 */
[----:B------:R-:W-:Y:S01]  /*31e0*/  @!P0 FMUL.FTZ R3, R36, R9 ;  /* 0x0000000924038220 */ /* 0x000fe20000410000 */
[----:B------:R-:W-:Y:S01]  /*31f0*/  @!P0 MOV R9, R31 ;  /* 0x0000001f00098202 */ /* 0x000fe20000000f00 */
[----:B------:R-:W-:Y:S01]  /*3200*/  @!P0 FFMA.FTZ R2, R37, R38, R2 ;  /* 0x0000002625028223 */ /* 0x000fe20000010002 */
[--C-:B------:R-:W-:Y:S01]  /*3210*/  @!P0 HADD2.F32 R37, -RZ, R21.reuse.H1_H1 ;  /* 0x30000015ff258230 */ /* 0x100fe20000004100 */
[-C--:B------:R-:W-:Y:S01]  /*3220*/  @!P0 FFMA.FTZ R3, R40, R39.reuse, R3 ;  /* 0x0000002728038223 */ /* 0x080fe20000010003 */
[----:B------:R-:W-:Y:S01]  /*3230*/  @!P0 HADD2.F32 R21, -RZ, R21.H0_H0 ;  /* 0x20000015ff158230 */ /* 0x000fe20000004100 */
        /* <DEDUP_REMOVED lines=12> */
[----:B------:R-:W-:Y:S02]  /*3300*/  @!P0 FFMA.FTZ R48, R9, R42, -R48 ;  /* 0x0000002a09308223 */ /* 0x000fe40000010830 */
        /* <DEDUP_REMOVED lines=8> */
.L_x_816:
[----:B------:R-:W-:Y:S05]  /*3390*/  BSYNC B0 ;  /* 0x0000000000007941 */ /* 0x000fea0003800000 */
.L_x_815:
        /* <DEDUP_REMOVED lines=22> */
[----:B------:R-:W-:Y:S02]  /*3500*/  @!P0 HADD2.F32 R35, -RZ, R9.H1_H1 ;  /* 0x30000009ff238230 */ /* 0x000fe40000004100 */
[--C-:B------:R-:W-:Y:S02]  /*3510*/  @!P0 HADD2.F32 R36, -RZ, R21.reuse.H1_H1 ;  /* 0x30000015ff248230 */ /* 0x100fe40000004100 */
[----:B------:R-:W-:Y:S01]  /*3520*/  @!P0 HADD2.F32 R21, -RZ, R21.H0_H0 ;  /* 0x20000015ff158230 */ /* 0x000fe20000004100 */
[----:B------:R-:W-:Y:S01]  /*3530*/  @!P0 FMUL.FTZ R41, R35, R33 ;  /* 0x0000002123298220 */ /* 0x000fe20000410000 */
[----:B------:R-:W-:Y:S01]  /*3540*/  @!P0 HADD2.F32 R34, -RZ, R9.H0_H0 ;  /* 0x20000009ff228230 */ /* 0x000fe20000004100 */
[----:B------:R-:W-:Y:S01]  /*3550*/  @!P0 FMUL.FTZ R42, R36, R8 ;  /* 0x00000008242a8220 */ /* 0x000fe20000410000 */
[----:B------:R-:W-:Y:S01]  /*3560*/  @!P0 MOV R9, R30 ;  /* 0x0000001e00098202 */ /* 0x000fe20000000f00 */
[----:B------:R-:W-:Y:S01]  /*3570*/  @!P0 FMUL.FTZ R3, R21, R8 ;  /* 0x0000000815038220 */ /* 0x000fe20000410000 */
[----:B------:R-:W-:Y:S01]  /*3580*/  @!P0 MOV R8, R31 ;  /* 0x0000001f00088202 */ /* 0x000fe20000000f00 */
[C---:B------:R-:W-:Y:S02]  /*3590*/  @!P0 FMUL.FTZ R2, R34.reuse, R33 ;  /* 0x0000002122028220 */ /* 0x040fe40000410000 */
[-C--:B------:R-:W-:Y:S01]  /*35a0*/  @!P0 FFMA.FTZ R41, R34, R37.reuse, -R41 ;  /* 0x0000002522298223 */ /* 0x080fe20000010829 */
[--C-:B------:R-:W-:Y:S01]  /*35b0*/  @!P0 HADD2.F32 R34, -RZ, R9.reuse.H0_H0 ;  /* 0x20000009ff228230 */ /* 0x100fe20000004100 */
[----:B------:R-:W-:Y:S01]  /*35c0*/  @!P0 FFMA.FTZ R2, R35, R37, R2 ;  /* 0x0000002523028223 */ /* 0x000fe20000010002 */
[----:B------:R-:W-:Y:S01]  /*35d0*/  @!P0 HADD2.F32 R35, -RZ, R9.H1_H1 ;  /* 0x30000009ff238230 */ /* 0x000fe20000004100 */
[----:B------:R-:W-:Y:S01]  /*35e0*/  @!P0 FFMA.FTZ R3, R36, R38, R3 ;  /* 0x0000002624038223 */ /* 0x000fe20000010003 */
[--C-:B------:R-:W-:Y:S01]  /*35f0*/  @!P0 HADD2.F32 R39, -RZ, R8.reuse.H1_H1 ;  /* 0x30000008ff278230 */ /* 0x100fe20000004100 */
[----:B------:R-:W-:Y:S01]  /*3600*/  @!P0 FMUL.FTZ R4, R34, R7 ;  /* 0x0000000722048220 */ /* 0x000fe20000410000 */
[----:B------:R-:W-:Y:S01]  /*3610*/  @!P0 F2FP.PACK_AB R41, R2, R41 ;  /* 0x000000290229823e */ /* 0x000fe200000000ff */
[----:B------:R-:W-:Y:S01]  /*3620*/  @!P0 FMUL.FTZ R43, R35, R7 ;  /* 0x00000007232b8220 */ /* 0x000fe20000410000 */
[----:B------:R-:W-:Y:S01]  /*3630*/  @!P0 HADD2.F32 R9, -RZ, R8.H0_H0 ;  /* 0x20000008ff098230 */ /* 0x000fe20000004100 */
[----:B------:R-:W-:Y:S01]  /*3640*/  @!P0 FMUL.FTZ R46, R39, R32 ;  /* 0x00000020272e8220 */ /* 0x000fe20000410000 */
[----:B------:R-:W-:Y:S01]  /*3650*/  @!P0 MOV R28, R41 ;  /* 0x00000029001c8202 */ /* 0x000fe20000000f00 */
[----:B------:R-:W-:Y:S01]  /*3660*/  @!P0 HADD2.F32 R37, -RZ, R54.H0_H0 ;  /* 0x20000036ff258230 */ /* 0x000fe20000004100 */
[----:B------:R-:W-:Y:S02]  /*3670*/  @!P0 FFMA.FTZ R42, R21, R38, -R42 ;  /* 0x00000026152a8223 */ /* 0x000fe4000001082a */
[----:B------:R-:W-:Y:S02]  /*3680*/  @!P0 FMUL.FTZ R5, R9, R32 ;  /* 0x0000002009058220 */ /* 0x000fe40000410000 */
[-C--:B------:R-:W-:Y:S01]  /*3690*/  @!P0 FFMA.FTZ R4, R35, R37.reuse, R4 ;  /* 0x0000002523048223 */ /* 0x080fe20000010004 */
        /* <DEDUP_REMOVED lines=10> */
.L_x_818:
[----:B------:R-:W-:Y:S05]  /*3740*/  BSYNC B0 ;  /* 0x0000000000007941 */ /* 0x000fea0003800000 */
.L_x_817:
        /* <DEDUP_REMOVED lines=25> */
[CC--:B------:R-:W-:Y:S01]  /*38e0*/  @!P0 FMUL.FTZ R39, R33.reuse, R21.reuse ;  /* 0x0000001521278220 */ /* 0x0c0fe20000410000 */
[----:B------:R-:W-:Y:S01]  /*38f0*/  @!P0 HADD2.F32 R32, -RZ, R9.H0_H0 ;  /* 0x20000009ff208230 */ /* 0x000fe20000004100 */
[C---:B------:R-:W-:Y:S02]  /*3900*/  @!P0 FMUL.FTZ R2, R8.reuse, R21 ;  /* 0x0000001508028220 */ /* 0x040fe40000410000 */
[----:B------:R-:W-:Y:S01]  /*3910*/  @!P0 FFMA.FTZ R39, R8, R35, -R39 ;  /* 0x0000002308278223 */ /* 0x000fe20000010827 */
[----:B------:R-:W-:Y:S01]  /*3920*/  @!P0 MOV R8, R30 ;  /* 0x0000001e00088202 */ /* 0x000fe20000000f00 */
[-C--:B------:R-:W-:Y:S02]  /*3930*/  @!P0 FMUL.FTZ R42, R34, R7.reuse ;  /* 0x00000007222a8220 */ /* 0x080fe40000410000 */
        /* <DEDUP_REMOVED lines=16> */
[----:B------:R-:W-:Y:S02]  /*3a40*/  @!P0 FFMA.FTZ R4, R33, R36, R4 ;  /* 0x0000002421048223 */ /* 0x000fe40000010004 */
[----:B------:R-:W-:Y:S02]  /*3a50*/  @!P0 FMUL.FTZ R5, R7, R26 ;  /* 0x0000001a07058220 */ /* 0x000fe40000410000 */
[----:B------:R-:W-:Y:S02]  /*3a60*/  @!P0 FFMA.FTZ R43, R9, R36, -R43 ;  /* 0x00000024092b8223 */ /* 0x000fe4000001082b */
[-C--:B------:R-:W-:Y:S02]  /*3a70*/  @!P0 FFMA.FTZ R44, R7, R38.reuse, -R44 ;  /* 0x00000026072c8223 */ /* 0x080fe4000001082c */
[----:B------:R-:W-:Y:S01]  /*3a80*/  @!P0 FFMA.FTZ R5, R35, R38, R5 ;  /* 0x0000002623058223 */ /* 0x000fe20000010005 */
[----:B------:R-:W-:Y:S04]  /*3a90*/  @!P0 F2FP.PACK_AB R43, R4, R43 ;  /* 0x0000002b042b823e */ /* 0x000fe800000000ff */
[----:B------:R-:W-:Y:S02]  /*3aa0*/  @!P0 F2FP.PACK_AB R44, R5, R44 ;  /* 0x0000002c052c823e */ /* 0x000fe400000000ff */
[----:B------:R-:W-:Y:S02]  /*3ab0*/  @!P0 MOV R30, R43 ;  /* 0x0000002b001e8202 */ /* 0x000fe40000000f00 */
[----:B------:R-:W-:Y:S05]  /*3ac0*/  @!P0 MOV R31, R44 ;  /* 0x0000002c001f8202 */ /* 0x000fea0000000f00 */
[----:B------:R1:W-:Y:S01]  /*3ad0*/  ST.E.128 [R40.64], R28 ;  /* 0x0000001c28007985 */ /* 0x0003e2000c101d06 */
[----:B------:R-:W-:-:S05]  /*3ae0*/  BRA `(.L_x_808) ;  /* 0x0000205000007947 */ /* 0x000fca0003800000 */
.L_x_805:
        /* <DEDUP_REMOVED lines=47> */
.L_x_820:
[----:B------:R-:W-:Y:S05]  /*3de0*/  BSYNC B0 ;  /* 0x0000000000007941 */ /* 0x000fea0003800000 */
.L_x_819:
        /* <DEDUP_REMOVED lines=9> */
[----:B------:R-:W-:Y:S01]  /*3e80*/  IADD3 R179, -R110, c[0x0][0x1d4], RZ ;  /* 0x000075006eb37a10 */ /* 0x000fe20007ffe1ff */
        /* <DEDUP_REMOVED lines=16> */
[----:B------:R-:W-:Y:S01]  /*3f90*/  BSSY B0, `(.L_x_821) ;  /* 0x0000088000007945 */ /* 0x000fe20003800000 */
[----:B------:R-:W-:Y:S01]  /*3fa0*/  PRMT R81, R6, 0x5410, R7 ;  /* 0x0000541006517816 */ /* 0x000fe20000000007 */
[----:B------:R-:W-:Y:S01]  /*3fb0*/  IMAD R153, R53, 0x3000, RZ ;  /* 0x0000300035997824 */ /* 0x000fe200078e02ff */
[----:B------:R-:W-:Y:S02]  /*3fc0*/  PRMT R27, R5, 0x5410, R4 ;  /* 0x00005410051b7816 */ /* 0x000fe40000000004 */
[----:B------:R-:W-:Y:S01]  /*3fd0*/  PRMT R44, R2, 0x5410, R3 ;  /* 0x00005410022c7816 */ /* 0x000fe20000000003 */
[----:B------:R-:W-:-:S05]  /*3fe0*/  @P0 BRA `(.L_x_822) ;  /* 0x0000082000000947 */ /* 0x000fca0003800000 */
[----:B------:R-:W-:Y:S01]  /*3ff0*/  IMAD.MOV.U32 R45, RZ, RZ, R41 ;  /* 0x000000ffff2d7224 */ /* 0x000fe200078e0029 */
[----:B------:R-:W-:Y:S01]  /*4000*/  LOP3.LUT P2, RZ, R135, 0x4, RZ, 0xc0, !PT ;  /* 0x0000000487ff7812 */ /* 0x000fe2000784c0ff */
[----:B------:R-:W-:Y:S01]  /*4010*/  IMAD.MOV.U32 R62, RZ, RZ, R57 ;  /* 0x000000ffff3e7224 */ /* 0x000fe200078e0039 */
[----:B------:R-:W-:Y:S01]  /*4020*/  ISETP.GE.AND P0, PT, R24, c[0x0][0x27c], PT ;  /* 0x00009f0018007a0c */ /* 0x000fe20003f06270 */
[----:B------:R-:W-:Y:S01]  /*4030*/  IMAD.MOV.U32 R63, RZ, RZ, R59 ;  /* 0x000000ffff3f7224 */ /* 0x000fe200078e003b */
[----:B------:R-:W-:Y:S02]  /*4040*/  SEL R181, R110, R179, !P2 ;  /* 0x000000b36eb57207 */ /* 0x000fe40005000000 */
[----:B------:R-:W-:Y:S02]  /*4050*/  MOV R46, R40 ;  /* 0x00000028002e7202 */ /* 0x000fe40000000f00 */
[----:B------:R-:W-:Y:S02]  /*4060*/  SHF.R.S32.HI R178, RZ, 0x1f, R181 ;  /* 0x0000001fffb27819 */ /* 0x000fe400000114b5 */
[----:B------:R-:W-:Y:S02]  /*4070*/  MOV R55, R56 ;  /* 0x0000003800377202 */ /* 0x000fe40000000f00 */
[----:B------:R-:W-:Y:S03]  /*4080*/  LEA.HI R181, R178, R181, RZ, 0x4 ;  /* 0x000000b5b2b57211 */ /* 0x000fe600078f20ff */
[----:B------:R-:W-:Y:S01]  /*4090*/  @!P0 SHF.R.U64 R47, R40, 0x10, R41 ;  /* 0x00000010282f8819 */ /* 0x000fe20000001229 */
[----:B------:R-:W-:Y:S01]  /*40a0*/  IMAD.MOV.U32 R40, RZ, RZ, R43 ;  /* 0x000000ffff287224 */ /* 0x000fe200078e002b */
[----:B------:R-:W-:Y:S01]  /*40b0*/  LEA.HI.SX32 R181, R181, R118, 0x1c ;  /* 0x00000076b5b57211 */ /* 0x000fe200078fe2ff */
[----:B------:R-:W-:Y:S01]  /*40c0*/  @!P0 HADD2.F32 R49, -RZ, R46.H0_H0 ;  /* 0x2000002eff318230 */ /* 0x000fe20000004100 */
[----:B------:R-:W-:Y:S01]  /*40d0*/  @!P0 SHF.R.U64 R56, R56, 0x10, R57 ;  /* 0x0000001038388819 */ /* 0x000fe20000001239 */
[----:B------:R-:W-:Y:S01]  /*40e0*/  @!P0 HADD2.F32 R50, -RZ, R47.H0_H0 ;  /* 0x2000002fff328230 */ /* 0x000fe20000004100 */
[----:B------:R-:W-:Y:S01]  /*40f0*/  SHF.R.S32.HI R182, RZ, 0x1f, R181 ;  /* 0x0000001fffb67819 */ /* 0x000fe200000114b5 */
[----:B------:R-:W-:Y:S01]  /*4100*/  @!P0 HADD2.F32 R55, -RZ, R55.H0_H0 ;  /* 0x20000037ff378230 */ /* 0x000fe20000004100 */
[----:B------:R-:W-:Y:S01]  /*4110*/  SHF.L.U32 R178, R181, 0x3, RZ ;  /* 0x00000003b5b27819 */ /* 0x000fe200000006ff */
[----:B------:R-:W-:Y:S01]  /*4120*/  @!P0 HADD2.F32 R56, -RZ, R56.H0_H0 ;  /* 0x20000038ff388230 */ /* 0x000fe20000004100 */
[----:B------:R-:W-:Y:S01]  /*4130*/  LEA.HI R182, R182, R181, RZ, 0x3 ;  /* 0x000000b5b6b67211 */ /* 0x000fe200078f18ff */
[----:B------:R-:W-:Y:S01]  /*4140*/  @!P0 HADD2.F32 R63, -RZ, R63.H0_H0 ;  /* 0x2000003fff3f8230 */ /* 0x000fe20000004100 */
[----:B------:R-:W-:Y:S02]  /*4150*/  @!P0 SHF.R.U32.HI R48, RZ, 0x10, R41 ;  /* 0x00000010ff308819 */ /* 0x000fe40000011629 */
[----:B------:R-:W-:Y:S01]  /*4160*/  @!P0 SHF.R.U32.HI R61, RZ, 0x10, R57 ;  /* 0x00000010ff3d8819 */ /* 0x000fe20000011639 */
[----:B------:R-:W-:Y:S01]  /*4170*/  IMAD.SHL.U32 R182, R182, 0x200, RZ ;  /* 0x00000200b6b67824 */ /* 0x000fe200078e00ff */
[----:B------:R-:W-:Y:S02]  /*4180*/  LOP3.LUT R184, R123, 0x38, R178, 0xf8, !PT ;  /* 0x000000387bb87812 */ /* 0x000fe400078ef8b2 */
[--C-:B------:R-:W-:Y:S02]  /*4190*/  @!P0 SHF.R.U64 R60, R58, 0x10, R59.reuse ;  /* 0x000000103a3c8819 */ /* 0x100fe4000000123b */
[----:B------:R-:W-:Y:S02]  /*41a0*/  LOP3.LUT R183, R184, R111, RZ, 0x3c, !PT ;  /* 0x0000006fb8b77212 */ /* 0x000fe400078e3cff */
[----:B------:R-:W-:Y:S01]  /*41b0*/  LOP3.LUT R182, R182, 0x7ffff000, RZ, 0xc0, !PT ;  /* 0x7ffff000b6b67812 */ /* 0x000fe200078ec0ff */
[----:B------:R-:W-:Y:S01]  /*41c0*/  @!P0 HADD2.F32 R60, -RZ, R60.H0_H0 ;  /* 0x2000003cff3c8230 */ /* 0x000fe20000004100 */
[----:B------:R-:W-:Y:S02]  /*41d0*/  MOV R57, R58 ;  /* 0x0000003a00397202 */ /* 0x000fe40000000f00 */
[----:B------:R-:W-:Y:S02]  /*41e0*/  IADD3 R182, R183, R182, R16 ;  /* 0x000000b6b7b67210 */ /* 0x000fe40007ffe010 */
[----:B------:R-:W-:Y:S02]  /*41f0*/  IADD3 R183, R116, R153, RZ ;  /* 0x0000009974b77210 */ /* 0x000fe40007ffe0ff */
[----:B------:R-:W-:Y:S01]  /*4200*/  @!P0 SHF.R.U32.HI R65, RZ, 0x10, R59 ;  /* 0x00000010ff418819 */ /* 0x000fe2000001163b */
[----:B------:R-:W-:Y:S01]  /*4210*/  IMAD.IADD R182, R153, 0x1, R182 ;  /* 0x0000000199b67824 */ /* 0x000fe200078e02b6 */
[----:B------:R-:W-:Y:S01]  /*4220*/  SHF.L.U32 R181, R183, 0x1, RZ ;  /* 0x00000001b7b57819 */ /* 0x000fe200000006ff */
[----:B------:R-:W-:Y:S01]  /*4230*/  @!P0 HADD2.F32 R59, -RZ, R57.H0_H0 ;  /* 0x20000039ff3b8230 */ /* 0x000fe20000004100 */
[----:B------:R-:W-:Y:S01]  /*4240*/  MOV R41, R42 ;  /* 0x0000002a00297202 */ /* 0x000fe20000000f00 */
[----:B------:R-:W-:Y:S01]  /*4250*/  IMAD.SHL.U32 R180, R182, 0x2, RZ ;  /* 0x00000002b6b47824 */ /* 0x000fe200078e00ff */
[--C-:B------:R-:W-:Y:S01]  /*4260*/  @!P0 SHF.R.U64 R42, R42, 0x10, R43.reuse ;  /* 0x000000102a2a8819 */ /* 0x100fe2000000122b */
[----:B------:R-:W-:Y:S01]  /*4270*/  LDS.128 R32, [R181+0xc100] ;  /* 0x00c10000b5207984 */ /* 0x000fe20000000c00 */
[----:B------:R-:W-:Y:S01]  /*4280*/  @!P0 SHF.R.U32.HI R43, RZ, 0x10, R43 ;  /* 0x00000010ff2b8819 */ /* 0x000fe2000001162b */
[----:B------:R-:W-:Y:S02]  /*4290*/  @!P0 HADD2.F32 R65, -RZ, R65.H0_H0 ;  /* 0x20000041ff418230 */ /* 0x000fe40000004100 */
[----:B------:R-:W-:Y:S02]  /*42a0*/  @!P0 HADD2.F32 R42, -RZ, R42.H0_H0 ;  /* 0x2000002aff2a8230 */ /* 0x000fe40000004100 */
[----:B------:R-:W-:Y:S02]  /*42b0*/  @!P0 HADD2.F32 R43, -RZ, R43.H0_H0 ;  /* 0x2000002bff2b8230 */ /* 0x000fe40000004100 */
[----:B------:R-:W1:Y:S02]  /*42c0*/  LDS.128 R76, [R180+0xc100] ;  /* 0x00c10000b44c7984 */ /* 0x000e640000000c00 */
[----:B-1----:R-:W-:Y:S01]  /*42d0*/  @!P0 IMAD.MOV.U32 R54, RZ, RZ, R76 ;  /* 0x000000ffff368224 */ /* 0x002fe200078e004c */
[----:B------:R-:W-:Y:S02]  /*42e0*/  @!P0 MOV R51, R32 ;  /* 0x0000002000338202 */ /* 0x000fe40000000f00 */
[----:B------:R-:W-:Y:S02]  /*42f0*/  @!P0 MOV R58, R77 ;  /* 0x0000004d003a8202 */ /* 0x000fe40000000f00 */
[--C-:B------:R-:W-:Y:S02]  /*4300*/  @!P0 HADD2.F32 R52, -RZ, R54.reuse.H0_H0 ;  /* 0x20000036ff348230 */ /* 0x100fe40000004100 */
[--C-:B------:R-:W-:Y:S02]  /*4310*/  @!P0 HADD2.F32 R46, -RZ, R51.reuse.H0_H0 ;  /* 0x20000033ff2e8230 */ /* 0x100fe40000004100 */
[----:B------:R-:W-:Y:S01]  /*4320*/  @!P0 HADD2.F32 R54, -RZ, R54.H1_H1 ;  /* 0x30000036ff368230 */ /* 0x000fe20000004100 */
[-C--:B------:R-:W-:Y:S01]  /*4330*/  @!P0 FMUL.FTZ R180, R52, R49.reuse ;  /* 0x0000003134b48220 */ /* 0x080fe20000410000 */
[----:B------:R-:W-:Y:S01]  /*4340*/  @!P0 HADD2.F32 R47, -RZ, R51.H1_H1 ;  /* 0x30000033ff2f8230 */ /* 0x000fe20000004100 */
[----:B------:R-:W-:Y:S02]  /*4350*/  @!P0 FMUL.FTZ R2, R46, R49 ;  /* 0x000000312e028220 */ /* 0x000fe40000410000 */
[----:B------:R-:W-:Y:S02]  /*4360*/  @!P0 IMAD.MOV.U32 R49, RZ, RZ, R33 ;  /* 0x000000ffff318224 */ /* 0x000fe400078e0021 */
[-C--:B------:R-:W-:Y:S02]  /*4370*/  @!P0 FMUL.FTZ R181, R54, R50.reuse ;  /* 0x0000003236b58220 */ /* 0x080fe40000410000 */
[C---:B------:R-:W-:Y:S02]  /*4380*/  @!P0 FMUL.FTZ R3, R47.reuse, R50 ;  /* 0x000000322f038220 */ /* 0x040fe40000410000 */
[-C--:B------:R-:W-:Y:S01]  /*4390*/  @!P0 FFMA.FTZ R2, R52, R55.reuse, R2 ;  /* 0x0000003734028223 */ /* 0x080fe20000010002 */
[----:B------:R-:W-:Y:S01]  /*43a0*/  @!P0 HADD2.F32 R52, -RZ, R58.H0_H0 ;  /* 0x2000003aff348230 */ /* 0x000fe20000004100 */
[----:B------:R-:W-:Y:S01]  /*43b0*/  @!P0 FFMA.FTZ R180, R46, R55, -R180 ;  /* 0x000000372eb48223 */ /* 0x000fe200000108b4 */
[----:B------:R-:W-:Y:S01]  /*43c0*/  @!P0 HADD2.F32 R46, -RZ, R48.H0_H0 ;  /* 0x20000030ff2e8230 */ /* 0x000fe20000004100 */
[-C--:B------:R-:W-:Y:S01]  /*43d0*/  @!P0 FFMA.FTZ R181, R47, R56.reuse, -R181 ;  /* 0x000000382fb58223 */ /* 0x080fe200000108b5 */
[----:B------:R-:W-:Y:S01]  /*43e0*/  @!P0 HADD2.F32 R47, -RZ, R45.H0_H0 ;  /* 0x2000002dff2f8230 */ /* 0x000fe20000004100 */
[----:B------:R-:W-:Y:S01]  /*43f0*/  @!P0 FFMA.FTZ R3, R54, R56, R3 ;  /* 0x0000003836038223 */ /* 0x000fe20000010003 */
[--C-:B------:R-:W-:Y:S02]  /*4400*/  @!P0 HADD2.F32 R48, -RZ, R49.reuse.H0_H0 ;  /* 0x20000031ff308230 */ /* 0x100fe40000004100 */
[----:B------:R-:W-:Y:S01]  /*4410*/  @!P0 HADD2.F32 R54, -RZ, R58.H1_H1 ;  /* 0x3000003aff368230 */ /* 0x000fe20000004100 */
[-C--:B------:R-:W-:Y:S01]  /*4420*/  @!P0 FMUL.FTZ R182, R52, R47.reuse ;  /* 0x0000002f34b68220 */ /* 0x080fe20000410000 */
[----:B------:R-:W-:Y:S01]  /*4430*/  @!P0 MOV R58, R78 ;  /* 0x0000004e003a8202 */ /* 0x000fe20000000f00 */
[----:B------:R-:W-:Y:S01]  /*4440*/  @!P0 FMUL.FTZ R4, R48, R47 ;  /* 0x0000002f30048220 */ /* 0x000fe20000410000 */
[----:B------:R-:W-:Y:S01]  /*4450*/  @!P0 HADD2.F32 R45, -RZ, R49.H1_H1 ;  /* 0x30000031ff2d8230 */ /* 0x000fe20000004100 */
[----:B------:R-:W-:Y:S01]  /*4460*/  @!P0 IMAD.MOV.U32 R47, RZ, RZ, R34 ;  /* 0x000000ffff2f8224 */ /* 0x000fe200078e0022 */
[----:B------:R-:W-:Y:S01]  /*4470*/  @!P0 HADD2.F32 R56, -RZ, R61.H0_H0 ;  /* 0x2000003dff388230 */ /* 0x000fe20000004100 */
[-C--:B------:R-:W-:Y:S01]  /*4480*/  @!P0 FMUL.FTZ R183, R54, R46.reuse ;  /* 0x0000002e36b78220 */ /* 0x080fe20000410000 */
[--C-:B------:R-:W-:Y:S01]  /*4490*/  @!P0 HADD2.F32 R57, -RZ, R58.reuse.H0_H0 ;  /* 0x2000003aff398230 */ /* 0x100fe20000004100 */
[C---:B------:R-:W-:Y:S01]  /*44a0*/  @!P0 FMUL.FTZ R5, R45.reuse, R46 ;  /* 0x0000002e2d058220 */ /* 0x040fe20000410000 */
[----:B------:R-:W-:Y:S01]  /*44b0*/  @!P0 HADD2.F32 R58, -RZ, R58.H1_H1 ;  /* 0x3000003aff3a8230 */ /* 0x000fe20000004100 */
[----:B------:R-:W-:Y:S01]  /*44c0*/  @!P0 FFMA.FTZ R183, R45, R56, -R183 ;  /* 0x000000382db78223 */ /* 0x000fe200000108b7 */
[----:B------:R-:W-:Y:S01]  /*44d0*/  @!P0 HADD2.F32 R45, -RZ, R41.H0_H0 ;  /* 0x20000029ff2d8230 */ /* 0x000fe20000004100 */
[----:B------:R-:W-:Y:S01]  /*44e0*/  @!P0 F2FP.PACK_AB R181, R181, R180 ;  /* 0x000000b4b5b5823e */ /* 0x000fe200000000ff */
[--C-:B------:R-:W-:Y:S01]  /*44f0*/  @!P0 HADD2.F32 R41, -RZ, R47.reuse.H1_H1 ;  /* 0x3000002fff298230 */ /* 0x100fe20000004100 */
[-C--:B------:R-:W-:Y:S01]  /*4500*/  @!P0 FMUL.FTZ R185, R58, R42.reuse ;  /* 0x0000002a3ab98220 */ /* 0x080fe20000410000 */
[----:B------:R-:W-:Y:S01]  /*4510*/  @!P0 HADD2.F32 R55, -RZ, R62.H0_H0 ;  /* 0x2000003eff378230 */ /* 0x000fe20000004100 */
[----:B------:R-:W-:Y:S01]  /*4520*/  @!P0 FMUL.FTZ R184, R57, R45 ;  /* 0x0000002d39b88220 */ /* 0x000fe20000410000 */
[----:B------:R-:W-:Y:S01]  /*4530*/  @!P0 MOV R32, R181 ;  /* 0x000000b500208202 */ /* 0x000fe20000000f00 */
[C---:B------:R-:W-:Y:S01]  /*4540*/  @!P0 FMUL.FTZ R7, R41.reuse, R42 ;  /* 0x0000002a29078220 */ /* 0x040fe20000410000 */
[----:B------:R-:W-:Y:S01]  /*4550*/  @!P0 HADD2.F32 R46, -RZ, R47.H0_H0 ;  /* 0x2000002fff2e8230 */ /* 0x000fe20000004100 */
[----:B------:R-:W-:Y:S01]  /*4560*/  @!P0 FFMA.FTZ R185, R41, R60, -R185 ;  /* 0x0000003c29b98223 */ /* 0x000fe200000108b9 */
[----:B------:R-:W-:Y:S01]  /*4570*/  @!P0 HADD2.F32 R41, -RZ, R40.H0_H0 ;  /* 0x20000028ff298230 */ /* 0x000fe20000004100 */
[----:B------:R-:W-:Y:S01]  /*4580*/  @!P0 IMAD.MOV.U32 R40, RZ, RZ, R35 ;  /* 0x000000ffff288224 */ /* 0x000fe200078e0023 */
[----:B------:R-:W-:Y:S01]  /*4590*/  @!P0 MOV R62, R79 ;  /* 0x0000004f003e8202 */ /* 0x000fe20000000f00 */
[----:B------:R-:W-:Y:S01]  /*45a0*/  @!P0 FMUL.FTZ R6, R46, R45 ;  /* 0x0000002d2e068220 */ /* 0x000fe20000410000 */
[----:B------:R-:W-:Y:S01]  /*45b0*/  @!P0 F2FP.PACK_AB R180, R3, R2 ;  /* 0x0000000203b4823e */ /* 0x000fe200000000ff */
[----:B------:R-:W-:Y:S01]  /*45c0*/  @!P0 FFMA.FTZ R4, R52, R55, R4 ;  /* 0x0000003734048223 */ /* 0x000fe20000010004 */
[----:B------:R-:W-:Y:S01]  /*45d0*/  @!P0 HADD2.F32 R42, -RZ, R40.H0_H0 ;  /* 0x20000028ff2a8230 */ /* 0x000fe20000004100 */
[----:B------:R-:W-:Y:S01]  /*45e0*/  @!P0 FFMA.FTZ R5, R54, R56, R5 ;  /* 0x0000003836058223 */ /* 0x000fe20000010005 */
[--C-:B------:R-:W-:Y:S01]  /*45f0*/  @!P0 HADD2.F32 R61, -RZ, R62.reuse.H0_H0 ;  /* 0x2000003eff3d8230 */ /* 0x100fe20000004100 */
[----:B------:R-:W-:Y:S01]  /*4600*/  @!P0 FFMA.FTZ R6, R57, R59, R6 ;  /* 0x0000003b39068223 */ /* 0x000fe20000010006 */
[----:B------:R-:W-:Y:S01]  /*4610*/  @!P0 HADD2.F32 R62, -RZ, R62.H1_H1 ;  /* 0x3000003eff3e8230 */ /* 0x000fe20000004100 */
[-C--:B------:R-:W-:Y:S01]  /*4620*/  @!P0 FMUL.FTZ R8, R42, R41.reuse ;  /* 0x000000292a088220 */ /* 0x080fe20000410000 */
[----:B------:R-:W-:Y:S01]  /*4630*/  @!P0 HADD2.F32 R40, -RZ, R40.H1_H1 ;  /* 0x30000028ff288230 */ /* 0x000fe20000004100 */
[C---:B------:R-:W-:Y:S01]  /*4640*/  @!P0 FMUL.FTZ R186, R61.reuse, R41 ;  /* 0x000000293dba8220 */ /* 0x040fe20000410000 */
[----:B------:R-:W-:Y:S01]  /*4650*/  @!P0 MOV R76, R180 ;  /* 0x000000b4004c8202 */ /* 0x000fe20000000f00 */
[-C--:B------:R-:W-:Y:S02]  /*4660*/  @!P0 FMUL.FTZ R187, R62, R43.reuse ;  /* 0x0000002b3ebb8220 */ /* 0x080fe40000410000 */
[----:B------:R-:W-:Y:S02]  /*4670*/  @!P0 FMUL.FTZ R9, R40, R43 ;  /* 0x0000002b28098220 */ /* 0x000fe40000410000 */
[----:B------:R-:W-:Y:S02]  /*4680*/  @!P0 FFMA.FTZ R7, R58, R60, R7 ;  /* 0x0000003c3a078223 */ /* 0x000fe40000010007 */
[----:B------:R-:W-:Y:S02]  /*4690*/  @!P0 FFMA.FTZ R8, R61, R63, R8 ;  /* 0x0000003f3d088223 */ /* 0x000fe40000010008 */
[----:B------:R-:W-:Y:S02]  /*46a0*/  @!P0 FFMA.FTZ R182, R48, R55, -R182 ;  /* 0x0000003730b68223 */ /* 0x000fe400000108b6 */
[----:B------:R-:W-:Y:S02]  /*46b0*/  @!P0 FFMA.FTZ R184, R46, R59, -R184 ;  /* 0x0000003b2eb88223 */ /* 0x000fe400000108b8 */
[----:B------:R-:W-:Y:S01]  /*46c0*/  @!P0 FFMA.FTZ R186, R42, R63, -R186 ;  /* 0x0000003f2aba8223 */ /* 0x000fe200000108ba */
[----:B------:R-:W-:Y:S01]  /*46d0*/  @!P0 F2FP.PACK_AB R182, R183, R182 ;  /* 0x000000b6b7b6823e */ /* 0x000fe200000000ff */
[-C--:B------:R-:W-:Y:S01]  /*46e0*/  @!P0 FFMA.FTZ R187, R40, R65.reuse, -R187 ;  /* 0x0000004128bb8223 */ /* 0x080fe200000108bb */
[----:B------:R-:W-:Y:S01]  /*46f0*/  @!P0 F2FP.PACK_AB R184, R185, R184 ;  /* 0x000000b8b9b8823e */ /* 0x000fe200000000ff */
[----:B------:R-:W-:Y:S01]  /*4700*/  @!P0 FFMA.FTZ R9, R62, R65, R9 ;  /* 0x000000413e098223 */ /* 0x000fe20000010009 */
[----:B------:R-:W-:Y:S01]  /*4710*/  @!P0 F2FP.PACK_AB R185, R7, R6 ;  /* 0x0000000607b9823e */ /* 0x000fe200000000ff */
[----:B------:R-:W-:Y:S01]  /*4720*/  @!P0 IMAD.MOV.U32 R33, RZ, RZ, R182 ;  /* 0x000000ffff218224 */ /* 0x000fe200078e00b6 */
[----:B------:R-:W-:Y:S02]  /*4730*/  @!P0 F2FP.PACK_AB R187, R187, R186 ;  /* 0x000000babbbb823e */ /* 0x000fe400000000ff */
[----:B------:R-:W-:Y:S01]  /*4740*/  @!P0 F2FP.PACK_AB R183, R5, R4 ;  /* 0x0000000405b7823e */ /* 0x000fe200000000ff */
[----:B------:R-:W-:Y:S01]  /*4750*/  @!P0 IMAD.MOV.U32 R78, RZ, RZ, R185 ;  /* 0x000000ffff4e8224 */ /* 0x000fe200078e00b9 */
[----:B------:R-:W-:Y:S01]  /*4760*/  @!P0 F2FP.PACK_AB R186, R9, R8 ;  /* 0x0000000809ba823e */ /* 0x000fe200000000ff */
[----:B------:R-:W-:Y:S01]  /*4770*/  @!P0 IMAD.MOV.U32 R35, RZ, RZ, R187 ;  /* 0x000000ffff238224 */ /* 0x000fe200078e00bb */
[----:B------:R-:W-:Y:S02]  /*4780*/  @!P0 MOV R34, R184 ;  /* 0x000000b800228202 */ /* 0x000fe40000000f00 */
[----:B------:R-:W-:Y:S02]  /*4790*/  @!P0 MOV R77, R183 ;  /* 0x000000b7004d8202 */ /* 0x000fe40000000f00 */
[----:B------:R-:W-:Y:S02]  /*47a0*/  @!P0 MOV R79, R186 ;  /* 0x000000ba004f8202 */ /* 0x000fe40000000f00 */
[----:B----4-:R-:W-:Y:S04]  /*47b0*/  IADD3 R180, P0, R176, R137, RZ ;  /* 0x00000089b0b47210 */ /* 0x010fe80007f1e0ff */
[----:B---3--:R-:W-:Y:S02]  /*47c0*/  IADD3.X R181, R177, R136, RZ, P0, !PT ;  /* 0x00000088b1b57210 */ /* 0x008fe400007fe4ff */
[C---:B------:R-:W-:Y:S03]  /*47d0*/  ISETP.GE.AND P0, PT, R178.reuse, c[0x0][0x1d4], PT ;  /* 0x00007500b2007a0c */ /* 0x040fe60003f06270 */
[----:B------:R1:W-:Y:S10]  /*47e0*/  ST.E.128 [R180.64], R32 ;  /* 0x00000020b4007985 */ /* 0x0003f4000c101d06 */
[----:B------:R-:W-:Y:S05]  /*47f0*/  @!P0 IMAD.WIDE R182, R178, 0x2, R176 ;  /* 0x00000002b2b68825 */ /* 0x000fea00078e02b0 */
[----:B------:R1:W-:Y:S02]  /*4800*/  @!P0 ST.E.128 [R182.64], R76 ;  /* 0x0000004cb6008985 */ /* 0x0003e4000c101d06 */
.L_x_822:
[----:B------:R-:W-:Y:S05]  /*4810*/  BSYNC B0 ;  /* 0x0000000000007941 */ /* 0x000fea0003800000 */
.L_x_821:
[----:B------:R-:W-:Y:S01]  /*4820*/  ISETP.GE.AND P0, PT, R17, c[0x0][0x1d4], PT ;  /* 0x0000750011007a0c */ /* 0x000fe20003f06270 */
[----:B------:R-:W-:Y:S01]  /*4830*/  @!UPT UIADD3 URZ, URZ, URZ, URZ ;  /* 0x0000003f3f3ff290 */ /* 0x000fe2000fffe03f */
[----:B------:R-:W-:Y:S11]  /*4840*/  BSSY B0, `(.L_x_823) ;  /* 0x000007c000007945 */ /* 0x000ff60003800000 */
[----:B------:R-:W-:-:S05]  /*4850*/  @P0 BRA `(.L_x_824) ;  /* 0x000007a000000947 */ /* 0x000fca0003800000 */
[----:B------:R-:W-:Y:S02]  /*4860*/  LOP3.LUT P1, RZ, R135, 0x2, RZ, 0xc0, !PT ;  /* 0x0000000287ff7812 */ /* 0x000fe4000782c0ff */
        /* <DEDUP_REMOVED lines=10> */
[----:B-1----:R-:W-:Y:S01]  /*4910*/  SHF.R.S32.HI R76, RZ, 0x1f, R59 ;  /* 0x0000001fff4c7819 */ /* 0x002fe2000001143b */
        /* <DEDUP_REMOVED lines=8> */
[----:B------:R-:W-:Y:S01]  /*49a0*/  @!P0 SHF.R.U64 R47, R72, 0x10, R73 ;  /* 0x00000010482f8819 */ /* 0x000fe20000001249 */
[----:B------:R-:W-:Y:S01]  /*49b0*/  @!P0 HADD2.F32 R38, -RZ, R38.H0_H0 ;  /* 0x20000026ff268230 */ /* 0x000fe20000004100 */
[----:B------:R-:W-:Y:S02]  /*49c0*/  LOP3.LUT R76, R76, 0x7ffff000, RZ, 0xc0, !PT ;  /* 0x7ffff0004c4c7812 */ /* 0x000fe400078ec0ff */
[----:B------:R-:W-:Y:S01]  /*49d0*/  @!P0 SHF.R.U32.HI R37, RZ, 0x10, R37 ;  /* 0x00000010ff258819 */ /* 0x000fe20000011625 */
[----:B------:R-:W-:Y:S01]  /*49e0*/  @!P0 HADD2.F32 R47, -RZ, R47.H0_H0 ;  /* 0x2000002fff2f8230 */ /* 0x000fe20000004100 */
[----:B------:R-:W-:Y:S02]  /*49f0*/  IADD3 R76, R77, R76, R16 ;  /* 0x0000004c4d4c7210 */ /* 0x000fe40007ffe010 */
[----:B------:R-:W-:Y:S02]  /*4a00*/  IADD3 R77, R114, R153, RZ ;  /* 0x00000099724d7210 */ /* 0x000fe40007ffe0ff */
[----:B------:R-:W-:Y:S01]  /*4a10*/  @!P0 SHF.R.U32.HI R72, RZ, 0x10, R73 ;  /* 0x00000010ff488819 */ /* 0x000fe20000011649 */
[----:B------:R-:W-:Y:S01]  /*4a20*/  IMAD.IADD R76, R153, 0x1, R76 ;  /* 0x00000001994c7824 */ /* 0x000fe200078e024c */
[----:B------:R-:W-:Y:S02]  /*4a30*/  SHF.L.U32 R65, R77, 0x1, RZ ;  /* 0x000000014d417819 */ /* 0x000fe400000006ff */
[--C-:B------:R-:W-:Y:S01]  /*4a40*/  @!P0 SHF.R.U32.HI R57, RZ, 0x10, R75.reuse ;  /* 0x00000010ff398819 */ /* 0x100fe2000001164b */
[----:B------:R-:W-:Y:S01]  /*4a50*/  IMAD.SHL.U32 R59, R76, 0x2, RZ ;  /* 0x000000024c3b7824 */ /* 0x000fe200078e00ff */
[----:B------:R-:W-:Y:S01]  /*4a60*/  @!P0 SHF.R.U64 R52, R74, 0x10, R75 ;  /* 0x000000104a348819 */ /* 0x000fe2000000124b */
[----:B------:R-:W-:Y:S02]  /*4a70*/  LDS.128 R32, [R65+0xc100] ;  /* 0x00c1000041207984 */ /* 0x000fe40000000c00 */
[----:B------:R-:W-:Y:S02]  /*4a80*/  @!P0 HADD2.F32 R57, -RZ, R57.H0_H0 ;  /* 0x20000039ff398230 */ /* 0x000fe40000004100 */
[----:B------:R-:W-:Y:S04]  /*4a90*/  @!P0 HADD2.F32 R52, -RZ, R52.H0_H0 ;  /* 0x20000034ff348230 */ /* 0x000fe80000004100 */
[----:B------:R-:W1:Y:S02]  /*4aa0*/  LDS.128 R60, [R59+0xc100] ;  /* 0x00c100003b3c7984 */ /* 0x000e640000000c00 */
[----:B-1----:R-:W-:Y:S01]  /*4ab0*/  @!P0 IMAD.MOV.U32 R48, RZ, RZ, R60 ;  /* 0x000000ffff308224 */ /* 0x002fe200078e003c */
[----:B------:R-:W-:Y:S02]  /*4ac0*/  @!P0 MOV R43, R32 ;  /* 0x00000020002b8202 */ /* 0x000fe40000000f00 */
[----:B------:R-:W-:Y:S02]  /*4ad0*/  @!P0 MOV R49, R63 ;  /* 0x0000003f00318202 */ /* 0x000fe40000000f00 */
[--C-:B------:R-:W-:Y:S01]  /*4ae0*/  @!P0 HADD2.F32 R45, -RZ, R48.reuse.H0_H0 ;  /* 0x20000030ff2d8230 */ /* 0x100fe20000004100 */
[----:B------:R-:W-:Y:S01]  /*4af0*/  @!P0 MOV R51, R62 ;  /* 0x0000003e00338202 */ /* 0x000fe20000000f00 */
[--C-:B------:R-:W-:Y:S02]  /*4b00*/  @!P0 HADD2.F32 R39, -RZ, R43.reuse.H0_H0 ;  /* 0x2000002bff278230 */ /* 0x100fe40000004100 */
[----:B------:R-:W-:Y:S01]  /*4b10*/  @!P0 HADD2.F32 R48, -RZ, R48.H1_H1 ;  /* 0x30000030ff308230 */ /* 0x000fe20000004100 */
[-C--:B------:R-:W-:Y:S01]  /*4b20*/  @!P0 FMUL.FTZ R59, R45, R42.reuse ;  /* 0x0000002a2d3b8220 */ /* 0x080fe20000410000 */
[----:B------:R-:W-:Y:S01]  /*4b30*/  @!P0 HADD2.F32 R40, -RZ, R43.H1_H1 ;  /* 0x3000002bff288230 */ /* 0x000fe20000004100 */
[C---:B------:R-:W-:Y:S01]  /*4b40*/  @!P0 FMUL.FTZ R2, R39.reuse, R42 ;  /* 0x0000002a27028220 */ /* 0x040fe20000410000 */
[--C-:B------:R-:W-:Y:S01]  /*4b50*/  @!P0 HADD2.F32 R56, -RZ, R49.reuse.H1_H1 ;  /* 0x30000031ff388230 */ /* 0x100fe20000004100 */
[-C--:B------:R-:W-:Y:S01]  /*4b60*/  @!P0 FFMA.FTZ R59, R39, R46.reuse, -R59 ;  /* 0x0000002e273b8223 */ /* 0x080fe2000001083b */
[----:B------:R-:W-:Y:S01]  /*4b70*/  @!P0 HADD2.F32 R39, -RZ, R44.H0_H0 ;  /* 0x2000002cff278230 */ /* 0x000fe20000004100 */
[----:B------:R-:W-:Y:S01]  /*4b80*/  @!P0 FFMA.FTZ R2, R45, R46, R2 ;  /* 0x0000002e2d028223 */ /* 0x000fe20000010002 */
[----:B------:R-:W-:Y:S01]  /*4b90*/  @!P0 MOV R46, R61 ;  /* 0x0000003d002e8202 */ /* 0x000fe20000000f00 */
[-C--:B------:R-:W-:Y:S01]  /*4ba0*/  @!P0 FMUL.FTZ R76, R48, R41.reuse ;  /* 0x00000029304c8220 */ /* 0x080fe20000410000 */
[----:B------:R-:W-:Y:S01]  /*4bb0*/  @!P0 HADD2.F32 R54, -RZ, R49.H0_H0 ;  /* 0x20000031ff368230 */ /* 0x000fe20000004100 */
[C---:B------:R-:W-:Y:S01]  /*4bc0*/  @!P0 FMUL.FTZ R3, R40.reuse, R41 ;  /* 0x0000002928038220 */ /* 0x040fe20000410000 */
[----:B------:R-:W-:Y:S01]  /*4bd0*/  @!P0 HADD2.F32 R49, -RZ, R51.H0_H0 ;  /* 0x20000033ff318230 */ /* 0x000fe20000004100 */
[----:B------:R-:W-:Y:S01]  /*4be0*/  @!P0 IMAD.MOV.U32 R41, RZ, RZ, R33 ;  /* 0x000000ffff298224 */ /* 0x000fe200078e0021 */
[--C-:B------:R-:W-:Y:S01]  /*4bf0*/  @!P0 HADD2.F32 R45, -RZ, R46.reuse.H0_H0 ;  /* 0x2000002eff2d8230 */ /* 0x100fe20000004100 */
[-C--:B------:R-:W-:Y:S01]  /*4c00*/  @!P0 FFMA.FTZ R76, R40, R47.reuse, -R76 ;  /* 0x0000002f284c8223 */ /* 0x080fe2000001084c */
[----:B------:R-:W-:Y:S01]  /*4c10*/  @!P0 HADD2.F32 R40, -RZ, R37.H0_H0 ;  /* 0x20000025ff288230 */ /* 0x000fe20000004100 */
[----:B------:R-:W-:Y:S01]  /*4c20*/  @!P0 FFMA.FTZ R3, R48, R47, R3 ;  /* 0x0000002f30038223 */ /* 0x000fe20000010003 */
[----:B------:R-:W-:Y:S01]  /*4c30*/  @!P0 HADD2.F32 R46, -RZ, R46.H1_H1 ;  /* 0x3000002eff2e8230 */ /* 0x000fe20000004100 */
[----:B------:R-:W-:Y:S01]  /*4c40*/  @!P0 FMUL.FTZ R65, R45, R39 ;  /* 0x000000272d418220 */ /* 0x000fe20000410000 */
[--C-:B------:R-:W-:Y:S01]  /*4c50*/  @!P0 HADD2.F32 R37, -RZ, R41.reuse.H1_H1 ;  /* 0x30000029ff258230 */ /* 0x100fe20000004100 */
[----:B------:R-:W-:Y:S01]  /*4c60*/  @!P0 F2FP.PACK_AB R76, R76, R59 ;  /* 0x0000003b4c4c823e */ /* 0x000fe200000000ff */
[----:B------:R-:W-:Y:S01]  /*4c70*/  @!P0 HADD2.F32 R48, -RZ, R72.H0_H0 ;  /* 0x20000048ff308230 */ /* 0x000fe20000004100 */
[----:B------:R-:W-:Y:S01]  /*4c80*/  @!P0 FMUL.FTZ R78, R46, R40 ;  /* 0x000000282e4e8220 */ /* 0x000fe20000410000 */
[----:B------:R-:W-:Y:S01]  /*4c90*/  @!P0 HADD2.F32 R42, -RZ, R41.H0_H0 ;  /* 0x20000029ff2a8230 */ /* 0x000fe20000004100 */
[----:B------:R-:W-:Y:S01]  /*4ca0*/  @!P0 IMAD.MOV.U32 R41, RZ, RZ, R35 ;  /* 0x000000ffff298224 */ /* 0x000fe200078e0023 */
[----:B------:R-:W-:Y:S01]  /*4cb0*/  @!P0 MOV R32, R76 ;  /* 0x0000004c00208202 */ /* 0x000fe20000000f00 */
[C---:B------:R-:W-:Y:S01]  /*4cc0*/  @!P0 FMUL.FTZ R5, R37.reuse, R40 ;  /* 0x0000002825058220 */ /* 0x040fe20000410000 */
[----:B------:R-:W-:Y:S01]  /*4cd0*/  @!P0 HADD2.F32 R47, -RZ, R81.H0_H0 ;  /* 0x20000051ff2f8230 */ /* 0x000fe20000004100 */
[----:B------:R-:W-:Y:S01]  /*4ce0*/  @!P0 FFMA.FTZ R78, R37, R48, -R78 ;  /* 0x00000030254e8223 */ /* 0x000fe2000001084e */
[----:B------:R-:W-:Y:S01]  /*4cf0*/  @!P0 HADD2.F32 R37, -RZ, R36.H0_H0 ;  /* 0x20000024ff258230 */ /* 0x000fe20000004100 */
[C---:B------:R-:W-:Y:S01]  /*4d00*/  @!P0 FMUL.FTZ R4, R42.reuse, R39 ;  /* 0x000000272a048220 */ /* 0x040fe20000410000 */
[----:B------:R-:W-:Y:S01]  /*4d10*/  @!P0 HADD2.F32 R36, -RZ, R41.H1_H1 ;  /* 0x30000029ff248230 */ /* 0x000fe20000004100 */
[----:B------:R-:W-:Y:S01]  /*4d20*/  @!P0 FFMA.FTZ R65, R42, R47, -R65 ;  /* 0x0000002f2a418223 */ /* 0x000fe20000010841 */
[----:B------:R-:W-:Y:S01]  /*4d30*/  @!P0 HADD2.F32 R39, -RZ, R27.H1_H1 ;  /* 0x3000001bff278230 */ /* 0x000fe20000004100 */
[-C--:B------:R-:W-:Y:S01]  /*4d40*/  @!P0 FMUL.FTZ R178, R56, R37.reuse ;  /* 0x0000002538b28220 */ /* 0x080fe20000410000 */
[----:B------:R-:W-:Y:S01]  /*4d50*/  @!P0 HADD2.F32 R40, -RZ, R41.H0_H0 ;  /* 0x20000029ff288230 */ /* 0x000fe20000004100 */
[C---:B------:R-:W-:Y:S01]  /*4d60*/  @!P0 FMUL.FTZ R9, R36.reuse, R37 ;  /* 0x0000002524098220 */ /* 0x040fe20000410000 */
[----:B------:R-:W-:Y:S01]  /*4d70*/  @!P0 HADD2.F32 R51, -RZ, R51.H1_H1 ;  /* 0x30000033ff338230 */ /* 0x000fe20000004100 */
[----:B------:R-:W-:Y:S01]  /*4d80*/  @!P0 FFMA.FTZ R178, R36, R57, -R178 ;  /* 0x0000003924b28223 */ /* 0x000fe200000108b2 */
[----:B------:R-:W-:Y:S01]  /*4d90*/  @!P0 HADD2.F32 R36, -RZ, R27.H0_H0 ;  /* 0x2000001bff248230 */ /* 0x000fe20000004100 */
[----:B------:R-:W-:Y:S01]  /*4da0*/  @!P0 IMAD.MOV.U32 R27, RZ, RZ, R34 ;  /* 0x000000ffff1b8224 */ /* 0x000fe200078e0022 */
[----:B------:R-:W-:Y:S01]  /*4db0*/  @!P0 F2FP.PACK_AB R65, R78, R65 ;  /* 0x000000414e41823e */ /* 0x000fe200000000ff */
[----:B------:R-:W-:Y:S01]  /*4dc0*/  @!P0 FFMA.FTZ R4, R45, R47, R4 ;  /* 0x0000002f2d048223 */ /* 0x000fe20000010004 */
[----:B------:R-:W-:Y:S01]  /*4dd0*/  @!P0 F2FP.PACK_AB R59, R3, R2 ;  /* 0x00000002033b823e */ /* 0x000fe200000000ff */
[----:B------:R-:W-:Y:S01]  /*4de0*/  @!P0 FFMA.FTZ R5, R46, R48, R5 ;  /* 0x000000302e058223 */ /* 0x000fe20000010005 */
[--C-:B------:R-:W-:Y:S01]  /*4df0*/  @!P0 HADD2.F32 R37, -RZ, R27.reuse.H0_H0 ;  /* 0x2000001bff258230 */ /* 0x100fe20000004100 */
[-C--:B------:R-:W-:Y:S01]  /*4e00*/  @!P0 FMUL.FTZ R8, R40, R39.reuse ;  /* 0x0000002728088220 */ /* 0x080fe20000410000 */
[----:B------:R-:W-:Y:S01]  /*4e10*/  @!P0 HADD2.F32 R27, -RZ, R27.H1_H1 ;  /* 0x3000001bff1b8230 */ /* 0x000fe20000004100 */
[C---:B------:R-:W-:Y:S01]  /*4e20*/  @!P0 FMUL.FTZ R77, R54.reuse, R39 ;  /* 0x00000027364d8220 */ /* 0x040fe20000410000 */
[----:B------:R-:W-:Y:S01]  /*4e30*/  @!P0 MOV R60, R59 ;  /* 0x0000003b003c8202 */ /* 0x000fe20000000f00 */
[----:B------:R-:W-:Y:S01]  /*4e40*/  @!P0 FMUL.FTZ R6, R37, R36 ;  /* 0x0000002425068220 */ /* 0x000fe20000410000 */
[----:B------:R-:W-:Y:S01]  /*4e50*/  @!P0 F2FP.PACK_AB R78, R5, R4 ;  /* 0x00000004054e823e */ /* 0x000fe200000000ff */
[----:B------:R-:W-:Y:S02]  /*4e60*/  @!P0 FMUL.FTZ R7, R27, R38 ;  /* 0x000000261b078220 */ /* 0x000fe40000410000 */
[C---:B------:R-:W-:Y:S01]  /*4e70*/  @!P0 FFMA.FTZ R6, R49.reuse, R50, R6 ;  /* 0x0000003231068223 */ /* 0x040fe20000010006 */
[----:B------:R-:W-:Y:S01]  /*4e80*/  @!P0 MOV R61, R78 ;  /* 0x0000004e003d8202 */ /* 0x000fe20000000f00 */
[----:B------:R-:W-:Y:S02]  /*4e90*/  @!P0 FMUL.FTZ R79, R49, R36 ;  /* 0x00000024314f8220 */ /* 0x000fe40000410000 */
[C---:B------:R-:W-:Y:S02]  /*4ea0*/  @!P0 FMUL.FTZ R180, R51.reuse, R38 ;  /* 0x0000002633b48220 */ /* 0x040fe40000410000 */
[----:B------:R-:W-:Y:S02]  /*4eb0*/  @!P0 FFMA.FTZ R7, R51, R52, R7 ;  /* 0x0000003433078223 */ /* 0x000fe40000010007 */
[-C--:B------:R-:W-:Y:S02]  /*4ec0*/  @!P0 FFMA.FTZ R8, R54, R55.reuse, R8 ;  /* 0x0000003736088223 */ /* 0x080fe40000010008 */
[----:B------:R-:W-:Y:S02]  /*4ed0*/  @!P0 FFMA.FTZ R77, R40, R55, -R77 ;  /* 0x00000037284d8223 */ /* 0x000fe4000001084d */
[----:B------:R-:W-:Y:S02]  /*4ee0*/  @!P0 FFMA.FTZ R79, R37, R50, -R79 ;  /* 0x00000032254f8223 */ /* 0x000fe4000001084f */
[----:B------:R-:W-:Y:S01]  /*4ef0*/  @!P0 FFMA.FTZ R180, R27, R52, -R180 ;  /* 0x000000341bb48223 */ /* 0x000fe200000108b4 */
[----:B------:R-:W-:Y:S01]  /*4f00*/  @!P0 F2FP.PACK_AB R77, R178, R77 ;  /* 0x0000004db24d823e */ /* 0x000fe200000000ff */
[----:B------:R-:W-:Y:S02]  /*4f10*/  @!P0 FFMA.FTZ R9, R56, R57, R9 ;  /* 0x0000003938098223 */ /* 0x000fe40000010009 */
[----:B------:R-:W-:Y:S01]  /*4f20*/  @!P0 IMAD.MOV.U32 R33, RZ, RZ, R65 ;  /* 0x000000ffff218224 */ /* 0x000fe200078e0041 */
[----:B------:R-:W-:Y:S01]  /*4f30*/  @!P0 F2FP.PACK_AB R180, R180, R79 ;  /* 0x0000004fb4b4823e */ /* 0x000fe200000000ff */
[----:B------:R-:W-:Y:S01]  /*4f40*/  @!P0 IMAD.MOV.U32 R35, RZ, RZ, R77 ;  /* 0x000000ffff238224 */ /* 0x000fe200078e004d */
        /* <DEDUP_REMOVED lines=11> */
.L_x_824:
[----:B------:R-:W-:Y:S05]  /*5000*/  BSYNC B0 ;  /* 0x0000000000007941 */ /* 0x000fea0003800000 */
.L_x_823:
[----:B------:R-:W-:Y:S11]  /*5010*/  ISETP.GE.AND P0, PT, R15, c[0x0][0x1d4], PT ;  /* 0x000075000f007a0c */ /* 0x000ff60003f06270 */
[----:B------:R-:W-:Y:S02]  /*5020*/  @!UPT UIADD3 URZ, URZ, URZ, URZ ;  /* 0x0000003f3f3ff290 */ /* 0x000fe4000fffe03f */
[----:B------:R-:W-:-:S05]  /*5030*/  @P0 BRA `(.L_x_808) ;  /* 0x00000b0000000947 */ /* 0x000fca0003800000 */
[----:B------:R-:W-:Y:S02]  /*5040*/  LOP3.LUT P1, RZ, R135, 0x8, RZ, 0xc0, !PT ;  /* 0x0000000887ff7812 */ /* 0x000fe4000782c0ff */
[----:B----4-:R-:W-:Y:S02]  /*5050*/  IADD3 R54, P0, R176, R141, RZ ;  /* 0x0000008db0367210 */ /* 0x010fe40007f1e0ff */
[----:B------:R-:W-:Y:S02]  /*5060*/  SEL R52, R110, R179, !P1 ;  /* 0x000000b36e347207 */ /* 0x000fe40004800000 */
[----:B---3--:R-:W-:Y:S02]  /*5070*/  IADD3.X R55, R177, R140, RZ, P0, !PT ;  /* 0x0000008cb1377210 */ /* 0x008fe400007fe4ff */
[----:B------:R-:W-:Y:S02]  /*5080*/  SHF.R.S32.HI R51, RZ, 0x1f, R52 ;  /* 0x0000001fff337819 */ /* 0x000fe40000011434 */
[----:B------:R-:W-:Y:S02]  /*5090*/  ISETP.GE.AND P0, PT, R15, c[0x0][0x27c], PT ;  /* 0x00009f000f007a0c */ /* 0x000fe40003f06270 */
[----:B------:R-:W-:Y:S04]  /*50a0*/  LEA.HI R51, R51, R52, RZ, 0x4 ;  /* 0x0000003433337211 */ /* 0x000fe800078f20ff */
[----:B-1----:R-:W-:Y:S04]  /*50b0*/  LEA.HI.SX32 R61, R51, R144, 0x1c ;  /* 0x00000090333d7211 */ /* 0x002fe800078fe2ff */
[----:B------:R-:W-:Y:S01]  /*50c0*/  SHF.R.S32.HI R62, RZ, 0x1f, R61 ;  /* 0x0000001fff3e7819 */ /* 0x000fe2000001143d */
[----:B------:R-:W-:Y:S02]  /*50d0*/  IMAD.SHL.U32 R51, R61, 0x8, RZ ;  /* 0x000000083d337824 */ /* 0x000fe400078e00ff */
[----:B------:R-:W-:Y:S01]  /*50e0*/  @!P0 SHF.R.U64 R36, R28, 0x10, R29 ;  /* 0x000000101c248819 */ /* 0x000fe2000000121d */
[----:B------:R-:W-:Y:S01]  /*50f0*/  @!P0 HADD2.F32 R41, -RZ, R66.H1_H1 ;  /* 0x30000042ff298230 */ /* 0x000fe20000004100 */
[----:B------:R-:W-:Y:S01]  /*5100*/  LEA.HI R62, R62, R61, RZ, 0x3 ;  /* 0x0000003d3e3e7211 */ /* 0x000fe200078f18ff */
[----:B------:R-:W-:Y:S01]  /*5110*/  @!P0 HADD2.F32 R44, -RZ, R64.H0_H0 ;  /* 0x20000040ff2c8230 */ /* 0x000fe20000004100 */
[----:B------:R-:W-:Y:S01]  /*5120*/  LOP3.LUT R72, R123, 0x38, R51, 0xf8, !PT ;  /* 0x000000387b487812 */ /* 0x000fe200078ef833 */
[----:B------:R-:W-:Y:S01]  /*5130*/  @!P0 HADD2.F32 R37, -RZ, R36.H0_H0 ;  /* 0x20000024ff258230 */ /* 0x000fe20000004100 */
[----:B------:R-:W-:Y:S01]  /*5140*/  SHF.L.U32 R62, R62, 0x9, RZ ;  /* 0x000000093e3e7819 */ /* 0x000fe200000006ff */
[----:B------:R-:W-:Y:S01]  /*5150*/  @!P0 HADD2.F32 R48, -RZ, R64.H1_H1 ;  /* 0x30000040ff308230 */ /* 0x000fe20000004100 */
[----:B------:R-:W-:Y:S02]  /*5160*/  LOP3.LUT R61, R72, R111, RZ, 0x3c, !PT ;  /* 0x0000006f483d7212 */ /* 0x000fe400078e3cff */
[----:B------:R-:W-:Y:S02]  /*5170*/  LOP3.LUT R62, R62, 0x7ffff000, RZ, 0xc0, !PT ;  /* 0x7ffff0003e3e7812 */ /* 0x000fe400078ec0ff */
[----:B------:R-:W-:Y:S02]  /*5180*/  @!P0 SHF.R.U32.HI R28, RZ, 0x10, R31 ;  /* 0x00000010ff1c8819 */ /* 0x000fe4000001161f */
[----:B------:R-:W-:Y:S01]  /*5190*/  IADD3 R62, R61, R62, R16 ;  /* 0x0000003e3d3e7210 */ /* 0x000fe20007ffe010 */
[----:B------:R-:W-:Y:S01]  /*51a0*/  IMAD.IADD R61, R112, 0x1, R153 ;  /* 0x00000001703d7824 */ /* 0x000fe200078e0299 */
[----:B------:R-:W-:Y:S01]  /*51b0*/  @!P0 SHF.R.U64 R27, R30, 0x10, R31 ;  /* 0x000000101e1b8819 */ /* 0x000fe2000000121f */
[----:B------:R-:W-:Y:S01]  /*51c0*/  @!P0 HADD2.F32 R31, -RZ, R26.H1_H1 ;  /* 0x3000001aff1f8230 */ /* 0x000fe20000004100 */
[----:B------:R-:W-:Y:S01]  /*51d0*/  IADD3 R153, R153, R62, RZ ;  /* 0x0000003e99997210 */ /* 0x000fe20007ffe0ff */
[----:B------:R-:W-:Y:S01]  /*51e0*/  IMAD.SHL.U32 R60, R61, 0x2, RZ ;  /* 0x000000023d3c7824 */ /* 0x000fe200078e00ff */
[----:B------:R-:W-:Y:S02]  /*51f0*/  @!P0 SHF.R.U64 R43, R68, 0x10, R69 ;  /* 0x00000010442b8819 */ /* 0x000fe40000001245 */
[----:B------:R-:W-:Y:S02]  /*5200*/  SHF.L.U32 R52, R153, 0x1, RZ ;  /* 0x0000000199347819 */ /* 0x000fe400000006ff */
[----:B------:R-:W1:Y:S01]  /*5210*/  LDS.128 R32, [R60+0xc100] ;  /* 0x00c100003c207984 */ /* 0x000e620000000c00 */
[----:B------:R-:W-:Y:S01]  /*5220*/  @!P0 HADD2.F32 R43, -RZ, R43.H0_H0 ;  /* 0x2000002bff2b8230 */ /* 0x000fe20000004100 */
[----:B------:R-:W-:Y:S02]  /*5230*/  @!P0 SHF.R.U32.HI R29, RZ, 0x10, R29 ;  /* 0x00000010ff1d8819 */ /* 0x000fe4000001161d */
[----:B------:R-:W-:Y:S02]  /*5240*/  @!P0 SHF.R.U32.HI R68, RZ, 0x10, R69 ;  /* 0x00000010ff448819 */ /* 0x000fe40000011645 */
[--C-:B------:R-:W-:Y:S01]  /*5250*/  @!P0 SHF.R.U32.HI R49, RZ, 0x10, R71.reuse ;  /* 0x00000010ff318819 */ /* 0x100fe20000011647 */
[----:B------:R-:W-:Y:S01]  /*5260*/  @!P0 HADD2.F32 R29, -RZ, R29.H0_H0 ;  /* 0x2000001dff1d8230 */ /* 0x000fe20000004100 */
[----:B------:R-:W2:Y:S01]  /*5270*/  LDS.128 R56, [R52+0xc100] ;  /* 0x00c1000034387984 */ /* 0x000ea20000000c00 */
[----:B------:R-:W-:Y:S02]  /*5280*/  @!P0 SHF.R.U64 R46, R70, 0x10, R71 ;  /* 0x00000010462e8819 */ /* 0x000fe40000001247 */
[----:B------:R-:W-:Y:S03]  /*5290*/  @!P0 HADD2.F32 R49, -RZ, R49.H0_H0 ;  /* 0x20000031ff318230 */ /* 0x000fe60000004100 */
[----:B------:R-:W-:Y:S01]  /*52a0*/  @!P0 HADD2.F32 R46, -RZ, R46.H0_H0 ;  /* 0x2000002eff2e8230 */ /* 0x000fe20000004100 */
[----:B-1----:R-:W-:Y:S05]  /*52b0*/  @!P0 IMAD.MOV.U32 R38, RZ, RZ, R32 ;  /* 0x000000ffff268224 */ /* 0x002fea00078e0020 */
[--C-:B------:R-:W-:Y:S02]  /*52c0*/  @!P0 HADD2.F32 R30, -RZ, R38.reuse.H0_H0 ;  /* 0x20000026ff1e8230 */ /* 0x100fe40000004100 */
[----:B------:R-:W-:Y:S01]  /*52d0*/  @!P0 HADD2.F32 R36, -RZ, R38.H1_H1 ;  /* 0x30000026ff248230 */ /* 0x000fe20000004100 */
[----:B--2---:R-:W-:Y:S01]  /*52e0*/  @!P0 IMAD.MOV.U32 R45, RZ, RZ, R58 ;  /* 0x000000ffff2d8224 */ /* 0x004fe200078e003a */
[----:B------:R-:W-:Y:S01]  /*52f0*/  @!P0 MOV R40, R56 ;  /* 0x0000003800288202 */ /* 0x000fe20000000f00 */
[----:B------:R-:W-:Y:S02]  /*5300*/  @!P0 FMUL.FTZ R2, R30, R31 ;  /* 0x0000001f1e028220 */ /* 0x000fe40000410000 */
[----:B------:R-:W-:Y:S02]  /*5310*/  @!P0 FMUL.FTZ R3, R36, R37 ;  /* 0x0000002524038220 */ /* 0x000fe40000410000 */
[--C-:B------:R-:W-:Y:S02]  /*5320*/  @!P0 HADD2.F32 R39, -RZ, R40.reuse.H0_H0 ;  /* 0x20000028ff278230 */ /* 0x100fe40000004100 */
[----:B------:R-:W-:Y:S03]  /*5330*/  @!P0 HADD2.F32 R40, -RZ, R40.H1_H1 ;  /* 0x30000028ff288230 */ /* 0x000fe60000004100 */
[C---:B------:R-:W-:Y:S02]  /*5340*/  @!P0 FMUL.FTZ R52, R39.reuse, R31 ;  /* 0x0000001f27348220 */ /* 0x040fe40000410000 */
[----:B------:R-:W-:Y:S02]  /*5350*/  @!P0 FMUL.FTZ R61, R40, R37 ;  /* 0x00000025283d8220 */ /* 0x000fe40000410000 */
[-C--:B------:R-:W-:Y:S02]  /*5360*/  @!P0 FFMA.FTZ R2, R39, R41.reuse, R2 ;  /* 0x0000002927028223 */ /* 0x080fe40000010002 */
[----:B------:R-:W-:Y:S01]  /*5370*/  @!P0 FFMA.FTZ R52, R30, R41, -R52 ;  /* 0x000000291e348223 */ /* 0x000fe20000010834 */
[----:B------:R-:W-:Y:S01]  /*5380*/  @!P0 HADD2.F32 R30, -RZ, R26.H0_H0 ;  /* 0x2000001aff1e8230 */ /* 0x000fe20000004100 */
[----:B------:R-:W-:Y:S02]  /*5390*/  @!P0 IMAD.MOV.U32 R41, RZ, RZ, R57 ;  /* 0x000000ffff298224 */ /* 0x000fe400078e0039 */
[----:B------:R-:W-:Y:S01]  /*53a0*/  @!P0 FFMA.FTZ R61, R36, R43, -R61 ;  /* 0x0000002b243d8223 */ /* 0x000fe2000001083d */
[----:B------:R-:W-:Y:S01]  /*53b0*/  @!P0 MOV R36, R33 ;  /* 0x0000002100248202 */ /* 0x000fe20000000f00 */
[----:B------:R-:W-:Y:S01]  /*53c0*/  @!P0 FFMA.FTZ R3, R40, R43, R3 ;  /* 0x0000002b28038223 */ /* 0x000fe20000010003 */
[--C-:B------:R-:W-:Y:S01]  /*53d0*/  @!P0 HADD2.F32 R42, -RZ, R41.reuse.H1_H1 ;  /* 0x30000029ff2a8230 */ /* 0x100fe20000004100 */
[----:B------:R-:W-:Y:S01]  /*53e0*/  @!P0 IMAD.MOV.U32 R43, RZ, RZ, R59 ;  /* 0x000000ffff2b8224 */ /* 0x000fe200078e003b */
[----:B------:R-:W-:Y:S01]  /*53f0*/  @!P0 HADD2.F32 R39, -RZ, R41.H0_H0 ;  /* 0x20000029ff278230 */ /* 0x000fe20000004100 */
[----:B------:R-:W-:Y:S01]  /*5400*/  @!P0 F2FP.PACK_AB R52, R61, R52 ;  /* 0x000000343d34823e */ /* 0x000fe200000000ff */
[----:B------:R-:W-:Y:S01]  /*5410*/  @!P0 HADD2.F32 R26, -RZ, R36.H1_H1 ;  /* 0x30000024ff1a8230 */ /* 0x000fe20000004100 */
[-C--:B------:R-:W-:Y:S01]  /*5420*/  @!P0 FMUL.FTZ R63, R42, R29.reuse ;  /* 0x0000001d2a3f8220 */ /* 0x080fe20000410000 */
[----:B------:R-:W-:Y:S01]  /*5430*/  @!P0 HADD2.F32 R41, -RZ, R68.H0_H0 ;  /* 0x20000044ff298230 */ /* 0x000fe20000004100 */
[-C--:B------:R-:W-:Y:S01]  /*5440*/  @!P0 FMUL.FTZ R60, R39, R30.reuse ;  /* 0x0000001e273c8220 */ /* 0x080fe20000410000 */
[----:B------:R-:W-:Y:S01]  /*5450*/  @!P0 HADD2.F32 R40, -RZ, R66.H0_H0 ;  /* 0x20000042ff288230 */ /* 0x000fe20000004100 */
[C---:B------:R-:W-:Y:S01]  /*5460*/  @!P0 FMUL.FTZ R5, R26.reuse, R29 ;  /* 0x0000001d1a058220 */ /* 0x040fe20000410000 */
[----:B------:R-:W-:Y:S01]  /*5470*/  @!P0 HADD2.F32 R31, -RZ, R36.H0_H0 ;  /* 0x20000024ff1f8230 */ /* 0x000fe20000004100 */
[----:B------:R-:W-:Y:S01]  /*5480*/  @!P0 FFMA.FTZ R63, R26, R41, -R63 ;  /* 0x000000291a3f8223 */ /* 0x000fe2000001083f */
[----:B------:R-:W-:Y:S01]  /*5490*/  @!P0 MOV R26, R35 ;  /* 0x00000023001a8202 */ /* 0x000fe20000000f00 */
[----:B------:R-:W-:Y:S01]  /*54a0*/  @!P0 IMAD.MOV.U32 R32, RZ, RZ, R52 ;  /* 0x000000ffff208224 */ /* 0x000fe200078e0034 */
[----:B------:R-:W-:Y:S01]  /*54b0*/  @!P0 HADD2.F32 R29, -RZ, R28.H0_H0 ;  /* 0x2000001cff1d8230 */ /* 0x000fe20000004100 */
[C---:B------:R-:W-:Y:S01]  /*54c0*/  @!P0 FMUL.FTZ R4, R31.reuse, R30 ;  /* 0x0000001e1f048220 */ /* 0x040fe20000410000 */
[----:B------:R-:W-:Y:S01]  /*54d0*/  @!P0 HADD2.F32 R50, -RZ, R43.H1_H1 ;  /* 0x3000002bff328230 */ /* 0x000fe20000004100 */
[-C--:B------:R-:W-:Y:S01]  /*54e0*/  @!P0 FFMA.FTZ R60, R31, R40.reuse, -R60 ;  /* 0x000000281f3c8223 */ /* 0x080fe2000001083c */
[--C-:B------:R-:W-:Y:S01]  /*54f0*/  @!P0 HADD2.F32 R31, -RZ, R26.reuse.H0_H0 ;  /* 0x2000001aff1f8230 */ /* 0x100fe20000004100 */
[----:B------:R-:W-:Y:S01]  /*5500*/  @!P0 FFMA.FTZ R4, R39, R40, R4 ;  /* 0x0000002827048223 */ /* 0x000fe20000010004 */
[----:B------:R-:W-:Y:S01]  /*5510*/  @!P0 HADD2.F32 R26, -RZ, R26.H1_H1 ;  /* 0x3000001aff1a8230 */ /* 0x000fe20000004100 */
[----:B------:R-:W-:Y:S01]  /*5520*/  @!P0 FMUL.FTZ R65, R50, R29 ;  /* 0x0000001d32418220 */ /* 0x000fe20000410000 */
[--C-:B------:R-:W-:Y:S01]  /*5530*/  @!P0 HADD2.F32 R30, -RZ, R21.reuse.H1_H1 ;  /* 0x30000015ff1e8230 */ /* 0x100fe20000004100 */
[----:B------:R-:W-:Y:S01]  /*5540*/  @!P0 FFMA.FTZ R5, R42, R41, R5 ;  /* 0x000000292a058223 */ /* 0x000fe20000010005 */
[----:B------:R-:W-:Y:S01]  /*5550*/  @!P0 HADD2.F32 R28, -RZ, R21.H0_H0 ;  /* 0x20000015ff1c8230 */ /* 0x000fe20000004100 */
[C---:B------:R-:W-:Y:S01]  /*5560*/  @!P0 FMUL.FTZ R9, R26.reuse, R29 ;  /* 0x0000001d1a098220 */ /* 0x040fe20000410000 */
[----:B------:R-:W-:Y:S01]  /*5570*/  @!P0 MOV R21, R34 ;  /* 0x0000002200158202 */ /* 0x000fe20000000f00 */
[----:B------:R-:W-:Y:S01]  /*5580*/  @!P0 FFMA.FTZ R65, R26, R49, -R65 ;  /* 0x000000311a418223 */ /* 0x000fe20000010841 */
[----:B------:R-:W-:Y:S01]  /*5590*/  @!P0 HADD2.F32 R47, -RZ, R43.H0_H0 ;  /* 0x2000002bff2f8230 */ /* 0x000fe20000004100 */
[----:B------:R-:W-:Y:S01]  /*55a0*/  @!P0 FMUL.FTZ R8, R31, R30 ;  /* 0x0000001e1f088220 */ /* 0x000fe20000410000 */
[----:B------:R-:W-:Y:S01]  /*55b0*/  @!P0 HADD2.F32 R43, -RZ, R45.H0_H0 ;  /* 0x2000002dff2b8230 */ /* 0x000fe20000004100 */
[----:B------:R-:W-:Y:S01]  /*55c0*/  @!P0 F2FP.PACK_AB R63, R63, R60 ;  /* 0x0000003c3f3f823e */ /* 0x000fe200000000ff */
[----:B------:R-:W-:Y:S01]  /*55d0*/  @!P0 HADD2.F32 R26, -RZ, R27.H0_H0 ;  /* 0x2000001bff1a8230 */ /* 0x000fe20000004100 */
[----:B------:R-:W-:Y:S01]  /*55e0*/  @!P0 FMUL.FTZ R62, R47, R30 ;  /* 0x0000001e2f3e8220 */ /* 0x000fe20000410000 */
[----:B------:R-:W-:Y:S01]  /*55f0*/  @!P0 HADD2.F32 R45, -RZ, R45.H1_H1 ;  /* 0x3000002dff2d8230 */ /* 0x000fe20000004100 */
[----:B------:R-:W-:Y:S01]  /*5600*/  @!P0 FMUL.FTZ R72, R43, R28 ;  /* 0x0000001c2b488220 */ /* 0x000fe20000410000 */
[----:B------:R-:W-:Y:S01]  /*5610*/  @!P0 MOV R33, R63 ;  /* 0x0000003f00218202 */ /* 0x000fe20000000f00 */
[----:B------:R-:W-:Y:S01]  /*5620*/  @!P0 FFMA.FTZ R62, R31, R48, -R62 ;  /* 0x000000301f3e8223 */ /* 0x000fe2000001083e */
[----:B------:R-:W-:Y:S01]  /*5630*/  @!P0 F2FP.PACK_AB R61, R5, R4 ;  /* 0x00000004053d823e */ /* 0x000fe200000000ff */
[----:B------:R-:W-:Y:S01]  /*5640*/  @!P0 FMUL.FTZ R73, R45, R26 ;  /* 0x0000001a2d498220 */ /* 0x000fe20000410000 */
[----:B------:R-:W-:Y:S01]  /*5650*/  @!P0 F2FP.PACK_AB R60, R3, R2 ;  /* 0x00000002033c823e */ /* 0x000fe200000000ff */
[--C-:B------:R-:W-:Y:S01]  /*5660*/  @!P0 HADD2.F32 R27, -RZ, R21.reuse.H0_H0 ;  /* 0x20000015ff1b8230 */ /* 0x100fe20000004100 */
[----:B------:R-:W-:Y:S01]  /*5670*/  @!P0 F2FP.PACK_AB R62, R65, R62 ;  /* 0x0000003e413e823e */ /* 0x000fe200000000ff */
[----:B------:R-:W-:Y:S01]  /*5680*/  @!P0 IMAD.MOV.U32 R57, RZ, RZ, R61 ;  /* 0x000000ffff398224 */ /* 0x000fe200078e003d */
[----:B------:R-:W-:Y:S01]  /*5690*/  @!P0 HADD2.F32 R21, -RZ, R21.H1_H1 ;  /* 0x30000015ff158230 */ /* 0x000fe20000004100 */
[----:B------:R-:W-:Y:S01]  /*56a0*/  @!P0 MOV R56, R60 ;  /* 0x0000003c00388202 */ /* 0x000fe20000000f00 */
[C---:B------:R-:W-:Y:S01]  /*56b0*/  @!P0 FFMA.FTZ R72, R27.reuse, R44, -R72 ;  /* 0x0000002c1b488223 */ /* 0x040fe20000010848 */
[----:B------:R-:W-:Y:S01]  /*56c0*/  @!P0 MOV R35, R62 ;  /* 0x0000003e00238202 */ /* 0x000fe20000000f00 */
[----:B------:R-:W-:Y:S02]  /*56d0*/  @!P0 FMUL.FTZ R6, R27, R28 ;  /* 0x0000001c1b068220 */ /* 0x000fe40000410000 */
[C---:B------:R-:W-:Y:S02]  /*56e0*/  @!P0 FFMA.FTZ R73, R21.reuse, R46, -R73 ;  /* 0x0000002e15498223 */ /* 0x040fe40000010849 */
[----:B------:R-:W-:Y:S02]  /*56f0*/  @!P0 FMUL.FTZ R7, R21, R26 ;  /* 0x0000001a15078220 */ /* 0x000fe40000410000 */
[----:B------:R-:W-:Y:S01]  /*5700*/  @!P0 FFMA.FTZ R6, R43, R44, R6 ;  /* 0x0000002c2b068223 */ /* 0x000fe20000010006 */
[----:B------:R-:W-:Y:S01]  /*5710*/  @!P0 F2FP.PACK_AB R73, R73, R72 ;  /* 0x000000484949823e */ /* 0x000fe200000000ff */
[----:B------:R-:W-:Y:S02]  /*5720*/  @!P0 FFMA.FTZ R7, R45, R46, R7 ;  /* 0x0000002e2d078223 */ /* 0x000fe40000010007 */
[----:B------:R-:W-:Y:S02]  /*5730*/  @!P0 FFMA.FTZ R8, R47, R48, R8 ;  /* 0x000000302f088223 */ /* 0x000fe40000010008 */
[----:B------:R-:W-:Y:S01]  /*5740*/  @!P0 IMAD.MOV.U32 R34, RZ, RZ, R73 ;  /* 0x000000ffff228224 */ /* 0x000fe200078e0049 */
[----:B------:R-:W-:Y:S01]  /*5750*/  @!P0 F2FP.PACK_AB R65, R7, R6 ;  /* 0x000000060741823e */ /* 0x000fe200000000ff */
[----:B------:R-:W-:Y:S03]  /*5760*/  @!P0 FFMA.FTZ R9, R50, R49, R9 ;  /* 0x0000003132098223 */ /* 0x000fe60000010009 */
[----:B------:R1:W-:Y:S01]  /*5770*/  ST.E.128 [R54.64], R32 ;  /* 0x0000002036007985 */ /* 0x0003e2000c101d06 */
[----:B------:R-:W-:Y:S02]  /*5780*/  @!P0 MOV R58, R65 ;  /* 0x00000041003a8202 */ /* 0x000fe40000000f00 */
        /* <DEDUP_REMOVED lines=9> */
.L_x_804:
[----:B------:R-:W-:Y:S01]  /*5820*/  IMAD.WIDE.U32 R8, R146, c[0x0][0x1e0], RZ ;  /* 0x0000780092087a25 */ /* 0x000fe200078e00ff */
[----:B------:R-:W-:Y:S02]  /*5830*/  SHF.R.S32.HI R152, RZ, 0x1f, R146 ;  /* 0x0000001fff987819 */ /* 0x000fe40000011492 */
[----:B-----5:R-:W-:Y:S01]  /*5840*/  SHF.R.S32.HI R151, RZ, 0x1f, R147 ;  /* 0x0000001fff977819 */ /* 0x020fe20000011493 */
[----:B------:R-:W-:Y:S02]  /*5850*/  IMAD.IADD R148, R89, 0x1, -R148 ;  /* 0x0000000159947824 */ /* 0x000fe400078e0a94 */
[----:B------:R-:W-:Y:S02]  /*5860*/  IMAD R2, R152, c[0x0][0x1e0], RZ ;  /* 0x0000780098027a24 */ /* 0x000fe400078e02ff */
[----:B-1----:R-:W-:Y:S01]  /*5870*/  IMAD R7, R151, c[0x0][0x1f0], RZ ;  /* 0x00007c0097077a24 */ /* 0x002fe200078e02ff */
[----:B------:R-:W-:Y:S01]  /*5880*/  IMNMX R148, R148, 0x40, PT ;  /* 0x0000004094947817 */ /* 0x000fe20003800200 */
[----:B------:R-:W-:Y:S02]  /*5890*/  IMAD R2, R146, c[0x0][0x1e4], R2 ;  /* 0x0000790092027a24 */ /* 0x000fe400078e0202 */
[----:B------:R-:W-:Y:S02]  /*58a0*/  IMAD R7, R147, c[0x0][0x1f4], R7 ;  /* 0x00007d0093077a24 */ /* 0x000fe400078e0207 */
[----:B------:R-:W-:Y:S04]  /*58b0*/  IMAD.IADD R9, R9, 0x1, R2 ;  /* 0x0000000109097824 */ /* 0x000fe800078e0202 */
[----:B------:R-:W-:Y:S05]  /*58c0*/  IMAD.WIDE.U32 R8, R147, c[0x0][0x1f0], R8 ;  /* 0x00007c0093087a25 */ /* 0x000fea00078e0008 */
[----:B------:R-:W-:Y:S04]  /*58d0*/  IADD3 R5, P0, R170, R8, RZ ;  /* 0x00000008aa057210 */ /* 0x000fe80007f1e0ff */
[----:B------:R-:W-:Y:S02]  /*58e0*/  IADD3.X R4, R102, R9, R7, P0, !PT ;  /* 0x0000000966047210 */ /* 0x000fe400007fe407 */
[C---:B------:R-:W-:Y:S04]  /*58f0*/  LEA R2, P0, R5.reuse, c[0x0][0x1c8], 0x1 ;  /* 0x0000720005027a11 */ /* 0x040fe800078008ff */
[----:B------:R-:W-:Y:S02]  /*5900*/  LEA.HI.X R3, R5, c[0x0][0x1cc], R4, 0x1, P0 ;  /* 0x0000730005037a11 */ /* 0x000fe400000f0c04 */
[----:B------:R-:W1:Y:S01]  /*5910*/  SHFL.IDX PT, R2, R2, RZ, 0x1c1f ;  /* 0x001c1fff02027589 */ /* 0x000e6200000e0000 */
[----:B------:R-:W-:Y:S07]  /*5920*/  ISETP.GT.AND P0, PT, R148, R97, PT ;  /* 0x000000619400720c */ /* 0x000fee0003f04270 */
[----:B------:R-:W2:Y:S06]  /*5930*/  SHFL.IDX PT, R3, R3, RZ, 0x1c1f ;  /* 0x001c1fff03037589 */ /* 0x000eac00000e0000 */
[----:B------:R-:W-:-:S05]  /*5940*/  @!P0 BRA `(.L_x_808) ;  /* 0x000001f000008947 */ /* 0x000fca0003800000 */
[----:B------:R-:W-:Y:S02]  /*5950*/  ISETP.GE.AND P2, PT, R24, c[0x0][0x1d4], PT ;  /* 0x0000750018007a0c */ /* 0x000fe40003f46270 */
[----:B------:R-:W-:Y:S02]  /*5960*/  ISETP.GE.AND P1, PT, R17, c[0x0][0x1d4], PT ;  /* 0x0000750011007a0c */ /* 0x000fe40003f26270 */
[----:B------:R-:W-:Y:S02]  /*5970*/  ISETP.GE.AND P4, PT, R15, c[0x0][0x1d4], PT ;  /* 0x000075000f007a0c */ /* 0x000fe40003f86270 */
[----:B------:R-:W-:Y:S07]  /*5980*/  ISETP.GE.AND P3, PT, R126, c[0x0][0x1d4], PT ;  /* 0x000075007e007a0c */ /* 0x000fee0003f66270 */
[----:B------:R-:W3:Y:S01]  /*5990*/  @!P2 LDS.128 R28, [R150+0xc000] ;  /* 0x00c00000961ca984 */ /* 0x000ee20000000c00 */
[CC--:B-1----:R-:W-:Y:S04]  /*59a0*/  @!P2 LEA R32, P0, R24.reuse, R2.reuse, 0x1 ;  /* 0x000000021820a211 */ /* 0x0c2fe800078008ff */
[-C--:B--2---:R-:W-:Y:S02]  /*59b0*/  @!P2 LEA.HI.X R33, R24, R3.reuse, R25, 0x1, P0 ;  /* 0x000000031821a211 */ /* 0x084fe400000f0c19 */
[CC--:B------:R-:W-:Y:S04]  /*59c0*/  @!P1 LEA R42, P0, R120.reuse, R2.reuse, 0x1 ;  /* 0x00000002782a9211 */ /* 0x0c0fe800078008ff */
[-C--:B------:R-:W-:Y:S02]  /*59d0*/  @!P1 LEA.HI.X R43, R120, R3.reuse, R143, 0x1, P0 ;  /* 0x00000003782b9211 */ /* 0x080fe400000f0c8f */
[CC--:B------:R-:W-:Y:S04]  /*59e0*/  @!P4 LEA R40, P0, R119.reuse, R2.reuse, 0x1 ;  /* 0x000000027728c211 */ /* 0x0c0fe800078008ff */
[-C--:B------:R-:W-:Y:S02]  /*59f0*/  @!P4 LEA.HI.X R41, R119, R3.reuse, R142, 0x1, P0 ;  /* 0x000000037729c211 */ /* 0x080fe400000f0c8e */
[CC--:B------:R-:W-:Y:S04]  /*5a00*/  @!P3 LEA R26, P0, R117.reuse, R2.reuse, 0x1 ;  /* 0x00000002751ab211 */ /* 0x0c0fe800078008ff */
[-C--:B------:R-:W-:Y:S01]  /*5a10*/  @!P3 LEA.HI.X R27, R117, R3.reuse, R108, 0x1, P0 ;  /* 0x00000003751bb211 */ /* 0x080fe200000f0c6c */
[----:B---3--:R-:W-:Y:S04]  /*5a20*/  @!P2 ST.E.128 [R32.64], R28 ;  /* 0x0000001c2000a985 */ /* 0x008fe8000c101d06 */
[----:B------:R-:W1:Y:S04]  /*5a30*/  @!P1 LDS.128 R4, [R149+0xc000] ;  /* 0x00c0000095049984 */ /* 0x000e680000000c00 */
        /* <DEDUP_REMOVED lines=16> */
.L_x_808:
[----:B------:R-:W-:Y:S05]  /*5b40*/  BSYNC B1 ;  /* 0x0000000000017941 */ /* 0x000fea0003800000 */
.L_x_803:
[----:B------:R-:W-:Y:S01]  /*5b50*/  ISETP.GT.AND P0, PT, R18, R11, PT ;  /* 0x0000000b1200720c */ /* 0x000fe20003f04270 */
[----:B-1----:R-:W-:Y:S01]  /*5b60*/  IMAD.WIDE.U32 R8, R146, c[0x0][0x208], RZ ;  /* 0x0000820092087a25 */ /* 0x002fe200078e00ff */
[C---:B------:R-:W-:Y:S01]  /*5b70*/  ISETP.GE.AND P1, PT, R67.reuse, 0x1, PT ;  /* 0x000000014300780c */ /* 0x040fe20003f26270 */
[----:B------:R-:W-:Y:S01]  /*5b80*/  BSSY B0, `(.L_x_825) ;  /* 0x000004b000007945 */ /* 0x000fe20003800000 */
[----:B--2---:R-:W-:Y:S02]  /*5b90*/  IADD3 R3, R67, 0x1, RZ ;  /* 0x0000000143037810 */ /* 0x004fe40007ffe0ff */
[----:B------:R-:W-:Y:S07]  /*5ba0*/  LOP3.LUT P2, RZ, R135, 0x1, RZ, 0xc0, !PT ;  /* 0x0000000187ff7812 */ /* 0x000fee000784c0ff */
[----:B------:R-:W-:Y:S01]  /*5bb0*/  @P0 IADD3 R5, R18, -0x1, RZ ;  /* 0xffffffff12050810 */ /* 0x000fe20007ffe0ff */
[----:B------:R-:W-:Y:S01]  /*5bc0*/  @P0 IMAD R2, R67, 0x3000, R10 ;  /* 0x0000300043020824 */ /* 0x000fe200078e020a */
[----:B------:R-:W-:Y:S01]  /*5bd0*/  SEL R67, R3, RZ, !P1 ;  /* 0x000000ff03437207 */ /* 0x000fe20004800000 */
[----:B------:R-:W-:Y:S01]  /*5be0*/  @P0 IMAD.MOV.U32 R6, RZ, RZ, R154 ;  /* 0x000000ffff060224 */ /* 0x000fe200078e009a */
[----:B------:R-:W-:Y:S01]  /*5bf0*/  @P0 SHF.R.S32.HI R4, RZ, 0x1f, R5 ;  /* 0x0000001fff040819 */ /* 0x000fe20000011405 */
[----:B------:R-:W-:Y:S02]  /*5c00*/  @P0 IMAD R3, R92, R5, RZ ;  /* 0x000000055c030224 */ /* 0x000fe400078e02ff */
[----:B------:R-:W-:Y:S02]  /*5c10*/  @P0 IMAD.MOV.U32 R7, RZ, RZ, R175 ;  /* 0x000000ffff070224 */ /* 0x000fe400078e00af */
[-C--:B------:R-:W-:Y:S02]  /*5c20*/  @P0 IMAD R3, R4, R94.reuse, R3 ;  /* 0x0000005e04030224 */ /* 0x080fe400078e0203 */
[----:B------:R-:W-:Y:S04]  /*5c30*/  @P0 IMAD.WIDE.U32 R6, R5, R94, R6 ;  /* 0x0000005e05060225 */ /* 0x000fe800078e0006 */
[----:B------:R-:W-:Y:S01]  /*5c40*/  @P0 IMAD.IADD R3, R7, 0x1, R3 ;  /* 0x0000000107030824 */ /* 0x000fe200078e0203 */
[----:B-----5:R-:W-:Y:S01]  /*5c50*/  @P0 LEA R26, P1, R6, c[0x0][0x250], 0x1 ;  /* 0x00009400061a0a11 */ /* 0x020fe200078208ff */
[----:B------:R-:W-:Y:S03]  /*5c60*/  @P0 IMAD.SHL.U32 R5, R2, 0x2, RZ ;  /* 0x0000000202050824 */ /* 0x000fe600078e00ff */
[----:B------:R-:W-:Y:S01]  /*5c70*/  @P0 LEA.HI.X R27, R6, c[0x0][0x254], R3, 0x1, P1 ;  /* 0x00009500061b0a11 */ /* 0x000fe200008f0c03 */
[----:B------:R-:W-:Y:S02]  /*5c80*/  IMAD R3, R152, c[0x0][0x208], RZ ;  /* 0x0000820098037a24 */ /* 0x000fe400078e02ff */
[----:B------:R-:W-:Y:S02]  /*5c90*/  IMAD R6, R151, c[0x0][0x218], RZ ;  /* 0x0000860097067a24 */ /* 0x000fe400078e02ff */
[----:B------:R-:W-:Y:S01]  /*5ca0*/  @!PT LDS RZ, [RZ] ;  /* 0x00000000fffff984 */ /* 0x000fe20000000800 */
[----:B------:R-:W-:Y:S01]  /*5cb0*/  @!PT LDS RZ, [RZ] ;  /* 0x00000000fffff984 */ /* 0x000fe20000000800 */
[----:B------:R-:W-:Y:S01]  /*5cc0*/  @!PT LDS RZ, [RZ] ;  /* 0x00000000fffff984 */ /* 0x000fe20000000800 */
[----:B------:R1:W-:Y:S01]  /*5cd0*/  @P0 LDGSTS.E.BYPASS.LTC128B.128 [R5+0x100], [R26.64], !P6 ;  /* 0x001000001a050fae */ /* 0x0003e2000f101d46 */
[----:B------:R-:W-:Y:S02]  /*5ce0*/  IMAD R3, R146, c[0x0][0x20c], R3 ;  /* 0x0000830092037a24 */ /* 0x000fe400078e0203 */
[----:B------:R-:W-:Y:S01]  /*5cf0*/  IMAD R6, R147, c[0x0][0x21c], R6 ;  /* 0x0000870093067a24 */ /* 0x000fe200078e0206 */
[----:B------:R1:W-:Y:S01]  /*5d00*/  @P0 LDGSTS.E.BYPASS.LTC128B.128 [R5+0x2100], [R26.64+0x80], !P2 ;  /* 0x021000801a050fae */ /* 0x0003e2000d101d46 */
[----:B------:R-:W-:Y:S03]  /*5d10*/  IMAD.IADD R9, R9, 0x1, R3 ;  /* 0x0000000109097824 */ /* 0x000fe600078e0203 */
[----:B------:R1:W-:Y:S01]  /*5d20*/  @P0 LDGSTS.E.BYPASS.LTC128B.128 [R5+0x4100], [R26.64+0x100], !P5 ;  /* 0x041001001a050fae */ /* 0x0003e2000e901d46 */
[----:B------:R-:W-:Y:S05]  /*5d30*/  IMAD.WIDE.U32 R8, R147, c[0x0][0x218], R8 ;  /* 0x0000860093087a25 */ /* 0x000fea00078e0008 */
[----:B------:R-:W-:Y:S04]  /*5d40*/  IADD3 R4, P1, R172, R8, RZ ;  /* 0x00000008ac047210 */ /* 0x000fe80007f3e0ff */
[----:B------:R-:W-:Y:S02]  /*5d50*/  IADD3.X R3, R99, R9, R6, P1, !PT ;  /* 0x0000000963037210 */ /* 0x000fe40000ffe406 */
[C---:B------:R-:W-:Y:S04]  /*5d60*/  @P0 LEA R6, P1, R109.reuse, R26, 0x1 ;  /* 0x0000001a6d060211 */ /* 0x040fe800078208ff */
[----:B------:R-:W-:Y:S02]  /*5d70*/  @P0 LEA.HI.X R7, R109, R27, R100, 0x1, P1 ;  /* 0x0000001b6d070211 */ /* 0x000fe400008f0c64 */
[C---:B------:R-:W-:Y:S03]  /*5d80*/  LEA R8, P1, R4.reuse, c[0x0][0x1f8], 0x1 ;  /* 0x00007e0004087a11 */ /* 0x040fe600078208ff */
[----:B------:R1:W-:Y:S01]  /*5d90*/  @P0 LDGSTS.E.BYPASS.LTC128B.128 [R5+0x1100], [R6.64], !P6 ;  /* 0x0110000006050fae */ /* 0x0003e2000f101d46 */
[----:B------:R-:W-:Y:S03]  /*5da0*/  LEA.HI.X R3, R4, c[0x0][0x1fc], R3, 0x1, P1 ;  /* 0x00007f0004037a11 */ /* 0x000fe600008f0c03 */
[----:B------:R1:W-:Y:S04]  /*5db0*/  @P0 LDGSTS.E.BYPASS.LTC128B.128 [R5+0x3100], [R6.64+0x80], !P2 ;  /* 0x0310008006050fae */ /* 0x0003e8000d101d46 */
[----:B------:R1:W-:Y:S01]  /*5dc0*/  @P0 LDGSTS.E.BYPASS.LTC128B.128 [R5+0x5100], [R6.64+0x100], !P5 ;  /* 0x0510010006050fae */ /* 0x0003e2000e901d46 */
[----:B------:R-:W-:Y:S03]  /*5dd0*/  ISETP.GT.AND P0, PT, R148, R97, PT ;  /* 0x000000619400720c */ /* 0x000fe60003f04270 */
[----:B------:R-:W0:Y:S04]  /*5de0*/  LDGDEPBAR ;  /* 0x00000000000079af */ /* 0x000e280000000000 */
[----:B------:R-:W2:Y:S04]  /*5df0*/  SHFL.IDX PT, R8, R8, RZ, 0x1c1f ;  /* 0x001c1fff08087589 */ /* 0x000ea800000e0000 */
[----:B------:R-:W4:Y:S01]  /*5e00*/  SHFL.IDX PT, R3, R3, RZ, 0x1c1f ;  /* 0x001c1fff03037589 */ /* 0x000f2200000e0000 */
[----:B------:R-:W-:Y:S04]  /*5e10*/  DEPBAR.LE SB0, 0x2 ;  /* 0x000080800000791a */ /* 0x000fe80000000000 */
[----:B------:R-:W-:Y:S06]  /*5e20*/  BAR.SYNC.DEFER_BLOCKING 0x0 ;  /* 0x0000000000007b1d */ /* 0x000fec0000010000 */
[----:B------:R-:W-:-:S05]  /*5e30*/  @!P0 BRA `(.L_x_826) ;  /* 0x000001f000008947 */ /* 0x000fca0003800000 */
[----:B-12-4-:R-:W-:Y:S02]  /*5e40*/  ISETP.GE.AND P2, PT, R24, c[0x0][0x1d4], PT ;  /* 0x0000750018007a0c */ /* 0x016fe40003f46270 */
        /* <DEDUP_REMOVED lines=30> */
.L_x_826:
[----:B-12-4-:R-:W-:Y:S05]  /*6030*/  BSYNC B0 ;  /* 0x0000000000007941 */ /* 0x016fea0003800000 */
.L_x_825:
[C---:B------:R-:W-:Y:S02]  /*6040*/  ISETP.GE.AND P0, PT, R53.reuse, 0x1, PT ;  /* 0x000000013500780c */ /* 0x040fe40003f06270 */
[----:B------:R-:W-:Y:S02]  /*6050*/  IADD3 R2, R18, -0x2, RZ ;  /* 0xfffffffe12027810 */ /* 0x000fe40007ffe0ff */
[----:B------:R-:W-:Y:S02]  /*6060*/  IADD3 R4, R53, 0x1, RZ ;  /* 0x0000000135047810 */ /* 0x000fe40007ffe0ff */
[----:B------:R-:W-:Y:S02]  /*6070*/  LOP3.LUT P2, RZ, R135, 0x1, RZ, 0xc0, !PT ;  /* 0x0000000187ff7812 */ /* 0x000fe4000784c0ff */
[----:B------:R-:W-:Y:S02]  /*6080*/  SEL R53, R4, RZ, !P0 ;  /* 0x000000ff04357207 */ /* 0x000fe40004000000 */
[C---:B------:R-:W-:Y:S11]  /*6090*/  ISETP.GE.AND P0, PT, R2.reuse, R11, PT ;  /* 0x0000000b0200720c */ /* 0x040ff60003f06270 */
[----:B------:R-:W-:Y:S02]  /*60a0*/  @!UPT UIADD3 URZ, URZ, URZ, URZ ;  /* 0x0000003f3f3ff290 */ /* 0x000fe4000fffe03f */
[----:B------:R-:W-:Y:S01]  /*60b0*/  @P0 SHF.R.S32.HI R5, RZ, 0x1f, R2 ;  /* 0x0000001fff050819 */ /* 0x000fe20000011402 */
[----:B------:R-:W-:Y:S02]  /*60c0*/  @P0 IMAD R4, R91, R2, RZ ;  /* 0x000000025b040224 */ /* 0x000fe400078e02ff */
[----:B------:R-:W-:Y:S02]  /*60d0*/  @P0 IMAD.MOV.U32 R6, RZ, RZ, R156 ;  /* 0x000000ffff060224 */ /* 0x000fe400078e009c */
[----:B------:R-:W-:Y:S02]  /*60e0*/  @P0 IMAD.MOV.U32 R7, RZ, RZ, R159 ;  /* 0x000000ffff070224 */ /* 0x000fe400078e009f */
[-C--:B------:R-:W-:Y:S02]  /*60f0*/  @P0 IMAD R4, R5, R93.reuse, R4 ;  /* 0x0000005d05040224 */ /* 0x080fe400078e0204 */
[----:B------:R-:W-:Y:S04]  /*6100*/  @P0 IMAD.WIDE.U32 R6, R2, R93, R6 ;  /* 0x0000005d02060225 */ /* 0x000fe800078e0006 */
[----:B------:R-:W-:Y:S01]  /*6110*/  @P0 IMAD.IADD R4, R7, 0x1, R4 ;  /* 0x0000000107040824 */ /* 0x000fe200078e0204 */
[C---:B------:R-:W-:Y:S01]  /*6120*/  @P0 LEA R8, P1, R6.reuse, c[0x0][0x220], 0x1 ;  /* 0x0000880006080a11 */ /* 0x040fe200078208ff */
[----:B------:R-:W-:Y:S03]  /*6130*/  @P0 IMAD R3, R67, 0x3000, R10 ;  /* 0x0000300043030824 */ /* 0x000fe600078e020a */
[----:B------:R-:W-:Y:S01]  /*6140*/  @P0 LEA.HI.X R9, R6, c[0x0][0x224], R4, 0x1, P1 ;  /* 0x0000890006090a11 */ /* 0x000fe200008f0c04 */
[----:B------:R-:W-:Y:S01]  /*6150*/  @P0 IMAD.SHL.U32 R5, R3, 0x2, RZ ;  /* 0x0000000203050824 */ /* 0x000fe200078e00ff */
[C---:B------:R-:W-:Y:S04]  /*6160*/  @P0 LEA R6, P1, R96.reuse, R8, 0x1 ;  /* 0x0000000860060211 */ /* 0x040fe800078208ff */
        /* <DEDUP_REMOVED lines=9> */
[----:B------:R1:W-:Y:S01]  /*6200*/  @P0 LDGSTS.E.BYPASS.LTC128B.128 [R5+0x11100], [R6.64+0x100], !P5 ;  /* 0x1110010006050fae */ /* 0x0003e2000e901d46 */
[C---:B------:R-:W-:Y:S02]  /*6210*/  ISETP.GT.AND P0, PT, R18.reuse, R11, PT ;  /* 0x0000000b1200720c */ /* 0x040fe40003f04270 */
[----:B------:R-:W-:Y:S01]  /*6220*/  IADD3 R18, R18, -0x1, RZ ;  /* 0xffffffff12127810 */ /* 0x000fe20007ffe0ff */
[----:B------:R-:W0:Y:S10]  /*6230*/  LDGDEPBAR ;  /* 0x00000000000079af */ /* 0x000e340000000000 */
[----:B------:R-:W-:-:S05]  /*6240*/  @P0 BRA `(.L_x_827) ;  /* 0xffffb94000000947 */ /* 0x000fca000383ffff */
[----:B------:R-:W-:Y:S06]  /*6250*/  BAR.SYNC.DEFER_BLOCKING 0x0 ;  /* 0x0000000000007b1d */ /* 0x000fec0000010000 */
.L_x_802:
[----:B-1----:R-:W-:Y:S01]  /*6260*/  ISETP.GE.AND P0, PT, R134, 0x1, PT ;  /* 0x000000018600780c */ /* 0x002fe20003f06270 */
[----:B------:R-:W-:Y:S01]  /*6270*/  CS2R R98, SRZ ;  /* 0x0000000000627805 */ /* 0x000fe2000001ff00 */
[----:B------:R-:W-:Y:S01]  /*6280*/  PLOP3.LUT P2, PT, PT, PT, PT, 0x80, 0x0 ;  /* 0x000000000000781c */ /* 0x000fe20003f4f070 */
[----:B------:R-:W-:Y:S01]  /*6290*/  CS2R R96, SRZ ;  /* 0x0000000000607805 */ /* 0x000fe2000001ff00 */
[----:B------:R-:W-:Y:S01]  /*62a0*/  CS2R R94, SRZ ;  /* 0x00000000005e7805 */ /* 0x000fe2000001ff00 */
[----:B------:R-:W-:Y:S01]  /*62b0*/  CS2R R92, SRZ ;  /* 0x00000000005c7805 */ /* 0x000fe2000001ff00 */
        /* <DEDUP_REMOVED lines=10> */
[----:B---3--:R-:W-:Y:S01]  /*6360*/  CS2R R72, SRZ ;  /* 0x0000000000487805 */ /* 0x008fe2000001ff00 */
        /* <DEDUP_REMOVED lines=43> */
[C---:B------:R-:W-:Y:S01]  /*6620*/  IMAD.WIDE.U32 R12, R88.reuse, c[0x0][0x178], RZ ;  /* 0x00005e00580c7a25 */ /* 0x040fe200078e00ff */
[----:B------:R-:W-:Y:S01]  /*6630*/  SHF.R.S32.HI R5, RZ, 0x1f, R82 ;  /* 0x0000001fff057819 */ /* 0x000fe20000011452 */
[----:B------:R-:W-:Y:S01]  /*6640*/  BSSY B0, `(.L_x_829) ;  /* 0x0000057000007945 */ /* 0x000fe20003800000 */
[----:B------:R-:W-:Y:S01]  /*6650*/  ISETP.NE.U32.AND P0, PT, RZ, c[0x0][0x348], PT ;  /* 0x0000d200ff007a0c */ /* 0x000fe20003f05070 */
[----:B------:R-:W-:Y:S01]  /*6660*/  IMAD R7, R7, c[0x0][0x178], RZ ;  /* 0x00005e0007077a24 */ /* 0x000fe200078e02ff */
[----:B------:R-:W-:Y:S01]  /*6670*/  LEA.HI R3, R5, R82, RZ, 0x3 ;  /* 0x0000005205037211 */ /* 0x000fe200078f18ff */
[----:B------:R-:W-:Y:S01]  /*6680*/  IMAD.MOV.U32 R0, RZ, RZ, c[0x0][0x2c4] ;  /* 0x0000b100ff007624 */ /* 0x000fe200078e00ff */
[----:B------:R-:W-:Y:S01]  /*6690*/  SHF.R.S32.HI R11, RZ, 0x1f, R195 ;  /* 0x0000001fff0b7819 */ /* 0x000fe200000114c3 */
[----:B------:R-:W-:Y:S01]  /*66a0*/  IMAD R7, R88, c[0x0][0x17c], R7 ;  /* 0x00005f0058077a24 */ /* 0x000fe200078e0207 */
[----:B------:R-:W-:Y:S01]  /*66b0*/  ISETP.NE.AND.EX P0, PT, RZ, c[0x0][0x34c], PT, P0 ;  /* 0x0000d300ff007a0c */ /* 0x000fe20003f05300 */
[----:B------:R-:W-:Y:S01]  /*66c0*/  IMAD R9, R86, c[0x0][0x1b8], RZ ;  /* 0x00006e0056097a24 */ /* 0x000fe200078e02ff */
[----:B------:R-:W-:Y:S01]  /*66d0*/  ISETP.NE.AND P1, PT, R0, 0x1, PT ;  /* 0x000000010000780c */ /* 0x000fe20003f25270 */
[----:B------:R-:W-:Y:S01]  /*66e0*/  IMAD.IADD R13, R13, 0x1, R7 ;  /* 0x000000010d0d7824 */ /* 0x000fe200078e0207 */
[----:B------:R-:W-:Y:S01]  /*66f0*/  LOP3.LUT R7, R3, 0xfffffff8, RZ, 0xc0, !PT ;  /* 0xfffffff803077812 */ /* 0x000fe200078ec0ff */
[C---:B------:R-:W-:Y:S01]  /*6700*/  IMAD R9, R192.reuse, c[0x0][0x1bc], R9 ;  /* 0x00006f00c0097a24 */ /* 0x040fe200078e0209 */
[----:B------:R-:W-:Y:S01]  /*6710*/  SHF.R.S32.HI R3, RZ, 0x3, R3 ;  /* 0x00000003ff037819 */ /* 0x000fe20000011403 */
[----:B------:R-:W-:Y:S01]  /*6720*/  IMAD.WIDE.U32 R12, R192, c[0x0][0x1b8], R12 ;  /* 0x00006e00c00c7a25 */ /* 0x000fe200078e000c */
[----:B------:R-:W-:-:S02]  /*6730*/  SEL R11, R11, RZ, !P0 ;  /* 0x000000ff0b0b7207 */ /* 0x000fc40004000000 */
[----:B------:R-:W-:Y:S01]  /*6740*/  SEL R8, R195, RZ, !P0 ;  /* 0x000000ffc3087207 */ /* 0x000fe20004000000 */
[----:B------:R-:W-:Y:S01]  /*6750*/  IMAD.IADD R36, R82, 0x1, -R7 ;  /* 0x0000000152247824 */ /* 0x000fe200078e0a07 */
[----:B------:R-:W-:Y:S01]  /*6760*/  LEA.HI R80, R5, R82, RZ, 0x5 ;  /* 0x0000005205507211 */ /* 0x000fe200078f28ff */
[----:B------:R-:W-:Y:S02]  /*6770*/  IMAD R11, R11, c[0x0][0x1c0], RZ ;  /* 0x000070000b0b7a24 */ /* 0x000fe400078e02ff */
[----:B------:R-:W-:Y:S02]  /*6780*/  IMAD R205, R36, 0x20, R3 ;  /* 0x0000002024cd7824 */ /* 0x000fe400078e0203 */
[----:B------:R-:W-:Y:S02]  /*6790*/  IMAD.IADD R13, R13, 0x1, R9 ;  /* 0x000000010d0d7824 */ /* 0x000fe400078e0209 */
[----:B------:R-:W-:Y:S02]  /*67a0*/  IMAD R7, R84, 0x80, R205 ;  /* 0x0000008054077824 */ /* 0x000fe400078e02cd */
[----:B------:R-:W-:-:S02]  /*67b0*/  IMAD R11, R8, c[0x0][0x1c4], R11 ;  /* 0x00007100080b7a24 */ /* 0x000fc400078e020b */
[----:B------:R-:W-:-:S04]  /*67c0*/  @P1 IMAD.HI.U32 R0, R7, c[0x0][0x2c8], RZ ;  /* 0x0000b20007001a27 */ /* 0x000fc800078e00ff */
[----:B------:R-:W-:Y:S01]  /*67d0*/  IMAD.MOV.U32 R4, RZ, RZ, R7 ;  /* 0x000000ffff047224 */ /* 0x000fe200078e0007 */
[----:B------:R-:W-:Y:S01]  /*67e0*/  @P1 SHF.R.U32.HI R4, RZ, c[0x0][0x2cc], R0 ;  /* 0x0000b300ff041a19 */ /* 0x000fe20000011600 */
[----:B------:R-:W-:Y:S01]  /*67f0*/  IMAD.WIDE.U32 R8, R8, c[0x0][0x1c0], R12 ;  /* 0x0000700008087a25 */ /* 0x000fe200078e000c */
[-C--:B------:R-:W-:Y:S02]  /*6800*/  LEA.HI R13, R5, R82.reuse, RZ, 0x4 ;  /* 0x00000052050d7211 */ /* 0x080fe400078f20ff */
[--C-:B------:R-:W-:Y:S01]  /*6810*/  SHF.R.S32.HI R2, RZ, 0x1f, R4.reuse ;  /* 0x0000001fff027819 */ /* 0x100fe20000011404 */
[----:B------:R-:W-:Y:S01]  /*6820*/  IMAD.MOV R0, RZ, RZ, -R4 ;  /* 0x000000ffff007224 */ /* 0x000fe200078e0a04 */
[----:B------:R-:W-:Y:S01]  /*6830*/  LOP3.LUT R37, R13, 0xfffffff0, RZ, 0xc0, !PT ;  /* 0xfffffff00d257812 */ /* 0x000fe200078ec0ff */
[----:B------:R-:W-:Y:S01]  /*6840*/  IMAD.IADD R9, R9, 0x1, R11 ;  /* 0x0000000109097824 */ /* 0x000fe200078e020b */
[----:B------:R-:W-:Y:S01]  /*6850*/  LEA.HI R12, R5, R82, RZ, 0x6 ;  /* 0x00000052050c7211 */ /* 0x000fe200078f30ff */
[----:B------:R-:W-:Y:S01]  /*6860*/  IMAD R0, R0, c[0x0][0x2c4], R7 ;  /* 0x0000b10000007a24 */ /* 0x000fe200078e0207 */
[----:B------:R-:W-:Y:S01]  /*6870*/  LOP3.LUT P1, RZ, R36, 0x2, RZ, 0xc0, !PT ;  /* 0x0000000224ff7812 */ /* 0x000fe2000782c0ff */
[----:B------:R-:W-:-:S02]  /*6880*/  IMAD R7, R2, c[0x0][0x1b0], RZ ;  /* 0x00006c0002077a24 */ /* 0x000fc400078e02ff */
[----:B------:R-:W-:Y:S01]  /*6890*/  IMAD.WIDE.U32 R8, R4, c[0x0][0x1b0], R8 ;  /* 0x00006c0004087a25 */ /* 0x000fe200078e0008 */
[----:B------:R-:W-:-:S03]  /*68a0*/  SHF.R.S32.HI R2, RZ, 0x1f, R0 ;  /* 0x0000001fff027819 */ /* 0x000fc60000011400 */
[----:B------:R-:W-:Y:S02]  /*68b0*/  IMAD R7, R4, c[0x0][0x1b4], R7 ;  /* 0x00006d0004077a24 */ /* 0x000fe400078e0207 */
[----:B------:R-:W-:Y:S01]  /*68c0*/  IMAD R11, R2, c[0x0][0x1a8], RZ ;  /* 0x00006a00020b7a24 */ /* 0x000fe200078e02ff */
[----:B------:R-:W-:Y:S01]  /*68d0*/  LEA R2, R84, R3, 0x7 ;  /* 0x0000000354027211 */ /* 0x000fe200078e38ff */
[----:B------:R-:W-:Y:S01]  /*68e0*/  IMAD.MOV.U32 R6, RZ, RZ, R8 ;  /* 0x000000ffff067224 */ /* 0x000fe200078e0008 */
[----:B------:R-:W-:Y:S01]  /*68f0*/  IADD3 R7, R9, R7, RZ ;  /* 0x0000000709077210 */ /* 0x000fe20007ffe0ff */
[C---:B------:R-:W-:Y:S02]  /*6900*/  IMAD R9, R0.reuse, c[0x0][0x1ac], R11 ;  /* 0x00006b0000097a24 */ /* 0x040fe400078e020b */
[----:B------:R-:W-:Y:S02]  /*6910*/  IMAD R65, R87, c[0x0][0x2c4], RZ ;  /* 0x0000b10057417a24 */ /* 0x000fe400078e02ff */
[----:B------:R-:W-:-:S04]  /*6920*/  IMAD.WIDE.U32 R10, R0, c[0x0][0x1a8], R6 ;  /* 0x00006a00000a7a25 */ /* 0x000fc800078e0006 */
[----:B------:R-:W-:Y:S01]  /*6930*/  IMAD.IADD R6, R11, 0x1, R9 ;  /* 0x000000010b067824 */ /* 0x000fe200078e0209 */
[----:B------:R-:W-:Y:S01]  /*6940*/  LEA R8, P0, R10, c[0x0][0x160], 0x1 ;  /* 0x000058000a087a11 */ /* 0x000fe200078008ff */
[----:B------:R-:W-:Y:S02]  /*6950*/  IMAD.SHL.U32 R7, R3, 0x40, RZ ;  /* 0x0000004003077824 */ /* 0x000fe400078e00ff */
[----:B------:R-:W-:Y:S01]  /*6960*/  IMAD.IADD R37, R82, 0x1, -R37 ;  /* 0x0000000152257824 */ /* 0x000fe200078e0a25 */
[----:B------:R-:W-:Y:S01]  /*6970*/  LEA.HI.X R6, R10, c[0x0][0x164], R6, 0x1, P0 ;  /* 0x000059000a067a11 */ /* 0x000fe200000f0c06 */
[----:B------:R-:W-:Y:S01]  /*6980*/  IMAD.SHL.U32 R146, R36, 0x8, RZ ;  /* 0x0000000824927824 */ /* 0x000fe200078e00ff */
[----:B------:R-:W-:Y:S01]  /*6990*/  ISETP.GE.AND P0, PT, R2, R65, PT ;  /* 0x000000410200720c */ /* 0x000fe20003f06270 */
[----:B------:R-:W-:Y:S01]  /*69a0*/  IMAD.SHL.U32 R12, R12, 0x8, RZ ;  /* 0x000000080c0c7824 */ /* 0x000fe200078e00ff */
[----:B------:R-:W-:Y:S01]  /*69b0*/  LOP3.LUT R7, R7, 0x1c0, RZ, 0xc0, !PT ;  /* 0x000001c007077812 */ /* 0x000fe200078ec0ff */
[----:B------:R1:W2:Y:S01]  /*69c0*/  SHFL.IDX PT, R10, R8, RZ, 0x181f ;  /* 0x00181fff080a7589 */ /* 0x0002a200000e0000 */
[----:B------:R-:W-:-:S02]  /*69d0*/  SHF.R.S32.HI R14, RZ, 0x1f, R37 ;  /* 0x0000001fff0e7819 */ /* 0x000fc40000011425 */
[----:B------:R-:W-:Y:S01]  /*69e0*/  SHF.R.U32.HI R203, RZ, 0x3, R7 ;  /* 0x00000003ffcb7819 */ /* 0x000fe20000011607 */
[----:B------:R1:W3:Y:S01]  /*69f0*/  SHFL.IDX PT, R11, R6, RZ, 0x181f ;  /* 0x00181fff060b7589 */ /* 0x0002e200000e0000 */
[----:B------:R-:W-:Y:S02]  /*6a00*/  LOP3.LUT R0, R7, 0x38, R146, 0xf8, !PT ;  /* 0x0000003807007812 */ /* 0x000fe400078ef892 */
[----:B------:R-:W-:Y:S02]  /*6a10*/  LEA.HI R14, R14, R37, RZ, 0x3 ;  /* 0x000000250e0e7211 */ /* 0x000fe400078f18ff */
[----:B------:R-:W-:Y:S02]  /*6a20*/  LOP3.LUT R203, R0, R203, RZ, 0x3c, !PT ;  /* 0x000000cb00cb7212 */ /* 0x000fe400078e3cff */
[----:B------:R-:W-:Y:S02]  /*6a30*/  LOP3.LUT R16, R14, 0xfffffff8, RZ, 0xc0, !PT ;  /* 0xfffffff80e107812 */ /* 0x000fe400078ec0ff */
[----:B------:R-:W-:-:S02]  /*6a40*/  IADD3 R4, R146, 0x40, RZ ;  /* 0x0000004092047810 */ /* 0x000fc40007ffe0ff */
[C---:B------:R-:W-:Y:S01]  /*6a50*/  IADD3 R0, R146.reuse, 0x80, RZ ;  /* 0x0000008092007810 */ /* 0x040fe20007ffe0ff */
[----:B------:R-:W-:Y:S01]  /*6a60*/  IMAD.IADD R37, R37, 0x1, -R16 ;  /* 0x0000000125257824 */ /* 0x000fe200078e0a10 */
[----:B------:R-:W-:Y:S02]  /*6a70*/  ISETP.GE.AND P3, PT, R146, c[0x0][0x198], PT ;  /* 0x0000660092007a0c */ /* 0x000fe40003f66270 */
[----:B------:R-:W-:Y:S02]  /*6a80*/  ISETP.GE.AND P5, PT, R4, c[0x0][0x198], PT ;  /* 0x0000660004007a0c */ /* 0x000fe40003fa6270 */
[----:B------:R-:W-:Y:S02]  /*6a90*/  ISETP.GE.AND P4, PT, R0, c[0x0][0x198], PT ;  /* 0x0000660000007a0c */ /* 0x000fe40003f86270 */
[----:B------:R-:W-:Y:S01]  /*6aa0*/  LOP3.LUT R203, R203, 0xfffffe00, R12, 0xf8, !PT ;  /* 0xfffffe00cbcb7812 */ /* 0x000fe200078ef80c */
[----:B------:R-:W-:Y:S01]  /*6ab0*/  @!P2 IMAD.MOV.U32 R206, RZ, RZ, R195 ;  /* 0x000000ffffcea224 */ /* 0x000fe200078e00c3 */
[----:B------:R-:W-:Y:S05]  /*6ac0*/  @P0 BRA `(.L_x_830) ;  /* 0x000000e000000947 */ /* 0x000fea0003800000 */
[----:B-123--:R-:W-:Y:S01]  /*6ad0*/  SHF.R.S32.HI R9, RZ, 0x1f, R4 ;  /* 0x0000001fff097819 */ /* 0x00efe20000011404 */
[----:B------:R-:W-:Y:S01]  /*6ae0*/  IMAD.SHL.U32 R12, R203, 0x2, RZ ;  /* 0x00000002cb0c7824 */ /* 0x000fe200078e00ff */
[----:B------:R-:W-:Y:S01]  /*6af0*/  SHF.R.S32.HI R7, RZ, 0x1f, R0 ;  /* 0x0000001fff077819 */ /* 0x000fe20000011400 */
[----:B------:R-:W-:Y:S01]  /*6b00*/  IMAD.WIDE R16, R146, 0x2, R10 ;  /* 0x0000000292107825 */ /* 0x000fe200078e020a */
[----:B------:R-:W-:-:S02]  /*6b10*/  LEA.HI R9, R9, R4, RZ, 0x3 ;  /* 0x0000000409097211 */ /* 0x000fc400078f18ff */
        /* <DEDUP_REMOVED lines=9> */
.L_x_830:
[----:B-123--:R-:W-:Y:S05]  /*6bb0*/  BSYNC B0 ;  /* 0x0000000000007941 */ /* 0x00efea0003800000 */
.L_x_829:
[----:B------:R-:W-:Y:S01]  /*6bc0*/  IADD3 R10, R2, 0x20, RZ ;  /* 0x00000020020a7810 */ /* 0x000fe20007ffe0ff */
[----:B------:R1:W2:Y:S01]  /*6bd0*/  SHFL.IDX PT, R17, R6, 0x1, 0x181f ;  /* 0x00381f0006117f89 */ /* 0x0002a200000e0000 */
[----:B------:R-:W-:Y:S02]  /*6be0*/  BSSY B0, `(.L_x_831) ;  /* 0x0000012000007945 */ /* 0x000fe40003800000 */
[----:B------:R-:W-:Y:S01]  /*6bf0*/  ISETP.GE.AND P0, PT, R10, R65, PT ;  /* 0x000000410a00720c */ /* 0x000fe20003f06270 */
        /* <DEDUP_REMOVED lines=16> */
.L_x_832:
[----:B------:R-:W-:Y:S05]  /*6d00*/  BSYNC B0 ;  /* 0x0000000000007941 */ /* 0x000fea0003800000 */
.L_x_831:
[----:B--2---:R-:W-:Y:S01]  /*6d10*/  IADD3 R10, R2, 0x40, RZ ;  /* 0x00000040020a7810 */ /* 0x004fe20007ffe0ff */
[----:B------:R2:W4:Y:S01]  /*6d20*/  SHFL.IDX PT, R17, R6, 0x2, 0x181f ;  /* 0x00581f0006117f89 */ /* 0x00052200000e0000 */
[----:B------:R-:W-:Y:S02]  /*6d30*/  BSSY B0, `(.L_x_833) ;  /* 0x0000012000007945 */ /* 0x000fe40003800000 */
[----:B------:R-:W-:Y:S01]  /*6d40*/  ISETP.GE.AND P0, PT, R10, R65, PT ;  /* 0x000000410a00720c */ /* 0x000fe20003f06270 */
        /* <DEDUP_REMOVED lines=16> */
.L_x_834:
[----:B------:R-:W-:Y:S05]  /*6e50*/  BSYNC B0 ;  /* 0x0000000000007941 */ /* 0x000fea0003800000 */
.L_x_833:
[----:B---3--:R-:W-:Y:S01]  /*6e60*/  SHFL.IDX PT, R20, R8, 0x3, 0x181f ;  /* 0x00781f0008147f89 */ /* 0x008fe200000e0000 */
[----:B------:R-:W-:Y:S01]  /*6e70*/  IADD3 R2, R2, 0x60, RZ ;  /* 0x0000006002027810 */ /* 0x000fe20007ffe0ff */
[----:B------:R-:W-:Y:S01]  /*6e80*/  IMAD.MOV.U32 R199, RZ, RZ, c[0x0][0x2b8] ;  /* 0x0000ae00ffc77624 */ /* 0x000fe200078e00ff */
[----:B------:R-:W-:Y:S01]  /*6e90*/  SHF.R.S32.HI R145, RZ, 0x1f, R4 ;  /* 0x0000001fff917819 */ /* 0x000fe20000011404 */
[----:B------:R-:W3:Y:S01]  /*6ea0*/  SHFL.IDX PT, R21, R6, 0x3, 0x181f ;  /* 0x00781f0006157f89 */ /* 0x000ee200000e0000 */
[----:B------:R-:W-:Y:S01]  /*6eb0*/  ISETP.GE.AND P0, PT, R2, R65, PT ;  /* 0x000000410200720c */ /* 0x000fe20003f06270 */
[----:B------:R-:W-:Y:S01]  /*6ec0*/  IMAD.SHL.U32 R2, R203, 0x2, RZ ;  /* 0x00000002cb027824 */ /* 0x000fe200078e00ff */
[----:B------:R-:W-:Y:S01]  /*6ed0*/  SHF.R.S32.HI R11, RZ, 0x1f, R0 ;  /* 0x0000001fff0b7819 */ /* 0x000fe20000011400 */
[----:B------:R-:W-:Y:S01]  /*6ee0*/  IMAD.MOV.U32 R201, RZ, RZ, RZ ;  /* 0x000000ffffc97224 */ /* 0x000fe200078e00ff */
[----:B------:R-:W-:-:S02]  /*6ef0*/  IADD3 R81, R85, -0x40, RZ ;  /* 0xffffffc055517810 */ /* 0x000fc40007ffe0ff */
[----:B------:R-:W-:Y:S02]  /*6f00*/  LEA.HI R145, R145, R4, RZ, 0x3 ;  /* 0x0000000491917211 */ /* 0x000fe400078f18ff */
[----:B------:R-:W-:Y:S01]  /*6f10*/  LEA.HI R144, R11, R0, RZ, 0x3 ;  /* 0x000000000b907211 */ /* 0x000fe200078f18ff */
[----:B------:R-:W-:Y:S01]  /*6f20*/  IMAD.IADD R7, R205, 0x1, R81 ;  /* 0x00000001cd077824 */ /* 0x000fe200078e0251 */
[----:B------:R-:W-:Y:S02]  /*6f30*/  LOP3.LUT R145, R145, 0xfffffff8, RZ, 0xc0, !PT ;  /* 0xfffffff891917812 */ /* 0x000fe400078ec0ff */
[----:B------:R-:W-:Y:S01]  /*6f40*/  ISETP.NE.AND P6, PT, R199, 0x1, PT ;  /* 0x00000001c700780c */ /* 0x000fe20003fc5270 */
[C---:B------:R-:W-:Y:S01]  /*6f50*/  IMAD.IADD R202, R7.reuse, 0x1, R194 ;  /* 0x0000000107ca7824 */ /* 0x040fe200078e02c2 */
[----:B------:R-:W-:Y:S02]  /*6f60*/  LOP3.LUT R144, R144, 0xfffffff8, RZ, 0xc0, !PT ;  /* 0xfffffff890907812 */ /* 0x000fe400078ec0ff */
[----:B------:R-:W-:Y:S01]  /*6f70*/  ISETP.GE.AND P2, PT, R7, R134, PT ;  /* 0x000000860700720c */ /* 0x000fe20003f46270 */
[----:B------:R-:W-:Y:S01]  /*6f80*/  IMAD.MOV.U32 R7, RZ, RZ, R202 ;  /* 0x000000ffff077224 */ /* 0x000fe200078e00ca */
[----:B-----5:R-:W-:-:S02]  /*6f90*/  SHF.R.S32.HI R9, RZ, 0x1f, R206 ;  /* 0x0000001fff097819 */ /* 0x020fc400000114ce */
[----:B------:R-:W-:Y:S02]  /*6fa0*/  ISETP.GT.OR P2, PT, R205, 0x3f, P2 ;  /* 0x0000003fcd00780c */ /* 0x000fe40001744670 */
[----:B------:R-:W-:Y:S01]  /*6fb0*/  LOP3.LUT R135, R135, 0xfffffffd, RZ, 0xc0, !PT ;  /* 0xfffffffd87877812 */ /* 0x000fe200078ec0ff */
[----:B---34-:R-:W-:-:S03]  /*6fc0*/  @!P0 IMAD.WIDE R16, R146, 0x2, R20 ;  /* 0x0000000292108825 */ /* 0x018fc600078e0214 */
[----:B------:R-:W-:Y:S01]  /*6fd0*/  @P6 LOP3.LUT R135, R135, 0x2, RZ, 0xfc, !PT ;  /* 0x0000000287876812 */ /* 0x000fe200078efcff */
[--C-:B------:R-:W-:Y:S01]  /*6fe0*/  @!P0 IMAD.WIDE R10, R145, 0x2, R20.reuse ;  /* 0x00000002910a8825 */ /* 0x100fe200078e0214 */
[----:B------:R-:W-:Y:S01]  /*6ff0*/  @!PT LDS RZ, [RZ] ;  /* 0x00000000fffff984 */ /* 0x000fe20000000800 */
[----:B------:R3:W-:Y:S03]  /*7000*/  @!P0 LDGSTS.E.BYPASS.LTC128B.128 [R2+0x1b100], [R16.64], !P3 ;  /* 0x1b10000010028fae */ /* 0x0007e6000d901d46 */
[----:B------:R-:W-:Y:S01]  /*7010*/  @!P0 IMAD.WIDE R20, R144, 0x2, R20 ;  /* 0x0000000290148825 */ /* 0x000fe200078e0214 */
[----:B------:R4:W-:Y:S03]  /*7020*/  @!P0 LDGSTS.E.BYPASS.LTC128B.128 [R2+0x1f100], [R10.64], !P5 ;  /* 0x1f1000000a028fae */ /* 0x0009e6000e901d46 */
[----:B------:R-:W-:Y:S01]  /*7030*/  IMAD R9, R9, c[0x0][0x2b0], RZ ;  /* 0x0000ac0009097a24 */ /* 0x000fe200078e02ff */
[----:B------:R1:W-:Y:S02]  /*7040*/  @!P0 LDGSTS.E.BYPASS.LTC128B.128 [R2+0x23100], [R20.64], !P4 ;  /* 0x2310000014028fae */ /* 0x0003e4000e101d46 */
[----:B-12---:R-:W-:-:S02]  /*7050*/  @P6 IMAD.HI.U32 R6, R202, c[0x0][0x2bc], RZ ;  /* 0x0000af00ca066a27 */ /* 0x006fc400078e00ff */
[----:B------:R-:W0:Y:S02]  /*7060*/  LDGDEPBAR ;  /* 0x00000000000079af */ /* 0x000e240000000000 */
[C---:B------:R-:W-:Y:S01]  /*7070*/  IMAD R9, R206.reuse, c[0x0][0x2b4], R9 ;  /* 0x0000ad00ce097a24 */ /* 0x040fe200078e0209 */
        /* <DEDUP_REMOVED lines=8> */
[----:B------:R-:W2:Y:S01]  /*7100*/  @!P2 LDG.E R201, [R18.64] ;  /* 0x0000000612c9a981 */ /* 0x000ea2000c1e1900 */
[----:B------:R-:W-:Y:S01]  /*7110*/  IMAD.MOV R7, RZ, RZ, -R7 ;  /* 0x000000ffff077224 */ /* 0x000fe200078e0a07 */
[----:B------:R-:W-:Y:S01]  /*7120*/  ISETP.GE.AND P5, PT, R146, c[0x0][0x1d4], PT ;  /* 0x0000750092007a0c */ /* 0x000fe20003fa6270 */
[----:B------:R-:W-:Y:S01]  /*7130*/  IMAD R197, R86, c[0x0][0x1e8], RZ ;  /* 0x00007a0056c57a24 */ /* 0x000fe200078e02ff */
[----:B------:R-:W-:Y:S01]  /*7140*/  ISETP.GE.AND P4, PT, R4, c[0x0][0x1d4], PT ;  /* 0x0000750004007a0c */ /* 0x000fe20003f86270 */
[----:B------:R-:W-:Y:S01]  /*7150*/  IMAD R202, R7, c[0x0][0x2b8], R202 ;  /* 0x0000ae0007ca7a24 */ /* 0x000fe200078e02ca */
[----:B------:R-:W-:Y:S01]  /*7160*/  ISETP.GE.AND P6, PT, R0, c[0x0][0x1d4], PT ;  /* 0x0000750000007a0c */ /* 0x000fe20003fc6270 */
[----:B------:R-:W-:Y:S01]  /*7170*/  IMAD.WIDE.U32 R150, R192, c[0x0][0x1e8], RZ ;  /* 0x00007a00c0967a25 */ /* 0x000fe200078e00ff */
[----:B------:R-:W-:-:S02]  /*7180*/  ISETP.GE.AND P3, PT, R146, c[0x0][0x1d4], PT ;  /* 0x0000750092007a0c */ /* 0x000fc40003f66270 */
[----:B------:R-:W-:Y:S01]  /*7190*/  SHF.R.S32.HI R9, RZ, 0x1f, R202 ;  /* 0x0000001fff097819 */ /* 0x000fe200000114ca */
[----:B------:R-:W-:Y:S01]  /*71a0*/  IMAD.WIDE.U32 R6, R202, c[0x0][0x1e0], RZ ;  /* 0x00007800ca067a25 */ /* 0x000fe200078e00ff */
[----:B------:R-:W-:Y:S02]  /*71b0*/  LOP3.LUT R135, R135, 0xfffffffe, RZ, 0xc0, !PT ;  /* 0xfffffffe87877812 */ /* 0x000fe400078ec0ff */
[----:B------:R-:W-:Y:S01]  /*71c0*/  SHF.R.S32.HI R149, RZ, 0x1f, R146 ;  /* 0x0000001fff957819 */ /* 0x000fe20000011492 */
[C---:B----4-:R-:W-:Y:S01]  /*71d0*/  IMAD R11, R9.reuse, c[0x0][0x1e0], RZ ;  /* 0x00007800090b7a24 */ /* 0x050fe200078e02ff */
[----:B------:R-:W-:Y:S01]  /*71e0*/  SEL R38, RZ, 0x10, P6 ;  /* 0x00000010ff267807 */ /* 0x000fe20003000000 */
[----:B------:R-:W-:Y:S01]  /*71f0*/  IMAD R197, R192, c[0x0][0x1ec], R197 ;  /* 0x00007b00c0c57a24 */ /* 0x000fe200078e02c5 */
[----:B------:R-:W-:Y:S01]  /*7200*/  IADD3 R200, R2, 0x100, RZ ;  /* 0x0000010002c87810 */ /* 0x000fe20007ffe0ff */
[----:B---3--:R-:W-:Y:S01]  /*7210*/  IMAD R16, R202, c[0x0][0x1e4], R11 ;  /* 0x00007900ca107a24 */ /* 0x008fe200078e020b */
[----:B------:R-:W-:Y:S01]  /*7220*/  SHF.R.S32.HI R148, RZ, 0x1f, R145 ;  /* 0x0000001fff947819 */ /* 0x000fe20000011491 */
[----:B------:R-:W-:Y:S01]  /*7230*/  IMAD R9, R9, c[0x0][0x208], RZ ;  /* 0x0000820009097a24 */ /* 0x000fe200078e02ff */
[----:B------:R-:W-:Y:S01]  /*7240*/  SHF.R.S32.HI R147, RZ, 0x1f, R144 ;  /* 0x0000001fff937819 */ /* 0x000fe20000011490 */
[----:B------:R-:W-:-:S02]  /*7250*/  IMAD.IADD R17, R7, 0x1, R16 ;  /* 0x0000000107117824 */ /* 0x000fc400078e0210 */
[----:B------:R-:W-:Y:S02]  /*7260*/  IMAD.MOV.U32 R16, RZ, RZ, R6 ;  /* 0x000000ffff107224 */ /* 0x000fe400078e0006 */
[C---:B------:R-:W-:Y:S02]  /*7270*/  IMAD R20, R202.reuse, c[0x0][0x20c], R9 ;  /* 0x00008300ca147a24 */ /* 0x040fe400078e0209 */
[----:B------:R-:W-:Y:S02]  /*7280*/  IMAD.IADD R197, R151, 0x1, R197 ;  /* 0x0000000197c57824 */ /* 0x000fe400078e02c5 */
[----:B------:R-:W-:-:S04]  /*7290*/  IMAD.WIDE.U32 R6, R202, c[0x0][0x208], RZ ;  /* 0x00008200ca067a25 */ /* 0x000fc800078e00ff */
[----:B------:R-:W-:Y:S02]  /*72a0*/  IMAD.IADD R21, R7, 0x1, R20 ;  /* 0x0000000107157824 */ /* 0x000fe400078e0214 */
[----:B------:R-:W-:Y:S02]  /*72b0*/  IMAD.MOV.U32 R20, RZ, RZ, R6 ;  /* 0x000000ffff147224 */ /* 0x000fe400078e0006 */
[----:B------:R-:W-:Y:S02]  /*72c0*/  IMAD R7, R86, c[0x0][0x210], RZ ;  /* 0x0000840056077a24 */ /* 0x000fe400078e02ff */
[----:B------:R-:W-:-:S04]  /*72d0*/  IMAD.WIDE.U32 R40, R192, c[0x0][0x210], RZ ;  /* 0x00008400c0287a25 */ /* 0x000fc800078e00ff */
[----:B------:R-:W-:Y:S02]  /*72e0*/  IMAD R7, R192, c[0x0][0x214], R7 ;  /* 0x00008500c0077a24 */ /* 0x000fe400078e0207 */
[----:B------:R-:W-:Y:S02]  /*72f0*/  IMAD.IADD R81, R134, 0x1, -R81 ;  /* 0x0000000186517824 */ /* 0x000fe400078e0a51 */
[----:B------:R-:W-:Y:S02]  /*7300*/  IMAD.IADD R196, R41, 0x1, R7 ;  /* 0x0000000129c47824 */ /* 0x000fe400078e0207 */
[----:B------:R-:W-:Y:S02]  /*7310*/  IMAD.IADD R6, R81, 0x1, -R3 ;  /* 0x0000000151067824 */ /* 0x000fe400078e0a03 */
[----:B------:R-:W-:-:S03]  /*7320*/  IMAD.WIDE R208, R146, 0x2, RZ ;  /* 0x0000000292d07825 */ /* 0x000fc600078e02ff */
[----:B------:R-:W-:Y:S02]  /*7330*/  ISETP.GE.AND P2, PT, R6, 0x1, PT ;  /* 0x000000010600780c */ /* 0x000fe40003f46270 */
[----:B--2---:R-:W-:Y:S01]  /*7340*/  SHF.R.S32.HI R8, RZ, 0x1f, R201 ;  /* 0x0000001fff087819 */ /* 0x004fe200000114c9 */
[----:B------:R-:W-:-:S04]  /*7350*/  IMAD.WIDE.U32 R16, R201, c[0x0][0x1f0], R16 ;  /* 0x00007c00c9107a25 */ /* 0x000fc800078e0010 */
[----:B------:R-:W-:Y:S01]  /*7360*/  IMAD R10, R8, c[0x0][0x1f0], RZ ;  /* 0x00007c00080a7a24 */ /* 0x000fe200078e02ff */
[----:B------:R-:W-:Y:S01]  /*7370*/  IADD3 R9, P0, R150, R16, RZ ;  /* 0x0000001096097210 */ /* 0x000fe20007f1e0ff */
[----:B------:R-:W-:Y:S02]  /*7380*/  IMAD R8, R8, c[0x0][0x218], RZ ;  /* 0x0000860008087a24 */ /* 0x000fe400078e02ff */
[C---:B------:R-:W-:Y:S02]  /*7390*/  IMAD R10, R201.reuse, c[0x0][0x1f4], R10 ;  /* 0x00007d00c90a7a24 */ /* 0x040fe400078e020a */
[----:B------:R-:W-:-:S03]  /*73a0*/  IMAD.WIDE.U32 R20, R201, c[0x0][0x218], R20 ;  /* 0x00008600c9147a25 */ /* 0x000fc600078e0014 */
[----:B------:R-:W-:Y:S02]  /*73b0*/  IADD3.X R10, R197, R17, R10, P0, !PT ;  /* 0x00000011c50a7210 */ /* 0x000fe400007fe40a */
[----:B------:R-:W-:-:S04]  /*73c0*/  LEA R12, P0, R9, c[0x0][0x1c8], 0x1 ;  /* 0x00007200090c7a11 */ /* 0x000fc800078008ff */
[----:B------:R-:W-:Y:S01]  /*73d0*/  LEA.HI.X R10, R9, c[0x0][0x1cc], R10, 0x1, P0 ;  /* 0x00007300090a7a11 */ /* 0x000fe200000f0c0a */
[----:B------:R-:W-:Y:S01]  /*73e0*/  SHFL.IDX PT, R18, R12, RZ, 0x181f ;  /* 0x00181fff0c127589 */ /* 0x000fe200000e0000 */
[----:B------:R-:W-:Y:S01]  /*73f0*/  IMAD R9, R201, c[0x0][0x21c], R8 ;  /* 0x00008700c9097a24 */ /* 0x000fe200078e0208 */
[----:B------:R-:W-:Y:S02]  /*7400*/  IADD3 R7, P0, R40, R20, RZ ;  /* 0x0000001428077210 */ /* 0x000fe40007f1e0ff */
[----:B------:R-:W1:Y:S02]  /*7410*/  SHFL.IDX PT, R19, R10, RZ, 0x181f ;  /* 0x00181fff0a137589 */ /* 0x000e6400000e0000 */
[----:B------:R-:W-:Y:S02]  /*7420*/  IADD3.X R20, R196, R21, R9, P0, !PT ;  /* 0x00000015c4147210 */ /* 0x000fe400007fe409 */
[----:B------:R-:W-:Y:S01]  /*7430*/  SHFL.IDX PT, R16, R12, 0x1, 0x181f ;  /* 0x00381f000c107f89 */ /* 0x000fe200000e0000 */
[----:B------:R-:W-:-:S03]  /*7440*/  LEA R8, P0, R7, c[0x0][0x1f8], 0x1 ;  /* 0x00007e0007087a11 */ /* 0x000fc600078008ff */
[----:B------:R-:W2:Y:S01]  /*7450*/  SHFL.IDX PT, R17, R10, 0x1, 0x181f ;  /* 0x00381f000a117f89 */ /* 0x000ea200000e0000 */
[----:B------:R-:W-:Y:S02]  /*7460*/  LEA.HI.X R7, R7, c[0x0][0x1fc], R20, 0x1, P0 ;  /* 0x00007f0007077a11 */ /* 0x000fe400000f0c14 */
[----:B------:R-:W-:Y:S01]  /*7470*/  ISETP.GT.AND P0, PT, R6, 0x20, PT ;  /* 0x000000200600780c */ /* 0x000fe20003f04270 */
[----:B------:R-:W3:Y:S04]  /*7480*/  SHFL.IDX PT, R9, R8, RZ, 0x181f ;  /* 0x00181fff08097589 */ /* 0x000ee800000e0000 */
[----:B------:R-:W4:Y:S04]  /*7490*/  SHFL.IDX PT, R11, R7, RZ, 0x181f ;  /* 0x00181fff070b7589 */ /* 0x000f2800000e0000 */
[----:B------:R-:W4:Y:S01]  /*74a0*/  SHFL.IDX PT, R15, R8, 0x1, 0x181f ;  /* 0x00381f00080f7f89 */ /* 0x000f2200000e0000 */
        /* <DEDUP_REMOVED lines=8> */
[----:B---3--:R-:W-:Y:S01]  /*7530*/  IADD3 R24, P2, R9, R208, RZ ;  /* 0x000000d009187210 */ /* 0x008fe20007f5e0ff */
[--C-:B------:R-:W-:Y:S02]  /*7540*/  @P0 IMAD.WIDE R18, R145, 0x2, R16.reuse ;  /* 0x0000000291120825 */ /* 0x100fe400078e0210 */
[----:B------:R3:W-:Y:S02]  /*7550*/  @P0 LDGSTS.E.BYPASS.LTC128B.128 [R2+0xd100], [R20.64], !P5 ;  /* 0x0d10000014020fae */ /* 0x0007e4000e901d46 */
[----:B------:R-:W-:Y:S02]  /*7560*/  @P0 IMAD.WIDE R16, R144, 0x2, R16 ;  /* 0x0000000290100825 */ /* 0x000fe400078e0210 */
[----:B------:R2:W-:Y:S02]  /*7570*/  @P0 LDGSTS.E.BYPASS.LTC128B.128 [R2+0xf100], [R18.64], !P4 ;  /* 0x0f10000012020fae */ /* 0x0005e4000e101d46 */
[----:B----4-:R-:W-:-:S02]  /*7580*/  IMAD.X R25, R11, 0x1, R209, P2 ;  /* 0x000000010b197824 */ /* 0x010fc400010e06d1 */
[----:B------:R4:W-:Y:S01]  /*7590*/  @P0 LDGSTS.E.BYPASS.LTC128B.128 [R2+0x11100], [R16.64], !P6 ;  /* 0x1110000010020fae */ /* 0x0009e2000f101d46 */
[----:B------:R-:W-:Y:S02]  /*75a0*/  ISETP.LT.OR P0, PT, R6, 0x1, P3 ;  /* 0x000000010600780c */ /* 0x000fe40001f01670 */
[----:B------:R-:W-:Y:S01]  /*75b0*/  ISETP.GE.AND P3, PT, R4, c[0x0][0x1d4], PT ;  /* 0x0000750004007a0c */ /* 0x000fe20003f66270 */
[----:B------:R-:W0:Y:S01]  /*75c0*/  LDGDEPBAR ;  /* 0x00000000000079af */ /* 0x000e220000000000 */
[----:B-1----:R-:W-:-:S09]  /*75d0*/  IMAD.WIDE R26, R145, 0x2, RZ ;  /* 0x00000002911a7825 */ /* 0x002fd200078e02ff */
        /* <DEDUP_REMOVED lines=25> */
[----:B------:R1:W-:Y:S04]  /*7770*/  LDGSTS.E.BYPASS.LTC128B.128 [R2+0x5100], [R8.64], !P0 ;  /* 0x0510000008027fae */ /* 0x0003e8000c101d46 */
[----:B------:R-:W0:Y:S06]  /*7780*/  LDGDEPBAR ;  /* 0x00000000000079af */ /* 0x000e2c0000000000 */
[----:B------:R-:W-:Y:S01]  /*7790*/  @P2 LOP3.LUT R135, R135, 0x1, RZ, 0xfc, !PT ;  /* 0x0000000187872812 */ /* 0x000fe200078efcff */
[----:B------:R-:W-:Y:S05]  /*77a0*/  @!P2 BRA `(.L_x_835) ;  /* 0x000004200000a947 */ /* 0x000fea0003800000 */
[----:B------:R-:W-:Y:S01]  /*77b0*/  ISETP.NE.AND P2, PT, R199, 0x1, PT ;  /* 0x00000001c700780c */ /* 0x000fe20003f45270 */
[----:B------:R-:W-:Y:S01]  /*77c0*/  IMAD.MOV.U32 R201, RZ, RZ, RZ ;  /* 0x000000ffffc97224 */ /* 0x000fe200078e00ff */
[----:B------:R-:W-:-:S04]  /*77d0*/  IADD3 R202, R205, R85, R194 ;  /* 0x00000055cdca7210 */ /* 0x000fc80007ffe0c2 */
[----:B------:R-:W-:-:S05]  /*77e0*/  IADD3 R202, R202, -0x80, RZ ;  /* 0xffffff80caca7810 */ /* 0x000fca0007ffe0ff */
[----:B------:R-:W-:Y:S02]  /*77f0*/  IMAD.MOV.U32 R7, RZ, RZ, R202 ;  /* 0x000000ffff077224 */ /* 0x000fe400078e00ca */
[----:B------:R-:W-:-:S05]  /*7800*/  @P2 IMAD.HI.U32 R0, R202, c[0x0][0x2bc], RZ ;  /* 0x0000af00ca002a27 */ /* 0x000fca00078e00ff */
[----:B------:R-:W-:-:S04]  /*7810*/  @P2 SHF.R.U32.HI R7, RZ, c[0x0][0x2c0], R0 ;  /* 0x0000b000ff072a19 */ /* 0x000fc80000011600 */
[----:B-1----:R-:W-:-:S04]  /*7820*/  @!P3 IADD3 R9, P0, R7, R206, RZ ;  /* 0x000000ce0709b210 */ /* 0x002fc80007f1e0ff */
[----:B------:R-:W-:Y:S02]  /*7830*/  @!P3 LEA.HI.X.SX32 R0, R7, R198, 0x1, P0 ;  /* 0x000000c60700b211 */ /* 0x000fe400000f0eff */
[----:B------:R-:W-:-:S04]  /*7840*/  @!P3 LEA R10, P0, R9, c[0x0][0x2a0], 0x2 ;  /* 0x0000a800090aba11 */ /* 0x000fc800078010ff */
[----:B------:R-:W-:-:S05]  /*7850*/  @!P3 LEA.HI.X R11, R9, c[0x0][0x2a4], R0, 0x2, P0 ;  /* 0x0000a900090bba11 */ /* 0x000fca00000f1400 */
[----:B------:R1:W2:Y:S01]  /*7860*/  @!P3 LDG.E R201, [R10.64] ;  /* 0x000000060ac9b981 */ /* 0x0002a2000c1e1900 */
[----:B------:R-:W-:Y:S01]  /*7870*/  IMAD.MOV R7, RZ, RZ, -R7 ;  /* 0x000000ffff077224 */ /* 0x000fe200078e0a07 */
[----:B------:R-:W-:Y:S02]  /*7880*/  SEL R6, RZ, 0x10, P4 ;  /* 0x00000010ff067807 */ /* 0x000fe40002000000 */
[----:B------:R-:W-:Y:S01]  /*7890*/  IADD3 R17, -R38, 0x10, RZ ;  /* 0x0000001026117810 */ /* 0x000fe20007ffe1ff */
[----:B------:R-:W-:Y:S01]  /*78a0*/  IMAD R202, R7, c[0x0][0x2b8], R202 ;  /* 0x0000ae0007ca7a24 */ /* 0x000fe200078e02ca */
[----:B------:R-:W-:Y:S02]  /*78b0*/  IADD3 R20, -R6, 0x10, RZ ;  /* 0x0000001006147810 */ /* 0x000fe40007ffe1ff */
[----:B------:R-:W-:Y:S01]  /*78c0*/  LOP3.LUT R17, R17, 0xf, RZ, 0xc0, !PT ;  /* 0x0000000f11117812 */ /* 0x000fe200078ec0ff */
[----:B------:R-:W-:Y:S01]  /*78d0*/  IMAD.WIDE.U32 R8, R202, c[0x0][0x1e0], RZ ;  /* 0x00007800ca087a25 */ /* 0x000fe200078e00ff */
[----:B------:R-:W-:-:S02]  /*78e0*/  SHF.R.S32.HI R0, RZ, 0x1f, R202 ;  /* 0x0000001fff007819 */ /* 0x000fc400000114ca */
[----:B------:R-:W-:Y:S02]  /*78f0*/  LOP3.LUT R20, R20, 0xf, RZ, 0xc0, !PT ;  /* 0x0000000f14147812 */ /* 0x000fe400078ec0ff */
[----:B------:R-:W-:Y:S01]  /*7900*/  SHF.L.U64.HI R4, R144, 0x1, R147 ;  /* 0x0000000190047819 */ /* 0x000fe20000010293 */
[----:B------:R-:W-:-:S04]  /*7910*/  IMAD R7, R0, c[0x0][0x1e0], RZ ;  /* 0x0000780000077a24 */ /* 0x000fc800078e02ff */
[----:B------:R-:W-:-:S04]  /*7920*/  IMAD R0, R202, c[0x0][0x1e4], R7 ;  /* 0x00007900ca007a24 */ /* 0x000fc800078e0207 */
[----:B------:R-:W-:Y:S02]  /*7930*/  IMAD.IADD R9, R9, 0x1, R0 ;  /* 0x0000000109097824 */ /* 0x000fe400078e0200 */
[C---:B-1----:R-:W-:Y:S01]  /*7940*/  IMAD.SHL.U32 R10, R146.reuse, 0x2, RZ ;  /* 0x00000002920a7824 */ /* 0x042fe200078e00ff */
[----:B------:R-:W-:Y:S02]  /*7950*/  SHF.L.U64.HI R11, R146, 0x1, R149 ;  /* 0x00000001920b7819 */ /* 0x000fe40000010295 */
[----:B--2---:R-:W-:Y:S01]  /*7960*/  SHF.R.S32.HI R0, RZ, 0x1f, R201 ;  /* 0x0000001fff007819 */ /* 0x004fe200000114c9 */
[----:B------:R-:W-:-:S04]  /*7970*/  IMAD.WIDE.U32 R8, R201, c[0x0][0x1f0], R8 ;  /* 0x00007c00c9087a25 */ /* 0x000fc800078e0008 */
[----:B------:R-:W-:Y:S01]  /*7980*/  IMAD R0, R0, c[0x0][0x1f0], RZ ;  /* 0x00007c0000007a24 */ /* 0x000fe200078e02ff */
[----:B------:R-:W-:Y:S02]  /*7990*/  IADD3 R7, P0, R150, R8, RZ ;  /* 0x0000000896077210 */ /* 0x000fe40007f1e0ff */
[----:B------:R-:W-:Y:S01]  /*79a0*/  SHF.L.U64.HI R8, R145, 0x1, R148 ;  /* 0x0000000191087819 */ /* 0x000fe20000010294 */
[----:B------:R-:W-:Y:S02]  /*79b0*/  IMAD R12, R201, c[0x0][0x1f4], R0 ;  /* 0x00007d00c90c7a24 */ /* 0x000fe400078e0200 */
[----:B------:R-:W-:-:S03]  /*79c0*/  IMAD.SHL.U32 R0, R144, 0x2, RZ ;  /* 0x0000000290007824 */ /* 0x000fc600078e00ff */
[----:B------:R-:W-:Y:S02]  /*79d0*/  IADD3.X R12, R197, R9, R12, P0, !PT ;  /* 0x00000009c50c7210 */ /* 0x000fe400007fe40c */
[C---:B------:R-:W-:Y:S02]  /*79e0*/  LEA R15, P0, R7.reuse, c[0x0][0x1c8], 0x1 ;  /* 0x00007200070f7a11 */ /* 0x040fe400078008ff */
[----:B------:R-:W-:Y:S02]  /*79f0*/  SEL R9, RZ, 0x10, P5 ;  /* 0x00000010ff097807 */ /* 0x000fe40002800000 */
[----:B------:R-:W-:Y:S01]  /*7a00*/  LEA.HI.X R12, R7, c[0x0][0x1cc], R12, 0x1, P0 ;  /* 0x00007300070c7a11 */ /* 0x000fe200000f0c0c */
[----:B------:R-:W1:Y:S01]  /*7a10*/  SHFL.IDX PT, R16, R15, 0x1, 0x181f ;  /* 0x00381f000f107f89 */ /* 0x000e6200000e0000 */
[----:B------:R-:W-:Y:S01]  /*7a20*/  IADD3 R23, -R9, 0x10, RZ ;  /* 0x0000001009177810 */ /* 0x000fe20007ffe1ff */
[----:B------:R-:W-:Y:S02]  /*7a30*/  IMAD.SHL.U32 R7, R145, 0x2, RZ ;  /* 0x0000000291077824 */ /* 0x000fe400078e00ff */
[----:B------:R-:W2:Y:S01]  /*7a40*/  SHFL.IDX PT, R19, R12, 0x1, 0x181f ;  /* 0x00381f000c137f89 */ /* 0x000ea200000e0000 */
[----:B------:R-:W-:-:S03]  /*7a50*/  LOP3.LUT R23, R23, 0xf, RZ, 0xc0, !PT ;  /* 0x0000000f17177812 */ /* 0x000fc600078ec0ff */
[----:B------:R-:W3:Y:S01]  /*7a60*/  SHFL.IDX PT, R15, R15, RZ, 0x181f ;  /* 0x00181fff0f0f7589 */ /* 0x000ee200000e0000 */
[----:B-1----:R-:W-:-:S04]  /*7a70*/  IADD3 R22, P2, P0, R23, R16, R10 ;  /* 0x0000001017167210 */ /* 0x002fc8000785e00a */
[----:B--2---:R-:W-:Y:S02]  /*7a80*/  IADD3.X R23, RZ, R19, R11, P2, P0 ;  /* 0x00000013ff177210 */ /* 0x004fe400017e040b */
[----:B------:R-:W-:-:S04]  /*7a90*/  IADD3 R20, P2, P0, R20, R16, R7 ;  /* 0x0000001014147210 */ /* 0x000fc8000785e007 */
[-C--:B------:R-:W-:Y:S02]  /*7aa0*/  IADD3.X R21, RZ, R19.reuse, R8, P2, P0 ;  /* 0x00000013ff157210 */ /* 0x080fe400017e0408 */
[----:B------:R-:W-:Y:S02]  /*7ab0*/  IADD3 R18, P2, P0, R17, R16, R0 ;  /* 0x0000001011127210 */ /* 0x000fe4000785e000 */
[----:B------:R-:W1:Y:S02]  /*7ac0*/  SHFL.IDX PT, R17, R12, RZ, 0x181f ;  /* 0x00181fff0c117589 */ /* 0x000e6400000e0000 */
[----:B------:R-:W-:Y:S02]  /*7ad0*/  IADD3.X R19, RZ, R19, R4, P2, P0 ;  /* 0x00000013ff137210 */ /* 0x000fe400017e0404 */
[----:B---3--:R-:W-:-:S05]  /*7ae0*/  IADD3 R10, P0, R15, R10, RZ ;  /* 0x0000000a0f0a7210 */ /* 0x008fca0007f1e0ff */
[----:B-1----:R-:W-:Y:S01]  /*7af0*/  IMAD.X R11, R17, 0x1, R11, P0 ;  /* 0x00000001110b7824 */ /* 0x002fe200000e060b */
        /* <DEDUP_REMOVED lines=13> */
.L_x_835:
[----:B------:R-:W-:Y:S01]  /*7bd0*/  IMAD.MOV.U32 R0, RZ, RZ, 0x10 ;  /* 0x00000010ff007424 */ /* 0x000fe200078e00ff */
[----:B------:R-:W-:Y:S01]  /*7be0*/  LOP3.LUT P0, RZ, R37, 0x2, RZ, 0xc0, !PT ;  /* 0x0000000225ff7812 */ /* 0x000fe2000780c0ff */
[----:B------:R-:W0:Y:S01]  /*7bf0*/  LDGDEPBAR ;  /* 0x00000000000079af */ /* 0x000e220000000000 */
[----:B------:R-:W-:Y:S02]  /*7c00*/  SHF.R.S32.HI R12, RZ, 0x5, R80 ;  /* 0x00000005ff0c7819 */ /* 0x000fe40000011450 */
[----:B------:R-:W-:Y:S02]  /*7c10*/  SEL R0, R0, 0xfffffff0, !P0 ;  /* 0xfffffff000007807 */ /* 0x000fe40004000000 */
[----:B------:R-:W-:-:S13]  /*7c20*/  ISETP.LT.AND P0, PT, RZ, c[0x0][0x27c], PT ;  /* 0x00009f00ff007a0c */ /* 0x000fda0003f01270 */
[----:B------:R-:W-:Y:S05]  /*7c30*/  @P0 BRA `(.L_x_836) ;  /* 0x0000002000000947 */ /* 0x000fea0003800000 */
[----:B------:R-:W-:-:S04]  /*7c40*/  DEPBAR.LE SB0, 0x3 ;  /* 0x000080c00000791a */ /* 0x000fc80000000000 */
[----:B------:R-:W-:Y:S05]  /*7c50*/  BRA `(.L_x_837) ;  /* 0x00005c9000007947 */ /* 0x000fea0003800000 */
.L_x_836:
[----:B------:R-:W-:Y:S01]  /*7c60*/  SHF.R.S32.HI R4, RZ, 0x1f, R83 ;  /* 0x0000001fff047819 */ /* 0x000fe20000011453 */
[----:B-1----:R-:W-:Y:S01]  /*7c70*/  IMAD.WIDE.U32 R8, R83, c[0x0][0x280], RZ ;  /* 0x0000a00053087a25 */ /* 0x002fe200078e00ff */
[----:B------:R-:W-:Y:S01]  /*7c80*/  ULDC.U8 UR4, c[0x0][0x298] ;  /* 0x0000a60000047ab9 */ /* 0x000fe20000000000 */
[-C--:B------:R-:W-:Y:S01]  /*7c90*/  LEA.HI R15, R5, R82.reuse, RZ, 0x2 ;  /* 0x00000052050f7211 */ /* 0x080fe200078f10ff */
[----:B------:R-:W-:Y:S01]  /*7ca0*/  BSSY B2, `(.L_x_837) ;  /* 0x00005c4000027945 */ /* 0x000fe20003800000 */
[----:B------:R-:W-:Y:S01]  /*7cb0*/  IMAD R6, R4, c[0x0][0x280], RZ ;  /* 0x0000a00004067a24 */ /* 0x000fe200078e02ff */
[----:B------:R-:W-:Y:S01]  /*7cc0*/  LEA R18, P0, R8, c[0x0][0x270], 0x1 ;  /* 0x00009c0008127a11 */ /* 0x000fe200078008ff */
[----:B------:R-:W-:Y:S01]  /*7cd0*/  IMAD R4, R4, c[0x0][0x290], RZ ;  /* 0x0000a40004047a24 */ /* 0x000fe200078e02ff */
[----:B------:R-:W-:Y:S01]  /*7ce0*/  LOP3.LUT R5, R15, 0xfffffffc, RZ, 0xc0, !PT ;  /* 0xfffffffc0f057812 */ /* 0x000fe200078ec0ff */
[C---:B------:R-:W-:Y:S01]  /*7cf0*/  IMAD R6, R83.reuse, c[0x0][0x284], R6 ;  /* 0x0000a10053067a24 */ /* 0x040fe200078e0206 */
[----:B------:R-:W-:Y:S01]  /*7d00*/  SHF.R.S32.HI R15, RZ, 0x2, R15 ;  /* 0x00000002ff0f7819 */ /* 0x000fe2000001140f */
[----:B------:R-:W-:Y:S01]  /*7d10*/  IMAD R4, R83, c[0x0][0x294], R4 ;  /* 0x0000a50053047a24 */ /* 0x000fe200078e0204 */
[----:B------:R-:W-:Y:S01]  /*7d20*/  IADD3 R46, -R5, R82, RZ ;  /* 0x00000052052e7210 */ /* 0x000fe20007ffe1ff */
[----:B------:R-:W-:-:S02]  /*7d30*/  IMAD.IADD R6, R6, 0x1, R9 ;  /* 0x0000000106067824 */ /* 0x000fc400078e0209 */
[----:B------:R-:W-:Y:S01]  /*7d40*/  IMAD R26, R84, 0x80, R15 ;  /* 0x00000080541a7824 */ /* 0x000fe200078e020f */
[----:B------:R-:W-:Y:S02]  /*7d50*/  SHF.L.U32 R24, R46, 0x3, RZ ;  /* 0x000000032e187819 */ /* 0x000fe400000006ff */
[----:B------:R-:W-:Y:S01]  /*7d60*/  LEA.HI.X R19, R8, c[0x0][0x274], R6, 0x1, P0 ;  /* 0x00009d0008137a11 */ /* 0x000fe200000f0c06 */
[----:B------:R-:W-:-:S04]  /*7d70*/  IMAD.WIDE.U32 R6, R83, c[0x0][0x290], RZ ;  /* 0x0000a40053067a25 */ /* 0x000fc800078e00ff */
[----:B------:R-:W-:Y:S01]  /*7d80*/  IMAD.IADD R4, R4, 0x1, R7 ;  /* 0x0000000104047824 */ /* 0x000fe200078e0207 */
[----:B------:R-:W-:-:S04]  /*7d90*/  LEA R34, P0, R6, c[0x0][0x288], 0x1 ;  /* 0x0000a20006227a11 */ /* 0x000fc800078008ff */
[----:B------:R-:W-:Y:S02]  /*7da0*/  LEA.HI.X R35, R6, c[0x0][0x28c], R4, 0x1, P0 ;  /* 0x0000a30006237a11 */ /* 0x000fe400000f0c04 */
[----:B------:R-:W-:-:S13]  /*7db0*/  ISETP.NE.AND P0, PT, RZ, UR4, PT ;  /* 0x00000004ff007c0c */ /* 0x000fda000bf05270 */
[----:B------:R-:W-:Y:S05]  /*7dc0*/  @!P0 BRA `(.L_x_838) ;  /* 0x00002b4000008947 */ /* 0x000fea0003800000 */
[----:B------:R-:W-:Y:S01]  /*7dd0*/  SHF.R.S32.HI R17, RZ, 0x1f, R82 ;  /* 0x0000001fff117819 */ /* 0x000fe20000011452 */
[----:B------:R-:W-:Y:S01]  /*7de0*/  BSSY B0, `(.L_x_839) ;  /* 0x0000051000007945 */ /* 0x000fe20003800000 */
[----:B------:R-:W-:Y:S01]  /*7df0*/  ISETP.GE.AND P0, PT, R26, R65, PT ;  /* 0x000000411a00720c */ /* 0x000fe20003f06270 */
[----:B------:R-:W-:Y:S01]  /*7e00*/  CS2R R10, SRZ ;  /* 0x00000000000a7805 */ /* 0x000fe2000001ff00 */
[----:B------:R-:W-:Y:S01]  /*7e10*/  LEA.HI R17, R17, R82, RZ, 0x2 ;  /* 0x0000005211117211 */ /* 0x000fe200078f10ff */
[----:B------:R-:W-:Y:S01]  /*7e20*/  CS2R R20, SRZ ;  /* 0x0000000000147805 */ /* 0x000fe2000001ff00 */
[----:B------:R-:W-:Y:S01]  /*7e30*/  CS2R R22, SRZ ;  /* 0x0000000000167805 */ /* 0x000fe2000001ff00 */
[----:B------:R-:W-:Y:S01]  /*7e40*/  CS2R R28, SRZ ;  /* 0x00000000001c7805 */ /* 0x000fe2000001ff00 */
[----:B------:R-:W-:Y:S01]  /*7e50*/  LOP3.LUT R17, R17, 0xfffffffc, RZ, 0xc0, !PT ;  /* 0xfffffffc11117812 */ /* 0x000fe200078ec0ff */
[----:B------:R-:W-:Y:S01]  /*7e60*/  CS2R R30, SRZ ;  /* 0x00000000001e7805 */ /* 0x000fe2000001ff00 */
[----:B------:R-:W-:Y:S01]  /*7e70*/  CS2R R32, SRZ ;  /* 0x0000000000207805 */ /* 0x000fe2000001ff00 */
[----:B------:R-:W-:Y:S01]  /*7e80*/  CS2R R66, SRZ ;  /* 0x0000000000427805 */ /* 0x000fe2000001ff00 */
[----:B------:R-:W-:Y:S01]  /*7e90*/  CS2R R68, SRZ ;  /* 0x0000000000447805 */ /* 0x000fe2000001ff00 */
[----:B------:R-:W-:Y:S01]  /*7ea0*/  IMAD.IADD R17, R82, 0x1, -R17 ;  /* 0x0000000152117824 */ /* 0x000fe200078e0a11 */
[----:B------:R-:W-:Y:S01]  /*7eb0*/  CS2R R4, SRZ ;  /* 0x0000000000047805 */ /* 0x000fe2000001ff00 */
[----:B------:R-:W-:Y:S01]  /*7ec0*/  CS2R R6, SRZ ;  /* 0x0000000000067805 */ /* 0x000fe2000001ff00 */
[----:B------:R-:W-:Y:S01]  /*7ed0*/  CS2R R44, SRZ ;  /* 0x00000000002c7805 */ /* 0x000fe2000001ff00 */
[----:B------:R-:W-:Y:S01]  /*7ee0*/  CS2R R46, SRZ ;  /* 0x00000000002e7805 */ /* 0x000fe2000001ff00 */
[----:B------:R-:W-:Y:S01]  /*7ef0*/  IMAD.SHL.U32 R17, R17, 0x4, RZ ;  /* 0x0000000411117824 */ /* 0x000fe200078e00ff */
[----:B------:R-:W-:Y:S05]  /*7f00*/  @P0 BRA `(.L_x_840) ;  /* 0x000003e000000947 */ /* 0x000fea0003800000 */
[C---:B------:R-:W-:Y:S01]  /*7f10*/  ISETP.GE.AND P0, PT, R17.reuse, c[0x0][0x27c], PT ;  /* 0x00009f0011007a0c */ /* 0x040fe20003f06270 */
[----:B------:R-:W-:Y:S01]  /*7f20*/  CS2R R32, SRZ ;  /* 0x0000000000207805 */ /* 0x000fe2000001ff00 */
[----:B------:R-:W-:Y:S01]  /*7f30*/  CS2R R46, SRZ ;  /* 0x00000000002e7805 */ /* 0x000fe2000001ff00 */
[----:B------:R-:W-:-:S10]  /*7f40*/  IADD3 R4, R17, 0x10, RZ ;  /* 0x0000001011047810 */ /* 0x000fd40007ffe0ff */
[----:B------:R-:W-:-:S04]  /*7f50*/  @!P0 IMAD.WIDE R20, R17, 0x2, R18 ;  /* 0x0000000211148825 */ /* 0x000fc800078e0212 */
[----:B------:R-:W-:Y:S01]  /*7f60*/  @!P0 IMAD.WIDE R6, R17, 0x2, R34 ;  /* 0x0000000211068825 */ /* 0x000fe200078e0222 */
[----:B------:R1:W5:Y:S04]  /*7f70*/  @!P0 LD.E.64 R32, [R20.64] ;  /* 0x0000000614208980 */ /* 0x000368000c101b00 */
[----:B------:R2:W5:Y:S01]  /*7f80*/  @!P0 LD.E.64 R46, [R6.64] ;  /* 0x00000006062e8980 */ /* 0x000562000c101b00 */
[----:B------:R-:W-:Y:S01]  /*7f90*/  ISETP.GE.AND P0, PT, R4, c[0x0][0x27c], PT ;  /* 0x00009f0004007a0c */ /* 0x000fe20003f06270 */
[----:B------:R-:W-:Y:S01]  /*7fa0*/  CS2R R30, SRZ ;  /* 0x00000000001e7805 */ /* 0x000fe2000001ff00 */
[----:B------:R-:W-:-:S11]  /*7fb0*/  CS2R R44, SRZ ;  /* 0x00000000002c7805 */ /* 0x000fd6000001ff00 */
[----:B------:R-:W-:-:S04]  /*7fc0*/  @!P0 SHF.R.S32.HI R5, RZ, 0x1f, R4 ;  /* 0x0000001fff058819 */ /* 0x000fc80000011404 */
[----:B------:R-:W-:-:S04]  /*7fd0*/  @!P0 LEA.HI R5, R5, R4, RZ, 0x2 ;  /* 0x0000000405058211 */ /* 0x000fc800078f10ff */
[----:B------:R-:W-:Y:S02]  /*7fe0*/  @!P0 LOP3.LUT R5, R5, 0xfffffffc, RZ, 0xc0, !PT ;  /* 0xfffffffc05058812 */ /* 0x000fe400078ec0ff */
[----:B------:R-:W-:-:S03]  /*7ff0*/  IADD3 R4, R17, 0x20, RZ ;  /* 0x0000002011047810 */ /* 0x000fc60007ffe0ff */
[----:B------:R-:W-:-:S04]  /*8000*/  @!P0 IMAD.WIDE R8, R5, 0x2, R18 ;  /* 0x0000000205088825 */ /* 0x000fc800078e0212 */
[----:B------:R-:W-:Y:S01]  /*8010*/  @!P0 IMAD.WIDE R10, R5, 0x2, R34 ;  /* 0x00000002050a8825 */ /* 0x000fe200078e0222 */
[----:B------:R3:W5:Y:S04]  /*8020*/  @!P0 LD.E.64 R30, [R8.64] ;  /* 0x00000006081e8980 */ /* 0x000768000c101b00 */
[----:B------:R4:W5:Y:S01]  /*8030*/  @!P0 LD.E.64 R44, [R10.64] ;  /* 0x000000060a2c8980 */ /* 0x000962000c101b00 */
[----:B------:R-:W-:Y:S01]  /*8040*/  ISETP.GE.AND P0, PT, R4, c[0x0][0x27c], PT ;  /* 0x00009f0004007a0c */ /* 0x000fe20003f06270 */
[----:B------:R-:W-:Y:S01]  /*8050*/  CS2R R28, SRZ ;  /* 0x00000000001c7805 */ /* 0x000fe2000001ff00 */
[----:B--2---:R-:W-:-:S11]  /*8060*/  CS2R R6, SRZ ;  /* 0x0000000000067805 */ /* 0x004fd6000001ff00 */
[----:B------:R-:W-:-:S04]  /*8070*/  @!P0 SHF.R.S32.HI R5, RZ, 0x1f, R4 ;  /* 0x0000001fff058819 */ /* 0x000fc80000011404 */
[----:B------:R-:W-:-:S04]  /*8080*/  @!P0 LEA.HI R5, R5, R4, RZ, 0x2 ;  /* 0x0000000405058211 */ /* 0x000fc800078f10ff */
[----:B------:R-:W-:Y:S02]  /*8090*/  @!P0 LOP3.LUT R5, R5, 0xfffffffc, RZ, 0xc0, !PT ;  /* 0xfffffffc05058812 */ /* 0x000fe400078ec0ff */
[----:B------:R-:W-:-:S03]  /*80a0*/  IADD3 R4, R17, 0x30, RZ ;  /* 0x0000003011047810 */ /* 0x000fc60007ffe0ff */
[----:B-1----:R-:W-:-:S04]  /*80b0*/  @!P0 IMAD.WIDE R20, R5, 0x2, R18 ;  /* 0x0000000205148825 */ /* 0x002fc800078e0212 */
[----:B------:R-:W-:Y:S01]  /*80c0*/  @!P0 IMAD.WIDE R26, R5, 0x2, R34 ;  /* 0x00000002051a8825 */ /* 0x000fe200078e0222 */
[----:B------:R1:W5:Y:S04]  /*80d0*/  @!P0 LD.E.64 R28, [R20.64] ;  /* 0x00000006141c8980 */ /* 0x000368000c101b00 */
[----:B------:R2:W5:Y:S01]  /*80e0*/  @!P0 LD.E.64 R6, [R26.64] ;  /* 0x000000061a068980 */ /* 0x000562000c101b00 */
[----:B------:R-:W-:Y:S01]  /*80f0*/  ISETP.GE.AND P0, PT, R4, c[0x0][0x27c], PT ;  /* 0x00009f0004007a0c */ /* 0x000fe20003f06270 */
[----:B------:R-:W-:-:S12]  /*8100*/  CS2R R22, SRZ ;  /* 0x0000000000167805 */ /* 0x000fd8000001ff00 */
[----:B------:R-:W-:-:S04]  /*8110*/  @!P0 SHF.R.S32.HI R5, RZ, 0x1f, R4 ;  /* 0x0000001fff058819 */ /* 0x000fc80000011404 */
[----:B------:R-:W-:-:S04]  /*8120*/  @!P0 LEA.HI R5, R5, R4, RZ, 0x2 ;  /* 0x0000000405058211 */ /* 0x000fc800078f10ff */
[----:B---3--:R-:W-:Y:S02]  /*8130*/  @!P0 LOP3.LUT R9, R5, 0xfffffffc, RZ, 0xc0, !PT ;  /* 0xfffffffc05098812 */ /* 0x008fe400078ec0ff */
[----:B------:R-:W-:Y:S01]  /*8140*/  CS2R R4, SRZ ;  /* 0x0000000000047805 */ /* 0x000fe2000001ff00 */
[----:B------:R-:W-:Y:S02]  /*8150*/  IADD3 R8, R17, 0x40, RZ ;  /* 0x0000004011087810 */ /* 0x000fe40007ffe0ff */
[----:B----4-:R-:W-:-:S04]  /*8160*/  @!P0 IMAD.WIDE R10, R9, 0x2, R18 ;  /* 0x00000002090a8825 */ /* 0x010fc800078e0212 */
[----:B------:R-:W-:Y:S01]  /*8170*/  @!P0 IMAD.WIDE R48, R9, 0x2, R34 ;  /* 0x0000000209308825 */ /* 0x000fe200078e0222 */
[----:B------:R3:W5:Y:S04]  /*8180*/  @!P0 LD.E.64 R22, [R10.64] ;  /* 0x000000060a168980 */ /* 0x000768000c101b00 */
[----:B------:R4:W5:Y:S01]  /*8190*/  @!P0 LD.E.64 R4, [R48.64] ;  /* 0x0000000630048980 */ /* 0x000962000c101b00 */
[----:B------:R-:W-:Y:S01]  /*81a0*/  ISETP.GE.AND P0, PT, R8, c[0x0][0x27c], PT ;  /* 0x00009f0008007a0c */ /* 0x000fe20003f06270 */
[----:B-1----:R-:W-:Y:S01]  /*81b0*/  CS2R R20, SRZ ;  /* 0x0000000000147805 */ /* 0x002fe2000001ff00 */
[----:B------:R-:W-:-:S11]  /*81c0*/  CS2R R68, SRZ ;  /* 0x0000000000447805 */ /* 0x000fd6000001ff00 */
[----:B------:R-:W-:-:S04]  /*81d0*/  @!P0 SHF.R.S32.HI R9, RZ, 0x1f, R8 ;  /* 0x0000001fff098819 */ /* 0x000fc80000011408 */
[----:B------:R-:W-:-:S04]  /*81e0*/  @!P0 LEA.HI R8, R9, R8, RZ, 0x2 ;  /* 0x0000000809088211 */ /* 0x000fc800078f10ff */
[----:B------:R-:W-:-:S05]  /*81f0*/  @!P0 LOP3.LUT R8, R8, 0xfffffffc, RZ, 0xc0, !PT ;  /* 0xfffffffc08088812 */ /* 0x000fca00078ec0ff */
[----:B--2---:R-:W-:-:S04]  /*8200*/  @!P0 IMAD.WIDE R26, R8, 0x2, R18 ;  /* 0x00000002081a8825 */ /* 0x004fc800078e0212 */
[----:B------:R-:W-:Y:S01]  /*8210*/  @!P0 IMAD.WIDE R42, R8, 0x2, R34 ;  /* 0x00000002082a8825 */ /* 0x000fe200078e0222 */
[----:B------:R-:W-:Y:S01]  /*8220*/  IADD3 R8, R17, 0x50, RZ ;  /* 0x0000005011087810 */ /* 0x000fe20007ffe0ff */
[----:B------:R4:W5:Y:S04]  /*8230*/  @!P0 LD.E.64 R20, [R26.64] ;  /* 0x000000061a148980 */ /* 0x000968000c101b00 */
[----:B------:R4:W5:Y:S01]  /*8240*/  @!P0 LD.E.64 R68, [R42.64] ;  /* 0x000000062a448980 */ /* 0x000962000c101b00 */
[----:B------:R-:W-:Y:S01]  /*8250*/  ISETP.GE.AND P0, PT, R8, c[0x0][0x27c], PT ;  /* 0x00009f0008007a0c */ /* 0x000fe20003f06270 */
[----:B---3--:R-:W-:Y:S01]  /*8260*/  CS2R R10, SRZ ;  /* 0x00000000000a7805 */ /* 0x008fe2000001ff00 */
[----:B------:R-:W-:-:S11]  /*8270*/  CS2R R66, SRZ ;  /* 0x0000000000427805 */ /* 0x000fd6000001ff00 */
[----:B------:R-:W-:-:S04]  /*8280*/  @!P0 SHF.R.S32.HI R9, RZ, 0x1f, R8 ;  /* 0x0000001fff098819 */ /* 0x000fc80000011408 */
[----:B------:R-:W-:-:S04]  /*8290*/  @!P0 LEA.HI R8, R9, R8, RZ, 0x2 ;  /* 0x0000000809088211 */ /* 0x000fc800078f10ff */
[----:B------:R-:W-:-:S05]  /*82a0*/  @!P0 LOP3.LUT R8, R8, 0xfffffffc, RZ, 0xc0, !PT ;  /* 0xfffffffc08088812 */ /* 0x000fca00078ec0ff */
[----:B------:R-:W-:-:S04]  /*82b0*/  @!P0 IMAD.WIDE R18, R8, 0x2, R18 ;  /* 0x0000000208128825 */ /* 0x000fc800078e0212 */
[----:B------:R-:W-:Y:S01]  /*82c0*/  @!P0 IMAD.WIDE R8, R8, 0x2, R34 ;  /* 0x0000000208088825 */ /* 0x000fe200078e0222 */
[----:B------:R4:W5:Y:S04]  /*82d0*/  @!P0 LD.E.64 R10, [R18.64] ;  /* 0x00000006120a8980 */ /* 0x000968000c101b00 */
[----:B------:R4:W5:Y:S02]  /*82e0*/  @!P0 LD.E.64 R66, [R8.64] ;  /* 0x0000000608428980 */ /* 0x000964000c101b00 */
.L_x_840:
[----:B------:R-:W-:Y:S05]  /*82f0*/  BSYNC B0 ;  /* 0x0000000000007941 */ /* 0x000fea0003800000 */
.L_x_839:
[----:B----4-:R-:W-:Y:S01]  /*8300*/  SHF.R.S32.HI R8, RZ, 0x1f, R15 ;  /* 0x0000001fff087819 */ /* 0x010fe2000001140f */
[--C-:B-----5:R-:W-:Y:S01]  /*8310*/  IMAD.MOV.U32 R51, RZ, RZ, R47.reuse ;  /* 0x000000ffff337224 */ /* 0x120fe200078e002f */
[--C-:B------:R-:W-:Y:S01]  /*8320*/  SHF.R.U64 R49, R46, 0x10, R47.reuse ;  /* 0x000000102e317819 */ /* 0x100fe2000000122f */
[----:B------:R-:W-:Y:S01]  /*8330*/  IMAD.MOV.U32 R52, RZ, RZ, R44 ;  /* 0x000000ffff347224 */ /* 0x000fe200078e002c */
[----:B------:R-:W-:Y:S01]  /*8340*/  LEA.HI R8, R8, R15, RZ, 0x3 ;  /* 0x0000000f08087211 */ /* 0x000fe200078f18ff */
[----:B------:R-:W-:Y:S01]  /*8350*/  IMAD.MOV.U32 R64, RZ, RZ, R32 ;  /* 0x000000ffff407224 */ /* 0x000fe200078e0020 */
[----:B------:R-:W-:Y:S01]  /*8360*/  SHF.R.U32.HI R35, RZ, 0x10, R47 ;  /* 0x00000010ff237819 */ /* 0x000fe2000001162f */
[----:B------:R-:W-:Y:S01]  /*8370*/  IMAD.MOV.U32 R34, RZ, RZ, R30 ;  /* 0x000000ffff227224 */ /* 0x000fe200078e001e */
[----:B------:R-:W-:Y:S01]  /*8380*/  LOP3.LUT R8, R8, 0xfffffff8, RZ, 0xc0, !PT ;  /* 0xfffffff808087812 */ /* 0x000fe200078ec0ff */
[----:B------:R-:W-:Y:S01]  /*8390*/  IMAD.MOV.U32 R43, RZ, RZ, R33 ;  /* 0x000000ffff2b7224 */ /* 0x000fe200078e0021 */
[----:B------:R-:W-:Y:S01]  /*83a0*/  SHF.R.U64 R47, R44, 0x10, R45 ;  /* 0x000000102c2f7819 */ /* 0x000fe2000000122d */
[----:B------:R-:W-:Y:S01]  /*83b0*/  IMAD R44, R84, -0x80, R65 ;  /* 0xffffff80542c7824 */ /* 0x000fe200078e0241 */
[----:B------:R-:W-:Y:S01]  /*83c0*/  SHF.R.U64 R62, R32, 0x10, R33 ;  /* 0x00000010203e7819 */ /* 0x000fe20000001221 */
[----:B------:R-:W-:Y:S01]  /*83d0*/  IMAD.IADD R9, R15, 0x1, -R8 ;  /* 0x000000010f097824 */ /* 0x000fe200078e0a08 */
[--C-:B------:R-:W-:Y:S01]  /*83e0*/  SHF.R.U64 R60, R30, 0x10, R31.reuse ;  /* 0x000000101e3c7819 */ /* 0x100fe2000000121f */
[----:B------:R-:W-:Y:S01]  /*83f0*/  IMAD.MOV.U32 R63, RZ, RZ, R31 ;  /* 0x000000ffff3f7224 */ /* 0x000fe200078e001f */
[----:B------:R-:W-:Y:S01]  /*8400*/  IMNMX R44, R44, 0x80, PT ;  /* 0x000000802c2c7817 */ /* 0x000fe20003800200 */
[C---:B------:R-:W-:Y:S01]  /*8410*/  IMAD.SHL.U32 R19, R9.reuse, 0x40, RZ ;  /* 0x0000004009137824 */ /* 0x040fe200078e00ff */
[----:B------:R-:W-:Y:S01]  /*8420*/  LOP3.LUT P0, RZ, R9, 0x4, RZ, 0xc0, !PT ;  /* 0x0000000409ff7812 */ /* 0x000fe2000780c0ff */
[----:B------:R-:W-:Y:S01]  /*8430*/  IMAD.MOV.U32 R30, RZ, RZ, R28 ;  /* 0x000000ffff1e7224 */ /* 0x000fe200078e001c */
[----:B------:R-:W-:Y:S01]  /*8440*/  SHF.R.U32.HI R39, RZ, 0x10, R33 ;  /* 0x00000010ff277819 */ /* 0x000fe20000011621 */
[----:B------:R-:W-:Y:S01]  /*8450*/  IMAD.MOV.U32 R26, RZ, RZ, R22 ;  /* 0x000000ffff1a7224 */ /* 0x000fe200078e0016 */
[----:B------:R-:W-:Y:S01]  /*8460*/  LOP3.LUT R19, R19, 0x1c0, RZ, 0xc0, !PT ;  /* 0x000001c013137812 */ /* 0x000fe200078ec0ff */
[----:B------:R-:W-:Y:S01]  /*8470*/  IMAD.MOV.U32 R61, RZ, RZ, R29 ;  /* 0x000000ffff3d7224 */ /* 0x000fe200078e001d */
[----:B------:R-:W-:Y:S01]  /*8480*/  SHF.R.U32.HI R32, RZ, 0x10, R31 ;  /* 0x00000010ff207819 */ /* 0x000fe2000001161f */
[----:B------:R-:W-:Y:S01]  /*8490*/  IMAD.MOV.U32 R16, RZ, RZ, R10 ;  /* 0x000000ffff107224 */ /* 0x000fe200078e000a */
[----:B------:R-:W-:Y:S01]  /*84a0*/  LOP3.LUT R24, R19, 0x18, R24, 0xf8, !PT ;  /* 0x0000001813187812 */ /* 0x000fe200078ef818 */
[----:B------:R-:W-:Y:S01]  /*84b0*/  IMAD.MOV.U32 R33, RZ, RZ, R45 ;  /* 0x000000ffff217224 */ /* 0x000fe200078e002d */
[----:B------:R-:W-:Y:S01]  /*84c0*/  SHF.R.U32.HI R19, RZ, 0x3, R19 ;  /* 0x00000003ff137819 */ /* 0x000fe20000011613 */
[----:B------:R-:W-:Y:S01]  /*84d0*/  IMAD.MOV.U32 R59, RZ, RZ, R23 ;  /* 0x000000ffff3b7224 */ /* 0x000fe200078e0017 */
[----:B------:R-:W-:Y:S01]  /*84e0*/  SHF.R.U64 R58, R28, 0x10, R29 ;  /* 0x000000101c3a7819 */ /* 0x000fe2000000121d */
[----:B------:R-:W-:Y:S01]  /*84f0*/  IMAD.MOV.U32 R57, RZ, RZ, R21 ;  /* 0x000000ffff397224 */ /* 0x000fe200078e0015 */
[----:B------:R-:W-:Y:S01]  /*8500*/  LOP3.LUT R19, R24, R19, RZ, 0x3c, !PT ;  /* 0x0000001318137212 */ /* 0x000fe200078e3cff */
[----:B------:R-:W-:Y:S01]  /*8510*/  IMAD.MOV.U32 R55, RZ, RZ, R11 ;  /* 0x000000ffff377224 */ /* 0x000fe200078e000b */
[----:B------:R-:W-:Y:S01]  /*8520*/  SHF.R.U64 R56, R22, 0x10, R23 ;  /* 0x0000001016387819 */ /* 0x000fe20000001217 */
[----:B------:R-:W-:Y:S01]  /*8530*/  IMAD.MOV.U32 R22, RZ, RZ, R20 ;  /* 0x000000ffff167224 */ /* 0x000fe200078e0014 */
[----:B------:R-:W-:Y:S01]  /*8540*/  SHF.R.U32.HI R28, RZ, 0x10, R29 ;  /* 0x00000010ff1c7819 */ /* 0x000fe2000001161d */
[----:B------:R-:W-:Y:S01]  /*8550*/  IMAD R18, R12, 0x200, R19 ;  /* 0x000002000c127824 */ /* 0x000fe200078e0213 */
[----:B------:R-:W-:Y:S01]  /*8560*/  SHF.R.U64 R54, R20, 0x10, R21 ;  /* 0x0000001014367819 */ /* 0x000fe20000001215 */
[----:B------:R-:W-:Y:S01]  /*8570*/  IMAD.MOV.U32 R42, RZ, RZ, R46 ;  /* 0x000000ffff2a7224 */ /* 0x000fe200078e002e */
[----:B------:R-:W-:Y:S01]  /*8580*/  SHF.R.U64 R53, R10, 0x10, R11 ;  /* 0x000000100a357819 */ /* 0x000fe2000000120b */
[----:B------:R-:W-:Y:S01]  /*8590*/  IMAD.MOV.U32 R50, RZ, RZ, R6 ;  /* 0x000000ffff327224 */ /* 0x000fe200078e0006 */
[C---:B------:R-:W-:Y:S01]  /*85a0*/  IADD3 R8, R18.reuse, 0x20, RZ ;  /* 0x0000002012087810 */ /* 0x040fe20007ffe0ff */
[----:B------:R-:W-:Y:S01]  /*85b0*/  IMAD.MOV.U32 R29, RZ, RZ, R7 ;  /* 0x000000ffff1d7224 */ /* 0x000fe200078e0007 */
[----:B------:R-:W-:Y:S01]  /*85c0*/  @P0 IADD3 R8, R18, -0x20, RZ ;  /* 0xffffffe012080810 */ /* 0x000fe20007ffe0ff */
[----:B------:R-:W-:Y:S01]  /*85d0*/  IMAD.MOV.U32 R48, RZ, RZ, R4 ;  /* 0x000000ffff307224 */ /* 0x000fe200078e0004 */
[----:B------:R-:W-:Y:S01]  /*85e0*/  ISETP.GE.AND P0, PT, R15, R44, PT ;  /* 0x0000002c0f00720c */ /* 0x000fe20003f06270 */
[----:B------:R-:W-:Y:S01]  /*85f0*/  IMAD.MOV.U32 R25, RZ, RZ, R5 ;  /* 0x000000ffff197224 */ /* 0x000fe200078e0005 */
[----:B------:R-:W-:Y:S01]  /*8600*/  SHF.R.U32.HI R31, RZ, 0x10, R45 ;  /* 0x00000010ff1f7819 */ /* 0x000fe2000001162d */
[----:B------:R-:W-:Y:S01]  /*8610*/  IMAD.MOV.U32 R46, RZ, RZ, R68 ;  /* 0x000000ffff2e7224 */ /* 0x000fe200078e0044 */
[----:B------:R-:W-:Y:S01]  /*8620*/  SHF.R.U32.HI R24, RZ, 0x10, R23 ;  /* 0x00000010ff187819 */ /* 0x000fe20000011617 */
[----:B------:R-:W-:-:S04]  /*8630*/  DEPBAR.LE SB0, 0x3 ;  /* 0x000080c00000791a */ /* 0x000fc80000000000 */
[----:B------:R-:W-:Y:S01]  /*8640*/  SHF.R.U32.HI R20, RZ, 0x10, R21 ;  /* 0x00000010ff147819 */ /* 0x000fe20000011615 */
[----:B------:R-:W-:Y:S01]  /*8650*/  IMAD.MOV.U32 R21, RZ, RZ, R69 ;  /* 0x000000ffff157224 */ /* 0x000fe200078e0045 */
[----:B------:R-:W-:Y:S01]  /*8660*/  SHF.R.U32.HI R10, RZ, 0x10, R11 ;  /* 0x00000010ff0a7819 */ /* 0x000fe2000001160b */
[----:B------:R-:W-:Y:S01]  /*8670*/  IMAD.MOV.U32 R11, RZ, RZ, R67 ;  /* 0x000000ffff0b7224 */ /* 0x000fe200078e0043 */
[--C-:B------:R-:W-:Y:S01]  /*8680*/  SHF.R.U64 R45, R6, 0x10, R7.reuse ;  /* 0x00000010062d7819 */ /* 0x100fe20000001207 */
[----:B------:R-:W-:Y:S01]  /*8690*/  IMAD.MOV.U32 R6, RZ, RZ, R66 ;  /* 0x000000ffff067224 */ /* 0x000fe200078e0042 */
[----:B------:R-:W-:Y:S01]  /*86a0*/  SHF.R.U32.HI R27, RZ, 0x10, R7 ;  /* 0x00000010ff1b7819 */ /* 0x000fe20000011607 */
[----:B------:R-:W-:Y:S01]  /*86b0*/  BSSY B1, `(.L_x_841) ;  /* 0x0000122000017945 */ /* 0x000fe20003800000 */
[--C-:B------:R-:W-:Y:S02]  /*86c0*/  SHF.R.U64 R7, R4, 0x10, R5.reuse ;  /* 0x0000001004077819 */ /* 0x100fe40000001205 */
[----:B------:R-:W-:-:S02]  /*86d0*/  SHF.R.U32.HI R23, RZ, 0x10, R5 ;  /* 0x00000010ff177819 */ /* 0x000fc40000011605 */
[--C-:B------:R-:W-:Y:S02]  /*86e0*/  SHF.R.U64 R5, R68, 0x10, R69.reuse ;  /* 0x0000001044057819 */ /* 0x100fe40000001245 */
[----:B------:R-:W-:Y:S02]  /*86f0*/  SHF.R.U32.HI R19, RZ, 0x10, R69 ;  /* 0x00000010ff137819 */ /* 0x000fe40000011645 */
[--C-:B------:R-:W-:Y:S02]  /*8700*/  SHF.R.U64 R4, R66, 0x10, R67.reuse ;  /* 0x0000001042047819 */ /* 0x100fe40000001243 */
[----:B------:R-:W-:Y:S02]  /*8710*/  SHF.R.U32.HI R9, RZ, 0x10, R67 ;  /* 0x00000010ff097819 */ /* 0x000fe40000011643 */
        /* <DEDUP_REMOVED lines=42> */
[--C-:B------:R-:W-:Y:S01]  /*89c0*/  HADD2.F32 R5, -RZ, R6.reuse.H0_H0 ;  /* 0x20000006ff057230 */ /* 0x100fe20000004100 */
[----:B------:R-:W-:Y:S01]  /*89d0*/  FFMA.FTZ R54, R48, R53, R54 ;  /* 0x0000003530367223 */ /* 0x000fe20000010036 */
[----:B------:R-:W-:Y:S02]  /*89e0*/  HADD2.F32 R49, -RZ, R6.H1_H1 ;  /* 0x30000006ff317230 */ /* 0x000fe40000004100 */
[----:B------:R-:W-:-:S02]  /*89f0*/  HADD2.F32 R6, -RZ, R7.H0_H0 ;  /* 0x20000007ff067230 */ /* 0x000fc40000004100 */
[----:B------:R-:W-:Y:S01]  /*8a00*/  HADD2.F32 R52, -RZ, R7.H1_H1 ;  /* 0x30000007ff347230 */ /* 0x000fe20000004100 */
[----:B------:R-:W-:Y:S01]  /*8a10*/  FMUL.FTZ R7, R48, R45 ;  /* 0x0000002d30077220 */ /* 0x000fe20000410000 */
[----:B------:R-:W-:Y:S01]  /*8a20*/  HADD2.F32 R48, -RZ, R39.H0_H0 ;  /* 0x20000027ff307230 */ /* 0x000fe20000004100 */
[CC--:B------:R-:W-:Y:S02]  /*8a30*/  FMUL.FTZ R45, R47.reuse, R50.reuse ;  /* 0x000000322f2d7220 */ /* 0x0c0fe40000410000 */
[C---:B------:R-:W-:Y:S02]  /*8a40*/  FMUL.FTZ R50, R4.reuse, R50 ;  /* 0x0000003204327220 */ /* 0x040fe40000410000 */
[-C--:B------:R-:W-:Y:S01]  /*8a50*/  FFMA.FTZ R45, R4, R51.reuse, -R45 ;  /* 0x00000033042d7223 */ /* 0x080fe2000001082d */
[----:B------:R-:W-:Y:S01]  /*8a60*/  HADD2.F32 R4, -RZ, R42.H0_H0 ;  /* 0x2000002aff047230 */ /* 0x000fe20000004100 */
[----:B------:R-:W-:Y:S01]  /*8a70*/  FFMA.FTZ R50, R47, R51, R50 ;  /* 0x000000332f327223 */ /* 0x000fe20000010032 */
[----:B------:R-:W-:Y:S01]  /*8a80*/  HADD2.F32 R47, -RZ, R35.H0_H0 ;  /* 0x20000023ff2f7230 */ /* 0x000fe20000004100 */
[----:B------:R-:W-:-:S02]  /*8a90*/  FFMA.FTZ R7, R46, R53, -R7 ;  /* 0x000000352e077223 */ /* 0x000fc40000010807 */
[-C--:B------:R-:W-:Y:S02]  /*8aa0*/  FMUL.FTZ R46, R49, R4.reuse ;  /* 0x00000004312e7220 */ /* 0x080fe40000410000 */
[-C--:B------:R-:W-:Y:S02]  /*8ab0*/  FMUL.FTZ R51, R52, R47.reuse ;  /* 0x0000002f34337220 */ /* 0x080fe40000410000 */
[C---:B------:R-:W-:Y:S02]  /*8ac0*/  FMUL.FTZ R4, R5.reuse, R4 ;  /* 0x0000000405047220 */ /* 0x040fe40000410000 */
[C---:B------:R-:W-:Y:S02]  /*8ad0*/  FMUL.FTZ R47, R6.reuse, R47 ;  /* 0x0000002f062f7220 */ /* 0x040fe40000410000 */
[----:B------:R-:W-:Y:S02]  /*8ae0*/  FFMA.FTZ R51, R6, R48, -R51 ;  /* 0x0000003006337223 */ /* 0x000fe40000010833 */
[-C--:B------:R-:W-:Y:S01]  /*8af0*/  FFMA.FTZ R46, R5, R56.reuse, -R46 ;  /* 0x00000038052e7223 */ /* 0x080fe2000001082e */
[----:B------:R-:W-:Y:S01]  /*8b00*/  F2FP.PACK_AB R5, R50, R45 ;  /* 0x0000002d3205723e */ /* 0x000fe200000000ff */
[----:B------:R-:W-:Y:S01]  /*8b10*/  FFMA.FTZ R49, R49, R56, R4 ;  /* 0x0000003831317223 */ /* 0x000fe20000010004 */
[----:B------:R-:W-:Y:S01]  /*8b20*/  F2FP.PACK_AB R4, R54, R7 ;  /* 0x000000073604723e */ /* 0x000fe200000000ff */
[----:B------:R-:W-:-:S03]  /*8b30*/  FFMA.FTZ R48, R52, R48, R47 ;  /* 0x0000003034307223 */ /* 0x000fc6000001002f */
[----:B------:R-:W-:Y:S02]  /*8b40*/  F2FP.PACK_AB R6, R49, R46 ;  /* 0x0000002e3106723e */ /* 0x000fe400000000ff */
[----:B------:R-:W-:-:S05]  /*8b50*/  F2FP.PACK_AB R7, R48, R51 ;  /* 0x000000333007723e */ /* 0x000fca00000000ff */
[----:B------:R1:W-:Y:S02]  /*8b60*/  STS.128 [R18], R4 ;  /* 0x0000000412007388 */ /* 0x0003e40000000c00 */
.L_x_844:
[----:B------:R-:W-:Y:S05]  /*8b70*/  BSYNC B0 ;  /* 0x0000000000007941 */ /* 0x000fea0003800000 */
.L_x_843:
[----:B-1----:R-:W-:Y:S01]  /*8b80*/  IADD3 R4, R17, 0x10, RZ ;  /* 0x0000001011047810 */ /* 0x002fe20007ffe0ff */
[----:B------:R-:W-:Y:S03]  /*8b90*/  BSSY B0, `(.L_x_845) ;  /* 0x0000029000007945 */ /* 0x000fe60003800000 */
[----:B------:R-:W-:-:S13]  /*8ba0*/  ISETP.GE.AND P0, PT, R4, c[0x0][0x27c], PT ;  /* 0x00009f0004007a0c */ /* 0x000fda0003f06270 */
        /* <DEDUP_REMOVED lines=39> */
.L_x_846:
[----:B------:R-:W-:Y:S05]  /*8e20*/  BSYNC B0 ;  /* 0x0000000000007941 */ /* 0x000fea0003800000 */
.L_x_845:
        /* <DEDUP_REMOVED lines=41> */
[----:B------:R1:W-:Y:S02]  /*90c0*/  STS.128 [R18+0x4000], R4 ;  /* 0x0040000412007388 */ /* 0x0003e40000000c00 */
.L_x_848:
[----:B------:R-:W-:Y:S05]  /*90d0*/  BSYNC B0 ;  /* 0x0000000000007941 */ /* 0x000fea0003800000 */
.L_x_847:
        /* <DEDUP_REMOVED lines=42> */
.L_x_850:
[----:B------:R-:W-:Y:S05]  /*9380*/  BSYNC B0 ;  /* 0x0000000000007941 */ /* 0x000fea0003800000 */
.L_x_849:
        /* <DEDUP_REMOVED lines=42> */
.L_x_852:
[----:B------:R-:W-:Y:S05]  /*9630*/  BSYNC B0 ;  /* 0x0000000000007941 */ /* 0x000fea0003800000 */
.L_x_851:
        /* <DEDUP_REMOVED lines=41> */
.L_x_842:
[----:B------:R-:W-:Y:S05]  /*98d0*/  BSYNC B1 ;  /* 0x0000000000017941 */ /* 0x000fea0003800000 */
.L_x_841:
[----:B------:R-:W-:-:S04]  /*98e0*/  IADD3 R15, R15, 0x40, RZ ;  /* 0x000000400f0f7810 */ /* 0x000fc80007ffe0ff */
[----:B------:R-:W-:-:S13]  /*98f0*/  ISETP.GE.AND P0, PT, R15, R44, PT ;  /* 0x0000002c0f00720c */ /* 0x000fda0003f06270 */
[----:B------:R-:W-:Y:S05]  /*9900*/  @P0 BRA `(.L_x_853) ;  /* 0x00003fd000000947 */ /* 0x000fea0003800000 */
[----:B------:R-:W-:Y:S01]  /*9910*/  ISETP.GE.AND P0, PT, R17, c[0x0][0x27c], PT ;  /* 0x00009f0011007a0c */ /* 0x000fe20003f06270 */
[----:B------:R-:W-:-:S12]  /*9920*/  BSSY B0, `(.L_x_854) ;  /* 0x0000028000007945 */ /* 0x000fd80003800000 */
[----:B------:R-:W-:Y:S05]  /*9930*/  @P0 BRA `(.L_x_855) ;  /* 0x0000026000000947 */ /* 0x000fea0003800000 */
[----:B-1----:R-:W1:Y:S01]  /*9940*/  LDS.128 R4, [R18+0x2000] ;  /* 0x0020000012047984 */ /* 0x002e620000000c00 */
[--C-:B------:R-:W-:Y:S02]  /*9950*/  HADD2.F32 R15, -RZ, R42.reuse.H1_H1 ;  /* 0x3000002aff0f7230 */ /* 0x100fe40000004100 */
[----:B------:R-:W-:Y:S02]  /*9960*/  HADD2.F32 R48, -RZ, R35.H1_H1 ;  /* 0x30000023ff307230 */ /* 0x000fe40000004100 */
[----:B------:R-:W-:Y:S02]  /*9970*/  HADD2.F32 R51, -RZ, R39.H1_H1 ;  /* 0x30000027ff337230 */ /* 0x000fe40000004100 */
[----:B------:R-:W-:Y:S02]  /*9980*/  HADD2.F32 R49, -RZ, R43.H1_H1 ;  /* 0x3000002bff317230 */ /* 0x000fe40000004100 */
[----:B------:R-:W-:Y:S02]  /*9990*/  HADD2.F32 R42, -RZ, R42.H0_H0 ;  /* 0x2000002aff2a7230 */ /* 0x000fe40000004100 */
[----:B------:R-:W-:-:S02]  /*99a0*/  HADD2.F32 R35, -RZ, R35.H0_H0 ;  /* 0x20000023ff237230 */ /* 0x000fc40000004100 */
        /* <DEDUP_REMOVED lines=16> */
[----:B------:R-:W-:-:S02]  /*9ab0*/  FFMA.FTZ R49, R49, R46, R52 ;  /* 0x0000002e31317223 */ /* 0x000fc40000010034 */
[C---:B------:R-:W-:Y:S02]  /*9ac0*/  FMUL.FTZ R43, R42.reuse, R47 ;  /* 0x0000002f2a2b7220 */ /* 0x040fe40000410000 */
[----:B------:R-:W-:Y:S02]  /*9ad0*/  FMUL.FTZ R44, R42, R5 ;  /* 0x000000052a2c7220 */ /* 0x000fe40000410000 */
[C---:B------:R-:W-:Y:S02]  /*9ae0*/  FMUL.FTZ R42, R35.reuse, R7 ;  /* 0x00000007232a7220 */ /* 0x040fe40000410000 */
[----:B------:R-:W-:Y:S02]  /*9af0*/  FMUL.FTZ R46, R35, R6 ;  /* 0x00000006232e7220 */ /* 0x000fe40000410000 */
[----:B------:R-:W-:Y:S02]  /*9b00*/  FFMA.FTZ R48, R51, R45, R48 ;  /* 0x0000002d33307223 */ /* 0x000fe40000010030 */
[----:B------:R-:W-:-:S02]  /*9b10*/  FFMA.FTZ R43, R4, R5, -R43 ;  /* 0x00000005042b7223 */ /* 0x000fc4000001082b */
[----:B------:R-:W-:Y:S01]  /*9b20*/  FFMA.FTZ R44, R4, R47, R44 ;  /* 0x0000002f042c7223 */ /* 0x000fe2000001002c */
[----:B------:R-:W-:Y:S01]  /*9b30*/  F2FP.PACK_AB R4, R49, R50 ;  /* 0x000000323104723e */ /* 0x000fe200000000ff */
[C---:B------:R-:W-:Y:S01]  /*9b40*/  FFMA.FTZ R42, R39.reuse, R6, -R42 ;  /* 0x00000006272a7223 */ /* 0x040fe2000001082a */
[----:B------:R-:W-:Y:S01]  /*9b50*/  F2FP.PACK_AB R5, R48, R15 ;  /* 0x0000000f3005723e */ /* 0x000fe200000000ff */
[----:B------:R-:W-:Y:S01]  /*9b60*/  FFMA.FTZ R7, R39, R7, R46 ;  /* 0x0000000727077223 */ /* 0x000fe2000001002e */
[----:B------:R-:W-:-:S04]  /*9b70*/  F2FP.PACK_AB R6, R44, R43 ;  /* 0x0000002b2c06723e */ /* 0x000fc800000000ff */
[----:B------:R-:W-:-:S05]  /*9b80*/  F2FP.PACK_AB R7, R7, R42 ;  /* 0x0000002a0707723e */ /* 0x000fca00000000ff */
[----:B------:R1:W-:Y:S02]  /*9b90*/  STS.128 [R18+0x2000], R4 ;  /* 0x0020000412007388 */ /* 0x0003e40000000c00 */
.L_x_855:
[----:B------:R-:W-:Y:S05]  /*9ba0*/  BSYNC B0 ;  /* 0x0000000000007941 */ /* 0x000fea0003800000 */
.L_x_854:
[----:B-1----:R-:W-:Y:S01]  /*9bb0*/  IADD3 R4, R17, 0x10, RZ ;  /* 0x0000001011047810 */ /* 0x002fe20007ffe0ff */
[----:B------:R-:W-:Y:S03]  /*9bc0*/  BSSY B0, `(.L_x_856) ;  /* 0x0000029000007945 */ /* 0x000fe60003800000 */
[----:B------:R-:W-:-:S13]  /*9bd0*/  ISETP.GE.AND P0, PT, R4, c[0x0][0x27c], PT ;  /* 0x00009f0004007a0c */ /* 0x000fda0003f06270 */
[----:B------:R-:W-:Y:S05]  /*9be0*/  @P0 BRA `(.L_x_857) ;  /* 0x0000026000000947 */ /* 0x000fea0003800000 */
[----:B------:R-:W1:Y:S01]  /*9bf0*/  LDS.128 R4, [R8+0x2000] ;  /* 0x0020000008047984 */ /* 0x000e620000000c00 */
[----:B------:R-:W-:Y:S02]  /*9c00*/  HADD2.F32 R15, -RZ, R33.H1_H1 ;  /* 0x30000021ff0f7230 */ /* 0x000fe40000004100 */
[--C-:B------:R-:W-:Y:S02]  /*9c10*/  HADD2.F32 R43, -RZ, R31.reuse.H1_H1 ;  /* 0x3000001fff2b7230 */ /* 0x100fe40000004100 */
        /* <DEDUP_REMOVED lines=12> */
[-C--:B------:R-:W-:Y:S01]  /*9ce0*/  FMUL.FTZ R15, R43, R35.reuse ;  /* 0x000000232b0f7220 */ /* 0x080fe20000410000 */
[----:B------:R-:W-:Y:S01]  /*9cf0*/  HADD2.F32 R39, -RZ, R6.H1_H1 ;  /* 0x30000006ff277230 */ /* 0x000fe20000004100 */
[----:B------:R-:W-:Y:S01]  /*9d00*/  FFMA.FTZ R46, R45, R42, -R46 ;  /* 0x0000002a2d2e7223 */ /* 0x000fe2000001082e */
[--C-:B------:R-:W-:Y:S01]  /*9d10*/  HADD2.F32 R6, -RZ, R7.reuse.H0_H0 ;  /* 0x20000007ff067230 */ /* 0x100fe20000004100 */
[-C--:B------:R-:W-:Y:S01]  /*9d20*/  FMUL.FTZ R42, R43, R4.reuse ;  /* 0x000000042b2a7220 */ /* 0x080fe20000410000 */
[----:B------:R-:W-:Y:S01]  /*9d30*/  HADD2.F32 R7, -RZ, R7.H1_H1 ;  /* 0x30000007ff077230 */ /* 0x000fe20000004100 */
[C---:B------:R-:W-:Y:S01]  /*9d40*/  FFMA.FTZ R15, R47.reuse, R4, -R15 ;  /* 0x000000042f0f7223 */ /* 0x040fe2000001080f */
[----:B------:R-:W-:Y:S01]  /*9d50*/  HADD2.F32 R4, -RZ, R33.H0_H0 ;  /* 0x20000021ff047230 */ /* 0x000fe20000004100 */
[----:B------:R-:W-:-:S02]  /*9d60*/  FFMA.FTZ R42, R47, R35, R42 ;  /* 0x000000232f2a7223 */ /* 0x000fc4000001002a */
[C---:B------:R-:W-:Y:S02]  /*9d70*/  FMUL.FTZ R35, R31.reuse, R7 ;  /* 0x000000071f237220 */ /* 0x040fe40000410000 */
[C---:B------:R-:W-:Y:S02]  /*9d80*/  FMUL.FTZ R33, R4.reuse, R39 ;  /* 0x0000002704217220 */ /* 0x040fe40000410000 */
[-C--:B------:R-:W-:Y:S02]  /*9d90*/  FMUL.FTZ R4, R4, R5.reuse ;  /* 0x0000000504047220 */ /* 0x080fe40000410000 */
[-C--:B------:R-:W-:Y:S02]  /*9da0*/  FMUL.FTZ R31, R31, R6.reuse ;  /* 0x000000061f1f7220 */ /* 0x080fe40000410000 */
[----:B------:R-:W-:Y:S01]  /*9db0*/  FFMA.FTZ R33, R34, R5, -R33 ;  /* 0x0000000522217223 */ /* 0x000fe20000010821 */
[----:B------:R-:W-:Y:S01]  /*9dc0*/  F2FP.PACK_AB R5, R42, R15 ;  /* 0x0000000f2a05723e */ /* 0x000fe200000000ff */
[----:B------:R-:W-:-:S02]  /*9dd0*/  FFMA.FTZ R35, R32, R6, -R35 ;  /* 0x0000000620237223 */ /* 0x000fc40000010823 */
[----:B------:R-:W-:Y:S02]  /*9de0*/  FFMA.FTZ R45, R45, R44, R48 ;  /* 0x0000002c2d2d7223 */ /* 0x000fe40000010030 */
[----:B------:R-:W-:Y:S02]  /*9df0*/  FFMA.FTZ R34, R34, R39, R4 ;  /* 0x0000002722227223 */ /* 0x000fe40000010004 */
[----:B------:R-:W-:Y:S01]  /*9e00*/  FFMA.FTZ R32, R32, R7, R31 ;  /* 0x0000000720207223 */ /* 0x000fe2000001001f */
[----:B------:R-:W-:Y:S02]  /*9e10*/  F2FP.PACK_AB R4, R45, R46 ;  /* 0x0000002e2d04723e */ /* 0x000fe400000000ff */
[----:B------:R-:W-:Y:S02]  /*9e20*/  F2FP.PACK_AB R6, R34, R33 ;  /* 0x000000212206723e */ /* 0x000fe400000000ff */
[----:B------:R-:W-:-:S05]  /*9e30*/  F2FP.PACK_AB R7, R32, R35 ;  /* 0x000000232007723e */ /* 0x000fca00000000ff */
[----:B------:R1:W-:Y:S02]  /*9e40*/  STS.128 [R8+0x2000], R4 ;  /* 0x0020000408007388 */ /* 0x0003e40000000c00 */
.L_x_857:
[----:B------:R-:W-:Y:S05]  /*9e50*/  BSYNC B0 ;  /* 0x0000000000007941 */ /* 0x000fea0003800000 */
.L_x_856:
        /* <DEDUP_REMOVED lines=42> */
.L_x_859:
[----:B------:R-:W-:Y:S05]  /*a100*/  BSYNC B0 ;  /* 0x0000000000007941 */ /* 0x000fea0003800000 */
.L_x_858:
        /* <DEDUP_REMOVED lines=8> */
[----:B------:R-:W-:Y:S02]  /*a190*/  HADD2.F32 R23, -RZ, R23.H0_H0 ;  /* 0x20000017ff177230 */ /* 0x000fe40000004100 */
[--C-:B------:R-:W-:Y:S02]  /*a1a0*/  HADD2.F32 R33, -RZ, R26.reuse.H1_H1 ;  /* 0x3000001aff217230 */ /* 0x100fe40000004100 */
        /* <DEDUP_REMOVED lines=16> */
[----:B------:R-:W-:Y:S01]  /*a2b0*/  HADD2.F32 R4, -RZ, R25.H0_H0 ;  /* 0x20000019ff047230 */ /* 0x000fe20000004100 */
[----:B------:R-:W-:-:S02]  /*a2c0*/  FFMA.FTZ R32, R33, R28, -R32 ;  /* 0x0000001c21207223 */ /* 0x000fc40000010820 */
        /* <DEDUP_REMOVED lines=14> */
.L_x_861:
[----:B------:R-:W-:Y:S05]  /*a3b0*/  BSYNC B0 ;  /* 0x0000000000007941 */ /* 0x000fea0003800000 */
.L_x_860:
        /* <DEDUP_REMOVED lines=42> */
.L_x_863:
[----:B------:R-:W-:Y:S05]  /*a660*/  BSYNC B0 ;  /* 0x0000000000007941 */ /* 0x000fea0003800000 */
.L_x_862:
[----:B------:R-:W-:-:S04]  /*a670*/  IADD3 R17, R17, 0x50, RZ ;  /* 0x0000005011117810 */ /* 0x000fc80007ffe0ff */
[----:B------:R-:W-:-:S13]  /*a680*/  ISETP.GE.AND P0, PT, R17, c[0x0][0x27c], PT ;  /* 0x00009f0011007a0c */ /* 0x000fda0003f06270 */
[----:B------:R-:W-:Y:S05]  /*a690*/  @P0 BRA `(.L_x_853) ;  /* 0x0000324000000947 */ /* 0x000fea0003800000 */
[----:B-1----:R-:W1:Y:S01]  /*a6a0*/  LDS.128 R4, [R8+0xa000] ;  /* 0x00a0000008047984 */ /* 0x002e620000000c00 */
        /* <DEDUP_REMOVED lines=36> */
[----:B------:R1:W-:Y:S01]  /*a8f0*/  STS.128 [R8+0xa000], R4 ;  /* 0x00a0000408007388 */ /* 0x0003e20000000c00 */
[----:B------:R-:W-:Y:S05]  /*a900*/  BRA `(.L_x_853) ;  /* 0x00002fd000007947 */ /* 0x000fea0003800000 */
.L_x_838:
[----:B------:R-:W-:Y:S01]  /*a910*/  ISETP.GE.AND P0, PT, R26, R65, PT ;  /* 0x000000411a00720c */ /* 0x000fe20003f06270 */
[----:B------:R-:W-:Y:S01]  /*a920*/  BSSY B0, `(.L_x_864) ;  /* 0x0000035000007945 */ /* 0x000fe20003800000 */
[----:B------:R-:W-:Y:S01]  /*a930*/  IMAD.MOV.U32 R42, RZ, RZ, R18 ;  /* 0x000000ffff2a7224 */ /* 0x000fe200078e0012 */
[----:B------:R-:W-:Y:S01]  /*a940*/  MOV R44, R34 ;  /* 0x00000022002c7202 */ /* 0x000fe20000000f00 */
[----:B------:R-:W-:Y:S01]  /*a950*/  IMAD.MOV.U32 R43, RZ, RZ, R19 ;  /* 0x000000ffff2b7224 */ /* 0x000fe200078e0013 */
[----:B------:R-:W-:Y:S01]  /*a960*/  MOV R45, R35 ;  /* 0x00000023002d7202 */ /* 0x000fe20000000f00 */
        /* <DEDUP_REMOVED lines=18> */
[----:B------:R-:W-:-:S08]  /*aa90*/  IADD3 R5, R24, 0x20, RZ ;  /* 0x0000002018057810 */ /* 0x000fd00007ffe0ff */
[----:B------:R-:W-:-:S04]  /*aaa0*/  @!P0 IMAD.WIDE R18, R24, 0x2, R42 ;  /* 0x0000000218128825 */ /* 0x000fc800078e022a */
[----:B------:R-:W-:Y:S01]  /*aab0*/  @!P0 IMAD.WIDE R26, R24, 0x2, R44 ;  /* 0x00000002181a8825 */ /* 0x000fe200078e022c */
[----:B------:R1:W5:Y:S04]  /*aac0*/  @!P0 LD.E.128 R32, [R18.64] ;  /* 0x0000000612208980 */ /* 0x000368000c101d00 */
[----:B------:R2:W5:Y:S01]  /*aad0*/  @!P0 LD.E.128 R8, [R26.64] ;  /* 0x000000061a088980 */ /* 0x000562000c101d00 */
[----:B------:R-:W-:Y:S01]  /*aae0*/  ISETP.GE.AND P0, PT, R5, c[0x0][0x27c], PT ;  /* 0x00009f0005007a0c */ /* 0x000fe20003f06270 */
[----:B------:R-:W-:Y:S01]  /*aaf0*/  CS2R R22, SRZ ;  /* 0x0000000000167805 */ /* 0x000fe2000001ff00 */
[----:B------:R-:W-:Y:S01]  /*ab00*/  CS2R R20, SRZ ;  /* 0x0000000000147805 */ /* 0x000fe2000001ff00 */
[----:B------:R-:W-:-:S10]  /*ab10*/  CS2R R6, SRZ ;  /* 0x0000000000067805 */ /* 0x000fd4000001ff00 */
[----:B------:R-:W-:-:S04]  /*ab20*/  @!P0 SHF.R.S32.HI R4, RZ, 0x1f, R5 ;  /* 0x0000001fff048819 */ /* 0x000fc80000011405 */
[----:B------:R-:W-:-:S04]  /*ab30*/  @!P0 LEA.HI R4, R4, R5, RZ, 0x3 ;  /* 0x0000000504048211 */ /* 0x000fc800078f18ff */
[----:B------:R-:W-:Y:S02]  /*ab40*/  @!P0 LOP3.LUT R16, R4, 0xfffffff8, RZ, 0xc0, !PT ;  /* 0xfffffff804108812 */ /* 0x000fe400078ec0ff */
[----:B------:R-:W-:Y:S01]  /*ab50*/  CS2R R4, SRZ ;  /* 0x0000000000047805 */ /* 0x000fe2000001ff00 */
[----:B------:R-:W-:Y:S02]  /*ab60*/  IADD3 R17, R24, 0x40, RZ ;  /* 0x0000004018117810 */ /* 0x000fe40007ffe0ff */
[----:B-1----:R-:W-:-:S04]  /*ab70*/  @!P0 IMAD.WIDE R18, R16, 0x2, R42 ;  /* 0x0000000210128825 */ /* 0x002fc800078e022a */
[----:B--2---:R-:W-:Y:S01]  /*ab80*/  @!P0 IMAD.WIDE R26, R16, 0x2, R44 ;  /* 0x00000002101a8825 */ /* 0x004fe200078e022c */
[----:B------:R1:W5:Y:S04]  /*ab90*/  @!P0 LD.E.128 R20, [R18.64] ;  /* 0x0000000612148980 */ /* 0x000368000c101d00 */
[----:B------:R2:W5:Y:S01]  /*aba0*/  @!P0 LD.E.128 R4, [R26.64] ;  /* 0x000000061a048980 */ /* 0x000562000c101d00 */
[----:B------:R-:W-:Y:S01]  /*abb0*/  ISETP.GE.AND P0, PT, R17, c[0x0][0x27c], PT ;  /* 0x00009f0011007a0c */ /* 0x000fe20003f06270 */
[----:B------:R-:W-:Y:S01]  /*abc0*/  CS2R R30, SRZ ;  /* 0x00000000001e7805 */ /* 0x000fe2000001ff00 */
[----:B------:R-:W-:-:S11]  /*abd0*/  CS2R R28, SRZ ;  /* 0x00000000001c7805 */ /* 0x000fd6000001ff00 */
[----:B------:R-:W-:-:S04]  /*abe0*/  @!P0 SHF.R.S32.HI R16, RZ, 0x1f, R17 ;  /* 0x0000001fff108819 */ /* 0x000fc80000011411 */
[----:B------:R-:W-:Y:S01]  /*abf0*/  @!P0 LEA.HI R16, R16, R17, RZ, 0x3 ;  /* 0x0000001110108211 */ /* 0x000fe200078f18ff */
[----:B-1----:R-:W-:-:S03]  /*ac00*/  CS2R R18, SRZ ;  /* 0x0000000000127805 */ /* 0x002fc6000001ff00 */
[----:B------:R-:W-:-:S05]  /*ac10*/  @!P0 LOP3.LUT R16, R16, 0xfffffff8, RZ, 0xc0, !PT ;  /* 0xfffffff810108812 */ /* 0x000fca00078ec0ff */
[----:B------:R-:W-:-:S04]  /*ac20*/  @!P0 IMAD.WIDE R42, R16, 0x2, R42 ;  /* 0x00000002102a8825 */ /* 0x000fc800078e022a */
[----:B------:R-:W-:Y:S01]  /*ac30*/  @!P0 IMAD.WIDE R44, R16, 0x2, R44 ;  /* 0x00000002102c8825 */ /* 0x000fe200078e022c */
[----:B------:R2:W5:Y:S01]  /*ac40*/  @!P0 LD.E.128 R28, [R42.64] ;  /* 0x000000062a1c8980 */ /* 0x000562000c101d00 */
[----:B------:R-:W-:-:S06]  /*ac50*/  CS2R R16, SRZ ;  /* 0x0000000000107805 */ /* 0x000fcc000001ff00 */
[----:B------:R2:W5:Y:S02]  /*ac60*/  @!P0 LD.E.128 R16, [R44.64] ;  /* 0x000000062c108980 */ /* 0x000564000c101d00 */
.L_x_865:
[----:B------:R-:W-:Y:S05]  /*ac70*/  BSYNC B0 ;  /* 0x0000000000007941 */ /* 0x000fea0003800000 */
.L_x_864:
[----:B------:R-:W-:Y:S01]  /*ac80*/  IMAD R48, R84, -0x80, R65 ;  /* 0xffffff8054307824 */ /* 0x000fe200078e0241 */
[--C-:B-----5:R-:W-:Y:S01]  /*ac90*/  SHF.R.U64 R67, R32, 0x10, R33.reuse ;  /* 0x0000001020437819 */ /* 0x120fe20000001221 */
[--C-:B------:R-:W-:Y:S01]  /*aca0*/  IMAD.MOV.U32 R69, RZ, RZ, R33.reuse ;  /* 0x000000ffff457224 */ /* 0x100fe200078e0021 */
[----:B------:R-:W-:Y:S01]  /*acb0*/  SHF.R.U32.HI R39, RZ, 0x10, R33 ;  /* 0x00000010ff277819 */ /* 0x000fe20000011621 */
[----:B------:R-:W-:Y:S01]  /*acc0*/  IMAD.MOV.U32 R66, RZ, RZ, R34 ;  /* 0x000000ffff427224 */ /* 0x000fe200078e0022 */
[----:B------:R-:W-:Y:S01]  /*acd0*/  IMNMX R48, R48, 0x80, PT ;  /* 0x0000008030307817 */ /* 0x000fe20003800200 */
[----:B--2---:R-:W-:Y:S01]  /*ace0*/  IMAD.MOV.U32 R44, RZ, RZ, R32 ;  /* 0x000000ffff2c7224 */ /* 0x004fe200078e0020 */
[----:B------:R-:W-:Y:S01]  /*acf0*/  SHF.R.U64 R64, R34, 0x10, R35 ;  /* 0x0000001022407819 */ /* 0x000fe20000001223 */
[----:B------:R-:W-:Y:S01]  /*ad00*/  IMAD.MOV.U32 R62, RZ, RZ, R20 ;  /* 0x000000ffff3e7224 */ /* 0x000fe200078e0014 */
[----:B------:R-:W-:Y:S01]  /*ad10*/  ISETP.GE.AND P0, PT, R15, R48, PT ;  /* 0x000000300f00720c */ /* 0x000fe20003f06270 */
[----:B------:R-:W-:Y:S01]  /*ad20*/  IMAD.MOV.U32 R57, RZ, RZ, R29 ;  /* 0x000000ffff397224 */ /* 0x000fe200078e001d */
[----:B------:R-:W-:Y:S01]  /*ad30*/  SHF.R.U64 R61, R20, 0x10, R21 ;  /* 0x00000010143d7819 */ /* 0x000fe20000001215 */
[----:B------:R-:W-:Y:S01]  /*ad40*/  IMAD.MOV.U32 R54, RZ, RZ, R30 ;  /* 0x000000ffff367224 */ /* 0x000fe200078e001e */
[----:B------:R-:W-:Y:S01]  /*ad50*/  SHF.R.U64 R56, R28, 0x10, R29 ;  /* 0x000000101c387819 */ /* 0x000fe2000000121d */
[----:B------:R-:W-:Y:S01]  /*ad60*/  IMAD.MOV.U32 R51, RZ, RZ, R9 ;  /* 0x000000ffff337224 */ /* 0x000fe200078e0009 */
[----:B------:R-:W-:Y:S01]  /*ad70*/  SHF.R.U32.HI R55, RZ, 0x10, R29 ;  /* 0x00000010ff377819 */ /* 0x000fe2000001161d */
        /* <DEDUP_REMOVED lines=32> */
[--C-:B------:R-:W-:Y:S01]  /*af80*/  IMAD.MOV.U32 R21, RZ, RZ, R19.reuse ;  /* 0x000000ffff157224 */ /* 0x100fe200078e0013 */
[----:B------:R-:W-:Y:S01]  /*af90*/  SHF.R.U64 R4, R18, 0x10, R19 ;  /* 0x0000001012047819 */ /* 0x000fe20000001213 */
[----:B------:R-:W-:-:S04]  /*afa0*/  DEPBAR.LE SB0, 0x3 ;  /* 0x000080c00000791a */ /* 0x000fc80000000000 */
[----:B------:R-:W-:Y:S01]  /*afb0*/  SHF.R.U32.HI R16, RZ, 0x10, R19 ;  /* 0x00000010ff107819 */ /* 0x000fe20000011613 */
[----:B------:R-:W-:Y:S01]  /*afc0*/  BSSY B1, `(.L_x_866) ;  /* 0x0000151000017945 */ /* 0x000fe20003800000 */
        /* <DEDUP_REMOVED lines=34> */
[----:B------:R-:W-:Y:S01]  /*b1f0*/  HADD2.F32 R64, -RZ, R34.H1_H1 ;  /* 0x30000022ff407230 */ /* 0x000fe20000004100 */
[----:B------:R-:W-:Y:S01]  /*b200*/  LOP3.LUT R9, R9, 0x1c0, RZ, 0xc0, !PT ;  /* 0x000001c009097812 */ /* 0x000fe200078ec0ff */
[----:B------:R-:W-:Y:S01]  /*b210*/  HADD2.F32 R61, -RZ, R42.H0_H0 ;  /* 0x2000002aff3d7230 */ /* 0x000fe20000004100 */
[----:B------:R-:W-:Y:S01]  /*b220*/  SHF.R.S32.HI R5, RZ, 0x1f, R8 ;  /* 0x0000001fff057819 */ /* 0x000fe20000011408 */
[--C-:B------:R-:W-:Y:S01]  /*b230*/  HADD2.F32 R72, -RZ, R39.reuse.H1_H1 ;  /* 0x30000027ff487230 */ /* 0x100fe20000004100 */
[----:B------:R-:W-:Y:S01]  /*b240*/  SHF.L.U32 R4, R8, 0x3, RZ ;  /* 0x0000000308047819 */ /* 0x000fe200000006ff */
[----:B------:R-:W-:Y:S01]  /*b250*/  HADD2.F32 R71, -RZ, R44.H0_H0 ;  /* 0x2000002cff477230 */ /* 0x000fe20000004100 */
[----:B------:R-:W-:Y:S01]  /*b260*/  LEA.HI R5, R5, R8, RZ, 0x3 ;  /* 0x0000000805057211 */ /* 0x000fe200078f18ff */
[----:B------:R-:W-:Y:S01]  /*b270*/  HADD2.F32 R60, -RZ, R34.H0_H0 ;  /* 0x20000022ff3c7230 */ /* 0x000fe20000004100 */
[----:B------:R-:W-:Y:S01]  /*b280*/  SHF.L.U32 R6, R12, 0x9, RZ ;  /* 0x000000090c067819 */ /* 0x000fe200000006ff */
[----:B------:R-:W-:Y:S01]  /*b290*/  HADD2.F32 R70, -RZ, R39.H0_H0 ;  /* 0x20000027ff467230 */ /* 0x000fe20000004100 */
[C---:B------:R-:W-:Y:S01]  /*b2a0*/  LOP3.LUT R49, R9.reuse, 0x38, R24, 0xf8, !PT ;  /* 0x0000003809317812 */ /* 0x040fe200078ef818 */
[----:B------:R-:W-:Y:S01]  /*b2b0*/  HADD2.F32 R69, -RZ, R45.H1_H1 ;  /* 0x3000002dff457230 */ /* 0x000fe20000004100 */
[----:B------:R-:W-:Y:S01]  /*b2c0*/  SHF.R.U32.HI R7, RZ, 0x3, R9 ;  /* 0x00000003ff077819 */ /* 0x000fe20000011609 */
[----:B------:R-:W-:Y:S01]  /*b2d0*/  HADD2.F32 R59, -RZ, R33.H1_H1 ;  /* 0x30000021ff3b7230 */ /* 0x000fe20000004100 */
[----:B------:R-:W-:Y:S01]  /*b2e0*/  LOP3.LUT R4, R9, 0x38, R4, 0xf8, !PT ;  /* 0x0000003809047812 */ /* 0x000fe200078ef804 */
[----:B------:R-:W-:Y:S01]  /*b2f0*/  HADD2.F32 R68, -RZ, R35.H1_H1 ;  /* 0x30000023ff447230 */ /* 0x000fe20000004100 */
[----:B------:R-:W-:Y:S01]  /*b300*/  SHF.L.U32 R5, R5, 0xa, RZ ;  /* 0x0000000a05057819 */ /* 0x000fe200000006ff */
[----:B------:R-:W-:Y:S01]  /*b310*/  HADD2.F32 R57, -RZ, R43.H0_H0 ;  /* 0x2000002bff397230 */ /* 0x000fe20000004100 */
[----:B------:R-:W-:Y:S01]  /*b320*/  LOP3.LUT R49, R6, R49, R7, 0xf6, !PT ;  /* 0x0000003106317212 */ /* 0x000fe200078ef607 */
[----:B------:R-:W-:Y:S01]  /*b330*/  HADD2.F32 R66, -RZ, R35.H0_H0 ;  /* 0x20000023ff427230 */ /* 0x000fe20000004100 */
[----:B------:R-:W-:-:S02]  /*b340*/  LOP3.LUT R4, R4, R7, RZ, 0x3c, !PT ;  /* 0x0000000704047212 */ /* 0x000fc400078e3cff */
        /* <DEDUP_REMOVED lines=9> */
[-C--:B------:R-:W-:Y:S01]  /*b3e0*/  FMUL.FTZ R63, R50, R65.reuse ;  /* 0x00000041323f7220 */ /* 0x080fe20000410000 */
[--C-:B--2---:R-:W-:Y:S01]  /*b3f0*/  HADD2.F32 R58, -RZ, R4.reuse.H0_H0 ;  /* 0x20000004ff3a7230 */ /* 0x104fe20000004100 */
[-C--:B------:R-:W-:Y:S01]  /*b400*/  FMUL.FTZ R62, R51, R64.reuse ;  /* 0x00000040333e7220 */ /* 0x080fe20000410000 */
[----:B------:R-:W-:Y:S02]  /*b410*/  HADD2.F32 R55, -RZ, R4.H1_H1 ;  /* 0x30000004ff377230 */ /* 0x000fe40000004100 */
[----:B------:R-:W-:Y:S01]  /*b420*/  HADD2.F32 R56, -RZ, R5.H0_H0 ;  /* 0x20000005ff387230 */ /* 0x000fe20000004100 */
[C---:B------:R-:W-:Y:S01]  /*b430*/  FMUL.FTZ R65, R58.reuse, R65 ;  /* 0x000000413a417220 */ /* 0x040fe20000410000 */
[----:B------:R-:W-:Y:S01]  /*b440*/  HADD2.F32 R53, -RZ, R9.H1_H1 ;  /* 0x30000009ff357230 */ /* 0x000fe20000004100 */
[----:B------:R-:W-:Y:S01]  /*b450*/  FFMA.FTZ R63, R58, R73, R63 ;  /* 0x000000493a3f7223 */ /* 0x000fe2000001003f */
[--C-:B------:R-:W-:Y:S01]  /*b460*/  HADD2.F32 R4, -RZ, R6.reuse.H0_H0 ;  /* 0x20000006ff047230 */ /* 0x100fe20000004100 */
[C---:B------:R-:W-:Y:S01]  /*b470*/  FMUL.FTZ R64, R55.reuse, R64 ;  /* 0x0000004037407220 */ /* 0x040fe20000410000 */
[----:B------:R-:W-:Y:S01]  /*b480*/  HADD2.F32 R67, -RZ, R6.H1_H1 ;  /* 0x30000006ff437230 */ /* 0x000fe20000004100 */
[-C--:B------:R-:W-:Y:S01]  /*b490*/  FMUL.FTZ R6, R8, R61.reuse ;  /* 0x0000003d08067220 */ /* 0x080fe20000410000 */
[--C-:B------:R-:W-:Y:S01]  /*b4a0*/  HADD2.F32 R9, -RZ, R10.reuse.H0_H0 ;  /* 0x2000000aff097230 */ /* 0x100fe20000004100 */
[C---:B------:R-:W-:Y:S01]  /*b4b0*/  FMUL.FTZ R61, R56.reuse, R61 ;  /* 0x0000003d383d7220 */ /* 0x040fe20000410000 */
[----:B------:R-:W-:Y:S01]  /*b4c0*/  HADD2.F32 R58, -RZ, R43.H1_H1 ;  /* 0x3000002bff3a7230 */ /* 0x000fe20000004100 */
[----:B------:R-:W-:Y:S01]  /*b4d0*/  FFMA.FTZ R62, R55, R72, R62 ;  /* 0x00000048373e7223 */ /* 0x000fe2000001003e */
[----:B------:R-:W-:Y:S01]  /*b4e0*/  HADD2.F32 R5, -RZ, R5.H1_H1 ;  /* 0x30000005ff057230 */ /* 0x000fe20000004100 */
[----:B------:R-:W-:Y:S01]  /*b4f0*/  FFMA.FTZ R56, R56, R71, R6 ;  /* 0x0000004738387223 */ /* 0x000fe20000010006 */
[----:B------:R-:W-:Y:S01]  /*b500*/  HADD2.F32 R54, -RZ, R10.H1_H1 ;  /* 0x3000000aff367230 */ /* 0x000fe20000004100 */
[----:B------:R-:W-:Y:S01]  /*b510*/  FMUL.FTZ R6, R53, R60 ;  /* 0x0000003c35067220 */ /* 0x000fe20000410000 */
[--C-:B------:R-:W-:Y:S01]  /*b520*/  HADD2.F32 R10, -RZ, R11.reuse.H0_H0 ;  /* 0x2000000bff0a7230 */ /* 0x100fe20000004100 */
[----:B------:R-:W-:Y:S01]  /*b530*/  FMUL.FTZ R55, R9, R58 ;  /* 0x0000003a09377220 */ /* 0x000fe20000410000 */
[----:B------:R-:W-:Y:S01]  /*b540*/  HADD2.F32 R11, -RZ, R11.H1_H1 ;  /* 0x3000000bff0b7230 */ /* 0x000fe20000004100 */
[C---:B------:R-:W-:Y:S01]  /*b550*/  FMUL.FTZ R60, R5.reuse, R60 ;  /* 0x0000003c053c7220 */ /* 0x040fe20000410000 */
[--C-:B------:R-:W-:Y:S01]  /*b560*/  HADD2.F32 R52, -RZ, R7.reuse.H0_H0 ;  /* 0x20000007ff347230 */ /* 0x100fe20000004100 */
[----:B------:R-:W-:Y:S01]  /*b570*/  FFMA.FTZ R5, R5, R70, R6 ;  /* 0x0000004605057223 */ /* 0x000fe20000010006 */
[----:B------:R-:W-:Y:S01]  /*b580*/  HADD2.F32 R74, -RZ, R7.H1_H1 ;  /* 0x30000007ff4a7230 */ /* 0x000fe20000004100 */
[----:B------:R-:W-:-:S02]  /*b590*/  FMUL.FTZ R58, R4, R58 ;  /* 0x0000003a043a7220 */ /* 0x000fc40000410000 */
[----:B------:R-:W-:Y:S01]  /*b5a0*/  FFMA.FTZ R55, R4, R69, R55 ;  /* 0x0000004504377223 */ /* 0x000fe20000010037 */
[----:B------:R-:W-:Y:S01]  /*b5b0*/  HADD2.F32 R4, -RZ, R33.H0_H0 ;  /* 0x20000021ff047230 */ /* 0x000fe20000004100 */
[-C--:B------:R-:W-:Y:S01]  /*b5c0*/  FMUL.FTZ R6, R54, R59.reuse ;  /* 0x0000003b36067220 */ /* 0x080fe20000410000 */
[----:B------:R-:W-:Y:S01]  /*b5d0*/  F2FP.PACK_AB R5, R5, R56 ;  /* 0x000000380505723e */ /* 0x000fe200000000ff */
[C---:B------:R-:W-:Y:S02]  /*b5e0*/  FMUL.FTZ R59, R67.reuse, R59 ;  /* 0x0000003b433b7220 */ /* 0x040fe40000410000 */
[----:B------:R-:W-:Y:S01]  /*b5f0*/  FFMA.FTZ R6, R67, R68, R6 ;  /* 0x0000004443067223 */ /* 0x000fe20000010006 */
[----:B------:R-:W-:Y:S01]  /*b600*/  HADD2.F32 R67, -RZ, R45.H0_H0 ;  /* 0x2000002dff437230 */ /* 0x000fe20000004100 */
[----:B------:R-:W-:Y:S02]  /*b610*/  FMUL.FTZ R75, R10, R57 ;  /* 0x000000390a4b7220 */ /* 0x000fe40000410000 */
        /* <DEDUP_REMOVED lines=13> */
[-C--:B------:R-:W-:Y:S02]  /*b6f0*/  FFMA.FTZ R57, R10, R67.reuse, -R57 ;  /* 0x000000430a397223 */ /* 0x080fe40000010839 */
        /* <DEDUP_REMOVED lines=8> */
.L_x_869:
[----:B------:R-:W-:Y:S05]  /*b780*/  BSYNC B0 ;  /* 0x0000000000007941 */ /* 0x000fea0003800000 */
.L_x_868:
        /* <DEDUP_REMOVED lines=8> */
[CC--:B------:R-:W-:Y:S01]  /*b810*/  LEA.HI R6, R7.reuse, R8.reuse, RZ, 0x3 ;  /* 0x0000000807067211 */ /* 0x0c0fe200078f18ff */
[----:B------:R-:W-:Y:S01]  /*b820*/  HADD2.F32 R64, -RZ, R26.H1_H1 ;  /* 0x3000001aff407230 */ /* 0x000fe20000004100 */
[----:B------:R-:W-:Y:S01]  /*b830*/  LEA.HI R7, R7, R8, RZ, 0x6 ;  /* 0x0000000807077211 */ /* 0x000fe200078f30ff */
[----:B------:R-:W-:Y:S01]  /*b840*/  HADD2.F32 R61, -RZ, R29.H0_H0 ;  /* 0x2000001dff3d7230 */ /* 0x000fe20000004100 */
[----:B------:R-:W-:Y:S01]  /*b850*/  SHF.R.S32.HI R9, RZ, 0x3, R6 ;  /* 0x00000003ff097819 */ /* 0x000fe20000011406 */
[----:B------:R-:W-:Y:S01]  /*b860*/  HADD2.F32 R72, -RZ, R28.H1_H1 ;  /* 0x3000001cff487230 */ /* 0x000fe20000004100 */
[----:B------:R-:W-:Y:S01]  /*b870*/  SHF.L.U32 R5, R15, 0x6, RZ ;  /* 0x000000060f057819 */ /* 0x000fe200000006ff */
[----:B------:R-:W-:Y:S01]  /*b880*/  HADD2.F32 R71, -RZ, R31.H0_H0 ;  /* 0x2000001fff477230 */ /* 0x000fe20000004100 */
[----:B------:R-:W-:Y:S01]  /*b890*/  LEA.HI R4, R4, R9, RZ, 0x1d ;  /* 0x0000000904047211 */ /* 0x000fe200078fe8ff */
[----:B------:R-:W-:Y:S01]  /*b8a0*/  HADD2.F32 R60, -RZ, R26.H0_H0 ;  /* 0x2000001aff3c7230 */ /* 0x000fe20000004100 */
[----:B------:R-:W-:Y:S01]  /*b8b0*/  SHF.L.U32 R7, R7, 0x7, RZ ;  /* 0x0000000707077819 */ /* 0x000fe200000006ff */
[----:B------:R-:W-:Y:S01]  /*b8c0*/  HADD2.F32 R70, -RZ, R28.H0_H0 ;  /* 0x2000001cff467230 */ /* 0x000fe20000004100 */
[----:B------:R-:W-:Y:S01]  /*b8d0*/  SHF.R.S32.HI R9, RZ, 0x1f, R4 ;  /* 0x0000001fff097819 */ /* 0x000fe20000011404 */
[----:B------:R-:W-:Y:S01]  /*b8e0*/  HADD2.F32 R69, -RZ, R32.H1_H1 ;  /* 0x30000020ff457230 */ /* 0x000fe20000004100 */
[----:B------:R-:W-:Y:S01]  /*b8f0*/  LOP3.LUT R5, R5, 0x1c0, RZ, 0xc0, !PT ;  /* 0x000001c005057812 */ /* 0x000fe200078ec0ff */
[----:B------:R-:W-:Y:S01]  /*b900*/  HADD2.F32 R59, -RZ, R25.H1_H1 ;  /* 0x30000019ff3b7230 */ /* 0x000fe20000004100 */
[----:B------:R-:W-:Y:S01]  /*b910*/  LEA.HI R9, R9, R4, RZ, 0x3 ;  /* 0x0000000409097211 */ /* 0x000fe200078f18ff */
[--C-:B------:R-:W-:Y:S01]  /*b920*/  HADD2.F32 R68, -RZ, R27.reuse.H1_H1 ;  /* 0x3000001bff447230 */ /* 0x100fe20000004100 */
[----:B------:R-:W-:Y:S01]  /*b930*/  LOP3.LUT R7, R7, 0x7fffe000, RZ, 0xc0, !PT ;  /* 0x7fffe00007077812 */ /* 0x000fe200078ec0ff */
[----:B------:R-:W-:Y:S01]  /*b940*/  HADD2.F32 R57, -RZ, R30.H0_H0 ;  /* 0x2000001eff397230 */ /* 0x000fe20000004100 */
[----:B------:R-:W-:Y:S01]  /*b950*/  LOP3.LUT R11, R5, 0x38, R6, 0xf8, !PT ;  /* 0x00000038050b7812 */ /* 0x000fe200078ef806 */
[----:B------:R-:W-:Y:S01]  /*b960*/  HADD2.F32 R66, -RZ, R27.H0_H0 ;  /* 0x2000001bff427230 */ /* 0x000fe20000004100 */
[----:B------:R-:W-:-:S02]  /*b970*/  SHF.L.U32 R4, R4, 0x3, RZ ;  /* 0x0000000304047819 */ /* 0x000fc400000006ff */
[----:B------:R-:W-:Y:S02]  /*b980*/  SHF.R.U32.HI R6, RZ, 0x3, R5 ;  /* 0x00000003ff067819 */ /* 0x000fe40000011605 */
[----:B------:R-:W-:Y:S02]  /*b990*/  SHF.L.U32 R9, R9, 0xa, RZ ;  /* 0x0000000a09097819 */ /* 0x000fe400000006ff */
[----:B------:R-:W-:Y:S02]  /*b9a0*/  LEA R8, R12, R7, 0x9 ;  /* 0x000000070c087211 */ /* 0x000fe400078e48ff */
[----:B------:R-:W-:Y:S02]  /*b9b0*/  LOP3.LUT R7, R5, 0x38, R4, 0xf8, !PT ;  /* 0x0000003805077812 */ /* 0x000fe400078ef804 */
[----:B------:R-:W-:Y:S02]  /*b9c0*/  LOP3.LUT R11, R11, R6, RZ, 0x3c, !PT ;  /* 0x000000060b0b7212 */ /* 0x000fe400078e3cff */
[----:B------:R-:W-:-:S02]  /*b9d0*/  LOP3.LUT R5, R9, 0x7fffe000, RZ, 0xc0, !PT ;  /* 0x7fffe00009057812 */ /* 0x000fc400078ec0ff */
[----:B------:R-:W-:Y:S02]  /*b9e0*/  IADD3 R8, R8, R11, RZ ;  /* 0x0000000b08087210 */ /* 0x000fe40007ffe0ff */
[----:B------:R-:W-:Y:S02]  /*b9f0*/  LOP3.LUT R4, R7, R6, RZ, 0x3c, !PT ;  /* 0x0000000607047212 */ /* 0x000fe400078e3cff */
[----:B------:R-:W-:Y:S02]  /*ba00*/  LEA R5, R12, R5, 0x9 ;  /* 0x000000050c057211 */ /* 0x000fe400078e48ff */
[----:B------:R-:W-:Y:S02]  /*ba10*/  SHF.L.U32 R49, R8, 0x1, RZ ;  /* 0x0000000108317819 */ /* 0x000fe400000006ff */
[----:B------:R-:W-:-:S03]  /*ba20*/  IADD3 R4, R5, R4, RZ ;  /* 0x0000000405047210 */ /* 0x000fc60007ffe0ff */
        /* <DEDUP_REMOVED lines=18> */
[----:B------:R-:W-:Y:S01]  /*bb50*/  HADD2.F32 R9, -RZ, R10.H0_H0 ;  /* 0x2000000aff097230 */ /* 0x000fe20000004100 */
        /* <DEDUP_REMOVED lines=45> */
.L_x_871:
[----:B------:R-:W-:Y:S05]  /*be30*/  BSYNC B0 ;  /* 0x0000000000007941 */ /* 0x000fea0003800000 */
.L_x_870:
[----:B-1----:R-:W-:-:S04]  /*be40*/  IADD3 R8, R24, 0x40, RZ ;  /* 0x0000004018087810 */ /* 0x002fc80007ffe0ff */
        /* <DEDUP_REMOVED lines=104> */
.L_x_867:
[----:B------:R-:W-:Y:S05]  /*c4d0*/  BSYNC B1 ;  /* 0x0000000000017941 */ /* 0x000fea0003800000 */
.L_x_866:
        /* <DEDUP_REMOVED lines=9> */
[----:B------:R-:W-:Y:S01]  /*c570*/  HADD2.F32 R57, -RZ, R44.H1_H1 ;  /* 0x3000002cff397230 */ /* 0x000fe20000004100 */
[----:B------:R-:W-:Y:S01]  /*c580*/  LEA.HI R7, R7, R46, RZ, 0x1d ;  /* 0x0000002e07077211 */ /* 0x000fe200078fe8ff */
[----:B------:R-:W-:Y:S01]  /*c590*/  HADD2.F32 R58, -RZ, R34.H1_H1 ;  /* 0x30000022ff3a7230 */ /* 0x000fe20000004100 */
[----:B------:R-:W-:Y:S01]  /*c5a0*/  SHF.L.U32 R5, R15, 0x6, RZ ;  /* 0x000000060f057819 */ /* 0x000fe200000006ff */
[----:B------:R-:W-:Y:S01]  /*c5b0*/  HADD2.F32 R61, -RZ, R44.H0_H0 ;  /* 0x2000002cff3d7230 */ /* 0x000fe20000004100 */
[----:B------:R-:W-:Y:S01]  /*c5c0*/  LEA.HI R4, R4, R15, RZ, 0x3 ;  /* 0x0000000f04047211 */ /* 0x000fe200078f18ff */
[----:B------:R-:W-:Y:S01]  /*c5d0*/  HADD2.F32 R53, -RZ, R42.H1_H1 ;  /* 0x3000002aff357230 */ /* 0x000fe20000004100 */
[----:B------:R-:W-:Y:S01]  /*c5e0*/  SHF.R.S32.HI R6, RZ, 0x1f, R7 ;  /* 0x0000001fff067819 */ /* 0x000fe20000011407 */
[--C-:B------:R-:W-:Y:S01]  /*c5f0*/  HADD2.F32 R42, -RZ, R39.reuse.H1_H1 ;  /* 0x30000027ff2a7230 */ /* 0x100fe20000004100 */
[----:B------:R-:W-:Y:S01]  /*c600*/  LOP3.LUT R5, R5, 0x1c0, RZ, 0xc0, !PT ;  /* 0x000001c005057812 */ /* 0x000fe200078ec0ff */
[----:B------:R-:W-:Y:S01]  /*c610*/  HADD2.F32 R34, -RZ, R34.H0_H0 ;  /* 0x20000022ff227230 */ /* 0x000fe20000004100 */
[----:B------:R-:W-:Y:S01]  /*c620*/  SHF.L.U32 R4, R4, 0x6, RZ ;  /* 0x0000000604047819 */ /* 0x000fe200000006ff */
[----:B------:R-:W-:Y:S01]  /*c630*/  HADD2.F32 R39, -RZ, R39.H0_H0 ;  /* 0x20000027ff277230 */ /* 0x000fe20000004100 */
[----:B------:R-:W-:Y:S01]  /*c640*/  SHF.L.U32 R8, R7, 0x3, RZ ;  /* 0x0000000307087819 */ /* 0x000fe200000006ff */
[----:B------:R-:W-:Y:S01]  /*c650*/  HADD2.F32 R66, -RZ, R35.H0_H0 ;  /* 0x20000023ff427230 */ /* 0x000fe20000004100 */
[----:B------:R-:W-:-:S02]  /*c660*/  LEA.HI R6, R6, R7, RZ, 0x3 ;  /* 0x0000000706067211 */ /* 0x000fc400078f18ff */
[C---:B------:R-:W-:Y:S02]  /*c670*/  LOP3.LUT R10, R5.reuse, 0x38, R24, 0xf8, !PT ;  /* 0x00000038050a7812 */ /* 0x040fe400078ef818 */
[----:B------:R-:W-:Y:S02]  /*c680*/  SHF.R.U32.HI R9, RZ, 0x3, R5 ;  /* 0x00000003ff097819 */ /* 0x000fe40000011605 */
[----:B------:R-:W-:Y:S02]  /*c690*/  LOP3.LUT R4, R4, 0xfffffe00, RZ, 0xc0, !PT ;  /* 0xfffffe0004047812 */ /* 0x000fe400078ec0ff */
[----:B------:R-:W-:Y:S02]  /*c6a0*/  LOP3.LUT R8, R5, 0x38, R8, 0xf8, !PT ;  /* 0x0000003805087812 */ /* 0x000fe400078ef808 */
[----:B------:R-:W-:Y:S02]  /*c6b0*/  SHF.L.U32 R6, R6, 0xa, RZ ;  /* 0x0000000a06067819 */ /* 0x000fe400000006ff */
[----:B------:R-:W-:-:S02]  /*c6c0*/  LOP3.LUT R10, R4, R10, R9, 0xf6, !PT ;  /* 0x0000000a040a7212 */ /* 0x000fc400078ef609 */
        /* <DEDUP_REMOVED lines=28> */
[----:B------:R-:W-:Y:S01]  /*c890*/  FMUL.FTZ R62, R4, R9 ;  /* 0x00000009043e7220 */ /* 0x000fe20000410000 */
[----:B------:R-:W-:Y:S01]  /*c8a0*/  HADD2.F32 R51, -RZ, R10.H1_H1 ;  /* 0x3000000aff337230 */ /* 0x000fe20000004100 */
[C---:B------:R-:W-:Y:S01]  /*c8b0*/  FMUL.FTZ R64, R34.reuse, R50 ;  /* 0x0000003222407220 */ /* 0x040fe20000410000 */
        /* <DEDUP_REMOVED lines=17> */
[----:B------:R-:W-:Y:S01]  /*c9d0*/  FMUL.FTZ R33, R43, R10 ;  /* 0x0000000a2b217220 */ /* 0x000fe20000410000 */
[----:B------:R-:W-:Y:S01]  /*c9e0*/  HADD2.F32 R45, -RZ, R45.H0_H0 ;  /* 0x2000002dff2d7230 */ /* 0x000fe20000004100 */
[----:B------:R-:W-:-:S02]  /*c9f0*/  FMUL.FTZ R56, R64, R11 ;  /* 0x0000000b40387220 */ /* 0x000fc40000410000 */
[----:B------:R-:W-:Y:S02]  /*ca00*/  FMUL.FTZ R43, R43, R6 ;  /* 0x000000062b2b7220 */ /* 0x000fe40000410000 */
        /* <DEDUP_REMOVED lines=20> */
.L_x_873:
[----:B------:R-:W-:Y:S05]  /*cb50*/  BSYNC B0 ;  /* 0x0000000000007941 */ /* 0x000fea0003800000 */
.L_x_872:
[----:B-1----:R-:W-:Y:S01]  /*cb60*/  IADD3 R5, R24, 0x20, RZ ;  /* 0x0000002018057810 */ /* 0x002fe20007ffe0ff */
[----:B------:R-:W-:Y:S03]  /*cb70*/  BSSY B0, `(.L_x_874) ;  /* 0x000006b000007945 */ /* 0x000fe60003800000 */
[----:B------:R-:W-:-:S13]  /*cb80*/  ISETP.GE.AND P0, PT, R5, c[0x0][0x27c], PT ;  /* 0x00009f0005007a0c */ /* 0x000fda0003f06270 */
[----:B------:R-:W-:Y:S05]  /*cb90*/  @P0 BRA `(.L_x_875) ;  /* 0x0000068000000947 */ /* 0x000fea0003800000 */
[----:B------:R-:W-:Y:S01]  /*cba0*/  SHF.R.S32.HI R8, RZ, 0x1f, R5 ;  /* 0x0000001fff087819 */ /* 0x000fe20000011405 */
[--C-:B------:R-:W-:Y:S01]  /*cbb0*/  HADD2.F32 R44, -RZ, R29.reuse.H1_H1 ;  /* 0x3000001dff2c7230 */ /* 0x100fe20000004100 */
[----:B------:R-:W-:Y:S01]  /*cbc0*/  MOV R9, c[0x0][0x27c] ;  /* 0x00009f0000097a02 */ /* 0x000fe20000000f00 */
[----:B------:R-:W-:Y:S01]  /*cbd0*/  HADD2.F32 R29, -RZ, R29.H0_H0 ;  /* 0x2000001dff1d7230 */ /* 0x000fe20000004100 */
[CC--:B------:R-:W-:Y:S01]  /*cbe0*/  LEA.HI R11, R8.reuse, R5.reuse, RZ, 0x3 ;  /* 0x00000005080b7211 */ /* 0x0c0fe200078f18ff */
[--C-:B------:R-:W-:Y:S01]  /*cbf0*/  HADD2.F32 R50, -RZ, R31.reuse.H1_H1 ;  /* 0x3000001fff327230 */ /* 0x100fe20000004100 */
[----:B------:R-:W-:Y:S01]  /*cc00*/  SHF.R.S32.HI R4, RZ, 0x1f, R15 ;  /* 0x0000001fff047819 */ /* 0x000fe2000001140f */
[----:B------:R-:W-:Y:S01]  /*cc10*/  HADD2.F32 R31, -RZ, R31.H0_H0 ;  /* 0x2000001fff1f7230 */ /* 0x000fe20000004100 */
[----:B------:R-:W-:Y:S01]  /*cc20*/  SHF.R.S32.HI R6, RZ, 0x3, R11 ;  /* 0x00000003ff067819 */ /* 0x000fe2000001140b */
[--C-:B------:R-:W-:Y:S01]  /*cc30*/  HADD2.F32 R49, -RZ, R26.reuse.H1_H1 ;  /* 0x3000001aff317230 */ /* 0x100fe20000004100 */
[----:B------:R-:W-:Y:S01]  /*cc40*/  SHF.L.U32 R10, R15, 0x6, RZ ;  /* 0x000000060f0a7819 */ /* 0x000fe200000006ff */
[----:B------:R-:W-:Y:S01]  /*cc50*/  HADD2.F32 R26, -RZ, R26.H0_H0 ;  /* 0x2000001aff1a7230 */ /* 0x000fe20000004100 */
[----:B------:R-:W-:Y:S01]  /*cc60*/  LEA.HI R9, R9, R6, RZ, 0x1d ;  /* 0x0000000609097211 */ /* 0x000fe200078fe8ff */
[----:B------:R-:W-:Y:S01]  /*cc70*/  HADD2.F32 R56, -RZ, R32.H1_H1 ;  /* 0x30000020ff387230 */ /* 0x000fe20000004100 */
[----:B------:R-:W-:-:S02]  /*cc80*/  LEA.HI R8, R8, R5, RZ, 0x6 ;  /* 0x0000000508087211 */ /* 0x000fc400078f30ff */
[----:B------:R-:W-:Y:S02]  /*cc90*/  LEA.HI R5, R4, R15, RZ, 0x3 ;  /* 0x0000000f04057211 */ /* 0x000fe400078f18ff */
        /* <DEDUP_REMOVED lines=24> */
[C---:B------:R-:W-:Y:S01]  /*ce20*/  FMUL.FTZ R51, R44.reuse, R35 ;  /* 0x000000232c337220 */ /* 0x040fe20000410000 */
[--C-:B--2---:R-:W-:Y:S01]  /*ce30*/  HADD2.F32 R45, -RZ, R4.reuse.H0_H0 ;  /* 0x20000004ff2d7230 */ /* 0x104fe20000004100 */
[----:B------:R-:W-:Y:S01]  /*ce40*/  FMUL.FTZ R53, R49, R39 ;  /* 0x0000002731357220 */ /* 0x000fe20000410000 */
[----:B------:R-:W-:Y:S01]  /*ce50*/  HADD2.F32 R46, -RZ, R4.H1_H1 ;  /* 0x30000004ff2e7230 */ /* 0x000fe20000004100 */
[C---:B------:R-:W-:Y:S01]  /*ce60*/  FMUL.FTZ R52, R29.reuse, R8 ;  /* 0x000000081d347220 */ /* 0x040fe20000410000 */
[----:B------:R-:W-:Y:S01]  /*ce70*/  HADD2.F32 R4, -RZ, R5.H0_H0 ;  /* 0x20000005ff047230 */ /* 0x000fe20000004100 */
[-C--:B------:R-:W-:Y:S01]  /*ce80*/  FMUL.FTZ R44, R44, R45.reuse ;  /* 0x0000002d2c2c7220 */ /* 0x080fe20000410000 */
[----:B------:R-:W-:Y:S01]  /*ce90*/  HADD2.F32 R42, -RZ, R9.H1_H1 ;  /* 0x30000009ff2a7230 */ /* 0x000fe20000004100 */
[----:B------:R-:W-:Y:S01]  /*cea0*/  FFMA.FTZ R45, R50, R45, R51 ;  /* 0x0000002d322d7223 */ /* 0x000fe20000010033 */
[----:B------:R-:W-:Y:S01]  /*ceb0*/  HADD2.F32 R9, -RZ, R10.H0_H0 ;  /* 0x2000000aff097230 */ /* 0x000fe20000004100 */
[-C--:B------:R-:W-:Y:S01]  /*cec0*/  FMUL.FTZ R29, R29, R4.reuse ;  /* 0x000000041d1d7220 */ /* 0x080fe20000410000 */
[----:B------:R-:W-:Y:S01]  /*ced0*/  HADD2.F32 R51, -RZ, R28.H1_H1 ;  /* 0x3000001cff337230 */ /* 0x000fe20000004100 */
[----:B------:R-:W-:Y:S01]  /*cee0*/  FFMA.FTZ R52, R31, R4, R52 ;  /* 0x000000041f347223 */ /* 0x000fe20000010034 */
[----:B------:R-:W-:Y:S01]  /*cef0*/  HADD2.F32 R4, -RZ, R30.H1_H1 ;  /* 0x3000001eff047230 */ /* 0x000fe20000004100 */
[----:B------:R-:W-:Y:S01]  /*cf00*/  FMUL.FTZ R54, R49, R46 ;  /* 0x0000002e31367220 */ /* 0x000fe20000410000 */
[----:B------:R-:W-:Y:S01]  /*cf10*/  HADD2.F32 R47, -RZ, R5.H1_H1 ;  /* 0x30000005ff2f7230 */ /* 0x000fe20000004100 */
[----:B------:R-:W-:Y:S01]  /*cf20*/  FMUL.FTZ R57, R26, R42 ;  /* 0x0000002a1a397220 */ /* 0x000fe20000410000 */
[----:B------:R-:W-:Y:S01]  /*cf30*/  HADD2.F32 R5, -RZ, R6.H0_H0 ;  /* 0x20000006ff057230 */ /* 0x000fe20000004100 */
[----:B------:R-:W-:Y:S01]  /*cf40*/  FMUL.FTZ R55, R4, R9 ;  /* 0x0000000904377220 */ /* 0x000fe20000410000 */
[----:B------:R-:W-:Y:S01]  /*cf50*/  HADD2.F32 R28, -RZ, R28.H0_H0 ;  /* 0x2000001cff1c7230 */ /* 0x000fe20000004100 */
[----:B------:R-:W-:Y:S01]  /*cf60*/  FFMA.FTZ R46, R51, R46, R53 ;  /* 0x0000002e332e7223 */ /* 0x000fe20000010035 */
[----:B------:R-:W-:Y:S01]  /*cf70*/  HADD2.F32 R43, -RZ, R10.H1_H1 ;  /* 0x3000000aff2b7230 */ /* 0x000fe20000004100 */
[----:B------:R-:W-:Y:S01]  /*cf80*/  FMUL.FTZ R53, R26, R47 ;  /* 0x0000002f1a357220 */ /* 0x000fe20000410000 */
[----:B------:R-:W-:Y:S01]  /*cf90*/  HADD2.F32 R49, -RZ, R25.H1_H1 ;  /* 0x30000019ff317230 */ /* 0x000fe20000004100 */
[-C--:B------:R-:W-:Y:S01]  /*cfa0*/  FMUL.FTZ R4, R4, R5.reuse ;  /* 0x0000000504047220 */ /* 0x080fe20000410000 */
[----:B------:R-:W-:Y:S01]  /*cfb0*/  HADD2.F32 R48, -RZ, R6.H1_H1 ;  /* 0x30000006ff307230 */ /* 0x000fe20000004100 */
[----:B------:R-:W-:Y:S01]  /*cfc0*/  FFMA.FTZ R26, R56, R5, R55 ;  /* 0x00000005381a7223 */ /* 0x000fe20000010037 */
[----:B------:R-:W-:Y:S01]  /*cfd0*/  HADD2.F32 R5, -RZ, R27.H1_H1 ;  /* 0x3000001bff057230 */ /* 0x000fe20000004100 */
[----:B------:R-:W-:Y:S01]  /*cfe0*/  FFMA.FTZ R47, R28, R47, R57 ;  /* 0x0000002f1c2f7223 */ /* 0x000fe20000010039 */
[--C-:B------:R-:W-:Y:S01]  /*cff0*/  HADD2.F32 R10, -RZ, R11.reuse.H0_H0 ;  /* 0x2000000bff0a7230 */ /* 0x100fe20000004100 */
[C---:B------:R-:W-:Y:S01]  /*d000*/  FMUL.FTZ R57, R49.reuse, R43 ;  /* 0x0000002b31397220 */ /* 0x040fe20000410000 */
[----:B------:R-:W-:Y:S01]  /*d010*/  HADD2.F32 R55, -RZ, R30.H0_H0 ;  /* 0x2000001eff377230 */ /* 0x000fe20000004100 */
[-C--:B------:R-:W-:Y:S01]  /*d020*/  FMUL.FTZ R58, R49, R48.reuse ;  /* 0x00000030313a7220 */ /* 0x080fe20000410000 */
[----:B------:R-:W-:Y:S01]  /*d030*/  HADD2.F32 R11, -RZ, R11.H1_H1 ;  /* 0x3000000bff0b7230 */ /* 0x000fe20000004100 */
[----:B------:R-:W-:Y:S01]  /*d040*/  FFMA.FTZ R49, R5, R48, R57 ;  /* 0x0000003005317223 */ /* 0x000fe20000010039 */
[----:B------:R-:W-:Y:S01]  /*d050*/  HADD2.F32 R6, -RZ, R7.H0_H0 ;  /* 0x20000007ff067230 */ /* 0x000fe20000004100 */
[----:B------:R-:W-:Y:S01]  /*d060*/  FFMA.FTZ R44, R50, R35, -R44 ;  /* 0x00000023322c7223 */ /* 0x000fe2000001082c */
[----:B------:R-:W-:Y:S01]  /*d070*/  HADD2.F32 R30, -RZ, R25.H0_H0 ;  /* 0x20000019ff1e7230 */ /* 0x000fe20000004100 */
[C---:B------:R-:W-:Y:S01]  /*d080*/  FMUL.FTZ R25, R55.reuse, R10 ;  /* 0x0000000a37197220 */ /* 0x040fe20000410000 */
[----:B------:R-:W-:Y:S01]  /*d090*/  HADD2.F32 R57, -RZ, R32.H0_H0 ;  /* 0x20000020ff397230 */ /* 0x000fe20000004100 */
[----:B------:R-:W-:Y:S01]  /*d0a0*/  FMUL.FTZ R55, R55, R6 ;  /* 0x0000000637377220 */ /* 0x000fe20000410000 */
[----:B------:R-:W-:Y:S01]  /*d0b0*/  HADD2.F32 R7, -RZ, R7.H1_H1 ;  /* 0x30000007ff077230 */ /* 0x000fe20000004100 */
[----:B------:R-:W-:Y:S01]  /*d0c0*/  FFMA.FTZ R39, R51, R39, -R54 ;  /* 0x0000002733277223 */ /* 0x000fe20000010836 */
[----:B------:R-:W-:Y:S01]  /*d0d0*/  HADD2.F32 R32, -RZ, R27.H0_H0 ;  /* 0x2000001bff207230 */ /* 0x000fe20000004100 */
[----:B------:R-:W-:-:S02]  /*d0e0*/  FMUL.FTZ R27, R30, R11 ;  /* 0x0000000b1e1b7220 */ /* 0x000fc40000410000 */
[----:B------:R-:W-:Y:S02]  /*d0f0*/  FFMA.FTZ R25, R57, R6, R25 ;  /* 0x0000000639197223 */ /* 0x000fe40000010019 */
[-C--:B------:R-:W-:Y:S02]  /*d100*/  FMUL.FTZ R6, R30, R7.reuse ;  /* 0x000000071e067220 */ /* 0x080fe40000410000 */
[----:B------:R-:W-:Y:S02]  /*d110*/  FFMA.FTZ R30, R32, R7, R27 ;  /* 0x00000007201e7223 */ /* 0x000fe4000001001b */
        /* <DEDUP_REMOVED lines=11> */
[----:B------:R-:W-:-:S02]  /*d1d0*/  F2FP.PACK_AB R10, R43, R56 ;  /* 0x000000382b0a723e */ /* 0x000fc400000000ff */
[----:B------:R-:W-:Y:S02]  /*d1e0*/  F2FP.PACK_AB R6, R49, R26 ;  /* 0x0000001a3106723e */ /* 0x000fe400000000ff */
[----:B------:R-:W-:-:S05]  /*d1f0*/  F2FP.PACK_AB R11, R32, R55 ;  /* 0x00000037200b723e */ /* 0x000fca00000000ff */
[----:B------:R1:W-:Y:S04]  /*d200*/  STS.128 [R34+0x18100], R8 ;  /* 0x0181000822007388 */ /* 0x0003e80000000c00 */
[----:B------:R1:W-:Y:S02]  /*d210*/  STS.128 [R33+0x18100], R4 ;  /* 0x0181000421007388 */ /* 0x0003e40000000c00 */
.L_x_875:
[----:B------:R-:W-:Y:S05]  /*d220*/  BSYNC B0 ;  /* 0x0000000000007941 */ /* 0x000fea0003800000 */
.L_x_874:
[----:B------:R-:W-:-:S04]  /*d230*/  IADD3 R24, R24, 0x40, RZ ;  /* 0x0000004018187810 */ /* 0x000fc80007ffe0ff */
[----:B------:R-:W-:-:S13]  /*d240*/  ISETP.GE.AND P0, PT, R24, c[0x0][0x27c], PT ;  /* 0x00009f0018007a0c */ /* 0x000fda0003f06270 */
[----:B------:R-:W-:Y:S05]  /*d250*/  @P0 BRA `(.L_x_853) ;  /* 0x0000068000000947 */ /* 0x000fea0003800000 */
[----:B-1----:R-:W-:Y:S01]  /*d260*/  SHF.R.S32.HI R9, RZ, 0x1f, R24 ;  /* 0x0000001fff097819 */ /* 0x002fe20000011418 */
[--C-:B------:R-:W-:Y:S01]  /*d270*/  HADD2.F32 R39, -RZ, R20.reuse.H0_H0 ;  /* 0x20000014ff277230 */ /* 0x100fe20000004100 */
[----:B------:R-:W-:Y:S01]  /*d280*/  MOV R7, c[0x0][0x27c] ;  /* 0x00009f0000077a02 */ /* 0x000fe20000000f00 */
[----:B------:R-:W-:Y:S01]  /*d290*/  HADD2.F32 R30, -RZ, R20.H1_H1 ;  /* 0x30000014ff1e7230 */ /* 0x000fe20000004100 */
[----:B------:R-:W-:Y:S01]  /*d2a0*/  LEA.HI R5, R9, R24, RZ, 0x3 ;  /* 0x0000001809057211 */ /* 0x000fe200078f18ff */
        /* <DEDUP_REMOVED lines=8> */
[--C-:B------:R-:W-:Y:S01]  /*d330*/  HADD2.F32 R20, -RZ, R19.reuse.H1_H1 ;  /* 0x30000013ff147230 */ /* 0x100fe20000004100 */
[----:B------:R-:W-:Y:S01]  /*d340*/  LEA.HI R4, R4, R15, RZ, 0x3 ;  /* 0x0000000f04047211 */ /* 0x000fe200078f18ff */
[----:B------:R-:W-:Y:S01]  /*d350*/  HADD2.F32 R19, -RZ, R19.H0_H0 ;  /* 0x20000013ff137230 */ /* 0x000fe20000004100 */
[----:B------:R-:W-:Y:S01]  /*d360*/  SHF.R.S32.HI R6, RZ, 0x1f, R7 ;  /* 0x0000001fff067819 */ /* 0x000fe20000011407 */
[--C-:B------:R-:W-:Y:S01]  /*d370*/  HADD2.F32 R44, -RZ, R23.reuse.H1_H1 ;  /* 0x30000017ff2c7230 */ /* 0x100fe20000004100 */
[----:B------:R-:W-:Y:S01]  /*d380*/  LOP3.LUT R8, R8, 0x1c0, RZ, 0xc0, !PT ;  /* 0x000001c008087812 */ /* 0x000fe200078ec0ff */
[----:B------:R-:W-:Y:S01]  /*d390*/  IMAD.SHL.U32 R4, R4, 0x40, RZ ;  /* 0x0000004004047824 */ /* 0x000fe200078e00ff */
[----:B------:R-:W-:Y:S01]  /*d3a0*/  LEA.HI R9, R9, R24, RZ, 0x6 ;  /* 0x0000001809097211 */ /* 0x000fe200078f30ff */
[----:B------:R-:W-:Y:S01]  /*d3b0*/  HADD2.F32 R48, -RZ, R16.H0_H0 ;  /* 0x20000010ff307230 */ /* 0x000fe20000004100 */
[----:B------:R-:W-:Y:S01]  /*d3c0*/  LEA.HI R6, R6, R7, RZ, 0x3 ;  /* 0x0000000706067211 */ /* 0x000fe200078f18ff */
[----:B------:R-:W-:Y:S01]  /*d3d0*/  HADD2.F32 R23, -RZ, R23.H0_H0 ;  /* 0x20000017ff177230 */ /* 0x000fe20000004100 */
[----:B------:R-:W-:-:S02]  /*d3e0*/  LOP3.LUT R10, R8, 0x38, R5, 0xf8, !PT ;  /* 0x00000038080a7812 */ /* 0x000fc400078ef805 */
[----:B------:R-:W-:Y:S01]  /*d3f0*/  SHF.L.U32 R11, R7, 0x3, RZ ;  /* 0x00000003070b7819 */ /* 0x000fe200000006ff */
[----:B------:R-:W-:Y:S01]  /*d400*/  IMAD.SHL.U32 R7, R6, 0x400, RZ ;  /* 0x0000040006077824 */ /* 0x000fe200078e00ff */
[----:B------:R-:W-:Y:S02]  /*d410*/  SHF.L.U32 R9, R9, 0x7, RZ ;  /* 0x0000000709097819 */ /* 0x000fe400000006ff */
[----:B------:R-:W-:Y:S02]  /*d420*/  SHF.R.U32.HI R5, RZ, 0x3, R8 ;  /* 0x00000003ff057819 */ /* 0x000fe40000011608 */
[----:B------:R-:W-:Y:S02]  /*d430*/  LOP3.LUT R8, R8, 0x38, R11, 0xf8, !PT ;  /* 0x0000003808087812 */ /* 0x000fe400078ef80b */
[----:B------:R-:W-:Y:S02]  /*d440*/  LOP3.LUT R9, R9, 0x7fffe000, RZ, 0xc0, !PT ;  /* 0x7fffe00009097812 */ /* 0x000fe400078ec0ff */
[----:B------:R-:W-:-:S02]  /*d450*/  LOP3.LUT R4, R4, 0xfffffe00, RZ, 0xc0, !PT ;  /* 0xfffffe0004047812 */ /* 0x000fc400078ec0ff */
[-C--:B------:R-:W-:Y:S02]  /*d460*/  LOP3.LUT R10, R10, R5.reuse, RZ, 0x3c, !PT ;  /* 0x000000050a0a7212 */ /* 0x080fe400078e3cff */
[----:B------:R-:W-:Y:S02]  /*d470*/  LOP3.LUT R6, R8, R5, RZ, 0x3c, !PT ;  /* 0x0000000508067212 */ /* 0x000fe400078e3cff */
[--C-:B------:R-:W-:Y:S02]  /*d480*/  IADD3 R9, R10, R9, R4.reuse ;  /* 0x000000090a097210 */ /* 0x100fe40007ffe004 */
        /* <DEDUP_REMOVED lines=10> */
[--C-:B--2---:R-:W-:Y:S02]  /*d530*/  HADD2.F32 R29, -RZ, R4.reuse.H0_H0 ;  /* 0x20000004ff1d7230 */ /* 0x104fe40000004100 */
[----:B------:R-:W-:Y:S01]  /*d540*/  HADD2.F32 R31, -RZ, R4.H1_H1 ;  /* 0x30000004ff1f7230 */ /* 0x000fe20000004100 */
[C---:B------:R-:W-:Y:S01]  /*d550*/  FMUL.FTZ R22, R39.reuse, R8 ;  /* 0x0000000827167220 */ /* 0x040fe20000410000 */
[----:B------:R-:W-:Y:S01]  /*d560*/  HADD2.F32 R4, -RZ, R5.H0_H0 ;  /* 0x20000005ff047230 */ /* 0x000fe20000004100 */
[-C--:B------:R-:W-:Y:S01]  /*d570*/  FMUL.FTZ R30, R30, R29.reuse ;  /* 0x0000001d1e1e7220 */ /* 0x080fe20000410000 */
[----:B------:R-:W-:Y:S01]  /*d580*/  HADD2.F32 R27, -RZ, R9.H1_H1 ;  /* 0x30000009ff1b7230 */ /* 0x000fe20000004100 */
[----:B------:R-:W-:Y:S01]  /*d590*/  FFMA.FTZ R29, R34, R29, R42 ;  /* 0x0000001d221d7223 */ /* 0x000fe2000001002a */
[--C-:B------:R-:W-:Y:S01]  /*d5a0*/  HADD2.F32 R9, -RZ, R10.reuse.H0_H0 ;  /* 0x2000000aff097230 */ /* 0x100fe20000004100 */
[-C--:B------:R-:W-:Y:S01]  /*d5b0*/  FMUL.FTZ R39, R39, R4.reuse ;  /* 0x0000000427277220 */ /* 0x080fe20000410000 */
[----:B------:R-:W-:Y:S01]  /*d5c0*/  HADD2.F32 R32, -RZ, R5.H1_H1 ;  /* 0x30000005ff207230 */ /* 0x000fe20000004100 */
[----:B------:R-:W-:Y:S01]  /*d5d0*/  FFMA.FTZ R22, R43, R4, R22 ;  /* 0x000000042b167223 */ /* 0x000fe20000010016 */
[----:B------:R-:W-:Y:S01]  /*d5e0*/  HADD2.F32 R4, -RZ, R21.H1_H1 ;  /* 0x30000015ff047230 */ /* 0x000fe20000004100 */
[----:B------:R-:W-:Y:S01]  /*d5f0*/  FMUL.FTZ R42, R35, R26 ;  /* 0x0000001a232a7220 */ /* 0x000fe20000410000 */
[----:B------:R-:W-:Y:S01]  /*d600*/  HADD2.F32 R28, -RZ, R10.H1_H1 ;  /* 0x3000000aff1c7230 */ /* 0x000fe20000004100 */
[----:B------:R-:W-:Y:S01]  /*d610*/  FMUL.FTZ R47, R17, R27 ;  /* 0x0000001b112f7220 */ /* 0x000fe20000410000 */
[--C-:B------:R-:W-:Y:S01]  /*d620*/  HADD2.F32 R5, -RZ, R6.reuse.H0_H0 ;  /* 0x20000006ff057230 */ /* 0x100fe20000004100 */
[-C--:B------:R-:W-:Y:S01]  /*d630*/  FMUL.FTZ R35, R35, R31.reuse ;  /* 0x0000001f23237220 */ /* 0x080fe20000410000 */
[--C-:B------:R-:W-:Y:S01]  /*d640*/  HADD2.F32 R10, -RZ, R11.reuse.H0_H0 ;  /* 0x2000000bff0a7230 */ /* 0x100fe20000004100 */
[----:B------:R-:W-:Y:S01]  /*d650*/  FFMA.FTZ R42, R20, R31, R42 ;  /* 0x0000001f142a7223 */ /* 0x000fe2000001002a */
[----:B------:R-:W-:Y:S01]  /*d660*/  HADD2.F32 R33, -RZ, R6.H1_H1 ;  /* 0x30000006ff217230 */ /* 0x000fe20000004100 */
[C---:B------:R-:W-:Y:S01]  /*d670*/  FMUL.FTZ R45, R4.reuse, R9 ;  /* 0x00000009042d7220 */ /* 0x040fe20000410000 */
[----:B------:R-:W-:Y:S01]  /*d680*/  HADD2.F32 R11, -RZ, R11.H1_H1 ;  /* 0x3000000bff0b7230 */ /* 0x000fe20000004100 */
[-C--:B------:R-:W-:Y:S01]  /*d690*/  FMUL.FTZ R46, R17, R32.reuse ;  /* 0x00000020112e7220 */ /* 0x080fe20000410000 */
[----:B------:R-:W-:Y:S01]  /*d6a0*/  HADD2.F32 R6, -RZ, R7.H0_H0 ;  /* 0x20000007ff067230 */ /* 0x000fe20000004100 */
[----:B------:R-:W-:Y:S01]  /*d6b0*/  FFMA.FTZ R17, R19, R32, R47 ;  /* 0x0000002013117223 */ /* 0x000fe2000001002f */
[----:B------:R-:W-:Y:S01]  /*d6c0*/  HADD2.F32 R31, -RZ, R16.H1_H1 ;  /* 0x30000010ff1f7230 */ /* 0x000fe20000004100 */
[-C--:B------:R-:W-:Y:S01]  /*d6d0*/  FMUL.FTZ R4, R4, R5.reuse ;  /* 0x0000000504047220 */ /* 0x080fe20000410000 */
[----:B------:R-:W-:Y:S01]  /*d6e0*/  HADD2.F32 R21, -RZ, R21.H0_H0 ;  /* 0x20000015ff157230 */ /* 0x000fe20000004100 */
[----:B------:R-:W-:Y:S01]  /*d6f0*/  FFMA.FTZ R32, R44, R5, R45 ;  /* 0x000000052c207223 */ /* 0x000fe2000001002d */
[----:B------:R-:W-:Y:S01]  /*d700*/  HADD2.F32 R7, -RZ, R7.H1_H1 ;  /* 0x30000007ff077230 */ /* 0x000fe20000004100 */
[----:B------:R-:W-:Y:S01]  /*d710*/  FMUL.FTZ R50, R31, R28 ;  /* 0x0000001c1f327220 */ /* 0x000fe20000410000 */
[--C-:B------:R-:W-:Y:S01]  /*d720*/  HADD2.F32 R5, -RZ, R18.reuse.H1_H1 ;  /* 0x30000012ff057230 */ /* 0x100fe20000004100 */
[----:B------:R-:W-:Y:S01]  /*d730*/  FMUL.FTZ R16, R21, R10 ;  /* 0x0000000a15107220 */ /* 0x000fe20000410000 */
        /* <DEDUP_REMOVED lines=10> */
[----:B------:R-:W-:Y:S01]  /*d7e0*/  FFMA.FTZ R44, R44, R9, -R4 ;  /* 0x000000092c2c7223 */ /* 0x000fe20000010804 */
[----:B------:R-:W-:Y:S01]  /*d7f0*/  F2FP.PACK_AB R4, R42, R29 ;  /* 0x0000001d2a04723e */ /* 0x000fe200000000ff */
[----:B------:R-:W-:Y:S01]  /*d800*/  FFMA.FTZ R31, R5, R28, -R31 ;  /* 0x0000001c051f7223 */ /* 0x000fe2000001081f */
[----:B------:R-:W-:Y:S01]  /*d810*/  F2FP.PACK_AB R9, R46, R39 ;  /* 0x000000272e09723e */ /* 0x000fe200000000ff */
[----:B------:R-:W-:Y:S02]  /*d820*/  FFMA.FTZ R21, R23, R10, -R21 ;  /* 0x0000000a17157223 */ /* 0x000fe40000010815 */
        /* <DEDUP_REMOVED lines=11> */
.L_x_853:
[----:B------:R-:W-:Y:S05]  /*d8e0*/  BSYNC B2 ;  /* 0x0000000000027941 */ /* 0x000fea0003800000 */
.L_x_837:
[----:B-1----:R-:W-:Y:S01]  /*d8f0*/  SHF.R.S32.HI R6, RZ, 0x4, R13 ;  /* 0x00000004ff067819 */ /* 0x002fe2000001140d */
[----:B------:R-:W-:Y:S01]  /*d900*/  IMAD.SHL.U32 R4, R36, 0x40, RZ ;  /* 0x0000004024047824 */ /* 0x000fe200078e00ff */
[----:B------:R-:W-:-:S04]  /*d910*/  DEPBAR.LE SB0, 0x2 ;  /* 0x000080800000791a */ /* 0x000fc80000000000 */
[----:B------:R-:W-:Y:S01]  /*d920*/  LEA.HI R191, R13, R6, RZ, 0x1 ;  /* 0x000000060dbf7211 */ /* 0x000fe200078f08ff */
[----:B------:R-:W-:Y:S01]  /*d930*/  IMAD.SHL.U32 R5, R37, 0x40, RZ ;  /* 0x0000004025057824 */ /* 0x000fe200078e00ff */
[----:B------:R-:W-:Y:S01]  /*d940*/  LOP3.LUT R4, R4, 0x1c0, RZ, 0xc0, !PT ;  /* 0x000001c004047812 */ /* 0x000fe200078ec0ff */
[----:B------:R-:W-:Y:S01]  /*d950*/  IMAD.SHL.U32 R3, R3, 0x8, RZ ;  /* 0x0000000803037824 */ /* 0x000fe200078e00ff */
[----:B------:R-:W-:Y:S01]  /*d960*/  LOP3.LUT R191, R191, 0xfffffffe, RZ, 0xc0, !PT ;  /* 0xfffffffebfbf7812 */ /* 0x000fe200078ec0ff */
[----:B------:R-:W-:Y:S01]  /*d970*/  IMAD.SHL.U32 R137, R14, 0x40, RZ ;  /* 0x000000400e897824 */ /* 0x000fe200078e00ff */
[----:B------:R-:W-:Y:S01]  /*d980*/  BAR.SYNC.DEFER_BLOCKING 0x0 ;  /* 0x0000000000007b1d */ /* 0x000fe20000010000 */
[----:B------:R-:W-:Y:S01]  /*d990*/  IMAD.SHL.U32 R189, R0, 0x2, RZ ;  /* 0x0000000200bd7824 */ /* 0x000fe200078e00ff */
[----:B------:R-:W-:Y:S01]  /*d9a0*/  LOP3.LUT R3, R4, 0x8, R3, 0xf8, !PT ;  /* 0x0000000804037812 */ /* 0x000fe200078ef803 */
[----:B------:R-:W-:Y:S01]  /*d9b0*/  IMAD.IADD R191, R6, 0x1, -R191 ;  /* 0x0000000106bf7824 */ /* 0x000fe200078e0abf */
[----:B------:R-:W-:-:S02]  /*d9c0*/  LOP3.LUT R6, R5, 0x1c0, RZ, 0xc0, !PT ;  /* 0x000001c005067812 */ /* 0x000fc400078ec0ff */
[----:B------:R-:W-:Y:S01]  /*d9d0*/  SHF.R.U32.HI R4, RZ, 0x3, R4 ;  /* 0x00000003ff047819 */ /* 0x000fe20000011604 */
[----:B------:R-:W-:Y:S01]  /*d9e0*/  IMAD.SHL.U32 R5, R191, 0x8, RZ ;  /* 0x00000008bf057824 */ /* 0x000fe200078e00ff */
[----:B------:R-:W-:Y:S02]  /*d9f0*/  SHF.R.U32.HI R136, RZ, 0x3, R6 ;  /* 0x00000003ff887819 */ /* 0x000fe40000011606 */
[----:B------:R-:W-:Y:S02]  /*da00*/  LOP3.LUT R137, R137, 0xfffffe00, RZ, 0xc0, !PT ;  /* 0xfffffe0089897812 */ /* 0x000fe400078ec0ff */
[----:B------:R-:W-:Y:S02]  /*da10*/  LOP3.LUT R5, R6, 0x8, R5, 0xf8, !PT ;  /* 0x0000000806057812 */ /* 0x000fe400078ef805 */
[----:B------:R-:W-:Y:S01]  /*da20*/  LOP3.LUT R4, R3, R4, RZ, 0x3c, !PT ;  /* 0x0000000403047212 */ /* 0x000fe200078e3cff */
[----:B------:R-:W-:Y:S01]  /*da30*/  IMAD R3, R12, 0x400, R137 ;  /* 0x000004000c037824 */ /* 0x000fe200078e0289 */
[----:B------:R-:W-:-:S02]  /*da40*/  LOP3.LUT R136, R5, R136, RZ, 0x3c, !PT ;  /* 0x0000008805887212 */ /* 0x000fc400078e3cff */
[----:B------:R-:W-:Y:S01]  /*da50*/  LOP3.LUT P0, RZ, R135, 0x1, RZ, 0xc0, !PT ;  /* 0x0000000187ff7812 */ /* 0x000fe2000780c0ff */
[----:B------:R-:W-:Y:S02]  /*da60*/  IMAD R191, R191, 0x200, R4 ;  /* 0x00000200bfbf7824 */ /* 0x000fe400078e0204 */
[----:B------:R-:W-:Y:S02]  /*da70*/  IMAD.MOV.U32 R4, RZ, RZ, 0x20 ;  /* 0x00000020ff047424 */ /* 0x000fe400078e00ff */
[----:B------:R-:W-:Y:S02]  /*da80*/  IMAD.IADD R0, R136, 0x1, R3 ;  /* 0x0000000188007824 */ /* 0x000fe400078e0203 */
[----:B------:R-:W-:Y:S01]  /*da90*/  IMAD.SHL.U32 R191, R191, 0x2, RZ ;  /* 0x00000002bfbf7824 */ /* 0x000fe200078e00ff */
[----:B------:R-:W-:Y:S01]  /*daa0*/  SEL R4, R4, 0xffffffe0, !P1 ;  /* 0xffffffe004047807 */ /* 0x000fe20004800000 */
[C---:B------:R-:W-:Y:S01]  /*dab0*/  IMAD.SHL.U32 R32, R0.reuse, 0x2, RZ ;  /* 0x0000000200207824 */ /* 0x040fe200078e00ff */
[----:B------:R-:W-:-:S02]  /*dac0*/  LEA R190, R0, 0x18100, 0x1 ;  /* 0x0001810000be7811 */ /* 0x000fc400078e08ff */
[----:B------:R1:W2:Y:S01]  /*dad0*/  LDSM.16.M88.4 R128, [R191+0xc100] ;  /* 0x00c10000bf80783b */ /* 0x0002a20000000200 */
[----:B------:R-:W-:Y:S02]  /*dae0*/  IMAD.IADD R139, R191, 0x1, R4 ;  /* 0x00000001bf8b7824 */ /* 0x000fe400078e0204 */
[----:B------:R-:W-:Y:S01]  /*daf0*/  IMAD.IADD R3, R190, 0x1, R189 ;  /* 0x00000001be037824 */ /* 0x000fe200078e02bd */
        /* <DEDUP_REMOVED lines=12> */
[----:B------:R-:W-:-:S02]  /*dbc0*/  SHF.L.U64.HI R45, R146, 0x1, R149 ;  /* 0x00000001922d7819 */ /* 0x000fc40000010295 */
[----:B------:R-:W-:Y:S01]  /*dbd0*/  IADD3 R49, -R38, 0x10, RZ ;  /* 0x0000001026317810 */ /* 0x000fe20007ffe1ff */
[----:B------:R-:W-:Y:S01]  /*dbe0*/  IMAD R39, R0, c[0x0][0x208], RZ ;  /* 0x0000820000277a24 */ /* 0x000fe200078e02ff */
[----:B------:R-:W-:Y:S01]  /*dbf0*/  SHF.R.S32.HI R0, RZ, 0x1f, R201 ;  /* 0x0000001fff007819 */ /* 0x000fe200000114c9 */
[----:B------:R-:W-:Y:S01]  /*dc00*/  IMAD.SHL.U32 R44, R146, 0x2, RZ ;  /* 0x00000002922c7824 */ /* 0x000fe200078e00ff */
[----:B------:R-:W-:Y:S01]  /*dc10*/  LOP3.LUT R49, R49, 0xf, RZ, 0xc0, !PT ;  /* 0x0000000f31317812 */ /* 0x000fe200078ec0ff */
[----:B------:R-:W-:Y:S02]  /*dc20*/  IMAD R39, R202, c[0x0][0x20c], R39 ;  /* 0x00008300ca277a24 */ /* 0x000fe400078e0227 */
[----:B------:R-:W-:Y:S02]  /*dc30*/  IMAD R0, R0, c[0x0][0x218], RZ ;  /* 0x0000860000007a24 */ /* 0x000fe400078e02ff */
[----:B------:R-:W-:Y:S02]  /*dc40*/  IMAD.IADD R43, R43, 0x1, R39 ;  /* 0x000000012b2b7824 */ /* 0x000fe400078e0227 */
[----:B------:R-:W-:-:S02]  /*dc50*/  IMAD R39, R201, c[0x0][0x21c], R0 ;  /* 0x00008700c9277a24 */ /* 0x000fc400078e0200 */
[----:B------:R-:W-:-:S04]  /*dc60*/  IMAD.WIDE.U32 R42, R201, c[0x0][0x218], R42 ;  /* 0x00008600c92a7a25 */ /* 0x000fc800078e002a */
[C---:B------:R-:W-:Y:S01]  /*dc70*/  IMAD.SHL.U32 R41, R145.reuse, 0x2, RZ ;  /* 0x0000000291297824 */ /* 0x040fe200078e00ff */
[----:B------:R-:W-:Y:S01]  /*dc80*/  IADD3 R40, P0, R40, R42, RZ ;  /* 0x0000002a28287210 */ /* 0x000fe20007f1e0ff */
[----:B------:R-:W-:Y:S01]  /*dc90*/  IMAD.SHL.U32 R0, R144, 0x2, RZ ;  /* 0x0000000290007824 */ /* 0x000fe200078e00ff */
[----:B------:R-:W-:Y:S02]  /*dca0*/  SHF.L.U64.HI R42, R145, 0x1, R148 ;  /* 0x00000001912a7819 */ /* 0x000fe40000010294 */
[----:B------:R-:W-:Y:S02]  /*dcb0*/  IADD3.X R39, R196, R43, R39, P0, !PT ;  /* 0x0000002bc4277210 */ /* 0x000fe400007fe427 */
[C---:B------:R-:W-:Y:S02]  /*dcc0*/  LEA R47, P0, R40.reuse, c[0x0][0x1f8], 0x1 ;  /* 0x00007e00282f7a11 */ /* 0x040fe400078008ff */
[----:B------:R-:W-:Y:S02]  /*dcd0*/  SEL R43, RZ, 0x10, P5 ;  /* 0x00000010ff2b7807 */ /* 0x000fe40002800000 */
[----:B------:R-:W-:Y:S01]  /*dce0*/  LEA.HI.X R46, R40, c[0x0][0x1fc], R39, 0x1, P0 ;  /* 0x00007f00282e7a11 */ /* 0x000fe200000f0c27 */
[----:B------:R-:W5:Y:S01]  /*dcf0*/  SHFL.IDX PT, R48, R47, 0x1, 0x181f ;  /* 0x00381f002f307f89 */ /* 0x000f6200000e0000 */
[----:B------:R-:W-:-:S02]  /*dd00*/  IADD3 R55, -R43, 0x10, RZ ;  /* 0x000000102b377810 */ /* 0x000fc40007ffe1ff */
[----:B------:R-:W-:Y:S01]  /*dd10*/  SEL R40, RZ, 0x10, P4 ;  /* 0x00000010ff287807 */ /* 0x000fe20002000000 */
[----:B------:R-:W4:Y:S01]  /*dd20*/  SHFL.IDX PT, R50, R46, 0x1, 0x181f ;  /* 0x00381f002e327f89 */ /* 0x000f2200000e0000 */
[----:B------:R-:W-:Y:S02]  /*dd30*/  LOP3.LUT R55, R55, 0xf, RZ, 0xc0, !PT ;  /* 0x0000000f37377812 */ /* 0x000fe400078ec0ff */
[----:B------:R-:W-:Y:S01]  /*dd40*/  IADD3 R52, -R40, 0x10, RZ ;  /* 0x0000001028347810 */ /* 0x000fe20007ffe1ff */
[----:B------:R-:W3:Y:S01]  /*dd50*/  SHFL.IDX PT, R47, R47, RZ, 0x181f ;  /* 0x00181fff2f2f7589 */ /* 0x000ee200000e0000 */
[----:B------:R-:W-:Y:S02]  /*dd60*/  SHF.L.U64.HI R39, R144, 0x1, R147 ;  /* 0x0000000190277819 */ /* 0x000fe40000010293 */
[----:B------:R-:W-:Y:S01]  /*dd70*/  LOP3.LUT R52, R52, 0xf, RZ, 0xc0, !PT ;  /* 0x0000000f34347812 */ /* 0x000fe200078ec0ff */
[----:B------:R-:W2:Y:S01]  /*dd80*/  SHFL.IDX PT, R46, R46, RZ, 0x181f ;  /* 0x00181fff2e2e7589 */ /* 0x000ea200000e0000 */
[----:B-----5:R-:W-:-:S04]  /*dd90*/  IADD3 R54, P2, P0, R55, R48, R44 ;  /* 0x0000003037367210 */ /* 0x020fc8000785e02c */
[----:B----4-:R-:W-:Y:S02]  /*dda0*/  IADD3.X R55, RZ, R50, R45, P2, P0 ;  /* 0x00000032ff377210 */ /* 0x010fe400017e042d */
[----:B------:R-:W-:-:S04]  /*ddb0*/  IADD3 R52, P2, P0, R52, R48, R41 ;  /* 0x0000003034347210 */ /* 0x000fc8000785e029 */
[----:B------:R-:W-:Y:S02]  /*ddc0*/  IADD3.X R53, RZ, R50, R42, P2, P0 ;  /* 0x00000032ff357210 */ /* 0x000fe400017e042a */
[----:B------:R-:W-:-:S04]  /*ddd0*/  IADD3 R48, P2, P0, R49, R48, R0 ;  /* 0x0000003031307210 */ /* 0x000fc8000785e000 */
[----:B------:R-:W-:Y:S02]  /*dde0*/  IADD3.X R49, RZ, R50, R39, P2, P0 ;  /* 0x00000032ff317210 */ /* 0x000fe400017e0427 */
[----:B---3--:R-:W-:-:S05]  /*ddf0*/  IADD3 R44, P0, R47, R44, RZ ;  /* 0x0000002c2f2c7210 */ /* 0x008fca0007f1e0ff */
        /* <DEDUP_REMOVED lines=14> */
.L_x_876:
[----:B--2---:R-:W-:Y:S01]  /*dee0*/  IMAD.MOV.U32 R2, RZ, RZ, 0x40 ;  /* 0x00000040ff027424 */ /* 0x004fe200078e00ff */
[----:B------:R-:W-:Y:S01]  /*def0*/  LOP3.LUT P0, RZ, R37, 0x4, RZ, 0xc0, !PT ;  /* 0x0000000425ff7812 */ /* 0x000fe2000780c0ff */
[----:B-1----:R-:W-:Y:S01]  /*df00*/  HMMA.16816.F32 R84, R32, R128, RZ ;  /* 0x000000802054723c */ /* 0x002fe200000018ff */
[----:B------:R-:W-:Y:S01]  /*df10*/  LDSM.16.M88.4 R52, [R190+0x4000] ;  /* 0x00400000be34783b */ /* 0x000fe20000000200 */
[----:B------:R-:W-:Y:S01]  /*df20*/  IMAD.IADD R185, R137, 0x1, R136 ;  /* 0x0000000189b97824 */ /* 0x000fe200078e0288 */
[----:B------:R-:W-:Y:S02]  /*df30*/  SEL R0, R2, 0xffffffc0, !P0 ;  /* 0xffffffc002007807 */ /* 0x000fe40004000000 */
        /* <DEDUP_REMOVED lines=10> */
[C-C-:B------:R-:W-:Y:S01]  /*dfe0*/  IMAD.IADD R184, R0.reuse, 0x1, R185.reuse ;  /* 0x0000000100b87824 */ /* 0x140fe200078e02b9 */
[----:B------:R-:W1:Y:S01]  /*dff0*/  LDSM.16.M88.4 R120, [R128+0xc100] ;  /* 0x00c100008078783b */ /* 0x000e620000000200 */
[C---:B------:R-:W-:Y:S02]  /*e000*/  IMAD.IADD R175, R189.reuse, 0x1, R185 ;  /* 0x00000001bdaf7824 */ /* 0x040fe400078e02b9 */
[----:B------:R-:W-:Y:S01]  /*e010*/  IMAD.IADD R164, R189, 0x1, R184 ;  /* 0x00000001bda47824 */ /* 0x000fe200078e02b8 */
[----:B------:R-:W-:Y:S01]  /*e020*/  LDSM.16.M88.4 R56, [R186] ;  /* 0x00000000ba38783b */ /* 0x000fe20000000200 */
[----:B------:R-:W-:Y:S01]  /*e030*/  HMMA.16816.F32 R84, R28, R124, R84 ;  /* 0x0000007c1c54723c */ /* 0x000fe20000001854 */
[----:B------:R-:W-:-:S02]  /*e040*/  IMAD.IADD R0, R0, 0x1, R175 ;  /* 0x0000000100007824 */ /* 0x000fc400078e02af */
[----:B------:R-:W2:Y:S04]  /*e050*/  LDSM.16.M88.4 R116, [R2+0xc100] ;  /* 0x00c100000274783b */ /* 0x000ea80000000200 */
[----:B------:R-:W5:Y:S04]  /*e060*/  LDSM.16.M88.4 R108, [R139+0xe100] ;  /* 0x00e100008b6c783b */ /* 0x000f680000000200 */
[----:B------:R-:W-:Y:S04]  /*e070*/  LDSM.16.M88.4 R44, [R187+0x4000] ;  /* 0x00400000bb2c783b */ /* 0x000fe80000000200 */
[----:B------:R-:W4:Y:S04]  /*e080*/  LDSM.16.M88.4 R104, [R128+0xe100] ;  /* 0x00e100008068783b */ /* 0x000f280000000200 */
        /* <DEDUP_REMOVED lines=17> */
[----:B-----5:R-:W-:Y:S11]  /*e1a0*/  HMMA.16816.F32 R84, R48, R108, R84 ;  /* 0x0000006c3054723c */ /* 0x020ff60000001854 */
[----:B------:R-:W-:Y:S11]  /*e1b0*/  @!UPT UIADD3 URZ, URZ, URZ, URZ ;  /* 0x0000003f3f3ff290 */ /* 0x000ff6000fffe03f */
[----:B------:R-:W-:Y:S02]  /*e1c0*/  @!UPT UIADD3 URZ, URZ, URZ, URZ ;  /* 0x0000003f3f3ff290 */ /* 0x000fe4000fffe03f */
[----:B----4-:R-:W-:Y:S11]  /*e1d0*/  HMMA.16816.F32 R84, R44, R104, R84 ;  /* 0x000000682c54723c */ /* 0x010ff60000001854 */
        /* <DEDUP_REMOVED lines=15> */
[----:B------:R-:W-:-:S05]  /*e2d0*/  LOP3.LUT R77, R80, 0xffffffe0, RZ, 0xc0, !PT ;  /* 0xffffffe0504d7812 */ /* 0x000fca00078ec0ff */
[----:B------:R-:W-:-:S05]  /*e2e0*/  IMAD.IADD R82, R82, 0x1, -R77 ;  /* 0x0000000152527824 */ /* 0x000fca00078e0a4d */
[----:B------:R-:W-:-:S04]  /*e2f0*/  SHF.R.S32.HI R3, RZ, 0x1f, R82 ;  /* 0x0000001fff037819 */ /* 0x000fc80000011452 */
[----:B------:R-:W-:-:S03]  /*e300*/  LEA.HI R3, R3, R82, RZ, 0x2 ;  /* 0x0000005203037211 */ /* 0x000fc600078f10ff */
[----:B------:R-:W-:Y:S01]  /*e310*/  FMUL.FTZ R86, R86, c[0x0][0x320] ;  /* 0x0000c80056567a20 */ /* 0x000fe20000410000 */
[----:B------:R-:W-:Y:S01]  /*e320*/  LOP3.LUT R3, R3, 0x7ffffffc, RZ, 0xc0, !PT ;  /* 0x7ffffffc03037812 */ /* 0x000fe200078ec0ff */
[----:B------:R-:W-:Y:S02]  /*e330*/  FMUL.FTZ R84, R84, c[0x0][0x320] ;  /* 0x0000c80054547a20 */ /* 0x000fe40000410000 */
[----:B------:R-:W-:Y:S01]  /*e340*/  FMUL.FTZ R87, R87, c[0x0][0x320] ;  /* 0x0000c80057577a20 */ /* 0x000fe20000410000 */
[----:B------:R-:W1:Y:S01]  /*e350*/  MUFU.TANH R121, R86 ;  /* 0x0000005600797308 */ /* 0x000e620000002400 */
[----:B------:R-:W-:Y:S02]  /*e360*/  IMAD.IADD R82, R82, 0x1, -R3 ;  /* 0x0000000152527824 */ /* 0x000fe400078e0a03 */
[----:B------:R-:W-:Y:S02]  /*e370*/  FMUL.FTZ R85, R85, c[0x0][0x320] ;  /* 0x0000c80055557a20 */ /* 0x000fe40000410000 */
[----:B------:R-:W-:-:S02]  /*e380*/  IMAD R3, R82, -0x2, R81 ;  /* 0xfffffffe52037824 */ /* 0x000fc400078e0251 */
[----:B------:R-:W-:Y:S01]  /*e390*/  HMMA.16816.F32 R80, R32, R130, RZ ;  /* 0x000000822050723c */ /* 0x000fe200000018ff */
[----:B------:R-:W2:Y:S02]  /*e3a0*/  MUFU.TANH R124, R84 ;  /* 0x00000054007c7308 */ /* 0x000ea40000002400 */
[----:B------:R-:W-:-:S06]  /*e3b0*/  ISETP.GT.AND P0, PT, R3, RZ, PT ;  /* 0x000000ff0300720c */ /* 0x000fcc0003f04270 */
[----:B------:R-:W3:Y:S01]  /*e3c0*/  MUFU.TANH R120, R87 ;  /* 0x0000005700787308 */ /* 0x000ee20000002400 */
[----:B-1----:R-:W-:-:S07]  /*e3d0*/  FSEL R121, R121, -INF , P0 ;  /* 0xff80000079797808 */ /* 0x002fce0000000000 */
[----:B------:R1:W4:Y:S01]  /*e3e0*/  MUFU.TANH R125, R85 ;  /* 0x00000055007d7308 */ /* 0x0003220000002400 */
[----:B--2---:R-:W-:Y:S02]  /*e3f0*/  FSEL R124, R124, -INF , P0 ;  /* 0xff8000007c7c7808 */ /* 0x004fe40000000000 */
[----:B------:R-:W-:-:S04]  /*e400*/  ISETP.GT.AND P0, PT, R3, 0x1, PT ;  /* 0x000000010300780c */ /* 0x000fc80003f04270 */
[----:B------:R-:W-:Y:S01]  /*e410*/  HMMA.16816.F32 R80, R28, R126, R80 ;  /* 0x0000007e1c50723c */ /* 0x000fe20000001850 */
[----:B---3--:R-:W-:Y:S01]  /*e420*/  FSEL R120, R120, -INF , P0 ;  /* 0xff80000078787808 */ /* 0x008fe20000000000 */
[----:B-1----:R-:W-:Y:S01]  /*e430*/  LDSM.16.M88.4 R84, [R128+0x10900] ;  /* 0x010900008054783b */ /* 0x002fe20000000200 */
[----:B----4-:R-:W-:Y:S02]  /*e440*/  FSEL R125, R125, -INF , P0 ;  /* 0xff8000007d7d7808 */ /* 0x010fe40000000000 */
[----:B------:R-:W-:Y:S11]  /*e450*/  ISETP.GT.AND P0, PT, R3, 0x8, PT ;  /* 0x000000080300780c */ /* 0x000ff60003f04270 */
[----:B------:R-:W-:Y:S08]  /*e460*/  @!UPT UIADD3 URZ, URZ, URZ, URZ ;  /* 0x0000003f3f3ff290 */ /* 0x000ff0000fffe03f */
        /* <DEDUP_REMOVED lines=24> */
[----:B------:R-:W-:Y:S11]  /*e5f0*/  LDSM.16.M88.4 R96, [R2+0xe900] ;  /* 0x00e900000260783b */ /* 0x000ff60000000200 */
        /* <DEDUP_REMOVED lines=10> */
[----:B------:R-:W-:Y:S11]  /*e6a0*/  HMMA.16816.F32 R80, R64, R78, R80 ;  /* 0x0000004e4050723c */ /* 0x000ff60000001850 */
[----:B------:R-:W-:Y:S11]  /*e6b0*/  @!UPT UIADD3 URZ, URZ, URZ, URZ ;  /* 0x0000003f3f3ff290 */ /* 0x000ff6000fffe03f */
[----:B------:R-:W-:Y:S02]  /*e6c0*/  @!UPT UIADD3 URZ, URZ, URZ, URZ ;  /* 0x0000003f3f3ff290 */ /* 0x000fe4000fffe03f */
[----:B------:R-:W-:Y:S02]  /*e6d0*/  FMUL.FTZ R82, R82, c[0x0][0x320] ;  /* 0x0000c80052527a20 */ /* 0x000fe40000410000 */
[----:B------:R-:W-:Y:S02]  /*e6e0*/  FMUL.FTZ R80, R80, c[0x0][0x320] ;  /* 0x0000c80050507a20 */ /* 0x000fe40000410000 */
[----:B------:R-:W1:Y:S01]  /*e6f0*/  MUFU.TANH R126, R82 ;  /* 0x00000052007e7308 */ /* 0x000e620000002400 */
[----:B------:R-:W-:Y:S02]  /*e700*/  FMUL.FTZ R76, R83, c[0x0][0x320] ;  /* 0x0000c800534c7a20 */ /* 0x000fe40000410000 */
[----:B------:R-:W-:-:S05]  /*e710*/  FMUL.FTZ R77, R81, c[0x0][0x320] ;  /* 0x0000c800514d7a20 */ /* 0x000fca0000410000 */
[----:B------:R2:W2:Y:S08]  /*e720*/  MUFU.TANH R156, R80 ;  /* 0x00000050009c7308 */ /* 0x0004b00000002400 */
[----:B------:R-:W3:Y:S01]  /*e730*/  MUFU.TANH R122, R76 ;  /* 0x0000004c007a7308 */ /* 0x000ee20000002400 */
[----:B-1----:R-:W-:Y:S01]  /*e740*/  FSEL R126, R126, -INF , P0 ;  /* 0xff8000007e7e7808 */ /* 0x002fe20000000000 */
[----:B--2---:R-:W-:Y:S06]  /*e750*/  HMMA.16816.F32 R80, R32, R12, RZ ;  /* 0x0000000c2050723c */ /* 0x004fec00000018ff */
[----:B------:R1:W2:Y:S01]  /*e760*/  MUFU.TANH R130, R77 ;  /* 0x0000004d00827308 */ /* 0x0002a20000002400 */
[----:B------:R-:W-:-:S02]  /*e770*/  FSEL R156, R156, -INF , P0 ;  /* 0xff8000009c9c7808 */ /* 0x000fc40000000000 */
[C---:B------:R-:W-:Y:S01]  /*e780*/  ISETP.GT.AND P0, PT, R3.reuse, 0x9, PT ;  /* 0x000000090300780c */ /* 0x040fe20003f04270 */
[----:B------:R-:W-:Y:S03]  /*e790*/  HMMA.16816.F32 R12, R32, R14, RZ ;  /* 0x0000000e200c723c */ /* 0x000fe600000018ff */
[----:B---3--:R-:W-:Y:S01]  /*e7a0*/  FSEL R122, R122, -INF , P0 ;  /* 0xff8000007a7a7808 */ /* 0x008fe20000000000 */
[----:B-1----:R-:W-:Y:S01]  /*e7b0*/  LDSM.16.M88.4 R76, [R2+0x10900] ;  /* 0x01090000024c783b */ /* 0x002fe20000000200 */
[----:B--2---:R-:W-:Y:S02]  /*e7c0*/  FSEL R130, R130, -INF , P0 ;  /* 0xff80000082827808 */ /* 0x004fe40000000000 */
[----:B------:R-:W-:-:S07]  /*e7d0*/  ISETP.GT.AND P0, PT, R3, 0x10, PT ;  /* 0x000000100300780c */ /* 0x000fce0003f04270 */
[C---:B------:R-:W-:Y:S10]  /*e7e0*/  HMMA.16816.F32 R80, R28.reuse, R24, R80 ;  /* 0x000000181c50723c */ /* 0x040ff40000001850 */
[----:B------:R-:W-:Y:S08]  /*e7f0*/  HMMA.16816.F32 R12, R28, R26, R12 ;  /* 0x0000001a1c0c723c */ /* 0x000ff0000000180c */
[----:B------:R-:W-:Y:S08]  /*e800*/  HMMA.16816.F32 R24, R32, R8, RZ ;  /* 0x000000082018723c */ /* 0x000ff000000018ff */
[C---:B------:R-:W-:Y:S08]  /*e810*/  HMMA.16816.F32 R80, R60.reuse, R116, R80 ;  /* 0x000000743c50723c */ /* 0x040ff00000001850 */
[----:B------:R-:W-:Y:S08]  /*e820*/  HMMA.16816.F32 R12, R60, R118, R12 ;  /* 0x000000763c0c723c */ /* 0x000ff0000000180c */
[----:B------:R-:W-:Y:S08]  /*e830*/  HMMA.16816.F32 R8, R32, R10, RZ ;  /* 0x0000000a2008723c */ /* 0x000ff000000018ff */
[C---:B------:R-:W-:Y:S08]  /*e840*/  HMMA.16816.F32 R80, R56.reuse, R112, R80 ;  /* 0x000000703850723c */ /* 0x040ff00000001850 */
[----:B------:R-:W-:Y:S08]  /*e850*/  HMMA.16816.F32 R12, R56, R114, R12 ;  /* 0x00000072380c723c */ /* 0x000ff0000000180c */
[----:B------:R-:W-:Y:S08]  /*e860*/  HMMA.16816.F32 R24, R28, R20, R24 ;  /* 0x000000141c18723c */ /* 0x000ff00000001818 */
[C---:B------:R-:W-:Y:S08]  /*e870*/  HMMA.16816.F32 R80, R52.reuse, R108, R80 ;  /* 0x0000006c3450723c */ /* 0x040ff00000001850 */
[----:B------:R-:W-:Y:S01]  /*e880*/  HMMA.16816.F32 R12, R52, R110, R12 ;  /* 0x0000006e340c723c */ /* 0x000fe2000000180c */
[----:B------:R-:W1:Y:S07]  /*e890*/  LDSM.16.M88.4 R108, [R128+0xd100] ;  /* 0x00d10000806c783b */ /* 0x000e6e0000000200 */
[----:B------:R-:W-:Y:S08]  /*e8a0*/  HMMA.16816.F32 R8, R28, R22, R8 ;  /* 0x000000161c08723c */ /* 0x000ff00000001808 */
[C---:B----4-:R-:W-:Y:S08]  /*e8b0*/  HMMA.16816.F32 R80, R48.reuse, R104, R80 ;  /* 0x000000683050723c */ /* 0x050ff00000001850 */
[----:B------:R-:W-:Y:S01]  /*e8c0*/  HMMA.16816.F32 R12, R48, R106, R12 ;  /* 0x0000006a300c723c */ /* 0x000fe2000000180c */
[----:B------:R-:W2:Y:S11]  /*e8d0*/  LDSM.16.M88.4 R104, [R2+0xd100] ;  /* 0x00d100000268783b */ /* 0x000eb60000000200 */
[----:B------:R-:W-:Y:S04]  /*e8e0*/  @!UPT UIADD3 URZ, URZ, URZ, URZ ;  /* 0x0000003f3f3ff290 */ /* 0x000fe8000fffe03f */
[----:B-----5:R-:W-:Y:S08]  /*e8f0*/  HMMA.16816.F32 R80, R44, R100, R80 ;  /* 0x000000642c50723c */ /* 0x020ff00000001850 */
[C---:B-1----:R-:W-:Y:S08]  /*e900*/  HMMA.16816.F32 R24, R60.reuse, R108, R24 ;  /* 0x0000006c3c18723c */ /* 0x042ff00000001818 */
[----:B------:R-:W-:Y:S08]  /*e910*/  HMMA.16816.F32 R8, R60, R110, R8 ;  /* 0x0000006e3c08723c */ /* 0x000ff00000001808 */
[----:B------:R-:W-:Y:S08]  /*e920*/  HMMA.16816.F32 R80, R40, R96, R80 ;  /* 0x000000602850723c */ /* 0x000ff00000001850 */
[----:B------:R-:W-:Y:S01]  /*e930*/  HMMA.16816.F32 R12, R44, R102, R12 ;  /* 0x000000662c0c723c */ /* 0x000fe2000000180c */
[----:B------:R-:W1:Y:S07]  /*e940*/  LDSM.16.M88.4 R100, [R191+0xf100] ;  /* 0x00f10000bf64783b */ /* 0x000e6e0000000200 */
[C---:B--2---:R-:W-:Y:S08]  /*e950*/  HMMA.16816.F32 R24, R56.reuse, R104, R24 ;  /* 0x000000683818723c */ /* 0x044ff00000001818 */
[----:B------:R-:W-:Y:S08]  /*e960*/  HMMA.16816.F32 R8, R56, R106, R8 ;  /* 0x0000006a3808723c */ /* 0x000ff00000001808 */
[----:B------:R-:W-:Y:S08]  /*e970*/  HMMA.16816.F32 R80, R36, R92, R80 ;  /* 0x0000005c2450723c */ /* 0x000ff00000001850 */
[----:B------:R-:W-:Y:S01]  /*e980*/  HMMA.16816.F32 R12, R40, R98, R12 ;  /* 0x00000062280c723c */ /* 0x000fe2000000180c */
[----:B------:R-:W2:Y:S07]  /*e990*/  LDSM.16.M88.4 R96, [R139+0xf100] ;  /* 0x00f100008b60783b */ /* 0x000eae0000000200 */
[C---:B-1----:R-:W-:Y:S08]  /*e9a0*/  HMMA.16816.F32 R24, R52.reuse, R100, R24 ;  /* 0x000000643418723c */ /* 0x042ff00000001818 */
[----:B------:R-:W-:Y:S08]  /*e9b0*/  HMMA.16816.F32 R8, R52, R102, R8 ;  /* 0x000000663408723c */ /* 0x000ff00000001808 */
[----:B------:R-:W-:Y:S08]  /*e9c0*/  HMMA.16816.F32 R80, R72, R88, R80 ;  /* 0x000000584850723c */ /* 0x000ff00000001850 */
[----:B------:R-:W-:Y:S01]  /*e9d0*/  HMMA.16816.F32 R12, R36, R94, R12 ;  /* 0x0000005e240c723c */ /* 0x000fe2000000180c */
[----:B------:R-:W1:Y:S07]  /*e9e0*/  LDSM.16.M88.4 R92, [R128+0xf100] ;  /* 0x00f10000805c783b */ /* 0x000e6e0000000200 */
[C---:B--2---:R-:W-:Y:S08]  /*e9f0*/  HMMA.16816.F32 R24, R48.reuse, R96, R24 ;  /* 0x000000603018723c */ /* 0x044ff00000001818 */
[----:B------:R-:W-:Y:S01]  /*ea00*/  HMMA.16816.F32 R8, R48, R98, R8 ;  /* 0x000000623008723c */ /* 0x000fe20000001808 */
[----:B------:R-:W-:Y:S07]  /*ea10*/  LDSM.16.M88.4 R96, [R2+0x11900] ;  /* 0x011900000260783b */ /* 0x000fee0000000200 */
[----:B------:R-:W-:Y:S08]  /*ea20*/  HMMA.16816.F32 R80, R68, R84, R80 ;  /* 0x000000544450723c */ /* 0x000ff00000001850 */
[----:B------:R-:W-:Y:S01]  /*ea30*/  HMMA.16816.F32 R12, R72, R90, R12 ;  /* 0x0000005a480c723c */ /* 0x000fe2000000180c */
[----:B------:R-:W2:Y:S07]  /*ea40*/  LDSM.16.M88.4 R88, [R2+0xf100] ;  /* 0x00f100000258783b */ /* 0x000eae0000000200 */
[----:B------:R-:W-:Y:S08]  /*ea50*/  HMMA.16816.F32 R100, R32, R4, RZ ;  /* 0x000000042064723c */ /* 0x000ff000000018ff */
[C---:B-1----:R-:W-:Y:S08]  /*ea60*/  HMMA.16816.F32 R24, R44.reuse, R92, R24 ;  /* 0x0000005c2c18723c */ /* 0x042ff00000001818 */
[----:B------:R-:W-:Y:S01]  /*ea70*/  HMMA.16816.F32 R8, R44, R94, R8 ;  /* 0x0000005e2c08723c */ /* 0x000fe20000001808 */
[----:B------:R-:W-:Y:S07]  /*ea80*/  LDSM.16.M88.4 R92, [R128+0x11900] ;  /* 0x01190000805c783b */ /* 0x000fee0000000200 */
[----:B------:R-:W-:Y:S08]  /*ea90*/  HMMA.16816.F32 R80, R64, R76, R80 ;  /* 0x0000004c4050723c */ /* 0x000ff00000001850 */
[----:B------:R-:W-:Y:S01]  /*eaa0*/  HMMA.16816.F32 R12, R68, R86, R12 ;  /* 0x00000056440c723c */ /* 0x000fe2000000180c */
[----:B------:R-:W1:Y:S07]  /*eab0*/  LDSM.16.M88.4 R84, [R191+0x11100] ;  /* 0x01110000bf54783b */ /* 0x000e6e0000000200 */
[C---:B--2---:R-:W-:Y:S08]  /*eac0*/  HMMA.16816.F32 R24, R40.reuse, R88, R24 ;  /* 0x000000582818723c */ /* 0x044ff00000001818 */
[----:B------:R-:W-:Y:S01]  /*ead0*/  HMMA.16816.F32 R8, R40, R90, R8 ;  /* 0x0000005a2808723c */ /* 0x000fe20000001808 */
[----:B------:R-:W-:Y:S01]  /*eae0*/  FMUL.FTZ R82, R82, c[0x0][0x320] ;  /* 0x0000c80052527a20 */ /* 0x000fe20000410000 */
[----:B------:R-:W-:Y:S01]  /*eaf0*/  LDSM.16.M88.4 R88, [R139+0x11900] ;  /* 0x011900008b58783b */ /* 0x000fe20000000200 */
[----:B------:R-:W-:-:S02]  /*eb00*/  FMUL.FTZ R80, R80, c[0x0][0x320] ;  /* 0x0000c80050507a20 */ /* 0x000fc40000410000 */
[----:B------:R-:W-:Y:S01]  /*eb10*/  FMUL.FTZ R83, R83, c[0x0][0x320] ;  /* 0x0000c80053537a20 */ /* 0x000fe20000410000 */
[----:B------:R-:W2:Y:S01]  /*eb20*/  MUFU.TANH R152, R82 ;  /* 0x0000005200987308 */ /* 0x000ea20000002400 */
[----:B------:R-:W-:Y:S01]  /*eb30*/  FMUL.FTZ R81, R81, c[0x0][0x320] ;  /* 0x0000c80051517a20 */ /* 0x000fe20000410000 */
[----:B------:R-:W-:Y:S01]  /*eb40*/  HMMA.16816.F32 R12, R64, R78, R12 ;  /* 0x0000004e400c723c */ /* 0x000fe2000000180c */
[----:B------:R-:W-:Y:S05]  /*eb50*/  LDSM.16.M88.4 R76, [R128+0x11100] ;  /* 0x01110000804c783b */ /* 0x000fea0000000200 */
[----:B------:R-:W3:Y:S02]  /*eb60*/  MUFU.TANH R214, R80 ;  /* 0x0000005000d67308 */ /* 0x000ee40000002400 */
[----:B------:R-:W-:Y:S06]  /*eb70*/  HMMA.16816.F32 R4, R32, R6, RZ ;  /* 0x000000062004723c */ /* 0x000fec00000018ff */
[----:B------:R-:W4:Y:S01]  /*eb80*/  MUFU.TANH R138, R83 ;  /* 0x00000053008a7308 */ /* 0x000f220000002400 */
[----:B--2---:R-:W-:Y:S01]  /*eb90*/  FSEL R152, R152, -INF , P0 ;  /* 0xff80000098987808 */ /* 0x004fe20000000000 */
[----:B------:R-:W-:Y:S06]  /*eba0*/  HMMA.16816.F32 R100, R28, R16, R100 ;  /* 0x000000101c64723c */ /* 0x000fec0000001864 */
[----:B------:R2:W5:Y:S01]  /*ebb0*/  MUFU.TANH R154, R81 ;  /* 0x00000051009a7308 */ /* 0x0005620000002400 */
[----:B---3--:R-:W-:Y:S01]  /*ebc0*/  FSEL R214, R214, -INF , P0 ;  /* 0xff800000d6d67808 */ /* 0x008fe20000000000 */
[----:B-1----:R-:W-:Y:S01]  /*ebd0*/  HMMA.16816.F32 R24, R36, R84, R24 ;  /* 0x000000542418723c */ /* 0x002fe20000001818 */
[----:B------:R-:W-:Y:S01]  /*ebe0*/  FMUL.FTZ R14, R14, c[0x0][0x320] ;  /* 0x0000c8000e0e7a20 */ /* 0x000fe20000410000 */
[----:B------:R-:W-:Y:S01]  /*ebf0*/  ISETP.GT.AND P0, PT, R3, 0x11, PT ;  /* 0x000000110300780c */ /* 0x000fe20003f04270 */
[----:B------:R-:W-:-:S02]  /*ec00*/  FMUL.FTZ R12, R12, c[0x0][0x320] ;  /* 0x0000c8000c0c7a20 */ /* 0x000fc40000410000 */
[----:B------:R-:W-:Y:S01]  /*ec10*/  FMUL.FTZ R15, R15, c[0x0][0x320] ;  /* 0x0000c8000f0f7a20 */ /* 0x000fe20000410000 */
[----:B------:R-:W1:Y:S01]  /*ec20*/  MUFU.TANH R218, R14 ;  /* 0x0000000e00da7308 */ /* 0x000e620000002400 */
[----:B------:R-:W-:Y:S01]  /*ec30*/  FMUL.FTZ R13, R13, c[0x0][0x320] ;  /* 0x0000c8000d0d7a20 */ /* 0x000fe20000410000 */
[----:B------:R-:W-:Y:S01]  /*ec40*/  HMMA.16816.F32 R8, R36, R86, R8 ;  /* 0x000000562408723c */ /* 0x000fe20000001808 */
[----:B------:R-:W-:Y:S01]  /*ec50*/  LDSM.16.M88.4 R84, [R191+0x11900] ;  /* 0x01190000bf54783b */ /* 0x000fe20000000200 */
[----:B----4-:R-:W-:-:S03]  /*ec60*/  FSEL R138, R138, -INF , P0 ;  /* 0xff8000008a8a7808 */ /* 0x010fc60000000000 */
[----:B--2---:R-:W2:Y:S01]  /*ec70*/  LDSM.16.M88.4 R80, [R139+0x11100] ;  /* 0x011100008b50783b */ /* 0x004ea20000000200 */
[----:B------:R-:W3:Y:S02]  /*ec80*/  MUFU.TANH R222, R12 ;  /* 0x0000000c00de7308 */ /* 0x000ee40000002400 */
[----:B------:R-:W-:Y:S01]  /*ec90*/  HMMA.16816.F32 R4, R28, R18, R4 ;  /* 0x000000121c04723c */ /* 0x000fe20000001804 */
[----:B-----5:R-:W-:Y:S02]  /*eca0*/  FSEL R154, R154, -INF , P0 ;  /* 0xff8000009a9a7808 */ /* 0x020fe40000000000 */
[----:B------:R-:W-:-:S03]  /*ecb0*/  ISETP.GT.AND P0, PT, R3, 0x18, PT ;  /* 0x000000180300780c */ /* 0x000fc60003f04270 */
[----:B------:R-:W4:Y:S01]  /*ecc0*/  MUFU.TANH R216, R15 ;  /* 0x0000000f00d87308 */ /* 0x000f220000002400 */
[----:B-1----:R-:W-:-:S07]  /*ecd0*/  FSEL R218, R218, -INF , P0 ;  /* 0xff800000dada7808 */ /* 0x002fce0000000000 */
[----:B------:R1:W5:Y:S01]  /*ece0*/  MUFU.TANH R220, R13 ;  /* 0x0000000d00dc7308 */ /* 0x0003620000002400 */
[----:B---3--:R-:W-:Y:S02]  /*ecf0*/  FSEL R222, R222, -INF , P0 ;  /* 0xff800000dede7808 */ /* 0x008fe40000000000 */
[----:B------:R-:W-:-:S04]  /*ed00*/  ISETP.GT.AND P0, PT, R3, 0x19, PT ;  /* 0x000000190300780c */ /* 0x000fc80003f04270 */
[----:B----4-:R-:W-:Y:S01]  /*ed10*/  FSEL R216, R216, -INF , P0 ;  /* 0xff800000d8d87808 */ /* 0x010fe20000000000 */
[----:B-1----:R-:W1:Y:S01]  /*ed20*/  LDSM.16.M88.4 R12, [R2+0x11100] ;  /* 0x01110000020c783b */ /* 0x002e620000000200 */
[----:B-----5:R-:W-:Y:S02]  /*ed30*/  FSEL R220, R220, -INF , P0 ;  /* 0xff800000dcdc7808 */ /* 0x020fe40000000000 */
[----:B------:R-:W-:Y:S01]  /*ed40*/  ISETP.GT.AND P0, PT, R3, 0x20, PT ;  /* 0x000000200300780c */ /* 0x000fe20003f04270 */
[C---:B--2---:R-:W-:Y:S08]  /*ed50*/  HMMA.16816.F32 R24, R72.reuse, R80, R24 ;  /* 0x000000504818723c */ /* 0x044ff00000001818 */
[----:B------:R-:W-:Y:S01]  /*ed60*/  HMMA.16816.F32 R8, R72, R82, R8 ;  /* 0x000000524808723c */ /* 0x000fe20000001808 */
[----:B------:R-:W-:Y:S11]  /*ed70*/  LDSM.16.M88.4 R80, [R2+0xf900] ;  /* 0x00f900000250783b */ /* 0x000ff60000000200 */
[----:B------:R-:W-:Y:S04]  /*ed80*/  @!UPT UIADD3 URZ, URZ, URZ, URZ ;  /* 0x0000003f3f3ff290 */ /* 0x000fe8000fffe03f */
[C---:B------:R-:W-:Y:S08]  /*ed90*/  HMMA.16816.F32 R24, R68.reuse, R76, R24 ;  /* 0x0000004c4418723c */ /* 0x040ff00000001818 */
[----:B------:R-:W-:Y:S01]  /*eda0*/  HMMA.16816.F32 R8, R68, R78, R8 ;  /* 0x0000004e4408723c */ /* 0x000fe20000001808 */
[----:B------:R-:W-:Y:S11]  /*edb0*/  LDSM.16.M88.4 R76, [R128+0xf900] ;  /* 0x00f90000804c783b */ /* 0x000ff60000000200 */
[----:B------:R-:W-:Y:S04]  /*edc0*/  @!UPT UIADD3 URZ, URZ, URZ, URZ ;  /* 0x0000003f3f3ff290 */ /* 0x000fe8000fffe03f */
[C---:B-1----:R-:W-:Y:S08]  /*edd0*/  HMMA.16816.F32 R24, R64.reuse, R12, R24 ;  /* 0x0000000c4018723c */ /* 0x042ff00000001818 */
[----:B------:R-:W-:Y:S01]  /*ede0*/  HMMA.16816.F32 R8, R64, R14, R8 ;  /* 0x0000000e4008723c */ /* 0x000fe20000001808 */
[----:B------:R-:W-:Y:S11]  /*edf0*/  LDSM.16.M88.4 R12, [R2+0xd900] ;  /* 0x00d90000020c783b */ /* 0x000ff60000000200 */
[----:B------:R-:W-:Y:S04]  /*ee00*/  @!UPT UIADD3 URZ, URZ, URZ, URZ ;  /* 0x0000003f3f3ff290 */ /* 0x000fe8000fffe03f */
        /* <DEDUP_REMOVED lines=11> */
[----:B--2---:R-:W-:-:S06]  /*eec0*/  FSEL R166, R166, -INF , P0 ;  /* 0xff800000a6a67808 */ /* 0x004fcc0000000000 */
        /* <DEDUP_REMOVED lines=11> */
[----:B------:R-:W-:-:S04]  /*ef80*/  ISETP.GT.AND P0, PT, R3, 0x28, PT ;  /* 0x000000280300780c */ /* 0x000fc80003f04270 */
[----:B------:R-:W-:Y:S01]  /*ef90*/  FSEL R204, R204, -INF , P0 ;  /* 0xff800000cccc7808 */ /* 0x000fe20000000000 */
[----:B-----5:R-:W3:Y:S01]  /*efa0*/  LDSM.16.M88.4 R24, [R139+0xf900] ;  /* 0x00f900008b18783b */ /* 0x020ee20000000200 */
[----:B------:R-:W-:Y:S01]  /*efb0*/  FSEL R212, R212, -INF , P0 ;  /* 0xff800000d4d47808 */ /* 0x000fe20000000000 */
[----:B------:R-:W-:-:S04]  /*efc0*/  DEPBAR.LE SB0, 0x2 ;  /* 0x000080800000791a */ /* 0x000fc80000000000 */
[----:B------:R-:W-:Y:S01]  /*efd0*/  BAR.SYNC.DEFER_BLOCKING 0x0 ;  /* 0x0000000000007b1d */ /* 0x000fe20000010000 */
[----:B-1----:R-:W-:Y:S01]  /*efe0*/  HMMA.16816.F32 R100, R60, R8, R100 ;  /* 0x000000083c64723c */ /* 0x002fe20000001864 */
[----:B------:R-:W-:-:S04]  /*eff0*/  ISETP.GT.AND P0, PT, R3, 0x29, PT ;  /* 0x000000290300780c */ /* 0x000fc80003f04270 */
[----:B------:R-:W-:Y:S02]  /*f000*/  FSEL R182, R182, -INF , P0 ;  /* 0xff800000b6b67808 */ /* 0x000fe40000000000 */
[----:B------:R-:W-:Y:S01]  /*f010*/  FSEL R210, R210, -INF , P0 ;  /* 0xff800000d2d27808 */ /* 0x000fe20000000000 */
[----:B------:R-:W-:Y:S01]  /*f020*/  HMMA.16816.F32 R4, R60, R10, R4 ;  /* 0x0000000a3c04723c */ /* 0x000fe20000001804 */
[----:B------:R-:W-:Y:S01]  /*f030*/  ISETP.GT.AND P0, PT, R3, 0x30, PT ;  /* 0x000000300300780c */ /* 0x000fe20003f04270 */
[----:B------:R-:W-:Y:S11]  /*f040*/  LDSM.16.MT88.4 R116, [R175+0x100] ;  /* 0x00010000af74783b */ /* 0x000ff60000004200 */
[----:B------:R-:W-:Y:S03]  /*f050*/  @!UPT UIADD3 URZ, URZ, URZ, URZ ;  /* 0x0000003f3f3ff290 */ /* 0x000fe6000fffe03f */
        /* <DEDUP_REMOVED lines=52> */
[----:B------:R-:W-:-:S05]  /*f3a0*/  ISETP.GT.AND P0, PT, R3, 0x31, PT ;  /* 0x000000310300780c */ /* 0x000fca0003f04270 */
[----:B------:R-:W2:Y:S01]  /*f3b0*/  MUFU.TANH R172, R6 ;  /* 0x0000000600ac7308 */ /* 0x000ea20000002400 */
[----:B---3--:R-:W-:-:S07]  /*f3c0*/  FSEL R140, R140, -INF , P0 ;  /* 0xff8000008c8c7808 */ /* 0x008fce0000000000 */
[----:B------:R-:W3:Y:S01]  /*f3d0*/  MUFU.TANH R176, R4 ;  /* 0x0000000400b07308 */ /* 0x000ee20000002400 */
[----:B-1----:R-:W-:Y:S01]  /*f3e0*/  FSEL R142, R142, -INF , P0 ;  /* 0xff8000008e8e7808 */ /* 0x002fe20000000000 */
[----:B------:R-:W-:Y:S01]  /*f3f0*/  LDSM.16.MT88.4 R100, [R0+0x100] ;  /* 0x000100000064783b */ /* 0x000fe20000004200 */
[----:B------:R-:W-:-:S04]  /*f400*/  ISETP.GT.AND P0, PT, R3, 0x38, PT ;  /* 0x000000380300780c */ /* 0x000fc80003f04270 */
[----:B--2---:R-:W-:Y:S01]  /*f410*/  FSEL R172, R172, -INF , P0 ;  /* 0xff800000acac7808 */ /* 0x004fe20000000000 */
[----:B------:R-:W1:Y:S01]  /*f420*/  MUFU.TANH R174, R5 ;  /* 0x0000000500ae7308 */ /* 0x000e620000002400 */
[----:B---3--:R-:W-:-:S07]  /*f430*/  FSEL R176, R176, -INF , P0 ;  /* 0xff800000b0b07808 */ /* 0x008fce0000000000 */
[----:B------:R-:W2:Y:S01]  /*f440*/  MUFU.TANH R170, R7 ;  /* 0x0000000700aa7308 */ /* 0x000ea20000002400 */
[----:B------:R-:W-:Y:S02]  /*f450*/  ISETP.GT.AND P0, PT, R3, 0x39, PT ;  /* 0x000000390300780c */ /* 0x000fe40003f04270 */
[----:B------:R-:W-:-:S04]  /*f460*/  FMNMX.FTZ R3, R124, R125, !PT ;  /* 0x0000007d7c037209 */ /* 0x000fc80007810000 */
[----:B------:R-:W-:Y:S02]  /*f470*/  FMNMX.FTZ R3, R156, R3, !PT ;  /* 0x000000039c037209 */ /* 0x000fe40007810000 */
[----:B-1----:R-:W-:Y:S02]  /*f480*/  FSEL R174, R174, -INF , P0 ;  /* 0xff800000aeae7808 */ /* 0x002fe40000000000 */
[----:B------:R-:W-:-:S04]  /*f490*/  FMNMX.FTZ R3, R130, R3, !PT ;  /* 0x0000000382037209 */ /* 0x000fc80007810000 */
[----:B------:R-:W-:Y:S02]  /*f4a0*/  FMNMX.FTZ R3, R214, R3, !PT ;  /* 0x00000003d6037209 */ /* 0x000fe40007810000 */
[----:B--2---:R-:W-:Y:S02]  /*f4b0*/  FSEL R170, R170, -INF , P0 ;  /* 0xff800000aaaa7808 */ /* 0x004fe40000000000 */
[----:B------:R-:W-:-:S04]  /*f4c0*/  FMNMX.FTZ R3, R154, R3, !PT ;  /* 0x000000039a037209 */ /* 0x000fc80007810000 */
        /* <DEDUP_REMOVED lines=9> */
[----:B------:R-:W-:Y:S02]  /*f560*/  FMNMX.FTZ R2, R174, R3, !PT ;  /* 0x00000003ae027209 */ /* 0x000fe40007810000 */
[----:B------:R-:W-:-:S03]  /*f570*/  FMNMX.FTZ R3, R121, R120, !PT ;  /* 0x0000007879037209 */ /* 0x000fc60007810000 */
[----:B------:R-:W1:Y:S01]  /*f580*/  SHFL.BFLY PT, R5, R2, 0x2, 0x1f ;  /* 0x0c401f0002057f89 */ /* 0x000e6200000e0000 */
[----:B------:R-:W-:-:S04]  /*f590*/  FMNMX.FTZ R3, R126, R3, !PT ;  /* 0x000000037e037209 */ /* 0x000fc80007810000 */
[----:B------:R-:W-:-:S04]  /*f5a0*/  FMNMX.FTZ R3, R122, R3, !PT ;  /* 0x000000037a037209 */ /* 0x000fc80007810000 */
[----:B------:R-:W-:-:S04]  /*f5b0*/  FMNMX.FTZ R3, R152, R3, !PT ;  /* 0x0000000398037209 */ /* 0x000fc80007810000 */
[----:B------:R-:W-:-:S04]  /*f5c0*/  FMNMX.FTZ R3, R138, R3, !PT ;  /* 0x000000038a037209 */ /* 0x000fc80007810000 */
[----:B------:R-:W-:-:S04]  /*f5d0*/  FMNMX.FTZ R3, R218, R3, !PT ;  /* 0x00000003da037209 */ /* 0x000fc80007810000 */
[----:B------:R-:W-:Y:S02]  /*f5e0*/  FMNMX.FTZ R3, R216, R3, !PT ;  /* 0x00000003d8037209 */ /* 0x000fe40007810000 */
[----:B-1----:R-:W-:Y:S02]  /*f5f0*/  FMNMX.FTZ R5, R2, R5, !PT ;  /* 0x0000000502057209 */ /* 0x002fe40007810000 */
        /* <DEDUP_REMOVED lines=9> */
[----:B------:R-:W-:Y:S02]  /*f690*/  FMNMX.FTZ R4, R170, R3, !PT ;  /* 0x00000003aa047209 */ /* 0x000fe40007810000 */
[C---:B------:R-:W-:Y:S01]  /*f6a0*/  FSETP.NEU.FTZ.AND P0, PT, R132.reuse, -INF , PT ;  /* 0xff8000008400780b */ /* 0x040fe20003f1d000 */
[----:B------:R-:W-:Y:S02]  /*f6b0*/  FMUL.FTZ R177, R132, c[0x0][0x2d0] ;  /* 0x0000b40084b17a20 */ /* 0x000fe40000410000 */
        /* <DEDUP_REMOVED lines=11> */
[----:B------:R-:W-:Y:S01]  /*f770*/  MUFU.EX2 R163, R163 ;  /* 0x000000a300a37308 */ /* 0x000fe20000000800 */
[----:B-1----:R-:W-:Y:S01]  /*f780*/  FMNMX.FTZ R2, R4, R3, !PT ;  /* 0x0000000304027209 */ /* 0x002fe20007810000 */
[--C-:B------:R-:W-:Y:S01]  /*f790*/  FFMA.FTZ R166, R166, c[0x0][0x2d0], -R177.reuse ;  /* 0x0000b400a6a67a23 */ /* 0x100fe200000108b1 */
[----:B------:R-:W-:Y:S01]  /*f7a0*/  LDSM.16.MT88.4 R4, [R185+0x100] ;  /* 0x00010000b904783b */ /* 0x000fe20000004200 */
[--C-:B------:R-:W-:Y:S02]  /*f7b0*/  FFMA.FTZ R168, R212, c[0x0][0x2d0], -R177.reuse ;  /* 0x0000b400d4a87a23 */ /* 0x100fe400000108b1 */
[--C-:B------:R-:W-:Y:S01]  /*f7c0*/  FFMA.FTZ R171, R210, c[0x0][0x2d0], -R177.reuse ;  /* 0x0000b400d2ab7a23 */ /* 0x100fe200000108b1 */
[----:B------:R-:W1:Y:S01]  /*f7d0*/  SHFL.BFLY PT, R3, R2, 0x1, 0x1f ;  /* 0x0c201f0002037f89 */ /* 0x000e6200000e0000 */
[----:B------:R-:W2:Y:S01]  /*f7e0*/  MUFU.EX2 R160, R160 ;  /* 0x000000a000a07308 */ /* 0x000ea20000000800 */
[----:B------:R-:W-:-:S02]  /*f7f0*/  FFMA.FTZ R183, R142, c[0x0][0x2d0], -R177 ;  /* 0x0000b4008eb77a23 */ /* 0x000fc400000108b1 */
[--C-:B------:R-:W-:Y:S02]  /*f800*/  FFMA.FTZ R176, R176, c[0x0][0x2d0], -R177.reuse ;  /* 0x0000b400b0b07a23 */ /* 0x100fe400000108b1 */
[----:B------:R-:W-:-:S03]  /*f810*/  FFMA.FTZ R217, R174, c[0x0][0x2d0], -R177 ;  /* 0x0000b400aed97a23 */ /* 0x000fc600000108b1 */
[----:B------:R-:W3:Y:S01]  /*f820*/  MUFU.EX2 R156, R156 ;  /* 0x0000009c009c7308 */ /* 0x000ee20000000800 */
[----:B--2---:R-:W-:-:S07]  /*f830*/  F2FP.PACK_AB R96, R160, R163 ;  /* 0x000000a3a060723e */ /* 0x004fce00000000ff */
[----:B------:R-:W-:Y:S01]  /*f840*/  MUFU.EX2 R159, R159 ;  /* 0x0000009f009f7308 */ /* 0x000fe20000000800 */
[----:B------:R-:W-:Y:S01]  /*f850*/  FADD.FTZ R160, R163, R160 ;  /* 0x000000a0a3a07221 */ /* 0x000fe20000010000 */
[----:B-1----:R-:W-:Y:S01]  /*f860*/  FMNMX.FTZ R3, R2, R3, !PT ;  /* 0x0000000302037209 */ /* 0x002fe20007810000 */
[----:B------:R-:W-:Y:S01]  /*f870*/  FFMA.FTZ R2, R220, c[0x0][0x2d0], -R177 ;  /* 0x0000b400dc027a23 */ /* 0x000fe200000108b1 */
[----:B---3--:R-:W-:-:S04]  /*f880*/  F2FP.PACK_AB R98, R156, R161 ;  /* 0x000000a19c62723e */ /* 0x008fc800000000ff */
[----:B------:R-:W-:Y:S01]  /*f890*/  MUFU.EX2 R154, R154 ;  /* 0x0000009a009a7308 */ /* 0x000fe20000000800 */
[C---:B------:R-:W-:Y:S01]  /*f8a0*/  FSETP.NEU.FTZ.AND P0, PT, R3.reuse, -INF , PT ;  /* 0xff8000000300780b */ /* 0x040fe20003f1d000 */
[----:B------:R-:W-:Y:S02]  /*f8b0*/  FMUL.FTZ R173, R3, c[0x0][0x2d0] ;  /* 0x0000b40003ad7a20 */ /* 0x000fe40000410000 */
[----:B------:R-:W-:-:S03]  /*f8c0*/  FADD.FTZ R161, R161, R160 ;  /* 0x000000a0a1a17221 */ /* 0x000fc60000010000 */
[----:B------:R-:W-:Y:S01]  /*f8d0*/  FSEL R173, R173, RZ, P0 ;  /* 0x000000ffadad7208 */ /* 0x000fe20000000000 */
[----:B------:R-:W-:Y:S01]  /*f8e0*/  MUFU.EX2 R155, R155 ;  /* 0x0000009b009b7308 */ /* 0x000fe20000000800 */
[----:B------:R-:W-:Y:S01]  /*f8f0*/  FADD.FTZ R156, R156, R161 ;  /* 0x000000a19c9c7221 */ /* 0x000fe20000010000 */
[----:B------:R-:W-:Y:S02]  /*f900*/  ISETP.GE.AND P0, PT, R134, 0x81, PT ;  /* 0x000000818600780c */ /* 0x000fe40003f06270 */
[--C-:B------:R-:W-:Y:S02]  /*f910*/  FFMA.FTZ R165, R121, c[0x0][0x2d0], -R173.reuse ;  /* 0x0000b40079a57a23 */ /* 0x100fe400000108ad */
[--C-:B------:R-:W-:Y:S02]  /*f920*/  FFMA.FTZ R162, R120, c[0x0][0x2d0], -R173.reuse ;  /* 0x0000b40078a27a23 */ /* 0x100fe400000108ad */
[--C-:B------:R-:W-:Y:S01]  /*f930*/  FFMA.FTZ R167, R126, c[0x0][0x2d0], -R173.reuse ;  /* 0x0000b4007ea77a23 */ /* 0x100fe200000108ad */
[----:B------:R-:W-:Y:S01]  /*f940*/  MUFU.EX2 R2, R2 ;  /* 0x0000000200027308 */ /* 0x000fe20000000800 */
[----:B------:R-:W-:-:S02]  /*f950*/  FFMA.FTZ R158, R122, c[0x0][0x2d0], -R173 ;  /* 0x0000b4007a9e7a23 */ /* 0x000fc400000108ad */
[--C-:B------:R-:W-:Y:S02]  /*f960*/  FFMA.FTZ R157, R152, c[0x0][0x2d0], -R173.reuse ;  /* 0x0000b400989d7a23 */ /* 0x100fe400000108ad */
[--C-:B------:R-:W-:Y:S02]  /*f970*/  FFMA.FTZ R152, R138, c[0x0][0x2d0], -R173.reuse ;  /* 0x0000b4008a987a23 */ /* 0x100fe400000108ad */
[--C-:B------:R-:W-:Y:S01]  /*f980*/  FFMA.FTZ R153, R218, c[0x0][0x2d0], -R173.reuse ;  /* 0x0000b400da997a23 */ /* 0x100fe200000108ad */
[----:B------:R-:W-:Y:S01]  /*f990*/  MUFU.EX2 R165, R165 ;  /* 0x000000a500a57308 */ /* 0x000fe20000000800 */
[----:B------:R-:W-:Y:S01]  /*f9a0*/  LDSM.16.MT88.4 R136, [R175+0x900] ;  /* 0x00090000af88783b */ /* 0x000fe20000004200 */
[--C-:B------:R-:W-:Y:S02]  /*f9b0*/  FFMA.FTZ R179, R180, c[0x0][0x2d0], -R173.reuse ;  /* 0x0000b400b4b37a23 */ /* 0x100fe400000108ad */
[--C-:B------:R-:W-:Y:S02]  /*f9c0*/  FFMA.FTZ R178, R178, c[0x0][0x2d0], -R173.reuse ;  /* 0x0000b400b2b27a23 */ /* 0x100fe400000108ad */
[----:B------:R-:W-:-:S02]  /*f9d0*/  FFMA.FTZ R180, R204, c[0x0][0x2d0], -R173 ;  /* 0x0000b400ccb47a23 */ /* 0x000fc400000108ad */
[----:B------:R-:W1:Y:S01]  /*f9e0*/  MUFU.EX2 R162, R162 ;  /* 0x000000a200a27308 */ /* 0x000e620000000800 */
[----:B------:R-:W-:Y:S02]  /*f9f0*/  FFMA.FTZ R181, R182, c[0x0][0x2d0], -R173 ;  /* 0x0000b400b6b57a23 */ /* 0x000fe400000108ad */
[----:B------:R-:W-:Y:S02]  /*fa00*/  FFMA.FTZ R182, R143, c[0x0][0x2d0], -R177 ;  /* 0x0000b4008fb67a23 */ /* 0x000fe400000108b1 */
[--C-:B------:R-:W-:Y:S02]  /*fa10*/  FFMA.FTZ R174, R141, c[0x0][0x2d0], -R173.reuse ;  /* 0x0000b4008dae7a23 */ /* 0x100fe400000108ad */
[--C-:B------:R-:W-:Y:S01]  /*fa20*/  FFMA.FTZ R177, R140, c[0x0][0x2d0], -R173.reuse ;  /* 0x0000b4008cb17a23 */ /* 0x100fe200000108ad */
[----:B------:R-:W-:Y:S01]  /*fa30*/  MUFU.EX2 R167, R167 ;  /* 0x000000a700a77308 */ /* 0x000fe20000000800 */
[--C-:B------:R-:W-:Y:S01]  /*fa40*/  FFMA.FTZ R172, R172, c[0x0][0x2d0], -R173.reuse ;  /* 0x0000b400acac7a23 */ /* 0x100fe200000108ad */
[----:B------:R-:W-:Y:S01]  /*fa50*/  LDSM.16.MT88.4 R140, [R175+0x3900] ;  /* 0x00390000af8c783b */ /* 0x000fe20000004200 */
[----:B------:R-:W-:-:S05]  /*fa60*/  FFMA.FTZ R215, R170, c[0x0][0x2d0], -R173 ;  /* 0x0000b400aad77a23 */ /* 0x000fca00000108ad */
        /* <DEDUP_REMOVED lines=18> */
[C---:B------:R-:W-:Y:S02]  /*fb90*/  HMMA.16816.F32 R40, R96.reuse, R42, RZ ;  /* 0x0000002a6028723c */ /* 0x040fe400000018ff */
[----:B------:R-:W-:Y:S06]  /*fba0*/  MUFU.EX2 R171, R171 ;  /* 0x000000ab00ab7308 */ /* 0x000fec0000000800 */
[C---:B------:R-:W-:Y:S02]  /*fbb0*/  HMMA.16816.F32 R56, R96.reuse, R58, RZ ;  /* 0x0000003a6038723c */ /* 0x040fe400000018ff */
[----:B------:R-:W2:Y:S06]  /*fbc0*/  MUFU.EX2 R0, R0 ;  /* 0x0000000000007308 */ /* 0x000eac0000000800 */
[C---:B------:R-:W-:Y:S02]  /*fbd0*/  HMMA.16816.F32 R120, R96.reuse, R116, RZ ;  /* 0x000000746078723c */ /* 0x040fe400000018ff */
[----:B------:R-:W-:Y:S06]  /*fbe0*/  MUFU.EX2 R179, R179 ;  /* 0x000000b300b37308 */ /* 0x000fec0000000800 */
        /* <DEDUP_REMOVED lines=78> */
[C---:B----4-:R-:W-:Y:S01]  /*100d0*/  F2FP.PACK_AB R5, R178.reuse, R179 ;  /* 0x000000b3b205723e */ /* 0x050fe200000000ff */
        /* <DEDUP_REMOVED lines=86> */
[----:B------:R-:W-:Y:S01]  /*10640*/  IMAD.MOV.U32 R201, RZ, RZ, RZ ;  /* 0x000000ffffc97224 */ /* 0x000fe200078e00ff */
[----:B------:R-:W-:-:S02]  /*10650*/  ISETP.NE.AND P2, PT, R199, 0x1, PT ;  /* 0x00000001c700780c */ /* 0x000fc40003f45270 */
[----:B------:R-:W-:-:S04]  /*10660*/  LEA.HI R0, R0, R133, RZ, 0x6 ;  /* 0x0000008500007211 */ /* 0x000fc800078f30ff */
[----:B------:R-:W-:-:S04]  /*10670*/  LOP3.LUT R0, R0, 0xffffffc0, RZ, 0xc0, !PT ;  /* 0xffffffc000007812 */ /* 0x000fc800078ec0ff */
[----:B------:R-:W-:-:S04]  /*10680*/  IADD3 R0, R205, R0, R194 ;  /* 0x00000000cd007210 */ /* 0x000fc80007ffe0c2 */
[----:B------:R-:W-:-:S05]  /*10690*/  IADD3 R202, R0, -0xc0, RZ ;  /* 0xffffff4000ca7810 */ /* 0x000fca0007ffe0ff */
        /* <DEDUP_REMOVED lines=19> */
[----:B------:R-:W-:Y:S02]  /*107d0*/  IMAD.SHL.U32 R10, R144, 0x2, RZ ;  /* 0x00000002900a7824 */ /* 0x000fe400078e00ff */
[----:B------:R-:W-:-:S04]  /*107e0*/  IMAD R5, R5, c[0x0][0x1e0], RZ ;  /* 0x0000780005057a24 */ /* 0x000fc800078e02ff */
[----:B------:R-:W-:-:S04]  /*107f0*/  IMAD R0, R202, c[0x0][0x1e4], R5 ;  /* 0x00007900ca007a24 */ /* 0x000fc800078e0205 */
[----:B------:R-:W-:Y:S01]  /*10800*/  IMAD.IADD R7, R7, 0x1, R0 ;  /* 0x0000000107077824 */ /* 0x000fe200078e0200 */
[----:B-1----:R-:W-:Y:S02]  /*10810*/  SEL R8, RZ, 0x10, P6 ;  /* 0x00000010ff087807 */ /* 0x002fe40003000000 */
[----:B------:R-:W-:Y:S02]  /*10820*/  SHF.L.U64.HI R9, R144, 0x1, R147 ;  /* 0x0000000190097819 */ /* 0x000fe40000010293 */
[----:B------:R-:W-:-:S04]  /*10830*/  IADD3 R14, -R8, 0x10, RZ ;  /* 0x00000010080e7810 */ /* 0x000fc80007ffe1ff */
[----:B------:R-:W-:Y:S02]  /*10840*/  LOP3.LUT R14, R14, 0xf, RZ, 0xc0, !PT ;  /* 0x0000000f0e0e7812 */ /* 0x000fe400078ec0ff */
[----:B--2---:R-:W-:Y:S01]  /*10850*/  SHF.R.S32.HI R0, RZ, 0x1f, R201 ;  /* 0x0000001fff007819 */ /* 0x004fe200000114c9 */
[----:B------:R-:W-:-:S04]  /*10860*/  IMAD.WIDE.U32 R4, R201, c[0x0][0x1f0], R6 ;  /* 0x00007c00c9047a25 */ /* 0x000fc800078e0006 */
[----:B------:R-:W-:Y:S01]  /*10870*/  IMAD R0, R0, c[0x0][0x1f0], RZ ;  /* 0x00007c0000007a24 */ /* 0x000fe200078e02ff */
[----:B------:R-:W-:-:S03]  /*10880*/  IADD3 R4, P0, R150, R4, RZ ;  /* 0x0000000496047210 */ /* 0x000fc60007f1e0ff */
[----:B------:R-:W-:-:S05]  /*10890*/  IMAD R0, R201, c[0x0][0x1f4], R0 ;  /* 0x00007d00c9007a24 */ /* 0x000fca00078e0200 */
[----:B------:R-:W-:Y:S02]  /*108a0*/  IADD3.X R7, R197, R5, R0, P0, !PT ;  /* 0x00000005c5077210 */ /* 0x000fe400007fe400 */
[C---:B------:R-:W-:Y:S02]  /*108b0*/  LEA R5, P0, R4.reuse, c[0x0][0x1c8], 0x1 ;  /* 0x0000720004057a11 */ /* 0x040fe400078008ff */
[----:B------:R-:W-:Y:S02]  /*108c0*/  SEL R0, RZ, 0x10, P5 ;  /* 0x00000010ff007807 */ /* 0x000fe40002800000 */
[----:B------:R-:W-:Y:S02]  /*108d0*/  LEA.HI.X R4, R4, c[0x0][0x1cc], R7, 0x1, P0 ;  /* 0x0000730004047a11 */ /* 0x000fe400000f0c07 */
[----:B------:R-:W1:Y:S01]  /*108e0*/  SHFL.IDX PT, R7, R5, 0x1, 0x181f ;  /* 0x00381f0005077f89 */ /* 0x000e6200000e0000 */
[----:B------:R-:W-:-:S03]  /*108f0*/  IADD3 R18, -R0, 0x10, RZ ;  /* 0x0000001000127810 */ /* 0x000fc60007ffe1ff */
[----:B------:R-:W2:Y:S01]  /*10900*/  SHFL.IDX PT, R6, R4, 0x1, 0x181f ;  /* 0x00381f0004067f89 */ /* 0x000ea200000e0000 */
[----:B------:R-:W-:-:S03]  /*10910*/  LOP3.LUT R18, R18, 0xf, RZ, 0xc0, !PT ;  /* 0x0000000f12127812 */ /* 0x000fc600078ec0ff */
        /* <DEDUP_REMOVED lines=10> */
[----:B------:R-:W-:-:S05]  /*109c0*/  IADD3 R12, P0, R5, R12, RZ ;  /* 0x0000000c050c7210 */ /* 0x000fca0007f1e0ff */
[----:B------:R-:W-:Y:S01]  /*109d0*/  IMAD.X R13, R4, 0x1, R13, P0 ;  /* 0x00000001040d7824 */ /* 0x000fe200000e060d */
[----:B------:R-:W-:-:S05]  /*109e0*/  IADD3 R20, P0, R5, R10, RZ ;  /* 0x0000000a05147210 */ /* 0x000fca0007f1e0ff */
[----:B------:R-:W-:Y:S01]  /*109f0*/  IMAD.X R21, R4, 0x1, R9, P0 ;  /* 0x0000000104157824 */ /* 0x000fe200000e0609 */
[----:B------:R-:W-:Y:S01]  /*10a00*/  ISETP.NE.U32.AND P0, PT, R0, RZ, PT ;  /* 0x000000ff0000720c */ /* 0x000fe20003f05070 */
[----:B------:R-:W-:-:S05]  /*10a10*/  IMAD.SHL.U32 R9, R203, 0x2, RZ ;  /* 0x00000002cb097824 */ /* 0x000fca00078e00ff */
        /* <DEDUP_REMOVED lines=8> */
.L_x_877:
[----:B------:R-:W-:Y:S01]  /*10aa0*/  LOP3.LUT P0, RZ, R135, 0x1, RZ, 0xc0, !PT ;  /* 0x0000000187ff7812 */ /* 0x000fe2000780c0ff */
[----:B------:R-:W0:-:S12]  /*10ab0*/  LDGDEPBAR ;  /* 0x00000000000079af */ /* 0x000e180000000000 */
[----:B------:R-:W-:Y:S05]  /*10ac0*/  @!P0 BRA `(.L_x_878) ;  /* 0x000030a000008947 */ /* 0x000fea0003800000 */
[----:B------:R-:W-:Y:S01]  /*10ad0*/  SHF.R.S32.HI R0, RZ, 0x1f, R133 ;  /* 0x0000001fff007819 */ /* 0x000fe20000011485 */
[C---:B------:R-:W-:Y:S01]  /*10ae0*/  IMAD.SHL.U32 R211, R145.reuse, 0x2, RZ ;  /* 0x0000000291d37824 */ /* 0x040fe200078e00ff */
[----:B------:R-:W-:Y:S01]  /*10af0*/  MOV R135, 0x20 ;  /* 0x0000002000877802 */ /* 0x000fe20000000f00 */
[----:B------:R-:W-:Y:S01]  /*10b00*/  IMAD.SHL.U32 R204, R144, 0x2, RZ ;  /* 0x0000000290cc7824 */ /* 0x000fe200078e00ff */
[----:B------:R-:W-:Y:S01]  /*10b10*/  LEA.HI R219, R0, R133, RZ, 0x6 ;  /* 0x0000008500db7211 */ /* 0x000fe200078f30ff */
[----:B------:R-:W-:Y:S01]  /*10b20*/  IMAD.MOV.U32 R0, RZ, RZ, R3 ;  /* 0x000000ffff007224 */ /* 0x000fe200078e0003 */
[----:B------:R-:W-:Y:S01]  /*10b30*/  SHF.L.U64.HI R212, R145, 0x1, R148 ;  /* 0x0000000191d47819 */ /* 0x000fe20000010294 */
[----:B------:R-:W-:Y:S01]  /*10b40*/  IMAD.MOV.U32 R133, RZ, RZ, R132 ;  /* 0x000000ffff857224 */ /* 0x000fe200078e0084 */
[----:B------:R-:W-:Y:S01]  /*10b50*/  SHF.L.U64.HI R210, R144, 0x1, R147 ;  /* 0x0000000190d27819 */ /* 0x000fe20000010293 */
[----:B------:R-:W-:Y:S01]  /*10b60*/  IMAD.MOV.U32 R213, RZ, RZ, RZ ;  /* 0x000000ffffd57224 */ /* 0x000fe200078e00ff */
[----:B------:R-:W-:Y:S01]  /*10b70*/  IADD3 R134, R190, R189, RZ ;  /* 0x000000bdbe867210 */ /* 0x000fe20007ffe0ff */
[----:B------:R-:W-:Y:S01]  /*10b80*/  UMOV UR5, 0x1 ;  /* 0x0000000100057882 */ /* 0x000fe20000000000 */
[----:B------:R-:W-:-:S02]  /*10b90*/  SEL R135, R135, 0xffffffe0, !P1 ;  /* 0xffffffe087877807 */ /* 0x000fc40004800000 */
[----:B------:R-:W-:Y:S02]  /*10ba0*/  LEA.HI.SX32 R219, R219, 0xfffffffe, 0x1a ;  /* 0xfffffffedbdb7811 */ /* 0x000fe400078fd2ff */
.L_x_881:
        /* <DEDUP_REMOVED lines=23> */
[----:B------:R-:W-:Y:S01]  /*10d20*/  IADD3 R14, -R4, 0x10, RZ ;  /* 0x00000010040e7810 */ /* 0x000fe20007ffe1ff */
[----:B------:R-:W-:Y:S01]  /*10d30*/  IMAD R3, R202, c[0x0][0x20c], R3 ;  /* 0x00008300ca037a24 */ /* 0x000fe200078e0203 */
[----:B------:R-:W-:Y:S01]  /*10d40*/  ISETP.NE.U32.AND P2, PT, R4, RZ, PT ;  /* 0x000000ff0400720c */ /* 0x000fe20003f45070 */
[----:B------:R-:W-:Y:S01]  /*10d50*/  IMAD R5, R201, c[0x0][0x21c], R5 ;  /* 0x00008700c9057a24 */ /* 0x000fe200078e0205 */
[----:B------:R-:W-:Y:S01]  /*10d60*/  LOP3.LUT R14, R14, 0xf, RZ, 0xc0, !PT ;  /* 0x0000000f0e0e7812 */ /* 0x000fe200078ec0ff */
[----:B------:R-:W-:Y:S02]  /*10d70*/  IMAD.IADD R7, R7, 0x1, R3 ;  /* 0x0000000107077824 */ /* 0x000fe400078e0203 */
[----:B------:R-:W-:Y:S02]  /*10d80*/  IMAD R3, R192, c[0x0][0x210], RZ ;  /* 0x00008400c0037a24 */ /* 0x000fe400078e02ff */
[----:B------:R-:W-:Y:S05]  /*10d90*/  IMAD.WIDE.U32 R6, R201, c[0x0][0x218], R6 ;  /* 0x00008600c9067a25 */ /* 0x000fea00078e0006 */
[----:B------:R-:W-:Y:S04]  /*10da0*/  IADD3 R3, P0, R3, R6, RZ ;  /* 0x0000000603037210 */ /* 0x000fe80007f1e0ff */
[----:B------:R-:W-:Y:S02]  /*10db0*/  IADD3.X R2, R196, R7, R5, P0, !PT ;  /* 0x00000007c4027210 */ /* 0x000fe400007fe405 */
[C---:B------:R-:W-:Y:S04]  /*10dc0*/  LEA R10, P0, R3.reuse, c[0x0][0x1f8], 0x1 ;  /* 0x00007e00030a7a11 */ /* 0x040fe800078008ff */
[----:B------:R-:W-:Y:S01]  /*10dd0*/  LEA.HI.X R8, R3, c[0x0][0x1fc], R2, 0x1, P0 ;  /* 0x00007f0003087a11 */ /* 0x000fe200000f0c02 */
[----:B------:R-:W1:Y:S01]  /*10de0*/  SHFL.IDX PT, R7, R10, 0x1, 0x181f ;  /* 0x00381f000a077f89 */ /* 0x000e6200000e0000 */
[----:B------:R-:W-:Y:S02]  /*10df0*/  SEL R3, RZ, 0x10, P4 ;  /* 0x00000010ff037807 */ /* 0x000fe40002000000 */
[----:B------:R-:W-:Y:S01]  /*10e00*/  SEL R2, RZ, 0x10, P6 ;  /* 0x00000010ff027807 */ /* 0x000fe20003000000 */
[----:B------:R-:W5:Y:S01]  /*10e10*/  SHFL.IDX PT, R9, R8, 0x1, 0x181f ;  /* 0x00381f0008097f89 */ /* 0x000f6200000e0000 */
[----:B------:R-:W-:Y:S02]  /*10e20*/  IADD3 R6, -R3, 0x10, RZ ;  /* 0x0000001003067810 */ /* 0x000fe40007ffe1ff */
[----:B------:R-:W-:Y:S01]  /*10e30*/  IADD3 R5, -R2, 0x10, RZ ;  /* 0x0000001002057810 */ /* 0x000fe20007ffe1ff */
[----:B------:R-:W2:Y:S01]  /*10e40*/  SHFL.IDX PT, R11, R10, RZ, 0x181f ;  /* 0x00181fff0a0b7589 */ /* 0x000ea200000e0000 */
[----:B------:R-:W-:Y:S02]  /*10e50*/  LOP3.LUT R6, R6, 0xf, RZ, 0xc0, !PT ;  /* 0x0000000f06067812 */ /* 0x000fe400078ec0ff */
[----:B------:R-:W-:Y:S01]  /*10e60*/  LOP3.LUT R5, R5, 0xf, RZ, 0xc0, !PT ;  /* 0x0000000f05057812 */ /* 0x000fe200078ec0ff */
[----:B------:R4:W3:Y:S01]  /*10e70*/  SHFL.IDX PT, R13, R8, RZ, 0x181f ;  /* 0x00181fff080d7589 */ /* 0x0008e200000e0000 */
[----:B-1----:R-:W-:Y:S04]  /*10e80*/  IADD3 R14, P1, P0, R14, R7, R208 ;  /* 0x000000070e0e7210 */ /* 0x002fe8000783e0d0 */
[----:B-----5:R-:W-:Y:S02]  /*10e90*/  IADD3.X R15, RZ, R9, R209, P1, P0 ;  /* 0x00000009ff0f7210 */ /* 0x020fe40000fe04d1 */
[----:B------:R-:W-:Y:S04]  /*10ea0*/  IADD3 R16, P1, P0, R6, R7, R211 ;  /* 0x0000000706107210 */ /* 0x000fe8000783e0d3 */
[----:B------:R-:W-:Y:S02]  /*10eb0*/  IADD3.X R17, RZ, R9, R212, P1, P0 ;  /* 0x00000009ff117210 */ /* 0x000fe40000fe04d4 */
[----:B------:R-:W-:Y:S01]  /*10ec0*/  IADD3 R6, P1, P0, R5, R7, R204 ;  /* 0x0000000705067210 */ /* 0x000fe2000783e0cc */
[----:B------:R-:W-:Y:S03]  /*10ed0*/  IMAD R5, R213, 0x6000, R200 ;  /* 0x00006000d5057824 */ /* 0x000fe600078e02c8 */
[----:B------:R-:W-:Y:S02]  /*10ee0*/  IADD3.X R7, RZ, R9, R210, P1, P0 ;  /* 0x00000009ff077210 */ /* 0x000fe40000fe04d2 */
[----:B--2---:R-:W-:Y:S02]  /*10ef0*/  IADD3 R18, P1, R208, R11, RZ ;  /* 0x0000000bd0127210 */ /* 0x004fe40007f3e0ff */
[----:B----4-:R-:W-:Y:S03]  /*10f00*/  IADD3 R8, P0, R11, R211, RZ ;  /* 0x000000d30b087210 */ /* 0x010fe60007f1e0ff */
[----:B---3--:R-:W-:Y:S01]  /*10f10*/  IMAD.X R19, R209, 0x1, R13, P1 ;  /* 0x00000001d1137824 */ /* 0x008fe200008e060d */
[----:B------:R-:W-:Y:S01]  /*10f20*/  ISETP.NE.U32.AND P1, PT, R3, RZ, PT ;  /* 0x000000ff0300720c */ /* 0x000fe20003f25070 */
[----:B------:R-:W-:Y:S01]  /*10f30*/  IMAD.X R9, R13, 0x1, R212, P0 ;  /* 0x000000010d097824 */ /* 0x000fe200000e06d4 */
        /* <DEDUP_REMOVED lines=9> */
.L_x_879:
[C---:B-1-34-:R-:W-:Y:S01]  /*10fd0*/  HMMA.16816.F32 R4, R136.reuse, R140, RZ ;  /* 0x0000008c8804723c */ /* 0x05afe200000018ff */
[----:B------:R-:W-:Y:S02]  /*10fe0*/  LDSM.16.M88.4 R172, [R193+0xe900] ;  /* 0x00e90000c1ac783b */ /* 0x000fe40000000200 */
[----:B------:R-:W-:Y:S02]  /*10ff0*/  ISETP.GE.AND P0, PT, R219, 0x2, PT ;  /* 0x00000002db00780c */ /* 0x000fe40003f06270 */
[CC--:B------:R-:W-:Y:S02]  /*11000*/  IADD3 R2, R188.reuse, R132.reuse, RZ ;  /* 0x00000084bc027210 */ /* 0x0c0fe40007ffe0ff */
[----:B------:R-:W-:Y:S01]  /*11010*/  IADD3 R3, R188, R193, RZ ;  /* 0x000000c1bc037210 */ /* 0x000fe20007ffe0ff */
[C---:B------:R-:W-:Y:S01]  /*11020*/  HMMA.16816.F32 R8, R136.reuse, R142, RZ ;  /* 0x0000008e8808723c */ /* 0x040fe200000018ff */
[----:B------:R-:W-:Y:S01]  /*11030*/  LDSM.16.M88.4 R140, [R187] ;  /* 0x00000000bb8c783b */ /* 0x000fe20000000200 */
[----:B------:R-:W-:Y:S02]  /*11040*/  ISETP.GE.AND P1, PT, R213, 0x1, PT ;  /* 0x00000001d500780c */ /* 0x000fe40003f26270 */
        /* <DEDUP_REMOVED lines=8> */
[----:B------:R-:W-:Y:S07]  /*110d0*/  LDSM.16.M88.4 R176, [R2+0xe100] ;  /* 0x00e1000002b0783b */ /* 0x000fee0000000200 */
[C---:B------:R-:W-:Y:S01]  /*110e0*/  HMMA.16816.F32 R24, R136.reuse, R26, RZ ;  /* 0x0000001a8818723c */ /* 0x040fe200000018ff */
[----:B------:R-:W-:Y:S07]  /*110f0*/  LDSM.16.M88.4 R180, [R191+UR4+0x10100] ;  /* 0x01010004bfb4783b */ /* 0x000fee0008000200 */
[C---:B------:R-:W-:Y:S01]  /*11100*/  HMMA.16816.F32 R28, R136.reuse, R32, RZ ;  /* 0x00000020881c723c */ /* 0x040fe200000018ff */
[----:B------:R-:W0:Y:S07]  /*11110*/  LDGDEPBAR ;  /* 0x00000000000079af */ /* 0x000e2e0000000000 */
[----:B------:R-:W-:Y:S01]  /*11120*/  HMMA.16816.F32 R32, R136, R34, RZ ;  /* 0x000000228820723c */ /* 0x000fe200000018ff */
[----:B------:R-:W3:Y:S07]  /*11130*/  LDSM.16.M88.4 R136, [R2+0xc900] ;  /* 0x00c900000288783b */ /* 0x000eee0000000200 */
[C---:B------:R-:W-:Y:S08]  /*11140*/  HMMA.16816.F32 R4, R148.reuse, R152, R4 ;  /* 0x000000989404723c */ /* 0x040ff00000001804 */
[C---:B------:R-:W-:Y:S01]  /*11150*/  HMMA.16816.F32 R8, R148.reuse, R154, R8 ;  /* 0x0000009a9408723c */ /* 0x040fe20000001808 */
[----:B------:R-:W4:Y:S07]  /*11160*/  LDSM.16.M88.4 R152, [R2+0xd100] ;  /* 0x00d100000298783b */ /* 0x000f2e0000000200 */
[C---:B------:R-:W-:Y:S08]  /*11170*/  HMMA.16816.F32 R12, R148.reuse, R156, R12 ;  /* 0x0000009c940c723c */ /* 0x040ff0000000180c */
[C---:B------:R-:W-:Y:S01]  /*11180*/  HMMA.16816.F32 R16, R148.reuse, R158, R16 ;  /* 0x0000009e9410723c */ /* 0x040fe20000001810 */
[----:B------:R-:W5:Y:S07]  /*11190*/  LDSM.16.M88.4 R156, [R2+0xd900] ;  /* 0x00d90000029c783b */ /* 0x000f6e0000000200 */
[C---:B------:R-:W-:Y:S08]  /*111a0*/  HMMA.16816.F32 R20, R148.reuse, R160, R20 ;  /* 0x000000a09414723c */ /* 0x040ff00000001814 */
[C---:B------:R-:W-:Y:S01]  /*111b0*/  HMMA.16816.F32 R24, R148.reuse, R162, R24 ;  /* 0x000000a29418723c */ /* 0x040fe20000001818 */
[----:B------:R-:W2:Y:S07]  /*111c0*/  LDSM.16.M88.4 R160, [R186] ;  /* 0x00000000baa0783b */ /* 0x000eae0000000200 */
[C---:B------:R-:W-:Y:S08]  /*111d0*/  HMMA.16816.F32 R28, R148.reuse, R164, R28 ;  /* 0x000000a4941c723c */ /* 0x040ff0000000181c */
[----:B------:R-:W-:Y:S01]  /*111e0*/  HMMA.16816.F32 R32, R148, R166, R32 ;  /* 0x000000a69420723c */ /* 0x000fe20000001820 */
[----:B------:R-:W2:Y:S07]  /*111f0*/  LDSM.16.M88.4 R148, [R3+0xc900] ;  /* 0x00c900000394783b */ /* 0x000eae0000000200 */
[C---:B-1----:R-:W-:Y:S01]  /*11200*/  HMMA.16816.F32 R4, R140.reuse, R144, R4 ;  /* 0x000000908c04723c */ /* 0x042fe20000001804 */
[----:B------:R-:W-:Y:S07]  /*11210*/  LDSM.16.M88.4 R164, [R191+UR4+0xf900] ;  /* 0x00f90004bfa4783b */ /* 0x000fee0008000200 */
[C---:B------:R-:W-:Y:S01]  /*11220*/  HMMA.16816.F32 R8, R140.reuse, R146, R8 ;  /* 0x000000928c08723c */ /* 0x040fe20000001808 */
[----:B------:R-:W1:Y:S07]  /*11230*/  LDSM.16.M88.4 R144, [R3+0xd100] ;  /* 0x00d100000390783b */ /* 0x000e6e0000000200 */
[C---:B---3--:R-:W-:Y:S08]  /*11240*/  HMMA.16816.F32 R12, R140.reuse, R136, R12 ;  /* 0x000000888c0c723c */ /* 0x048ff0000000180c */
[C---:B------:R-:W-:Y:S01]  /*11250*/  HMMA.16816.F32 R16, R140.reuse, R138, R16 ;  /* 0x0000008a8c10723c */ /* 0x040fe20000001810 */
[----:B------:R-:W3:Y:S07]  /*11260*/  LDSM.16.M88.4 R136, [R3+0xd900] ;  /* 0x00d900000388783b */ /* 0x000eee0000000200 */
[C---:B----4-:R-:W-:Y:S08]  /*11270*/  HMMA.16816.F32 R20, R140.reuse, R152, R20 ;  /* 0x000000988c14723c */ /* 0x050ff00000001814 */
[C---:B------:R-:W-:Y:S01]  /*11280*/  HMMA.16816.F32 R24, R140.reuse, R154, R24 ;  /* 0x0000009a8c18723c */ /* 0x040fe20000001818 */
[----:B------:R-:W-:Y:S07]  /*11290*/  LDSM.16.M88.4 R152, [R191+UR4+0xe100] ;  /* 0x00e10004bf98783b */ /* 0x000fee0008000200 */
[C---:B-----5:R-:W-:Y:S08]  /*112a0*/  HMMA.16816.F32 R28, R140.reuse, R156, R28 ;  /* 0x0000009c8c1c723c */ /* 0x060ff0000000181c */
[----:B------:R-:W-:Y:S01]  /*112b0*/  HMMA.16816.F32 R32, R140, R158, R32 ;  /* 0x0000009e8c20723c */ /* 0x000fe20000001820 */
[----:B------:R-:W4:Y:S07]  /*112c0*/  LDSM.16.M88.4 R140, [R190+0x4000] ;  /* 0x00400000be8c783b */ /* 0x000f2e0000000200 */
[C---:B--2---:R-:W-:Y:S01]  /*112d0*/  HMMA.16816.F32 R4, R160.reuse, R168, R4 ;  /* 0x000000a8a004723c */ /* 0x044fe20000001804 */
[----:B------:R-:W2:Y:S07]  /*112e0*/  LDSM.16.M88.4 R156, [R191+UR4+0xe900] ;  /* 0x00e90004bf9c783b */ /* 0x000eae0008000200 */
[C---:B------:R-:W-:Y:S01]  /*112f0*/  HMMA.16816.F32 R8, R160.reuse, R170, R8 ;  /* 0x000000aaa008723c */ /* 0x040fe20000001808 */
[----:B------:R-:W-:Y:S07]  /*11300*/  LDSM.16.M88.4 R168, [R193+0xe100] ;  /* 0x00e10000c1a8783b */ /* 0x000fee0000000200 */
[C---:B------:R-:W-:Y:S08]  /*11310*/  HMMA.16816.F32 R12, R160.reuse, R148, R12 ;  /* 0x00000094a00c723c */ /* 0x040ff0000000180c */
[C---:B------:R-:W-:Y:S01]  /*11320*/  HMMA.16816.F32 R16, R160.reuse, R150, R16 ;  /* 0x00000096a010723c */ /* 0x040fe20000001810 */
[----:B------:R-:W5:Y:S07]  /*11330*/  LDSM.16.M88.4 R148, [R191+UR4+0xf100] ;  /* 0x00f10004bf94783b */ /* 0x000f6e0008000200 */
        /* <DEDUP_REMOVED lines=10> */
[C---:B--2---:R-:W-:Y:S08]  /*113e0*/  HMMA.16816.F32 R12, R140.reuse, R156, R12 ;  /* 0x0000009c8c0c723c */ /* 0x044ff0000000180c */
[C---:B------:R-:W-:Y:S01]  /*113f0*/  HMMA.16816.F32 R16, R140.reuse, R158, R16 ;  /* 0x0000009e8c10723c */ /* 0x040fe20000001810 */
[----:B------:R-:W-:Y:S07]  /*11400*/  LDSM.16.M88.4 R156, [R2+0xf900] ;  /* 0x00f90000029c783b */ /* 0x000fee0000000200 */
[C---:B-----5:R-:W-:Y:S08]  /*11410*/  HMMA.16816.F32 R20, R140.reuse, R148, R20 ;  /* 0x000000948c14723c */ /* 0x060ff00000001814 */
        /* <DEDUP_REMOVED lines=99> */
[----:B------:R-:W-:Y:S01]  /*11a50*/  FMUL.FTZ R180, R15, c[0x0][0x320] ;  /* 0x0000c8000fb47a20 */ /* 0x000fe20000410000 */
[----:B------:R-:W-:Y:S01]  /*11a60*/  LDSM.16.MT88.4 R140, [R184+UR4+0x2900] ;  /* 0x00290004b88c783b */ /* 0x000fe20008004200 */
[C---:B-1----:R-:W-:Y:S03]  /*11a70*/  HMMA.16816.F32 R28, R172.reuse, R136, R28 ;  /* 0x00000088ac1c723c */ /* 0x042fe6000000181c */
[----:B------:R-:W-:Y:S02]  /*11a80*/  FMUL.FTZ R181, R16, c[0x0][0x320] ;  /* 0x0000c80010b57a20 */ /* 0x000fe40000410000 */
[----:B------:R-:W-:Y:S02]  /*11a90*/  FMUL.FTZ R167, R17, c[0x0][0x320] ;  /* 0x0000c80011a77a20 */ /* 0x000fe40000410000 */
[----:B------:R-:W1:Y:S01]  /*11aa0*/  MUFU.TANH R169, R169 ;  /* 0x000000a900a97308 */ /* 0x000e620000002400 */
[----:B------:R-:W-:Y:S01]  /*11ab0*/  HMMA.16816.F32 R32, R172, R138, R32 ;  /* 0x0000008aac20723c */ /* 0x000fe20000001820 */
[----:B------:R-:W-:Y:S03]  /*11ac0*/  LDSM.16.MT88.4 R144, [R185+UR4+0x3900] ;  /* 0x00390004b990783b */ /* 0x000fe60008004200 */
[----:B------:R-:W-:Y:S02]  /*11ad0*/  FMUL.FTZ R214, R18, c[0x0][0x320] ;  /* 0x0000c80012d67a20 */ /* 0x000fe40000410000 */
        /* <DEDUP_REMOVED lines=56> */
[----:B-1----:R-:W-:Y:S02]  /*11e60*/  FMNMX.FTZ R2, R161, R2, !PT ;  /* 0x00000002a1027209 */ /* 0x002fe40007810000 */
[----:B------:R-:W-:Y:S07]  /*11e70*/  IADD3 R24, R185, UR4, RZ ;  /* 0x00000004b9187c10 */ /* 0x000fee000fffe0ff */
        /* <DEDUP_REMOVED lines=13> */
[----:B---3--:R-:W-:Y:S01]  /*11f50*/  FMNMX.FTZ R3, R154, R3, !PT ;  /* 0x000000039a037209 */ /* 0x008fe20007810000 */
[----:B------:R-:W-:Y:S08]  /*11f60*/  LDSM.16.MT88.4 R28, [R184+UR4+0x100] ;  /* 0x00010004b81c783b */ /* 0x000ff00008004200 */
        /* <DEDUP_REMOVED lines=49> */
[----:B------:R-:W-:Y:S02]  /*12280*/  FMUL.FTZ R33, R2, R101 ;  /* 0x0000006502217220 */ /* 0x000fe40000410000 */
[--C-:B------:R-:W-:Y:S01]  /*12290*/  FFMA.FTZ R216, R163, c[0x0][0x2d0], -R152.reuse ;  /* 0x0000b400a3d87a23 */ /* 0x100fe20000010898 */
[----:B---3--:R-:W-:Y:S01]  /*122a0*/  F2FP.PACK_AB R128, R175, R176 ;  /* 0x000000b0af80723e */ /* 0x008fe200000000ff */
[--C-:B------:R-:W-:Y:S02]  /*122b0*/  FFMA.FTZ R218, R164, c[0x0][0x2d0], -R149.reuse ;  /* 0x0000b400a4da7a23 */ /* 0x100fe40000010895 */
[--C-:B------:R-:W-:Y:S02]  /*122c0*/  FFMA.FTZ R221, R162, c[0x0][0x2d0], -R149.reuse ;  /* 0x0000b400a2dd7a23 */ /* 0x100fe40000010895 */
[--C-:B------:R-:W-:Y:S01]  /*122d0*/  FFMA.FTZ R222, R160, c[0x0][0x2d0], -R149.reuse ;  /* 0x0000b400a0de7a23 */ /* 0x100fe20000010895 */
[----:B------:R-:W3:Y:S01]  /*122e0*/  MUFU.EX2 R173, R173 ;  /* 0x000000ad00ad7308 */ /* 0x000ee20000000800 */
[----:B------:R-:W-:Y:S01]  /*122f0*/  LDSM.16.MT88.4 R160, [R185+UR4+0x5900] ;  /* 0x00590004b9a0783b */ /* 0x000fe20008004200 */
[--C-:B------:R-:W-:Y:S02]  /*12300*/  FFMA.FTZ R225, R158, c[0x0][0x2d0], -R149.reuse ;  /* 0x0000b4009ee17a23 */ /* 0x100fe40000010895 */
[C---:B-1----:R-:W-:Y:S02]  /*12310*/  FMUL.FTZ R6, R0.reuse, R130 ;  /* 0x0000008200067220 */ /* 0x042fe40000410000 */
[C---:B------:R-:W-:Y:S02]  /*12320*/  FMUL.FTZ R7, R0.reuse, R131 ;  /* 0x0000008300077220 */ /* 0x040fe40000410000 */
[C---:B------:R-:W-:Y:S02]  /*12330*/  FMUL.FTZ R10, R0.reuse, R126 ;  /* 0x0000007e000a7220 */ /* 0x040fe40000410000 */
[----:B------:R-:W-:Y:S01]  /*12340*/  MUFU.EX2 R172, R172 ;  /* 0x000000ac00ac7308 */ /* 0x000fe20000000800 */
[C---:B------:R-:W-:Y:S02]  /*12350*/  FMUL.FTZ R11, R0.reuse, R127 ;  /* 0x0000007f000b7220 */ /* 0x040fe40000410000 */
[C---:B------:R-:W-:Y:S01]  /*12360*/  FMUL.FTZ R14, R0.reuse, R122 ;  /* 0x0000007a000e7220 */ /* 0x040fe20000410000 */
[----:B------:R-:W-:Y:S01]  /*12370*/  LDSM.16.MT88.4 R124, [R185+UR4+0x2900] ;  /* 0x00290004b97c783b */ /* 0x000fe20008004200 */
[C---:B------:R-:W-:Y:S02]  /*12380*/  FMUL.FTZ R15, R0.reuse, R123 ;  /* 0x0000007b000f7220 */ /* 0x040fe40000410000 */
[C---:B------:R-:W-:Y:S02]  /*12390*/  FMUL.FTZ R18, R0.reuse, R118 ;  /* 0x0000007600127220 */ /* 0x040fe40000410000 */
[C---:B------:R-:W-:Y:S01]  /*123a0*/  FMUL.FTZ R19, R0.reuse, R119 ;  /* 0x0000007700137220 */ /* 0x040fe20000410000 */
[----:B------:R-:W1:Y:S01]  /*123b0*/  MUFU.EX2 R171, R171 ;  /* 0x000000ab00ab7308 */ /* 0x000e620000000800 */
[C---:B------:R-:W-:Y:S01]  /*123c0*/  FMUL.FTZ R34, R0.reuse, R102 ;  /* 0x0000006600227220 */ /* 0x040fe20000410000 */
[----:B------:R-:W-:Y:S01]  /*123d0*/  LDSM.16.MT88.4 R116, [R184+UR4+0x900] ;  /* 0x00090004b874783b */ /* 0x000fe20008004200 */
[----:B------:R-:W-:Y:S01]  /*123e0*/  FMUL.FTZ R35, R0, R103 ;  /* 0x0000006700237220 */ /* 0x000fe20000410000 */
[----:B---3--:R-:W-:Y:S01]  /*123f0*/  F2FP.PACK_AB R130, R173, R174 ;  /* 0x000000aead82723e */ /* 0x008fe200000000ff */
[--C-:B------:R-:W-:Y:S02]  /*12400*/  FFMA.FTZ R224, R157, c[0x0][0x2d0], -R152.reuse ;  /* 0x0000b4009de07a23 */ /* 0x100fe40000010898 */
[--C-:B------:R-:W-:Y:S02]  /*12410*/  FFMA.FTZ R227, R155, c[0x0][0x2d0], -R152.reuse ;  /* 0x0000b4009be37a23 */ /* 0x100fe40000010898 */
[--C-:B------:R-:W-:Y:S01]  /*12420*/  FFMA.FTZ R226, R156, c[0x0][0x2d0], -R149.reuse ;  /* 0x0000b4009ce27a23 */ /* 0x100fe20000010895 */
[----:B------:R-:W-:Y:S01]  /*12430*/  MUFU.EX2 R170, R170 ;  /* 0x000000aa00aa7308 */ /* 0x000fe20000000800 */
[----:B------:R-:W-:Y:S01]  /*12440*/  LDSM.16.MT88.4 R100, [R184+UR4+0x2100] ;  /* 0x00210004b864783b */ /* 0x000fe20008004200 */
[--C-:B------:R-:W-:Y:S02]  /*12450*/  FFMA.FTZ R229, R154, c[0x0][0x2d0], -R149.reuse ;  /* 0x0000b4009ae57a23 */ /* 0x100fe40000010895 */
[--C-:B------:R-:W-:Y:S02]  /*12460*/  FFMA.FTZ R228, R153, c[0x0][0x2d0], -R152.reuse ;  /* 0x0000b40099e47a23 */ /* 0x100fe40000010898 */
[--C-:B------:R-:W-:Y:S02]  /*12470*/  FFMA.FTZ R230, R150, c[0x0][0x2d0], -R149.reuse ;  /* 0x0000b40096e67a23 */ /* 0x100fe40000010895 */
[C---:B------:R-:W-:Y:S02]  /*12480*/  FMUL.FTZ R36, R2.reuse, R36 ;  /* 0x0000002402247220 */ /* 0x040fe40000410000 */
[----:B------:R-:W3:Y:S01]  /*12490*/  MUFU.EX2 R169, R169 ;  /* 0x000000a900a97308 */ /* 0x000ee20000000800 */
[----:B------:R-:W-:Y:S02]  /*124a0*/  FMUL.FTZ R37, R2, R37 ;  /* 0x0000002502257220 */ /* 0x000fe40000410000 */
[C---:B------:R-:W-:Y:S01]  /*124b0*/  FMUL.FTZ R38, R0.reuse, R38 ;  /* 0x0000002600267220 */ /* 0x040fe20000410000 */
[----:B-1----:R-:W-:Y:S01]  /*124c0*/  F2FP.PACK_AB R129, R171, R172 ;  /* 0x000000acab81723e */ /* 0x002fe200000000ff */
[----:B------:R-:W-:Y:S02]  /*124d0*/  FMUL.FTZ R39, R0, R39 ;  /* 0x0000002700277220 */ /* 0x000fe40000410000 */
        /* <DEDUP_REMOVED lines=9> */
[----:B------:R-:W-:Y:S02]  /*12570*/  FMUL.FTZ R47, R0, R47 ;  /* 0x0000002f002f7220 */ /* 0x000fe40000410000 */
[C---:B------:R-:W-:Y:S01]  /*12580*/  FMUL.FTZ R48, R2.reuse, R48 ;  /* 0x0000003002307220 */ /* 0x040fe20000410000 */
[----:B---3--:R-:W-:Y:S01]  /*12590*/  F2FP.PACK_AB R131, R169, R170 ;  /* 0x000000aaa983723e */ /* 0x008fe200000000ff */
[----:B------:R-:W-:Y:S02]  /*125a0*/  FMUL.FTZ R49, R2, R49 ;  /* 0x0000003102317220 */ /* 0x000fe40000410000 */
[C---:B------:R-:W-:Y:S02]  /*125b0*/  FMUL.FTZ R50, R0.reuse, R50 ;  /* 0x0000003200327220 */ /* 0x040fe40000410000 */
[----:B------:R-:W-:Y:S01]  /*125c0*/  FMUL.FTZ R51, R0, R51 ;  /* 0x0000003300337220 */ /* 0x000fe20000410000 */
[----:B------:R-:W-:Y:S01]  /*125d0*/  MUFU.EX2 R218, R218 ;  /* 0x000000da00da7308 */ /* 0x000fe20000000800 */
[C---:B--2---:R-:W-:Y:S05]  /*125e0*/  HMMA.16816.F32 R4, R128.reuse, R20, R4 ;  /* 0x000000148004723c */ /* 0x044fea0000001804 */
[C---:B------:R-:W-:Y:S02]  /*125f0*/  FMUL.FTZ R52, R2.reuse, R52 ;  /* 0x0000003402347220 */ /* 0x040fe40000410000 */
[----:B------:R-:W-:Y:S01]  /*12600*/  FMUL.FTZ R21, R2, R113 ;  /* 0x0000007102157220 */ /* 0x000fe20000410000 */
[C---:B------:R-:W-:Y:S01]  /*12610*/  HMMA.16816.F32 R8, R128.reuse, R22, R8 ;  /* 0x000000168008723c */ /* 0x040fe20000001808 */
[----:B------:R-:W-:Y:S03]  /*12620*/  MUFU.EX2 R221, R221 ;  /* 0x000000dd00dd7308 */ /* 0x000fe60000000800 */
[----:B------:R-:W-:Y:S01]  /*12630*/  IADD3 R20, R184, UR4, RZ ;  /* 0x00000004b8147c10 */ /* 0x000fe2000fffe0ff */
[----:B------:R-:W-:Y:S02]  /*12640*/  FMUL.FTZ R53, R2, R53 ;  /* 0x0000003502357220 */ /* 0x000fe40000410000 */
[----:B------:R-:W-:Y:S01]  /*12650*/  FMUL.FTZ R22, R0, R114 ;  /* 0x0000007200167220 */ /* 0x000fe20000410000 */
[C---:B------:R-:W-:Y:S03]  /*12660*/  HMMA.16816.F32 R12, R128.reuse, R24, R12 ;  /* 0x00000018800c723c */ /* 0x040fe6000000180c */
[----:B------:R-:W-:Y:S01]  /*12670*/  MUFU.EX2 R220, R220 ;  /* 0x000000dc00dc7308 */ /* 0x000fe20000000800 */
[----:B------:R-:W-:Y:S01]  /*12680*/  IADD3 R168, R189, R20, RZ ;  /* 0x00000014bda87210 */ /* 0x000fe20007ffe0ff */
[----:B------:R-:W-:Y:S02]  /*12690*/  FMUL.FTZ R20, R2, R112 ;  /* 0x0000007002147220 */ /* 0x000fe40000410000 */
[----:B------:R-:W-:Y:S01]  /*126a0*/  FMUL.FTZ R23, R0, R115 ;  /* 0x0000007300177220 */ /* 0x000fe20000410000 */
[C---:B------:R-:W-:Y:S01]  /*126b0*/  HMMA.16816.F32 R16, R128.reuse, R26, R16 ;  /* 0x0000001a8010723c */ /* 0x040fe20000001810 */
[----:B------:R-:W1:Y:S03]  /*126c0*/  LDSM.16.MT88.4 R120, [R168+0x100] ;  /* 0x00010000a878783b */ /* 0x000e660000004200 */
[C---:B------:R-:W-:Y:S01]  /*126d0*/  FMUL.FTZ R24, R2.reuse, R108 ;  /* 0x0000006c02187220 */ /* 0x040fe20000410000 */
[----:B------:R-:W-:Y:S01]  /*126e0*/  MUFU.EX2 R223, R223 ;  /* 0x000000df00df7308 */ /* 0x000fe20000000800 */
[----:B------:R-:W-:Y:S02]  /*126f0*/  FMUL.FTZ R25, R2, R109 ;  /* 0x0000006d02197220 */ /* 0x000fe40000410000 */
[C---:B------:R-:W-:Y:S01]  /*12700*/  HMMA.16816.F32 R20, R128.reuse, R28, R20 ;  /* 0x0000001c8014723c */ /* 0x040fe20000001814 */
[----:B------:R-:W2:Y:S03]  /*12710*/  LDSM.16.MT88.4 R112, [R185+UR4+0x2100] ;  /* 0x00210004b970783b */ /* 0x000ea60008004200 */
[C---:B------:R-:W-:Y:S02]  /*12720*/  FMUL.FTZ R26, R0.reuse, R110 ;  /* 0x0000006e001a7220 */ /* 0x040fe40000410000 */
[----:B------:R-:W-:Y:S01]  /*12730*/  FMUL.FTZ R27, R0, R111 ;  /* 0x0000006f001b7220 */ /* 0x000fe20000410000 */
[----:B------:R-:W-:Y:S01]  /*12740*/  MUFU.EX2 R222, R222 ;  /* 0x000000de00de7308 */ /* 0x000fe20000000800 */
[C---:B------:R-:W-:Y:S01]  /*12750*/  FMUL.FTZ R28, R2.reuse, R104 ;  /* 0x00000068021c7220 */ /* 0x040fe20000410000 */
[----:B------:R-:W-:Y:S03]  /*12760*/  LDSM.16.MT88.4 R108, [R168+0x2100] ;  /* 0x00210000a86c783b */ /* 0x000fe60000004200 */
[----:B------:R-:W-:Y:S01]  /*12770*/  FMUL.FTZ R29, R2, R105 ;  /* 0x00000069021d7220 */ /* 0x000fe20000410000 */
[C---:B------:R-:W-:Y:S03]  /*12780*/  HMMA.16816.F32 R24, R128.reuse, R30, R24 ;  /* 0x0000001e8018723c */ /* 0x040fe60000001818 */
[C---:B------:R-:W-:Y:S01]  /*12790*/  FMUL.FTZ R54, R0.reuse, R54 ;  /* 0x0000003600367220 */ /* 0x040fe20000410000 */
[----:B------:R-:W-:Y:S01]  /*127a0*/  LDSM.16.MT88.4 R156, [R168+0x3900] ;  /* 0x00390000a89c783b */ /* 0x000fe20000004200 */
[C---:B------:R-:W-:Y:S01]  /*127b0*/  FMUL.FTZ R55, R0.reuse, R55 ;  /* 0x0000003700377220 */ /* 0x040fe20000410000 */
[----:B------:R-:W-:Y:S01]  /*127c0*/  MUFU.EX2 R225, R225 ;  /* 0x000000e100e17308 */ /* 0x000fe20000000800 */
[C---:B------:R-:W-:Y:S02]  /*127d0*/  FMUL.FTZ R30, R0.reuse, R106 ;  /* 0x0000006a001e7220 */ /* 0x040fe40000410000 */
[----:B------:R-:W-:Y:S03]  /*127e0*/  FMUL.FTZ R31, R0, R107 ;  /* 0x0000006b001f7220 */ /* 0x000fe60000410000 */
[----:B------:R-:W3:Y:S01]  /*127f0*/  LDSM.16.MT88.4 R104, [R133+0x2100] ;  /* 0x002100008568783b */ /* 0x000ee20000004200 */
[C---:B------:R-:W-:Y:S02]  /*12800*/  FMUL.FTZ R56, R2.reuse, R56 ;  /* 0x0000003802387220 */ /* 0x040fe40000410000 */
[----:B------:R-:W-:Y:S01]  /*12810*/  FMUL.FTZ R57, R2, R57 ;  /* 0x0000003902397220 */ /* 0x000fe20000410000 */
[----:B------:R-:W-:Y:S01]  /*12820*/  MUFU.EX2 R224, R224 ;  /* 0x000000e000e07308 */ /* 0x000fe20000000800 */
[C---:B------:R-:W-:Y:S02]  /*12830*/  FMUL.FTZ R58, R0.reuse, R58 ;  /* 0x0000003a003a7220 */ /* 0x040fe40000410000 */
[----:B------:R-:W-:Y:S01]  /*12840*/  FMUL.FTZ R59, R0, R59 ;  /* 0x0000003b003b7220 */ /* 0x000fe20000410000 */
[C---:B-1----:R-:W-:Y:S03]  /*12850*/  HMMA.16816.F32 R28, R128.reuse, R120, R28 ;  /* 0x00000078801c723c */ /* 0x042fe6000000181c */
        /* <DEDUP_REMOVED lines=8> */
[C---:B--2---:R-:W-:Y:S01]  /*128e0*/  HMMA.16816.F32 R36, R128.reuse, R112, R36 ;  /* 0x000000708024723c */ /* 0x044fe20000001824 */
[----:B------:R-:W-:Y:S03]  /*128f0*/  MUFU.EX2 R226, R226 ;  /* 0x000000e200e27308 */ /* 0x000fe60000000800 */
[----:B------:R-:W-:Y:S02]  /*12900*/  FMUL.FTZ R65, R2, R65 ;  /* 0x0000004102417220 */ /* 0x000fe40000410000 */
[C---:B------:R-:W-:Y:S02]  /*12910*/  FMUL.FTZ R66, R0.reuse, R66 ;  /* 0x0000004200427220 */ /* 0x040fe40000410000 */
[C---:B------:R-:W-:Y:S01]  /*12920*/  HMMA.16816.F32 R40, R128.reuse, R114, R40 ;  /* 0x000000728028723c */ /* 0x040fe20000001828 */
[----:B------:R-:W-:Y:S02]  /*12930*/  LDSM.16.MT88.4 R112, [R185+UR4+0x900] ;  /* 0x00090004b970783b */ /* 0x000fe40008004200 */
[----:B------:R-:W-:Y:S01]  /*12940*/  MUFU.EX2 R229, R229 ;  /* 0x000000e500e57308 */ /* 0x000fe20000000800 */
[----:B------:R-:W-:Y:S02]  /*12950*/  FMUL.FTZ R67, R0, R67 ;  /* 0x0000004300437220 */ /* 0x000fe40000410000 */
[C---:B------:R-:W-:Y:S02]  /*12960*/  FMUL.FTZ R68, R2.reuse, R68 ;  /* 0x0000004402447220 */ /* 0x040fe40000410000 */
[C---:B---3--:R-:W-:Y:S04]  /*12970*/  HMMA.16816.F32 R44, R128.reuse, R104, R44 ;  /* 0x00000068802c723c */ /* 0x048fe8000000182c */
[----:B------:R-:W-:Y:S01]  /*12980*/  FMUL.FTZ R69, R2, R69 ;  /* 0x0000004502457220 */ /* 0x000fe20000410000 */
[----:B------:R-:W-:Y:S01]  /*12990*/  MUFU.EX2 R228, R228 ;  /* 0x000000e400e47308 */ /* 0x000fe20000000800 */
[C---:B------:R-:W-:Y:S02]  /*129a0*/  FMUL.FTZ R70, R0.reuse, R70 ;  /* 0x0000004600467220 */ /* 0x040fe40000410000 */
[C---:B------:R-:W-:Y:S01]  /*129b0*/  HMMA.16816.F32 R48, R128.reuse, R106, R48 ;  /* 0x0000006a8030723c */ /* 0x040fe20000001830 */
[----:B------:R-:W1:Y:S03]  /*129c0*/  LDSM.16.MT88.4 R104, [R185+UR4+0x4100] ;  /* 0x00410004b968783b */ /* 0x000e660008004200 */
[----:B------:R-:W-:Y:S02]  /*129d0*/  FMUL.FTZ R71, R0, R71 ;  /* 0x0000004700477220 */ /* 0x000fe40000410000 */
[C---:B------:R-:W-:Y:S01]  /*129e0*/  FMUL.FTZ R72, R2.reuse, R72 ;  /* 0x0000004802487220 */ /* 0x040fe20000410000 */
[----:B------:R-:W-:Y:S01]  /*129f0*/  MUFU.EX2 R230, R230 ;  /* 0x000000e600e67308 */ /* 0x000fe20000000800 */
[C---:B------:R-:W-:Y:S04]  /*12a00*/  HMMA.16816.F32 R52, R128.reuse, R100, R52 ;  /* 0x000000648034723c */ /* 0x040fe80000001834 */
[----:B------:R-:W-:Y:S02]  /*12a10*/  FMUL.FTZ R73, R2, R73 ;  /* 0x0000004902497220 */ /* 0x000fe40000410000 */
[C---:B------:R-:W-:Y:S02]  /*12a20*/  FMUL.FTZ R74, R0.reuse, R74 ;  /* 0x0000004a004a7220 */ /* 0x040fe40000410000 */
[C---:B------:R-:W-:Y:S01]  /*12a30*/  HMMA.16816.F32 R56, R128.reuse, R102, R56 ;  /* 0x000000668038723c */ /* 0x040fe20000001838 */
[----:B------:R-:W2:Y:S03]  /*12a40*/  LDSM.16.MT88.4 R100, [R133+0x4100] ;  /* 0x004100008564783b */ /* 0x000ea60000004200 */
[----:B------:R-:W-:Y:S02]  /*12a50*/  FMUL.FTZ R75, R0, R75 ;  /* 0x0000004b004b7220 */ /* 0x000fe40000410000 */
[C---:B------:R-:W-:Y:S02]  /*12a60*/  FMUL.FTZ R84, R2.reuse, R84 ;  /* 0x0000005402547220 */ /* 0x040fe40000410000 */
[C---:B------:R-:W-:Y:S04]  /*12a70*/  HMMA.16816.F32 R60, R128.reuse, R108, R60 ;  /* 0x0000006c803c723c */ /* 0x040fe8000000183c */
[----:B------:R-:W-:Y:S02]  /*12a80*/  FMUL.FTZ R85, R2, R85 ;  /* 0x0000005502557220 */ /* 0x000fe40000410000 */
[C---:B------:R-:W-:Y:S02]  /*12a90*/  FMUL.FTZ R86, R0.reuse, R86 ;  /* 0x0000005600567220 */ /* 0x040fe40000410000 */
[C---:B------:R-:W-:Y:S01]  /*12aa0*/  HMMA.16816.F32 R64, R128.reuse, R110, R64 ;  /* 0x0000006e8040723c */ /* 0x040fe20000001840 */
[----:B------:R-:W3:Y:S03]  /*12ab0*/  LDSM.16.MT88.4 R108, [R184+UR4+0x4100] ;  /* 0x00410004b86c783b */ /* 0x000ee60008004200 */
[----:B------:R-:W-:Y:S02]  /*12ac0*/  FMUL.FTZ R87, R0, R87 ;  /* 0x0000005700577220 */ /* 0x000fe40000410000 */
[--C-:B------:R-:W-:Y:S02]  /*12ad0*/  FFMA.FTZ R177, R177, c[0x0][0x2d0], -R152.reuse ;  /* 0x0000b400b1b17a23 */ /* 0x100fe40000010898 */
[--C-:B------:R-:W-:Y:S01]  /*12ae0*/  FFMA.FTZ R178, R179, c[0x0][0x2d0], -R152.reuse ;  /* 0x0000b400b3b27a23 */ /* 0x100fe20000010898 */
[C---:B-1----:R-:W-:Y:S03]  /*12af0*/  HMMA.16816.F32 R68, R128.reuse, R104, R68 ;  /* 0x000000688044723c */ /* 0x042fe60000001844 */
[--C-:B------:R-:W-:Y:S01]  /*12b00*/  FFMA.FTZ R179, R182, c[0x0][0x2d0], -R149.reuse ;  /* 0x0000b400b6b37a23 */ /* 0x100fe20000010895 */
[----:B------:R-:W-:Y:S01]  /*12b10*/  MUFU.EX2 R177, R177 ;  /* 0x000000b100b17308 */ /* 0x000fe20000000800 */
[--C-:B------:R-:W-:Y:S02]  /*12b20*/  FFMA.FTZ R182, R167, c[0x0][0x2d0], -R152.reuse ;  /* 0x0000b400a7b67a23 */ /* 0x100fe40000010898 */
[--C-:B------:R-:W-:Y:S01]  /*12b30*/  FFMA.FTZ R180, R180, c[0x0][0x2d0], -R149.reuse ;  /* 0x0000b400b4b47a23 */ /* 0x100fe20000010895 */
[C---:B------:R-:W-:Y:S01]  /*12b40*/  HMMA.16816.F32 R72, R128.reuse, R106, R72 ;  /* 0x0000006a8048723c */ /* 0x040fe20000001848 */
[----:B------:R-:W1:Y:S03]  /*12b50*/  LDSM.16.MT88.4 R104, [R168+0x4100] ;  /* 0x00410000a868783b */ /* 0x000e660000004200 */
[C---:B------:R-:W-:Y:S02]  /*12b60*/  FMUL.FTZ R76, R2.reuse, R76 ;  /* 0x0000004c024c7220 */ /* 0x040fe40000410000 */
[----:B------:R-:W-:Y:S01]  /*12b70*/  FMUL.FTZ R77, R2, R77 ;  /* 0x0000004d024d7220 */ /* 0x000fe20000410000 */
[----:B------:R-:W4:Y:S01]  /*12b80*/  MUFU.EX2 R178, R178 ;  /* 0x000000b200b27308 */ /* 0x000f220000000800 */
[C---:B------:R-:W-:Y:S04]  /*12b90*/  FMUL.FTZ R78, R0.reuse, R78 ;  /* 0x0000004e004e7220 */ /* 0x040fe80000410000 */
[----:B------:R-:W-:Y:S02]  /*12ba0*/  FMUL.FTZ R79, R0, R79 ;  /* 0x0000004f004f7220 */ /* 0x000fe40000410000 */
[--C-:B------:R-:W-:Y:S02]  /*12bb0*/  FFMA.FTZ R181, R181, c[0x0][0x2d0], -R152.reuse ;  /* 0x0000b400b5b57a23 */ /* 0x100fe40000010898 */
[----:B------:R-:W-:Y:S01]  /*12bc0*/  FFMA.FTZ R152, R151, c[0x0][0x2d0], -R152 ;  /* 0x0000b40097987a23 */ /* 0x000fe20000010898 */
[----:B------:R-:W-:Y:S01]  /*12bd0*/  MUFU.EX2 R179, R179 ;  /* 0x000000b300b37308 */ /* 0x000fe20000000800 */
[--C-:B------:R-:W-:Y:S01]  /*12be0*/  FFMA.FTZ R183, R214, c[0x0][0x2d0], -R149.reuse ;  /* 0x0000b400d6b77a23 */ /* 0x100fe20000010895 */
[C---:B--2---:R-:W-:Y:S03]  /*12bf0*/  HMMA.16816.F32 R76, R128.reuse, R100, R76 ;  /* 0x00000064804c723c */ /* 0x044fe6000000184c */
[C---:B------:R-:W-:Y:S02]  /*12c00*/  FMUL.FTZ R80, R2.reuse, R80 ;  /* 0x0000005002507220 */ /* 0x040fe40000410000 */
[----:B------:R-:W-:Y:S02]  /*12c10*/  FMUL.FTZ R81, R2, R81 ;  /* 0x0000005102517220 */ /* 0x000fe40000410000 */
[C---:B------:R-:W-:Y:S01]  /*12c20*/  FMUL.FTZ R82, R0.reuse, R82 ;  /* 0x0000005200527220 */ /* 0x040fe20000410000 */
[----:B------:R-:W2:Y:S01]  /*12c30*/  MUFU.EX2 R180, R180 ;  /* 0x000000b400b47308 */ /* 0x000ea20000000800 */
[----:B------:R-:W-:Y:S03]  /*12c40*/  FMUL.FTZ R83, R0, R83 ;  /* 0x0000005300537220 */ /* 0x000fe60000410000 */
[--C-:B------:R-:W-:Y:S01]  /*12c50*/  FFMA.FTZ R214, R166, c[0x0][0x2d0], -R149.reuse ;  /* 0x0000b400a6d67a23 */ /* 0x100fe20000010895 */
[----:B----4-:R-:W-:Y:S01]  /*12c60*/  F2FP.PACK_AB R100, R178, R177 ;  /* 0x000000b1b264723e */ /* 0x010fe200000000ff */
[----:B------:R-:W-:Y:S01]  /*12c70*/  LDSM.16.MT88.4 R164, [R133+0x5900] ;  /* 0x0059000085a4783b */ /* 0x000fe20000004200 */
[----:B------:R-:W-:Y:S01]  /*12c80*/  FFMA.FTZ R149, R148, c[0x0][0x2d0], -R149 ;  /* 0x0000b40094957a23 */ /* 0x000fe20000010895 */
[C---:B------:R-:W-:Y:S02]  /*12c90*/  HMMA.16816.F32 R80, R128.reuse, R102, R80 ;  /* 0x000000668050723c */ /* 0x040fe40000001850 */
[----:B------:R4:W-:Y:S01]  /*12ca0*/  MUFU.EX2 R231, R152 ;  /* 0x0000009800e77308 */ /* 0x0009e20000000800 */
[C---:B------:R-:W-:Y:S02]  /*12cb0*/  FMUL.FTZ R88, R2.reuse, R88 ;  /* 0x0000005802587220 */ /* 0x040fe40000410000 */
[----:B------:R-:W-:Y:S02]  /*12cc0*/  FMUL.FTZ R89, R2, R89 ;  /* 0x0000005902597220 */ /* 0x000fe40000410000 */
[C---:B------:R-:W-:Y:S01]  /*12cd0*/  FMUL.FTZ R90, R0.reuse, R90 ;  /* 0x0000005a005a7220 */ /* 0x040fe20000410000 */
[C---:B---3--:R-:W-:Y:S04]  /*12ce0*/  HMMA.16816.F32 R84, R128.reuse, R108, R84 ;  /* 0x0000006c8054723c */ /* 0x048fe80000001854 */
[----:B------:R-:W-:Y:S01]  /*12cf0*/  FMUL.FTZ R91, R0, R91 ;  /* 0x0000005b005b7220 */ /* 0x000fe20000410000 */
[----:B------:R-:W-:Y:S01]  /*12d00*/  MUFU.EX2 R181, R181 ;  /* 0x000000b500b57308 */ /* 0x000fe20000000800 */
[C---:B------:R-:W-:Y:S02]  /*12d10*/  FMUL.FTZ R92, R2.reuse, R92 ;  /* 0x0000005c025c7220 */ /* 0x040fe40000410000 */
[----:B------:R-:W-:Y:S01]  /*12d20*/  FMUL.FTZ R93, R2, R93 ;  /* 0x0000005d025d7220 */ /* 0x000fe20000410000 */
[----:B--2---:R-:W-:Y:S02]  /*12d30*/  F2FP.PACK_AB R101, R180, R179 ;  /* 0x000000b3b465723e */ /* 0x004fe400000000ff */
[C---:B------:R-:W-:Y:S01]  /*12d40*/  HMMA.16816.F32 R88, R128.reuse, R110, R88 ;  /* 0x0000006e8058723c */ /* 0x040fe20000001858 */
[----:B------:R-:W2:Y:S02]  /*12d50*/  LDSM.16.MT88.4 R108, [R133+0x900] ;  /* 0x00090000856c783b */ /* 0x000ea40000004200 */
[C---:B------:R-:W-:Y:S01]  /*12d60*/  FMUL.FTZ R94, R0.reuse, R94 ;  /* 0x0000005e005e7220 */ /* 0x040fe20000410000 */
[----:B------:R-:W3:Y:S01]  /*12d70*/  MUFU.EX2 R182, R182 ;  /* 0x000000b600b67308 */ /* 0x000ee20000000800 */
[----:B------:R-:W-:Y:S02]  /*12d80*/  FMUL.FTZ R95, R0, R95 ;  /* 0x0000005f005f7220 */ /* 0x000fe40000410000 */
[C---:B------:R-:W-:Y:S02]  /*12d90*/  FMUL.FTZ R96, R2.reuse, R96 ;  /* 0x0000006002607220 */ /* 0x040fe40000410000 */
[----:B----4-:R-:W-:Y:S03]  /*12da0*/  LDSM.16.MT88.4 R152, [R184+UR4+0x3900] ;  /* 0x00390004b898783b */ /* 0x010fe60008004200 */
[C---:B-1----:R-:W-:Y:S02]  /*12db0*/  HMMA.16816.F32 R92, R128.reuse, R104, R92 ;  /* 0x00000068805c723c */ /* 0x042fe4000000185c */
[----:B------:R-:W-:Y:S01]  /*12dc0*/  MUFU.EX2 R183, R183 ;  /* 0x000000b700b77308 */ /* 0x000fe20000000800 */
[----:B------:R-:W-:Y:S02]  /*12dd0*/  FMUL.FTZ R97, R2, R97 ;  /* 0x0000006102617220 */ /* 0x000fe40000410000 */
[C---:B------:R-:W-:Y:S02]  /*12de0*/  FMUL.FTZ R98, R0.reuse, R98 ;  /* 0x0000006200627220 */ /* 0x040fe40000410000 */
[----:B------:R-:W-:Y:S02]  /*12df0*/  FMUL.FTZ R99, R0, R99 ;  /* 0x0000006300637220 */ /* 0x000fe40000410000 */
[----:B------:R-:W-:Y:S03]  /*12e00*/  FFMA.FTZ R176, R2, R217, R176 ;  /* 0x000000d902b07223 */ /* 0x000fe600000100b0 */
[----:B------:R-:W1:Y:S01]  /*12e10*/  MUFU.EX2 R214, R214 ;  /* 0x000000d600d67308 */ /* 0x000e620000000800 */
[----:B------:R-:W-:Y:S01]  /*12e20*/  FFMA.FTZ R172, R0, R215, R172 ;  /* 0x000000d700ac7223 */ /* 0x000fe200000100ac */
[----:B------:R-:W-:Y:S01]  /*12e30*/  HMMA.16816.F32 R96, R128, R106, R96 ;  /* 0x0000006a8060723c */ /* 0x000fe20000001860 */
[----:B------:R-:W4:Y:S02]  /*12e40*/  LDSM.16.MT88.4 R104, [R168+0x2900] ;  /* 0x00290000a868783b */ /* 0x000f240000004200 */
[----:B---3--:R-:W-:Y:S01]  /*12e50*/  F2FP.PACK_AB R102, R182, R181 ;  /* 0x000000b5b666723e */ /* 0x008fe200000000ff */
[----:B------:R-:W-:Y:S02]  /*12e60*/  FADD.FTZ R175, R175, R176 ;  /* 0x000000b0afaf7221 */ /* 0x000fe40000010000 */
[----:B------:R-:W-:Y:S02]  /*12e70*/  FADD.FTZ R171, R171, R172 ;  /* 0x000000acabab7221 */ /* 0x000fe40000010000 */
[----:B------:R3:W5:Y:S01]  /*12e80*/  MUFU.EX2 R233, R149 ;  /* 0x0000009500e97308 */ /* 0x0007620000000800 */
[----:B------:R-:W-:Y:S03]  /*12e90*/  FADD.FTZ R0, R174, R175 ;  /* 0x000000afae007221 */ /* 0x000fe60000010000 */
[----:B------:R-:W-:Y:S02]  /*12ea0*/  FADD.FTZ R2, R170, R171 ;  /* 0x000000abaa027221 */ /* 0x000fe40000010000 */
[----:B------:R-:W-:Y:S02]  /*12eb0*/  FADD.FTZ R0, R173, R0 ;  /* 0x00000000ad007221 */ /* 0x000fe40000010000 */
[----:B------:R-:W-:Y:S02]  /*12ec0*/  FADD.FTZ R2, R169, R2 ;  /* 0x00000002a9027221 */ /* 0x000fe40000010000 */
[----:B------:R-:W-:Y:S02]  /*12ed0*/  FADD.FTZ R177, R177, R0 ;  /* 0x00000000b1b17221 */ /* 0x000fe40000010000 */
[----:B------:R-:W-:Y:S01]  /*12ee0*/  FADD.FTZ R179, R179, R2 ;  /* 0x00000002b3b37221 */ /* 0x000fe20000010000 */
[----:B-1----:R-:W-:Y:S01]  /*12ef0*/  F2FP.PACK_AB R103, R214, R183 ;  /* 0x000000b7d667723e */ /* 0x002fe200000000ff */
[----:B------:R-:W-:Y:S02]  /*12f00*/  FADD.FTZ R178, R178, R177 ;  /* 0x000000b1b2b27221 */ /* 0x000fe40000010000 */
[----:B------:R-:W-:Y:S02]  /*12f10*/  FADD.FTZ R180, R180, R179 ;  /* 0x000000b3b4b47221 */ /* 0x000fe40000010000 */
[----:B------:R-:W-:Y:S02]  /*12f20*/  FADD.FTZ R181, R181, R178 ;  /* 0x000000b2b5b57221 */ /* 0x000fe40000010000 */
[C---:B------:R-:W-:Y:S01]  /*12f30*/  HMMA.16816.F32 R4, R100.reuse, R112, R4 ;  /* 0x000000706404723c */ /* 0x040fe20000001804 */
[----:B---3--:R-:W-:Y:S04]  /*12f40*/  LDSM.16.MT88.4 R148, [R133+0x3900] ;  /* 0x003900008594783b */ /* 0x008fe80000004200 */
[----:B------:R-:W-:Y:S03]  /*12f50*/  FADD.FTZ R182, R182, R181 ;  /* 0x000000b5b6b67221 */ /* 0x000fe60000010000 */
[C---:B------:R-:W-:Y:S01]  /*12f60*/  HMMA.16816.F32 R8, R100.reuse, R114, R8 ;  /* 0x000000726408723c */ /* 0x040fe20000001808 */
[----:B------:R-:W-:Y:S07]  /*12f70*/  LDSM.16.MT88.4 R112, [R133+0x4900] ;  /* 0x004900008570783b */ /* 0x000fee0000004200 */
[C---:B--2---:R-:W-:Y:S08]  /*12f80*/  HMMA.16816.F32 R12, R100.reuse, R108, R12 ;  /* 0x0000006c640c723c */ /* 0x044ff0000000180c */
[C---:B------:R-:W-:Y:S01]  /*12f90*/  HMMA.16816.F32 R16, R100.reuse, R110, R16 ;  /* 0x0000006e6410723c */ /* 0x040fe20000001810 */
[----:B------:R-:W1:Y:S07]  /*12fa0*/  LDSM.16.MT88.4 R108, [R185+UR4+0x4900] ;  /* 0x00490004b96c783b */ /* 0x000e6e0008004200 */
        /* <DEDUP_REMOVED lines=13> */
[----:B------:R-:W-:Y:S01]  /*13080*/  F2FP.PACK_AB R138, R231, R228 ;  /* 0x000000e4e78a723e */ /* 0x000fe200000000ff */
[C---:B------:R-:W-:Y:S04]  /*13090*/  HMMA.16816.F32 R52, R100.reuse, R140, R52 ;  /* 0x0000008c6434723c */ /* 0x040fe80000001834 */
[----:B-----5:R-:W-:Y:S04]  /*130a0*/  F2FP.PACK_AB R139, R233, R230 ;  /* 0x000000e6e98b723e */ /* 0x020fe800000000ff */
[C---:B------:R-:W-:Y:S01]  /*130b0*/  HMMA.16816.F32 R56, R100.reuse, R142, R56 ;  /* 0x0000008e6438723c */ /* 0x040fe20000001838 */
[----:B------:R-:W-:Y:S07]  /*130c0*/  LDSM.16.MT88.4 R140, [R168+0x1900] ;  /* 0x00190000a88c783b */ /* 0x000fee0000004200 */
[C---:B----4-:R-:W-:Y:S08]  /*130d0*/  HMMA.16816.F32 R60, R100.reuse, R104, R60 ;  /* 0x00000068643c723c */ /* 0x050ff0000000183c */
[C---:B------:R-:W-:Y:S01]  /*130e0*/  HMMA.16816.F32 R64, R100.reuse, R106, R64 ;  /* 0x0000006a6440723c */ /* 0x040fe20000001840 */
[----:B------:R-:W2:Y:S07]  /*130f0*/  LDSM.16.MT88.4 R104, [R184+UR4+0x4900] ;  /* 0x00490004b868783b */ /* 0x000eae0008004200 */
[C---:B-1----:R-:W-:Y:S08]  /*13100*/  HMMA.16816.F32 R68, R100.reuse, R108, R68 ;  /* 0x0000006c6444723c */ /* 0x042ff00000001844 */
[C---:B------:R-:W-:Y:S01]  /*13110*/  HMMA.16816.F32 R72, R100.reuse, R110, R72 ;  /* 0x0000006e6448723c */ /* 0x040fe20000001848 */
[----:B------:R-:W1:Y:S07]  /*13120*/  LDSM.16.MT88.4 R108, [R185+UR4+0x1100] ;  /* 0x00110004b96c783b */ /* 0x000e6e0008004200 */
[C---:B------:R-:W-:Y:S08]  /*13130*/  HMMA.16816.F32 R76, R100.reuse, R112, R76 ;  /* 0x00000070644c723c */ /* 0x040ff0000000184c */
[C---:B------:R-:W-:Y:S01]  /*13140*/  HMMA.16816.F32 R80, R100.reuse, R114, R80 ;  /* 0x000000726450723c */ /* 0x040fe20000001850 */
[----:B------:R-:W3:Y:S07]  /*13150*/  LDSM.16.MT88.4 R112, [R184+UR4+0x1100] ;  /* 0x00110004b870783b */ /* 0x000eee0008004200 */
[C---:B--2---:R-:W-:Y:S08]  /*13160*/  HMMA.16816.F32 R84, R100.reuse, R104, R84 ;  /* 0x000000686454723c */ /* 0x044ff00000001854 */
[C---:B------:R-:W-:Y:S01]  /*13170*/  HMMA.16816.F32 R88, R100.reuse, R106, R88 ;  /* 0x0000006a6458723c */ /* 0x040fe20000001858 */
[----:B------:R-:W2:Y:S07]  /*13180*/  LDSM.16.MT88.4 R104, [R185+UR4+0x3100] ;  /* 0x00310004b968783b */ /* 0x000eae0008004200 */
[C---:B------:R-:W-:Y:S08]  /*13190*/  HMMA.16816.F32 R92, R100.reuse, R116, R92 ;  /* 0x00000074645c723c */ /* 0x040ff0000000185c */
[----:B------:R-:W-:Y:S01]  /*131a0*/  HMMA.16816.F32 R96, R100, R118, R96 ;  /* 0x000000766460723c */ /* 0x000fe20000001860 */
[----:B------:R-:W4:Y:S06]  /*131b0*/  LDSM.16.MT88.4 R116, [R133+0x3100] ;  /* 0x003100008574783b */ /* 0x000f2c0000004200 */
[----:B------:R-:W-:Y:S01]  /*131c0*/  F2FP.PACK_AB R100, R216, R193 ;  /* 0x000000c1d864723e */ /* 0x000fe200000000ff */
[----:B------:R-:W-:Y:S01]  /*131d0*/  FADD.FTZ R193, R193, R182 ;  /* 0x000000b6c1c17221 */ /* 0x000fe20000010000 */
[----:B------:R-:W-:Y:S03]  /*131e0*/  F2FP.PACK_AB R101, R221, R218 ;  /* 0x000000dadd65723e */ /* 0x000fe600000000ff */
[----:B------:R-:W-:Y:S02]  /*131f0*/  F2FP.PACK_AB R102, R223, R220 ;  /* 0x000000dcdf66723e */ /* 0x000fe400000000ff */
[----:B------:R-:W-:Y:S07]  /*13200*/  F2FP.PACK_AB R103, R225, R222 ;  /* 0x000000dee167723e */ /* 0x000fee00000000ff */
[C---:B-1----:R-:W-:Y:S08]  /*13210*/  HMMA.16816.F32 R4, R100.reuse, R108, R4 ;  /* 0x0000006c6404723c */ /* 0x042ff00000001804 */
[C---:B------:R-:W-:Y:S01]  /*13220*/  HMMA.16816.F32 R8, R100.reuse, R110, R8 ;  /* 0x0000006e6408723c */ /* 0x040fe20000001808 */
[----:B------:R-:W1:Y:S07]  /*13230*/  LDSM.16.MT88.4 R108, [R184+UR4+0x3100] ;  /* 0x00310004b86c783b */ /* 0x000e6e0008004200 */
[C---:B------:R-:W-:Y:S08]  /*13240*/  HMMA.16816.F32 R12, R100.reuse, R120, R12 ;  /* 0x00000078640c723c */ /* 0x040ff0000000180c */
[C---:B------:R-:W-:Y:S08]  /*13250*/  HMMA.16816.F32 R16, R100.reuse, R122, R16 ;  /* 0x0000007a6410723c */ /* 0x040ff00000001810 */
[C---:B---3--:R-:W-:Y:S08]  /*13260*/  HMMA.16816.F32 R20, R100.reuse, R112, R20 ;  /* 0x000000706414723c */ /* 0x048ff00000001814 */
[C---:B------:R-:W-:Y:S01]  /*13270*/  HMMA.16816.F32 R24, R100.reuse, R114, R24 ;  /* 0x000000726418723c */ /* 0x040fe20000001818 */
[----:B------:R-:W3:Y:S07]  /*13280*/  LDSM.16.MT88.4 R112, [R168+0x3100] ;  /* 0x00310000a870783b */ /* 0x000eee0000004200 */
[C---:B------:R-:W-:Y:S08]  /*13290*/  HMMA.16816.F32 R28, R100.reuse, R124, R28 ;  /* 0x0000007c641c723c */ /* 0x040ff0000000181c */
[C---:B------:R-:W-:Y:S01]  /*132a0*/  HMMA.16816.F32 R32, R100.reuse, R126, R32 ;  /* 0x0000007e6420723c */ /* 0x040fe20000001820 */
[----:B------:R-:W-:Y:S07]  /*132b0*/  LDSM.16.MT88.4 R124, [R185+UR4+0x1900] ;  /* 0x00190004b97c783b */ /* 0x000fee0008004200 */
[C---:B--2---:R-:W-:Y:S08]  /*132c0*/  HMMA.16816.F32 R36, R100.reuse, R104, R36 ;  /* 0x000000686424723c */ /* 0x044ff00000001824 */
[C---:B------:R-:W-:Y:S01]  /*132d0*/  HMMA.16816.F32 R40, R100.reuse, R106, R40 ;  /* 0x0000006a6428723c */ /* 0x040fe20000001828 */
[----:B------:R-:W2:Y:S07]  /*132e0*/  LDSM.16.MT88.4 R104, [R185+UR4+0x5100] ;  /* 0x00510004b968783b */ /* 0x000eae0008004200 */
[C---:B----4-:R-:W-:Y:S08]  /*132f0*/  HMMA.16816.F32 R44, R100.reuse, R116, R44 ;  /* 0x00000074642c723c */ /* 0x050ff0000000182c */
[C---:B------:R-:W-:Y:S01]  /*13300*/  HMMA.16816.F32 R48, R100.reuse, R118, R48 ;  /* 0x000000766430723c */ /* 0x040fe20000001830 */
[----:B------:R-:W4:Y:S07]  /*13310*/  LDSM.16.MT88.4 R116, [R133+0x5100] ;  /* 0x005100008574783b */ /* 0x000f2e0000004200 */
[C---:B-1----:R-:W-:Y:S08]  /*13320*/  HMMA.16816.F32 R52, R100.reuse, R108, R52 ;  /* 0x0000006c6434723c */ /* 0x042ff00000001834 */
[C---:B------:R-:W-:Y:S01]  /*13330*/  HMMA.16816.F32 R56, R100.reuse, R110, R56 ;  /* 0x0000006e6438723c */ /* 0x040fe20000001838 */
[----:B------:R-:W1:Y:S07]  /*13340*/  LDSM.16.MT88.4 R108, [R184+UR4+0x5100] ;  /* 0x00510004b86c783b */ /* 0x000e6e0008004200 */
[C---:B---3--:R-:W-:Y:S08]  /*13350*/  HMMA.16816.F32 R60, R100.reuse, R112, R60 ;  /* 0x00000070643c723c */ /* 0x048ff0000000183c */
[C---:B------:R-:W-:Y:S01]  /*13360*/  HMMA.16816.F32 R64, R100.reuse, R114, R64 ;  /* 0x000000726440723c */ /* 0x040fe20000001840 */
[----:B------:R-:W3:Y:S07]  /*13370*/  LDSM.16.MT88.4 R112, [R168+0x5100] ;  /* 0x00510000a870783b */ /* 0x000eee0000004200 */
[C---:B--2---:R-:W-:Y:S08]  /*13380*/  HMMA.16816.F32 R68, R100.reuse, R104, R68 ;  /* 0x000000686444723c */ /* 0x044ff00000001844 */
[C---:B------:R-:W-:Y:S01]  /*13390*/  HMMA.16816.F32 R72, R100.reuse, R106, R72 ;  /* 0x0000006a6448723c */ /* 0x040fe20000001848 */
[----:B------:R-:W-:Y:S07]  /*133a0*/  LDSM.16.MT88.4 R104, [R184+UR4+0x1900] ;  /* 0x00190004b868783b */ /* 0x000fee0008004200 */
[C---:B----4-:R-:W-:Y:S08]  /*133b0*/  HMMA.16816.F32 R76, R100.reuse, R116, R76 ;  /* 0x00000074644c723c */ /* 0x050ff0000000184c */
[C---:B------:R-:W-:Y:S01]  /*133c0*/  HMMA.16816.F32 R80, R100.reuse, R118, R80 ;  /* 0x000000766450723c */ /* 0x040fe20000001850 */
[----:B------:R-:W2:Y:S07]  /*133d0*/  LDSM.16.MT88.4 R116, [R133+0x1900] ;  /* 0x001900008574783b */ /* 0x000eae0000004200 */
[C---:B-1----:R-:W-:Y:S08]  /*133e0*/  HMMA.16816.F32 R84, R100.reuse, R108, R84 ;  /* 0x0000006c6454723c */ /* 0x042ff00000001854 */
[C---:B------:R-:W-:Y:S08]  /*133f0*/  HMMA.16816.F32 R88, R100.reuse, R110, R88 ;  /* 0x0000006e6458723c */ /* 0x040ff00000001858 */
[C---:B---3--:R-:W-:Y:S08]  /*13400*/  HMMA.16816.F32 R92, R100.reuse, R112, R92 ;  /* 0x00000070645c723c */ /* 0x048ff0000000185c */
[----:B------:R-:W-:Y:S08]  /*13410*/  HMMA.16816.F32 R96, R100, R114, R96 ;  /* 0x000000726460723c */ /* 0x000ff00000001860 */
[C---:B------:R-:W-:Y:S08]  /*13420*/  HMMA.16816.F32 R128, R136.reuse, R124, R4 ;  /* 0x0000007c8880723c */ /* 0x040ff00000001804 */
[C---:B------:R-:W-:Y:S08]  /*13430*/  HMMA.16816.F32 R124, R136.reuse, R126, R8 ;  /* 0x0000007e887c723c */ /* 0x040ff00000001808 */
[C---:B--2---:R-:W-:Y:S08]  /*13440*/  HMMA.16816.F32 R120, R136.reuse, R116, R12 ;  /* 0x000000748878723c */ /* 0x044ff0000000180c */
        /* <DEDUP_REMOVED lines=37> */
[----:B------:R-:W-:Y:S02]  /*136a0*/  FADD.FTZ R230, R230, R229 ;  /* 0x000000e5e6e67221 */ /* 0x000fe40000010000 */
[----:B------:R-:W-:Y:S02]  /*136b0*/  FADD.FTZ R217, R231, R228 ;  /* 0x000000e4e7d97221 */ /* 0x000fe40000010000 */
[----:B------:R-:W-:Y:S01]  /*136c0*/  FADD.FTZ R215, R233, R230 ;  /* 0x000000e6e9d77221 */ /* 0x000fe20000010000 */
[----:B------:R-:W-:-:S05]  /*136d0*/  @!P0 BRA `(.L_x_880) ;  /* 0x0000040000008947 */ /* 0x000fca0003800000 */
[----:B------:R-:W-:Y:S01]  /*136e0*/  ISETP.NE.AND P2, PT, R199, 0x1, PT ;  /* 0x00000001c700780c */ /* 0x000fe20003f45270 */
[----:B------:R-:W-:Y:S01]  /*136f0*/  IMAD R202, R219, 0x40, R194 ;  /* 0x00000040dbca7824 */ /* 0x000fe200078e02c2 */
[----:B------:R-:W-:Y:S01]  /*13700*/  SEL R4, RZ, 0x10, P5 ;  /* 0x00000010ff047807 */ /* 0x000fe20002800000 */
[----:B------:R-:W-:Y:S01]  /*13710*/  IMAD.MOV.U32 R201, RZ, RZ, RZ ;  /* 0x000000ffffc97224 */ /* 0x000fe200078e00ff */
[----:B------:R-:W-:Y:S02]  /*13720*/  SEL R2, RZ, 0x10, P4 ;  /* 0x00000010ff027807 */ /* 0x000fe40002000000 */
[----:B------:R-:W-:Y:S02]  /*13730*/  IADD3 R202, R202, -0x80, R205 ;  /* 0xffffff80caca7810 */ /* 0x000fe40007ffe0cd */
[----:B------:R-:W-:Y:S03]  /*13740*/  IADD3 R14, -R4, 0x10, RZ ;  /* 0x00000010040e7810 */ /* 0x000fe60007ffe1ff */
[----:B------:R-:W-:Y:S01]  /*13750*/  IMAD.MOV.U32 R5, RZ, RZ, R202 ;  /* 0x000000ffff057224 */ /* 0x000fe200078e00ca */
[----:B------:R-:W-:Y:S01]  /*13760*/  LOP3.LUT R14, R14, 0xf, RZ, 0xc0, !PT ;  /* 0x0000000f0e0e7812 */ /* 0x000fe200078ec0ff */
[----:B------:R-:W-:Y:S05]  /*13770*/  @P2 IMAD.HI.U32 R0, R202, c[0x0][0x2bc], RZ ;  /* 0x0000af00ca002a27 */ /* 0x000fea00078e00ff */
[----:B------:R-:W-:Y:S02]  /*13780*/  @P2 SHF.R.U32.HI R5, RZ, c[0x0][0x2c0], R0 ;  /* 0x0000b000ff052a19 */ /* 0x000fe40000011600 */
[----:B------:R-:W-:Y:S02]  /*13790*/  ISETP.NE.U32.AND P2, PT, R4, RZ, PT ;  /* 0x000000ff0400720c */ /* 0x000fe40003f45070 */
[C---:B------:R-:W-:Y:S04]  /*137a0*/  @!P3 IADD3 R7, P0, R5.reuse, R206, RZ ;  /* 0x000000ce0507b210 */ /* 0x040fe80007f1e0ff */
[----:B------:R-:W-:Y:S01]  /*137b0*/  @!P3 LEA.HI.X.SX32 R0, R5, R198, 0x1, P0 ;  /* 0x000000c60500b211 */ /* 0x000fe200000f0eff */
[----:B------:R-:W-:Y:S01]  /*137c0*/  IMAD.MOV R5, RZ, RZ, -R5 ;  /* 0x000000ffff057224 */ /* 0x000fe200078e0a05 */
[----:B------:R-:W-:Y:S03]  /*137d0*/  @!P3 LEA R8, P0, R7, c[0x0][0x2a0], 0x2 ;  /* 0x0000a8000708ba11 */ /* 0x000fe600078010ff */
[----:B------:R-:W-:Y:S01]  /*137e0*/  IMAD R202, R5, c[0x0][0x2b8], R202 ;  /* 0x0000ae0005ca7a24 */ /* 0x000fe200078e02ca */
[----:B------:R-:W-:Y:S03]  /*137f0*/  @!P3 LEA.HI.X R9, R7, c[0x0][0x2a4], R0, 0x2, P0 ;  /* 0x0000a9000709ba11 */ /* 0x000fe600000f1400 */
[C---:B------:R-:W-:Y:S01]  /*13800*/  IMAD.WIDE.U32 R6, R202.reuse, c[0x0][0x1e0], RZ ;  /* 0x00007800ca067a25 */ /* 0x040fe200078e00ff */
[----:B------:R-:W-:Y:S01]  /*13810*/  SHF.R.S32.HI R5, RZ, 0x1f, R202 ;  /* 0x0000001fff057819 */ /* 0x000fe200000114ca */
[----:B------:R-:W2:Y:S04]  /*13820*/  @!P3 LDG.E R201, [R8.64] ;  /* 0x0000000608c9b981 */ /* 0x000ea8000c1e1900 */
[----:B------:R-:W-:Y:S04]  /*13830*/  IMAD R5, R5, c[0x0][0x1e0], RZ ;  /* 0x0000780005057a24 */ /* 0x000fe800078e02ff */
[----:B------:R-:W-:Y:S04]  /*13840*/  IMAD R5, R202, c[0x0][0x1e4], R5 ;  /* 0x00007900ca057a24 */ /* 0x000fe800078e0205 */
[----:B------:R-:W-:Y:S02]  /*13850*/  IMAD.IADD R7, R7, 0x1, R5 ;  /* 0x0000000107077824 */ /* 0x000fe400078e0205 */
[----:B------:R-:W-:Y:S01]  /*13860*/  IMAD R5, R192, c[0x0][0x1e8], RZ ;  /* 0x00007a00c0057a24 */ /* 0x000fe200078e02ff */
[----:B--2---:R-:W-:Y:S01]  /*13870*/  SHF.R.S32.HI R0, RZ, 0x1f, R201 ;  /* 0x0000001fff007819 */ /* 0x004fe200000114c9 */
[----:B------:R-:W-:Y:S04]  /*13880*/  IMAD.WIDE.U32 R6, R201, c[0x0][0x1f0], R6 ;  /* 0x00007c00c9067a25 */ /* 0x000fe800078e0006 */
        /* <DEDUP_REMOVED lines=9> */
[----:B------:R-:W-:Y:S03]  /*13920*/  SEL R0, RZ, 0x10, P6 ;  /* 0x00000010ff007807 */ /* 0x000fe60003000000 */
[----:B------:R-:W2:Y:S01]  /*13930*/  SHFL.IDX PT, R9, R8, 0x1, 0x181f ;  /* 0x00381f0008097f89 */ /* 0x000ea200000e0000 */
[----:B------:R-:W-:Y:S03]  /*13940*/  IADD3 R5, -R0, 0x10, RZ ;  /* 0x0000001000057810 */ /* 0x000fe60007ffe1ff */
[----:B------:R3:W-:Y:S01]  /*13950*/  SHFL.IDX PT, R13, R8, RZ, 0x181f ;  /* 0x00181fff080d7589 */ /* 0x0007e200000e0000 */
[----:B------:R-:W-:Y:S03]  /*13960*/  LOP3.LUT R5, R5, 0xf, RZ, 0xc0, !PT ;  /* 0x0000000f05057812 */ /* 0x000fe600078ec0ff */
[----:B------:R-:W4:Y:S01]  /*13970*/  SHFL.IDX PT, R11, R10, RZ, 0x181f ;  /* 0x00181fff0a0b7589 */ /* 0x000f2200000e0000 */
[----:B-1----:R-:W-:Y:S04]  /*13980*/  IADD3 R14, P1, P0, R14, R7, R208 ;  /* 0x000000070e0e7210 */ /* 0x002fe8000783e0d0 */
[----:B--2---:R-:W-:Y:S02]  /*13990*/  IADD3.X R15, RZ, R9, R209, P1, P0 ;  /* 0x00000009ff0f7210 */ /* 0x004fe40000fe04d1 */
[----:B------:R-:W-:Y:S04]  /*139a0*/  IADD3 R16, P1, P0, R6, R7, R211 ;  /* 0x0000000706107210 */ /* 0x000fe8000783e0d3 */
[----:B------:R-:W-:Y:S02]  /*139b0*/  IADD3.X R17, RZ, R9, R212, P1, P0 ;  /* 0x00000009ff117210 */ /* 0x000fe40000fe04d4 */
[----:B---3--:R-:W-:Y:S01]  /*139c0*/  IADD3 R8, P1, P0, R5, R7, R204 ;  /* 0x0000000705087210 */ /* 0x008fe2000783e0cc */
[----:B------:R-:W-:Y:S03]  /*139d0*/  IMAD R5, R213, 0x3000, R203 ;  /* 0x00003000d5057824 */ /* 0x000fe600078e02cb */
[----:B------:R-:W-:Y:S01]  /*139e0*/  IADD3.X R9, RZ, R9, R210, P1, P0 ;  /* 0x00000009ff097210 */ /* 0x000fe20000fe04d2 */
[----:B------:R-:W-:Y:S01]  /*139f0*/  IMAD.SHL.U32 R7, R5, 0x2, RZ ;  /* 0x0000000205077824 */ /* 0x000fe200078e00ff */
[----:B----4-:R-:W-:Y:S02]  /*13a00*/  IADD3 R20, P1, R208, R11, RZ ;  /* 0x0000000bd0147210 */ /* 0x010fe40007f3e0ff */
[----:B------:R-:W-:Y:S03]  /*13a10*/  IADD3 R18, P0, R11, R211, RZ ;  /* 0x000000d30b127210 */ /* 0x000fe60007f1e0ff */
[----:B------:R-:W-:Y:S01]  /*13a20*/  IMAD.X R21, R209, 0x1, R13, P1 ;  /* 0x00000001d1157824 */ /* 0x000fe200008e060d */
[----:B------:R-:W-:Y:S01]  /*13a30*/  ISETP.NE.U32.AND P1, PT, R2, RZ, PT ;  /* 0x000000ff0200720c */ /* 0x000fe20003f25070 */
[----:B------:R-:W-:Y:S01]  /*13a40*/  IMAD.X R19, R13, 0x1, R212, P0 ;  /* 0x000000010d137824 */ /* 0x000fe200000e06d4 */
        /* <DEDUP_REMOVED lines=9> */
.L_x_880:
        /* <DEDUP_REMOVED lines=9> */
.L_x_878:
[----:B-1----:R-:W1:Y:S01]  /*13b70*/  SHFL.BFLY PT, R6, R217, 0x2, 0x1f ;  /* 0x0c401f00d9067f89 */ /* 0x002e6200000e0000 */
        /* <DEDUP_REMOVED lines=17> */
[----:B------:R-:W2:Y:S01]  /*13c90*/  @P1 MUFU.LG2 R5, R5 ;  /* 0x0000000500051308 */ /* 0x000ea20000000c00 */
[----:B------:R-:W-:-:S07]  /*13ca0*/  @P0 FMUL.FTZ R16, R16, c[0x0][0x2d0] ;  /* 0x0000b40010100a20 */ /* 0x000fce0000410000 */
[----:B------:R-:W3:Y:S01]  /*13cb0*/  @P0 MUFU.LG2 R13, R0 ;  /* 0x00000000000d0308 */ /* 0x000ee20000000c00 */
[C---:B-1----:R-:W-:Y:S02]  /*13cc0*/  FMUL.FTZ R128, R4.reuse, R128 ;  /* 0x0000008004807220 */ /* 0x042fe40000410000 */
[C---:B------:R-:W-:Y:S02]  /*13cd0*/  FMUL.FTZ R129, R4.reuse, R129 ;  /* 0x0000008104817220 */ /* 0x040fe40000410000 */
[C---:B------:R-:W-:Y:S02]  /*13ce0*/  FMUL.FTZ R124, R4.reuse, R124 ;  /* 0x0000007c047c7220 */ /* 0x040fe40000410000 */
[C---:B------:R-:W-:Y:S01]  /*13cf0*/  FMUL.FTZ R125, R4.reuse, R125 ;  /* 0x0000007d047d7220 */ /* 0x040fe20000410000 */
[----:B------:R1:W4:Y:S01]  /*13d00*/  @P0 MUFU.RCP R2, R0 ;  /* 0x0000000000020308 */ /* 0x0003220000001000 */
[----:B--2---:R-:W-:Y:S02]  /*13d10*/  @P1 FMUL.FTZ R5, R5, 0.69314718246459960938 ;  /* 0x3f31721805051820 */ /* 0x004fe40000410000 */
[----:B------:R-:W-:-:S02]  /*13d20*/  FMUL.FTZ R120, R4, R120 ;  /* 0x0000007804787220 */ /* 0x000fc40000410000 */
[C---:B------:R-:W-:Y:S02]  /*13d30*/  FMUL.FTZ R121, R4.reuse, R121 ;  /* 0x0000007904797220 */ /* 0x040fe40000410000 */
        /* <DEDUP_REMOVED lines=43> */
[----:B------:R-:W-:Y:S02]  /*13ff0*/  FMUL.FTZ R97, R4, R97 ;  /* 0x0000006104617220 */ /* 0x000fe40000410000 */
[C---:B----4-:R-:W-:Y:S02]  /*14000*/  FMUL.FTZ R130, R2.reuse, R130 ;  /* 0x0000008202827220 */ /* 0x050fe40000410000 */
        /* <DEDUP_REMOVED lines=47> */
[----:B------:R-:W-:Y:S02]  /*14300*/  @P1 FFMA.FTZ R0, R14, R132, R5 ;  /* 0x000000840e001223 */ /* 0x000fe40000010005 */
[----:B------:R-:W-:Y:S02]  /*14310*/  @P0 FFMA.FTZ R12, R16, R3, R13 ;  /* 0x00000003100c0223 */ /* 0x000fe4000001000d */
.L_x_828:
[----:B------:R-:W-:Y:S01]  /*14320*/  SHF.R.S32.HI R2, RZ, 0x1f, R192 ;  /* 0x0000001fff027819 */ /* 0x000fe200000114c0 */
[----:B------:R-:W-:Y:S05]  /*14330*/  @P2 BRA `(.L_x_882) ;  /* 0x0000168000002947 */ /* 0x000fea0003800000 */
[----:B------:R-:W1:Y:S01]  /*14340*/  S2R R3, SR_TID.X ;  /* 0x0000000000037919 */ /* 0x000e620000002100 */
[----:B------:R-:W-:Y:S02]  /*14350*/  F2FP.PACK_AB R4, R9, R4 ;  /* 0x000000040904723e */ /* 0x000fe400000000ff */
[----:B------:R-:W-:Y:S01]  /*14360*/  F2FP.PACK_AB R6, R7, R6 ;  /* 0x000000060706723e */ /* 0x000fe200000000ff */
[----:B------:R-:W-:Y:S01]  /*14370*/  BAR.SYNC.DEFER_BLOCKING 0x1, 0x100 ;  /* 0x0044000000007b1d */ /* 0x000fe20000010000 */
[----:B------:R-:W-:Y:S01]  /*14380*/  F2FP.PACK_AB R10, R11, R10 ;  /* 0x0000000a0b0a723e */ /* 0x000fe200000000ff */
[----:B------:R-:W-:Y:S01]  /*14390*/  IMAD.MOV.U32 R11, RZ, RZ, 0x20 ;  /* 0x00000020ff0b7424 */ /* 0x000fe200078e00ff */
        /* <DEDUP_REMOVED lines=9> */
[----:B-1----:R-:W-:Y:S02]  /*14430*/  SHF.R.S32.HI R14, RZ, 0x1f, R3 ;  /* 0x0000001fff0e7819 */ /* 0x002fe40000011403 */
[----:B------:R-:W-:Y:S02]  /*14440*/  F2FP.PACK_AB R114, R115, R114 ;  /* 0x000000727372723e */ /* 0x000fe400000000ff */
[----:B------:R-:W-:Y:S02]  /*14450*/  LEA.HI R5, R14, R3, RZ, 0x2 ;  /* 0x000000030e057211 */ /* 0x000fe400078f10ff */
[----:B------:R-:W-:-:S02]  /*14460*/  F2FP.PACK_AB R108, R109, R108 ;  /* 0x0000006c6d6c723e */ /* 0x000fc400000000ff */
        /* <DEDUP_REMOVED lines=23> */
[----:B------:R-:W-:Y:S01]  /*145e0*/  SEL R16, R11, 0xffffffe0, !P1 ;  /* 0xffffffe00b107807 */ /* 0x000fe20004800000 */
[----:B------:R-:W-:Y:S01]  /*145f0*/  IMAD.SHL.U32 R17, R17, 0x2, RZ ;  /* 0x0000000211117824 */ /* 0x000fe200078e00ff */
[----:B------:R-:W-:Y:S02]  /*14600*/  F2FP.PACK_AB R38, R39, R38 ;  /* 0x000000262726723e */ /* 0x000fe400000000ff */
[----:B------:R-:W-:Y:S01]  /*14610*/  F2FP.PACK_AB R40, R41, R40 ;  /* 0x000000282928723e */ /* 0x000fe200000000ff */
[C---:B------:R-:W-:Y:S01]  /*14620*/  IMAD.IADD R11, R17.reuse, 0x1, R16 ;  /* 0x00000001110b7824 */ /* 0x040fe200078e0210 */
[C---:B------:R-:W-:Y:S01]  /*14630*/  IADD3 R9, R17.reuse, 0x80, RZ ;  /* 0x0000008011097810 */ /* 0x040fe20007ffe0ff */
[----:B------:R-:W-:Y:S01]  /*14640*/  STS [R17+0x80], R128 ;  /* 0x0000808011007388 */ /* 0x000fe20000000800 */
[----:B------:R-:W-:Y:S02]  /*14650*/  IADD3 R7, R17, 0x70, RZ ;  /* 0x0000007011077810 */ /* 0x000fe40007ffe0ff */
[----:B------:R-:W-:Y:S01]  /*14660*/  @P0 IADD3 R7, R9, 0x10, RZ ;  /* 0x0000001009070810 */ /* 0x000fe20007ffe0ff */
[----:B------:R-:W-:Y:S01]  /*14670*/  IMAD.MOV.U32 R9, RZ, RZ, 0x40 ;  /* 0x00000040ff097424 */ /* 0x000fe200078e00ff */
[----:B------:R-:W-:Y:S01]  /*14680*/  STS [R17+0x480], R130 ;  /* 0x0004808211007388 */ /* 0x000fe20000000800 */
[----:B------:R-:W-:-:S02]  /*14690*/  F2FP.PACK_AB R42, R43, R42 ;  /* 0x0000002a2b2a723e */ /* 0x000fc400000000ff */
[----:B------:R-:W-:Y:S01]  /*146a0*/  F2FP.PACK_AB R44, R45, R44 ;  /* 0x0000002c2d2c723e */ /* 0x000fe200000000ff */
[----:B------:R-:W-:Y:S01]  /*146b0*/  STS [R7], R124 ;  /* 0x0000007c07007388 */ /* 0x000fe20000000800 */
[----:B------:R-:W-:Y:S01]  /*146c0*/  SEL R20, R9, 0xffffffc0, !P2 ;  /* 0xffffffc009147807 */ /* 0x000fe20005000000 */
[--C-:B------:R-:W-:Y:S01]  /*146d0*/  IMAD.IADD R9, R16, 0x1, R7.reuse ;  /* 0x0000000110097824 */ /* 0x100fe200078e0207 */
[----:B------:R-:W-:Y:S01]  /*146e0*/  F2FP.PACK_AB R46, R47, R46 ;  /* 0x0000002e2f2e723e */ /* 0x000fe200000000ff */
[----:B------:R-:W-:Y:S01]  /*146f0*/  STS [R7+0x400], R126 ;  /* 0x0004007e07007388 */ /* 0x000fe20000000800 */
[----:B------:R-:W-:Y:S01]  /*14700*/  F2FP.PACK_AB R48, R49, R48 ;  /* 0x000000303130723e */ /* 0x000fe200000000ff */
[--C-:B------:R-:W-:Y:S01]  /*14710*/  IMAD.IADD R15, R17, 0x1, R20.reuse ;  /* 0x00000001110f7824 */ /* 0x100fe200078e0214 */
        /* <DEDUP_REMOVED lines=8> */
[----:B------:R-:W-:Y:S01]  /*147a0*/  IMAD.MOV.U32 R16, RZ, RZ, 0x4 ;  /* 0x00000004ff107424 */ /* 0x000fe200078e00ff */
[----:B------:R-:W-:Y:S01]  /*147b0*/  F2FP.PACK_AB R56, R57, R56 ;  /* 0x000000383938723e */ /* 0x000fe200000000ff */
[----:B------:R-:W-:Y:S01]  /*147c0*/  STS [R9], R116 ;  /* 0x0000007409007388 */ /* 0x000fe20000000800 */
[----:B------:R-:W-:Y:S01]  /*147d0*/  F2FP.PACK_AB R58, R59, R58 ;  /* 0x0000003a3b3a723e */ /* 0x000fe200000000ff */
[----:B------:R-:W-:Y:S01]  /*147e0*/  IMAD.WIDE R24, R195, R16, c[0x0][0x500] ;  /* 0x00014000c3187625 */ /* 0x000fe200078e0210 */
        /* <DEDUP_REMOVED lines=26> */
[----:B------:R-:W-:Y:S02]  /*14990*/  ISETP.NE.U32.AND P1, PT, RZ, c[0x0][0x508], PT ;  /* 0x00014200ff007a0c */ /* 0x000fe40003f25070 */
[----:B------:R-:W-:Y:S01]  /*149a0*/  ISETP.NE.U32.AND P0, PT, RZ, c[0x0][0x500], PT ;  /* 0x00014000ff007a0c */ /* 0x000fe20003f05070 */
[----:B------:R-:W-:Y:S01]  /*149b0*/  STS [R17+0x4080], R36 ;  /* 0x0040802411007388 */ /* 0x000fe20000000800 */
[----:B------:R-:W-:-:S02]  /*149c0*/  ISETP.NE.AND.EX P1, PT, RZ, c[0x0][0x50c], PT, P1 ;  /* 0x00014300ff007a0c */ /* 0x000fc40003f25310 */
        /* <DEDUP_REMOVED lines=33> */
[----:B-1----:R-:W-:-:S02]  /*14be0*/  IMAD.MOV.U32 R4, RZ, RZ, c[0x0][0x388] ;  /* 0x0000e200ff047624 */ /* 0x002fc400078e00ff */
[----:B------:R-:W-:-:S03]  /*14bf0*/  @P1 IMAD.WIDE R16, R195, R16, c[0x0][0x508] ;  /* 0x00014200c3101625 */ /* 0x000fc600078e0210 */
[----:B------:R-:W4:Y:S04]  /*14c00*/  @P0 LDG.E R7, [R24.64] ;  /* 0x0000000618070981 */ /* 0x000f28000c1e1900 */
[----:B------:R3:W5:Y:S01]  /*14c10*/  @P1 LDG.E R4, [R16.64] ;  /* 0x0000000610041981 */ /* 0x000762000c1e1900 */
[----:B--2---:R-:W-:Y:S02]  /*14c20*/  CS2R R10, SRZ ;  /* 0x00000000000a7805 */ /* 0x004fe4000001ff00 */
[--C-:B----4-:R-:W-:Y:S01]  /*14c30*/  @P0 SHF.R.S32.HI R11, RZ, 0x1f, R7.reuse ;  /* 0x0000001fff0b0819 */ /* 0x110fe20000011407 */
[----:B------:R-:W-:Y:S01]  /*14c40*/  @P0 IMAD.MOV.U32 R10, RZ, RZ, R7 ;  /* 0x000000ffff0a0224 */ /* 0x000fe200078e0007 */
[----:B------:R-:W-:Y:S05]  /*14c50*/  @P1 BRA `(.L_x_883) ;  /* 0x0000004000001947 */ /* 0x000fea0003800000 */
[----:B---3--:R-:W-:Y:S05]  /*14c60*/  @!P0 BRA `(.L_x_883) ;  /* 0x0000003000008947 */ /* 0x008fea0003800000 */
[----:B-----5:R-:W2:Y:S04]  /*14c70*/  LDG.E R4, [R24.64] ;  /* 0x0000000618047981 */ /* 0x020ea8000c1e1900 */
[----:B------:R-:W2:Y:S02]  /*14c80*/  LDG.E R7, [R24.64+0x4] ;  /* 0x0000040618077981 */ /* 0x000ea4000c1e1900 */
[----:B--2---:R-:W-:-:S02]  /*14c90*/  IADD3 R4, -R4, R7, RZ ;  /* 0x0000000704047210 */ /* 0x004fc40007ffe1ff */
.L_x_883:
[----:B---3--:R-:W-:Y:S01]  /*14ca0*/  LOP3.LUT R6, R13, 0xffffffe0, RZ, 0xc0, !PT ;  /* 0xffffffe00d067812 */ /* 0x008fe200078ec0ff */
        /* <DEDUP_REMOVED lines=12> */
[----:B------:R-:W-:Y:S01]  /*14d70*/  IMAD R17, R192, c[0x0][0x3ec], R17 ;  /* 0x0000fb00c0117a24 */ /* 0x000fe200078e0211 */
[----:B------:R-:W-:-:S02]  /*14d80*/  LEA.HI R6, R6, R7, RZ, 0x2 ;  /* 0x0000000706067211 */ /* 0x000fc400078f10ff */
[----:B------:R-:W-:Y:S02]  /*14d90*/  IADD3 R5, -R16, R5, RZ ;  /* 0x0000000510057210 */ /* 0x000fe40007ffe1ff */
[----:B------:R-:W-:Y:S01]  /*14da0*/  SHF.R.S32.HI R16, RZ, 0x2, R6 ;  /* 0x00000002ff107819 */ /* 0x000fe20000011406 */
[----:B------:R-:W-:Y:S01]  /*14db0*/  IMAD.IADD R6, R18, 0x1, -R9 ;  /* 0x0000000112067824 */ /* 0x000fe200078e0a09 */
[----:B------:R-:W-:Y:S01]  /*14dc0*/  ISETP.NE.AND P1, PT, R8, 0x1, PT ;  /* 0x000000010800780c */ /* 0x000fe20003f25270 */
[----:B------:R-:W-:Y:S01]  /*14dd0*/  IMAD R9, R2, c[0x0][0x490], RZ ;  /* 0x0001240002097a24 */ /* 0x000fe200078e02ff */
[----:B------:R-:W-:Y:S01]  /*14de0*/  MOV R18, R10 ;  /* 0x0000000a00127202 */ /* 0x000fe20000000f00 */
[----:B------:R-:W-:Y:S01]  /*14df0*/  IMAD R5, R5, 0x10, R16 ;  /* 0x0000001005057824 */ /* 0x000fe200078e0210 */
[----:B------:R-:W-:Y:S01]  /*14e00*/  LOP3.LUT P2, RZ, R7, 0x3, RZ, 0xc0, !PT ;  /* 0x0000000307ff7812 */ /* 0x000fe2000784c0ff */
[----:B------:R-:W-:Y:S01]  /*14e10*/  IMAD R7, R11, c[0x0][0x3a0], RZ ;  /* 0x0000e8000b077a24 */ /* 0x000fe200078e02ff */
[-C--:B------:R-:W-:Y:S01]  /*14e20*/  LEA.HI R13, R14, R3.reuse, RZ, 0x3 ;  /* 0x000000030e0d7211 */ /* 0x080fe200078f18ff */
[----:B------:R-:W-:Y:S01]  /*14e30*/  IMAD R15, R6, 0x8, R5 ;  /* 0x00000008060f7824 */ /* 0x000fe200078e0205 */
[----:B------:R-:W-:Y:S01]  /*14e40*/  LEA.HI R14, R14, R3, RZ, 0x6 ;  /* 0x000000030e0e7211 */ /* 0x000fe200078f30ff */
[----:B------:R-:W-:Y:S01]  /*14e50*/  IMAD.WIDE.U32 R18, R192, c[0x0][0x490], R18 ;  /* 0x00012400c0127a25 */ /* 0x000fe200078e0012 */
[----:B------:R-:W-:-:S02]  /*14e60*/  LOP3.LUT R6, R13, 0xfffffff8, RZ, 0xc0, !PT ;  /* 0xfffffff80d067812 */ /* 0x000fc400078ec0ff */
[----:B-1----:R-:W-:Y:S01]  /*14e70*/  LEA R8, R54, R15, 0x7 ;  /* 0x0000000f36087211 */ /* 0x002fe200078e38ff */
[----:B------:R-:W-:Y:S01]  /*14e80*/  IMAD R9, R192, c[0x0][0x494], R9 ;  /* 0x00012500c0097a24 */ /* 0x000fe200078e0209 */
[----:B------:R-:W-:Y:S01]  /*14e90*/  SHF.R.S32.HI R13, RZ, 0x3, R13 ;  /* 0x00000003ff0d7819 */ /* 0x000fe2000001140d */
[C---:B------:R-:W-:Y:S02]  /*14ea0*/  IMAD R7, R10.reuse, c[0x0][0x3a4], R7 ;  /* 0x0000e9000a077a24 */ /* 0x040fe400078e0207 */
[----:B------:R-:W-:-:S04]  /*14eb0*/  IMAD.WIDE.U32 R10, R10, c[0x0][0x3a0], RZ ;  /* 0x0000e8000a0a7a25 */ /* 0x000fc800078e00ff */
[----:B------:R-:W-:Y:S01]  /*14ec0*/  IMAD.IADD R19, R19, 0x1, R9 ;  /* 0x0000000113137824 */ /* 0x000fe200078e0209 */
[----:B------:R-:W-:Y:S01]  /*14ed0*/  IADD3 R11, R11, R7, RZ ;  /* 0x000000070b0b7210 */ /* 0x000fe20007ffe0ff */
[----:B------:R-:W-:-:S04]  /*14ee0*/  @P1 IMAD.HI.U32 R9, R8, c[0x0][0x4ec], RZ ;  /* 0x00013b0008091a27 */ /* 0x000fc800078e00ff */
[----:B------:R-:W-:Y:S01]  /*14ef0*/  IMAD.IADD R6, R3, 0x1, -R6 ;  /* 0x0000000103067824 */ /* 0x000fe200078e0a06 */
[----:B------:R-:W-:Y:S01]  /*14f00*/  SHF.R.S32.HI R3, RZ, 0x1f, R195 ;  /* 0x0000001fff037819 */ /* 0x000fe200000114c3 */
[----:B------:R-:W-:Y:S01]  /*14f10*/  IMAD.MOV.U32 R7, RZ, RZ, R8 ;  /* 0x000000ffff077224 */ /* 0x000fe200078e0008 */
[----:B------:R-:W-:Y:S01]  /*14f20*/  @P1 SHF.R.U32.HI R7, RZ, c[0x0][0x4f0], R9 ;  /* 0x00013c00ff071a19 */ /* 0x000fe20000011609 */
[----:B------:R-:W-:Y:S01]  /*14f30*/  IMAD.SHL.U32 R2, R13, 0x40, RZ ;  /* 0x000000400d027824 */ /* 0x000fe200078e00ff */
[----:B------:R-:W-:Y:S01]  /*14f40*/  SEL R195, R195, RZ, !P0 ;  /* 0x000000ffc3c37207 */ /* 0x000fe20004000000 */
[----:B------:R-:W-:Y:S01]  /*14f50*/  IMAD.WIDE.U32 R10, R192, c[0x0][0x3e8], R10 ;  /* 0x0000fa00c00a7a25 */ /* 0x000fe200078e000a */
[----:B------:R-:W-:Y:S02]  /*14f60*/  SEL R3, R3, RZ, !P0 ;  /* 0x000000ff03037207 */ /* 0x000fe40004000000 */
[----:B------:R-:W-:Y:S01]  /*14f70*/  LEA R15, R6, R13, 0x5 ;  /* 0x0000000d060f7211 */ /* 0x000fe200078e28ff */
[----:B------:R-:W-:Y:S01]  /*14f80*/  IMAD.MOV R9, RZ, RZ, -R7 ;  /* 0x000000ffff097224 */ /* 0x000fe200078e0a07 */
[----:B------:R-:W-:Y:S01]  /*14f90*/  IADD3 R11, R11, R17, RZ ;  /* 0x000000110b0b7210 */ /* 0x000fe20007ffe0ff */
        /* <DEDUP_REMOVED lines=8> */
[----:B------:R-:W-:-:S03]  /*15020*/  @P1 IMAD.HI.U32 R17, R8, c[0x0][0x4ec], RZ ;  /* 0x00013b0008111a27 */ /* 0x000fc600078e00ff */
[----:B------:R-:W-:Y:S01]  /*15030*/  IADD3.X R21, R16, R19, R15, P0, !PT ;  /* 0x0000001310157210 */ /* 0x000fe200007fe40f */
[----:B------:R-:W-:Y:S01]  /*15040*/  IMAD R18, R18, c[0x0][0x488], RZ ;  /* 0x0001220012127a24 */ /* 0x000fe200078e02ff */
[----:B------:R-:W-:Y:S01]  /*15050*/  LOP3.LUT R15, R2, 0x1c0, RZ, 0xc0, !PT ;  /* 0x000001c0020f7812 */ /* 0x000fe200078ec0ff */
        /* <DEDUP_REMOVED lines=77> */
.L_x_885:
[----:B--2---:R-:W-:Y:S05]  /*15530*/  BSYNC B0 ;  /* 0x0000000000007941 */ /* 0x004fea0003800000 */
.L_x_884:
        /* <DEDUP_REMOVED lines=23> */
.L_x_887:
[----:B------:R-:W-:Y:S05]  /*156b0*/  BSYNC B0 ;  /* 0x0000000000007941 */ /* 0x000fea0003800000 */
.L_x_886:
        /* <DEDUP_REMOVED lines=23> */
.L_x_889:
[----:B------:R-:W-:Y:S05]  /*15830*/  BSYNC B0 ;  /* 0x0000000000007941 */ /* 0x000fea0003800000 */
.L_x_888:
        /* <DEDUP_REMOVED lines=24> */
.L_x_882:
        /* <DEDUP_REMOVED lines=18> */
.L_x_890:
        /* <DEDUP_REMOVED lines=13> */
[----:B------:R-:W-:Y:S01]  /*15bb0*/  IMAD R9, R2, c[0x0][0x490], RZ ;  /* 0x0001240002097a24 */ /* 0x000fe200078e02ff */
[----:B------:R-:W-:Y:S01]  /*15bc0*/  MOV R12, R10 ;  /* 0x0000000a000c7202 */ /* 0x000fe20000000f00 */
[----:B------:R-:W-:Y:S01]  /*15bd0*/  IMAD.MOV.U32 R13, RZ, RZ, R11 ;  /* 0x000000ffff0d7224 */ /* 0x000fe200078e000b */
[----:B------:R-:W-:Y:S01]  /*15be0*/  ISETP.NE.AND P0, PT, R4, 0x1, PT ;  /* 0x000000010400780c */ /* 0x000fe20003f05270 */
[C---:B------:R-:W-:Y:S01]  /*15bf0*/  IMAD R4, R192.reuse, c[0x0][0x494], R9 ;  /* 0x00012500c0047a24 */ /* 0x040fe200078e0209 */
[----:B------:R-:W-:Y:S01]  /*15c00*/  MOV R7, R8 ;  /* 0x0000000800077202 */ /* 0x000fe20000000f00 */
[----:B------:R-:W-:-:S05]  /*15c10*/  IMAD.WIDE.U32 R12, R192, c[0x0][0x490], R12 ;  /* 0x00012400c00c7a25 */ /* 0x000fca00078e000c */
[----:B------:R-:W-:Y:S01]  /*15c20*/  IADD3 R13, R4, R13, RZ ;  /* 0x0000000d040d7210 */ /* 0x000fe20007ffe0ff */
[----:B------:R-:W-:-:S04]  /*15c30*/  IMAD R4, R5, c[0x0][0x498], RZ ;  /* 0x0001260005047a24 */ /* 0x000fc800078e02ff */
[----:B------:R-:W-:-:S04]  /*15c40*/  @P0 IMAD.HI.U32 R6, R8, c[0x0][0x4ec], RZ ;  /* 0x00013b0008060a27 */ /* 0x000fc800078e00ff */
[----:B------:R-:W-:Y:S01]  /*15c50*/  IMAD.WIDE.U32 R12, R195, c[0x0][0x498], R12 ;  /* 0x00012600c30c7a25 */ /* 0x000fe200078e000c */
[----:B------:R-:W-:-:S03]  /*15c60*/  @P0 SHF.R.U32.HI R7, RZ, c[0x0][0x4f0], R6 ;  /* 0x00013c00ff070a19 */ /* 0x000fc60000011606 */
[----:B------:R-:W-:Y:S01]  /*15c70*/  IMAD R15, R195, c[0x0][0x49c], R4 ;  /* 0x00012700c30f7a24 */ /* 0x000fe200078e0204 */
[--C-:B------:R-:W-:Y:S01]  /*15c80*/  SHF.R.S32.HI R4, RZ, 0x1f, R7.reuse ;  /* 0x0000001fff047819 */ /* 0x100fe20000011407 */
[----:B------:R-:W-:Y:S01]  /*15c90*/  IMAD.MOV R9, RZ, RZ, -R7 ;  /* 0x000000ffff097224 */ /* 0x000fe200078e0a07 */
[----:B------:R-:W-:-:S03]  /*15ca0*/  IADD3 R12, P0, R7, R12, RZ ;  /* 0x0000000c070c7210 */ /* 0x000fc60007f1e0ff */
[----:B------:R-:W-:Y:S01]  /*15cb0*/  IMAD R9, R9, c[0x0][0x4e8], R8 ;  /* 0x00013a0009097a24 */ /* 0x000fe200078e0208 */
[----:B------:R-:W-:Y:S02]  /*15cc0*/  IADD3.X R13, R4, R13, R15, P0, !PT ;  /* 0x0000000d040d7210 */ /* 0x000fe400007fe40f */
[----:B------:R-:W-:Y:S02]  /*15cd0*/  MOV R4, 0xff800000 ;  /* 0xff80000000047802 */ /* 0x000fe40000000f00 */
[----:B------:R-:W-:Y:S01]  /*15ce0*/  SHF.R.S32.HI R6, RZ, 0x1f, R9 ;  /* 0x0000001fff067819 */ /* 0x000fe20000011409 */
[----:B------:R-:W-:-:S04]  /*15cf0*/  IMAD.WIDE.U32 R12, R9, c[0x0][0x488], R12 ;  /* 0x00012200090c7a25 */ /* 0x000fc800078e000c */
[----:B------:R-:W-:-:S04]  /*15d00*/  IMAD R6, R6, c[0x0][0x488], RZ ;  /* 0x0001220006067a24 */ /* 0x000fc800078e02ff */
[----:B------:R-:W-:Y:S01]  /*15d10*/  IMAD R7, R9, c[0x0][0x48c], R6 ;  /* 0x0001230009077a24 */ /* 0x000fe200078e0206 */
[----:B------:R-:W-:-:S04]  /*15d20*/  LEA R6, P0, R12, c[0x0][0x450], 0x2 ;  /* 0x000114000c067a11 */ /* 0x000fc800078010ff */
[----:B------:R-:W-:-:S04]  /*15d30*/  IADD3 R7, R13, R7, RZ ;  /* 0x000000070d077210 */ /* 0x000fc80007ffe0ff */
[----:B------:R-:W-:-:S05]  /*15d40*/  LEA.HI.X R7, R12, c[0x0][0x454], R7, 0x2, P0 ;  /* 0x000115000c077a11 */ /* 0x000fca00000f1407 */
[----:B------:R1:W-:Y:S02]  /*15d50*/  STG.E [R6.64], R4 ;  /* 0x0000000406007986 */ /* 0x0003e4000c101906 */
.L_x_892:
[----:B------:R-:W-:Y:S05]  /*15d60*/  BSYNC B0 ;  /* 0x0000000000007941 */ /* 0x000fea0003800000 */
.L_x_891:
[----:B-1----:R-:W1:Y:S01]  /*15d70*/  S2R R6, SR_CTAID.X ;  /* 0x0000000000067919 */ /* 0x002e620000002500 */
[----:B------:R-:W-:Y:S01]  /*15d80*/  SHF.R.S32.HI R9, RZ, 0x1f, R0 ;  /* 0x0000001fff097819 */ /* 0x000fe20000011400 */
[----:B------:R-:W-:Y:S01]  /*15d90*/  IMAD R7, R11, c[0x0][0x3a0], RZ ;  /* 0x0000e8000b077a24 */ /* 0x000fe200078e02ff */
[----:B------:R-:W-:Y:S01]  /*15da0*/  MOV R8, c[0x0][0x4e8] ;  /* 0x00013a0000087a02 */ /* 0x000fe20000000f00 */
[----:B-----5:R-:W-:Y:S01]  /*15db0*/  IMAD R3, R3, c[0x0][0x4e8], RZ ;  /* 0x00013a0003037a24 */ /* 0x020fe200078e02ff */
[----:B------:R-:W-:Y:S01]  /*15dc0*/  LEA.HI R4, R9, R0, RZ, 0x3 ;  /* 0x0000000009047211 */ /* 0x000fe200078f18ff */
[----:B------:R-:W-:Y:S01]  /*15dd0*/  IMAD R7, R10, c[0x0][0x3a4], R7 ;  /* 0x0000e9000a077a24 */ /* 0x000fe200078e0207 */
[----:B------:R-:W-:Y:S01]  /*15de0*/  ISETP.NE.AND P0, PT, R8, 0x1, PT ;  /* 0x000000010800780c */ /* 0x000fe20003f05270 */
[----:B------:R-:W-:Y:S01]  /*15df0*/  IMAD.WIDE.U32 R10, R10, c[0x0][0x3a0], RZ ;  /* 0x0000e8000a0a7a25 */ /* 0x000fe200078e00ff */
[----:B------:R-:W-:Y:S01]  /*15e00*/  LOP3.LUT R9, R4, 0xfffffff8, RZ, 0xc0, !PT ;  /* 0xfffffff804097812 */ /* 0x000fe200078ec0ff */
[----:B------:R-:W-:Y:S01]  /*15e10*/  BSSY B0, `(.L_x_893) ;  /* 0x0000036000007945 */ /* 0x000fe20003800000 */
[----:B------:R-:W-:-:S02]  /*15e20*/  SHF.R.S32.HI R4, RZ, 0x3, R4 ;  /* 0x00000003ff047819 */ /* 0x000fc40000011404 */
[----:B------:R-:W-:Y:S01]  /*15e30*/  IADD3 R11, R11, R7, RZ ;  /* 0x000000070b0b7210 */ /* 0x000fe20007ffe0ff */
[----:B------:R-:W-:Y:S02]  /*15e40*/  IMAD.IADD R9, R0, 0x1, -R9 ;  /* 0x0000000100097824 */ /* 0x000fe400078e0a09 */
[----:B------:R-:W-:Y:S02]  /*15e50*/  IMAD R7, R2, c[0x0][0x3e8], RZ ;  /* 0x0000fa0002077a24 */ /* 0x000fe400078e02ff */
[C---:B------:R-:W-:Y:S01]  /*15e60*/  IMAD.WIDE.U32 R10, R192.reuse, c[0x0][0x3e8], R10 ;  /* 0x0000fa00c00a7a25 */ /* 0x040fe200078e000a */
[CC--:B------:R-:W-:Y:S02]  /*15e70*/  LEA R13, R9.reuse, R4.reuse, 0x5 ;  /* 0x00000004090d7211 */ /* 0x0c0fe400078e28ff */
[----:B------:R-:W-:Y:S01]  /*15e80*/  SHF.L.U32 R9, R9, 0x3, RZ ;  /* 0x0000000309097819 */ /* 0x000fe200000006ff */
[----:B------:R-:W-:Y:S02]  /*15e90*/  IMAD R7, R192, c[0x0][0x3ec], R7 ;  /* 0x0000fb00c0077a24 */ /* 0x000fe400078e0207 */
[C---:B-1----:R-:W-:Y:S01]  /*15ea0*/  IMAD R13, R6.reuse, 0x80, R13 ;  /* 0x00000080060d7824 */ /* 0x042fe200078e020d */
[----:B------:R-:W-:Y:S01]  /*15eb0*/  LEA R4, R6, R4, 0x7 ;  /* 0x0000000406047211 */ /* 0x000fe200078e38ff */
[----:B------:R-:W-:Y:S01]  /*15ec0*/  IMAD R2, R5, c[0x0][0x3f0], RZ ;  /* 0x0000fc0005027a24 */ /* 0x000fe200078e02ff */
[----:B------:R-:W-:Y:S01]  /*15ed0*/  IADD3 R11, R7, R11, RZ ;  /* 0x0000000b070b7210 */ /* 0x000fe20007ffe0ff */
[----:B------:R-:W-:Y:S01]  /*15ee0*/  @P0 IMAD.HI.U32 R0, R13, c[0x0][0x4ec], RZ ;  /* 0x00013b000d000a27 */ /* 0x000fe200078e00ff */
[----:B------:R-:W-:-:S02]  /*15ef0*/  MOV R5, R13 ;  /* 0x0000000d00057202 */ /* 0x000fc40000000f00 */
[----:B------:R-:W-:Y:S01]  /*15f00*/  IADD3 R6, R9, 0x40, RZ ;  /* 0x0000004009067810 */ /* 0x000fe20007ffe0ff */
        /* <DEDUP_REMOVED lines=38> */
.L_x_894:
[----:B------:R-:W-:Y:S05]  /*16170*/  BSYNC B0 ;  /* 0x0000000000007941 */ /* 0x000fea0003800000 */
.L_x_893:
        /* <DEDUP_REMOVED lines=21> */
.L_x_896:
[----:B------:R-:W-:Y:S05]  /*162d0*/  BSYNC B0 ;  /* 0x0000000000007941 */ /* 0x000fea0003800000 */
.L_x_895:
        /* <DEDUP_REMOVED lines=21> */
.L_x_898:
[----:B------:R-:W-:Y:S05]  /*16430*/  BSYNC B0 ;  /* 0x0000000000007941 */ /* 0x000fea0003800000 */
.L_x_897:
        /* <DEDUP_REMOVED lines=22> */
.L_x_899:
        /* <DEDUP_REMOVED lines=14> */
.L_x_1507:


//--------------------- .text._ZN7cutlass13device_kernelIN5flash19enable_sm80_to_sm89INS1_16FlashAttnFwdSm80INS1_25CollectiveMainloopFwdSm80ILi8ELi2ELb0EN4cute5tupleIJNS5_1CILi128EEENS7_ILi64EEENS7_ILi192EEEEEELi192ENS_6half_tEfNS_4arch4Sm80ELb0ELb1ELb1ELb0ELb1ELb0ELb1ELb0EEENS1_21CollectiveEpilogueFwdINS6_IJS8_SA_S9_EEENS6_IJNS7_ILi1EEESI_SI_EEESC_SE_Li256ELb0ELb1ELb0ELb0EEENS1_19SingleTileSchedulerILb0ELb0ELb1ELi128EEEEEEEEEvNT_6ParamsE --------------------------
	.section	.text._ZN7cutlass13device_kernelIN5flash19enable_sm80_to_sm89INS1_16FlashAttnFwdSm80INS1_25CollectiveMainloopFwdSm80ILi8ELi2ELb0EN4cute5tupleIJNS5_1CILi128EEENS7_ILi64EEENS7_ILi192EEEEEELi192ENS_6half_tEfNS_4arch4Sm80ELb0ELb1ELb1ELb0ELb1ELb0ELb1ELb0EEENS1_21CollectiveEpilogueFwdINS6_IJS8_SA_S9_EEENS6_IJNS7_ILi1EEESI_SI_EEESC_SE_Li256ELb0ELb1ELb0ELb0EEENS1_19SingleTileSchedulerILb0ELb0ELb1ELi128EEEEEEEEEvNT_6ParamsE,"ax",@progbits
	.sectioninfo	@"SHI_REGISTERS=255"
	.align	128
.text._ZN7cutlass13device_kernelIN5flash19enable_sm80_to_sm89INS1_16FlashAttnFwdSm80INS1_25CollectiveMainloopFwdSm80ILi8ELi2ELb0EN4cute5tupleIJNS5_1CILi128EEENS7_ILi64EEENS7_ILi192EEEEEELi192ENS_6half_tEfNS_4arch4Sm80ELb0ELb1ELb1ELb0ELb1ELb0ELb1ELb0EEENS1_21CollectiveEpilogueFwdINS6_IJS8_SA_S9_EEENS6_IJNS7_ILi1EEESI_SI_EEESC_SE_Li256ELb0ELb1ELb0ELb0EEENS1_19SingleTileSchedulerILb0ELb0ELb1ELi128EEEEEEEEEvNT_6ParamsE:
        .type           _ZN7cutlass13device_kernelIN5flash19enable_sm80_to_sm89INS1_16FlashAttnFwdSm80INS1_25CollectiveMainloopFwdSm80ILi8ELi2ELb0EN4cute5tupleIJNS5_1CILi128EEENS7_ILi64EEENS7_ILi192EEEEEELi192ENS_6half_tEfNS_4arch4Sm80ELb0ELb1ELb1ELb0ELb1ELb0ELb1ELb0EEENS1_21CollectiveEpilogueFwdINS6_IJS8_SA_S9_EEENS6_IJNS7_ILi1EEESI_SI_EEESC_SE_Li256ELb0ELb1ELb0ELb0EEENS1_19SingleTileSchedulerILb0ELb0ELb1ELi128EEEEEEEEEvNT_6ParamsE,@function
        .size           _ZN7cutlass13device_kernelIN5flash19enable_sm80_to_sm89INS1_16FlashAttnFwdSm80INS1_25CollectiveMainloopFwdSm80ILi8ELi2ELb0EN4cute5tupleIJNS5_1CILi128EEENS7_ILi64EEENS7_ILi192EEEEEELi192ENS_6half_tEfNS_4arch4Sm80ELb0ELb1ELb1ELb0ELb1ELb0ELb1ELb0EEENS1_21CollectiveEpilogueFwdINS6_IJS8_SA_S9_EEENS6_IJNS7_ILi1EEESI_SI_EEESC_SE_Li256ELb0ELb1ELb0ELb0EEENS1_19SingleTileSchedulerILb0ELb0ELb1ELi128EEEEEEEEEvNT_6ParamsE,(.L_x_1508 - _ZN7cutlass13device_kernelIN5flash19enable_sm80_to_sm89INS1_16FlashAttnFwdSm80INS1_25CollectiveMainloopFwdSm80ILi8ELi2ELb0EN4cute5tupleIJNS5_1CILi128EEENS7_ILi64EEENS7_ILi192EEEEEELi192ENS_6half_tEfNS_4arch4Sm80ELb0ELb1ELb1ELb0ELb1ELb0ELb1ELb0EEENS1_21CollectiveEpilogueFwdINS6_IJS8_SA_S9_EEENS6_IJNS7_ILi1EEESI_SI_EEESC_SE_Li256ELb0ELb1ELb0ELb0EEENS1_19SingleTileSchedulerILb0ELb0ELb1ELi128EEEEEEEEEvNT_6ParamsE)
        .other          _ZN7cutlass13device_kernelIN5flash19enable_sm80_to_sm89INS1_16FlashAttnFwdSm80INS1_25CollectiveMainloopFwdSm80ILi8ELi2ELb0EN4cute5tupleIJNS5_1CILi128EEENS7_ILi64EEENS7_ILi192EEEEEELi192ENS_6half_tEfNS_4arch4Sm80ELb0ELb1ELb1ELb0ELb1ELb0ELb1ELb0EEENS1_21CollectiveEpilogueFwdINS6_IJS8_SA_S9_EEENS6_IJNS7_ILi1EEESI_SI_EEESC_SE_Li256ELb0ELb1ELb0ELb0EEENS1_19SingleTileSchedulerILb0ELb0ELb1ELi128EEEEEEEEEvNT_6ParamsE,@"STO_CUDA_ENTRY STV_DEFAULT"
_ZN7cutlass13device_kernelIN5flash19enable_sm80_to_sm89INS1_16FlashAttnFwdSm80INS1_25CollectiveMainloopFwdSm80ILi8ELi2ELb0EN4cute5tupleIJNS5_1CILi128EEENS7_ILi64EEENS7_ILi192EEEEEELi192ENS_6half_tEfNS_4arch4Sm80ELb0ELb1ELb1ELb0ELb1ELb0ELb1ELb0EEENS1_21CollectiveEpilogueFwdINS6_IJS8_SA_S9_EEENS6_IJNS7_ILi1EEESI_SI_EEESC_SE_Li256ELb0ELb1ELb0ELb0EEENS1_19SingleTileSchedulerILb0ELb0ELb1ELi128EEEEEEEEEvNT_6ParamsE:
[----:B------:R-:W-:Y:S02]  /*0000*/  MOV R1, c[0x0][0x28] ;  /* 0x00000a0000017a02 */ /* 0x000fe40000000f00 */
[----:B------:R-:W1:Y:S02]  /*0010*/  S2UR UR6, SR_CTAID.Z ;  /* 0x00000000000679c3 */ /* 0x000e640000002700 */
[----:B-1----:R-:W-:-:S13]  /*0020*/  ISETP.LE.AND P0, PT, RZ, UR6, PT ;  /* 0x00000006ff007c0c */ /* 0x002fda000bf03270 */
[----:B------:R-:W-:Y:S05]  /*0030*/  @!P0 EXIT ;  /* 0x000000000000894d */ /* 0x000fea0003800000 */
[----:B------:R-:W1:Y:S01]  /*0040*/  S2R R215, SR_CTAID.X ;  /* 0x0000000000d77919 */ /* 0x000e620000002500 */
[----:B------:R-:W-:Y:S01]  /*0050*/  ULDC.64 UR4, c[0x0][0x370] ;  /* 0x0000dc0000047ab9 */ /* 0x000fe20000000a00 */
[----:B------:R-:W-:Y:S01]  /*0060*/  IMAD.MOV.U32 R204, RZ, RZ, RZ ;  /* 0x000000ffffcc7224 */ /* 0x000fe200078e00ff */
[----:B------:R-:W-:Y:S01]  /*0070*/  UISETP.NE.U32.AND UP0, UPT, URZ, UR4, UPT ;  /* 0x000000043f00728c */ /* 0x000fe2000bf05070 */
[----:B------:R-:W-:Y:S01]  /*0080*/  IMAD.MOV.U32 R197, RZ, RZ, c[0x0][0x2c4] ;  /* 0x0000b100ffc57624 */ /* 0x000fe200078e00ff */
[----:B------:R-:W-:Y:S02]  /*0090*/  ULDC.64 UR8, c[0x0][0x370] ;  /* 0x0000dc0000087ab9 */ /* 0x000fe40000000a00 */
[----:B------:R-:W-:Y:S02]  /*00a0*/  UISETP.NE.AND.EX UP0, UPT, URZ, UR5, UPT, UP0 ;  /* 0x000000053f00728c */ /* 0x000fe4000bf05300 */
[----:B------:R-:W-:Y:S01]  /*00b0*/  ISETP.NE.AND P1, PT, R197, 0x1, PT ;  /* 0x00000001c500780c */ /* 0x000fe20003f25270 */
[----:B------:R-:W2:Y:S01]  /*00c0*/  S2UR UR7, SR_CTAID.Y ;  /* 0x00000000000779c3 */ /* 0x000ea20000002600 */
[----:B------:R-:W-:-:S02]  /*00d0*/  ULDC.64 UR12, c[0x0][0x118] ;  /* 0x00004600000c7ab9 */ /* 0x000fc40000000a00 */
[----:B------:R-:W-:-:S05]  /*00e0*/  PLOP3.LUT P0, PT, PT, PT, UP0, 0x80, 0x0 ;  /* 0x000000000000781c */ /* 0x000fca0003f0f008 */
[----:B------:R-:W-:Y:S02]  /*00f0*/  @UP0 UMOV UR4, 0x4 ;  /* 0x0000000400040882 */ /* 0x000fe40000000000 */
[----:B------:R-:W-:Y:S01]  /*0100*/  @UP0 UIMAD.WIDE UR4, UR6, UR4, UR8 ;  /* 0x00000004060402a5 */ /* 0x000fe2000f8e0208 */
[----:B-1----:R-:W-:Y:S01]  /*0110*/  IMAD.SHL.U32 R148, R215, 0x80, RZ ;  /* 0x00000080d7947824 */ /* 0x002fe200078e00ff */
[----:B------:R-:W-:Y:S01]  /*0120*/  P2R R0, PR, RZ, 0x2 ;  /* 0x00000002ff007803 */ /* 0x000fe20000000000 */
[----:B------:R-:W1:Y:S01]  /*0130*/  S2R R7, SR_TID.X ;  /* 0x0000000000077919 */ /* 0x000e620000002100 */
[----:B------:R-:W-:Y:S02]  /*0140*/  IMAD.MOV.U32 R196, RZ, RZ, 0x1 ;  /* 0x00000001ffc47424 */ /* 0x000fe400078e00ff */
[----:B------:R-:W-:Y:S01]  /*0150*/  @P1 IADD3 R0, R148, 0x7f, RZ ;  /* 0x0000007f94001810 */ /* 0x000fe20007ffe0ff */
[----:B------:R-:W-:Y:S02]  /*0160*/  IMAD.MOV.U32 R214, RZ, RZ, c[0x0][0x2ac] ;  /* 0x0000ab00ffd67624 */ /* 0x000fe400078e00ff */
[----:B------:R-:W-:-:S02]  /*0170*/  IMAD.U32 R2, RZ, RZ, UR4 ;  /* 0x00000004ff027e24 */ /* 0x000fc4000f8e00ff */
[----:B------:R-:W-:Y:S01]  /*0180*/  IMAD.U32 R3, RZ, RZ, UR5 ;  /* 0x00000005ff037e24 */ /* 0x000fe2000f8e00ff */
[----:B------:R-:W-:Y:S01]  /*0190*/  ISETP.LE.AND P2, PT, R196, c[0x0][0x32c], PT ;  /* 0x0000cb00c4007a0c */ /* 0x000fe20003f43270 */
[----:B------:R-:W-:-:S03]  /*01a0*/  @P1 IMAD.HI.U32 R0, R0, c[0x0][0x2c8], RZ ;  /* 0x0000b20000001a27 */ /* 0x000fc600078e00ff */
[----:B------:R3:W5:Y:S01]  /*01b0*/  @P0 LDG.E R204, [R2.64] ;  /* 0x0000000c02cc0981 */ /* 0x000762000c1e1900 */
[----:B------:R-:W-:Y:S01]  /*01c0*/  IMAD R199, R214, c[0x0][0x1d0], RZ ;  /* 0x00007400d6c77a24 */ /* 0x000fe200078e02ff */
[----:B--2---:R-:W-:Y:S01]  /*01d0*/  USHF.R.S32.HI UR11, URZ, 0x1f, UR7 ;  /* 0x0000001f3f0b7899 */ /* 0x004fe20008011407 */
[----:B---3--:R-:W-:Y:S02]  /*01e0*/  IADD3 R3, R148, 0x7f, RZ ;  /* 0x0000007f94037810 */ /* 0x008fe40007ffe0ff */
[----:B------:R-:W-:Y:S02]  /*01f0*/  @P1 SHF.R.U32.HI R3, RZ, c[0x0][0x2cc], R0 ;  /* 0x0000b300ff031a19 */ /* 0x000fe40000011600 */
[----:B------:R-:W-:Y:S02]  /*0200*/  IADD3 R0, R199, -c[0x0][0x168], R196 ;  /* 0x80005a00c7007a10 */ /* 0x000fe40007ffe0c4 */
[----:B------:R-:W-:-:S03]  /*0210*/  P2R R2, PR, RZ, 0x4 ;  /* 0x00000004ff027803 */ /* 0x000fc60000000000 */
[----:B------:R-:W-:-:S05]  /*0220*/  IMAD.IADD R0, R0, 0x1, R3 ;  /* 0x0000000100007824 */ /* 0x000fca00078e0203 */
[----:B------:R-:W-:Y:S01]  /*0230*/  IADD3 R3, R0, c[0x0][0x328], RZ ;  /* 0x0000ca0000037a10 */ /* 0x000fe20007ffe0ff */
[----:B------:R-:W-:Y:S05]  /*0240*/  @!P2 BRA `(.L_x_900) ;  /* 0x000000f00000a947 */ /* 0x000fea0003800000 */
[C---:B-1----:R-:W-:Y:S02]  /*0250*/  ISETP.GT.AND P0, PT, R0.reuse, RZ, PT ;  /* 0x000000ff0000720c */ /* 0x042fe40003f04270 */
[----:B------:R-:W-:-:S11]  /*0260*/  IADD3 R2, R0, -0x1, RZ ;  /* 0xffffffff00027810 */ /* 0x000fd60007ffe0ff */
[----:B------:R-:W-:Y:S05]  /*0270*/  @P0 BRA `(.L_x_901) ;  /* 0x0000006000000947 */ /* 0x000fea0003800000 */
[----:B------:R-:W-:Y:S01]  /*0280*/  ISETP.NE.AND P0, PT, R196, c[0x0][0x32c], PT ;  /* 0x0000cb00c4007a0c */ /* 0x000fe20003f05270 */
[----:B------:R-:W-:-:S12]  /*0290*/  IMAD.MOV R2, RZ, RZ, -R0 ;  /* 0x000000ffff027224 */ /* 0x000fd800078e0a00 */
[----:B------:R-:W-:-:S05]  /*02a0*/  @P0 IMAD.HI.U32 R0, R2, c[0x0][0x330], RZ ;  /* 0x0000cc0002000a27 */ /* 0x000fca00078e00ff */
[----:B------:R-:W-:-:S04]  /*02b0*/  @P0 SHF.R.U32.HI R2, RZ, c[0x0][0x334], R0 ;  /* 0x0000cd00ff020a19 */ /* 0x000fc80000011600 */
[----:B------:R-:W-:Y:S01]  /*02c0*/  LOP3.LUT R2, RZ, R2, RZ, 0x33, !PT ;  /* 0x00000002ff027212 */ /* 0x000fe200078e33ff */
[----:B------:R-:W-:Y:S05]  /*02d0*/  BRA `(.L_x_902) ;  /* 0x0000003000007947 */ /* 0x000fea0003800000 */
.L_x_901:
[----:B------:R-:W-:-:S13]  /*02e0*/  ISETP.NE.AND P0, PT, R196, c[0x0][0x32c], PT ;  /* 0x0000cb00c4007a0c */ /* 0x000fda0003f05270 */
[----:B------:R-:W-:-:S05]  /*02f0*/  @P0 IMAD.HI.U32 R0, R2, c[0x0][0x330], RZ ;  /* 0x0000cc0002000a27 */ /* 0x000fca00078e00ff */
[----:B------:R-:W-:Y:S02]  /*0300*/  @P0 SHF.R.U32.HI R2, RZ, c[0x0][0x334], R0 ;  /* 0x0000cd00ff020a19 */ /* 0x000fe40000011600 */
.L_x_902:
[----:B------:R-:W-:-:S05]  /*0310*/  MOV R5, c[0x0][0x32c] ;  /* 0x0000cb0000057a02 */ /* 0x000fca0000000f00 */
[----:B------:R-:W-:-:S05]  /*0320*/  IMAD R2, R2, R5, c[0x0][0x32c] ;  /* 0x0000cb0002027624 */ /* 0x000fca00078e0205 */
[----:B------:R-:W-:-:S04]  /*0330*/  IMNMX R3, R3, R2, PT ;  /* 0x0000000203037217 */ /* 0x000fc80003800200 */
.L_x_900:
[----:B-1----:R-:W-:Y:S01]  /*0340*/  IADD3 R3, R3, 0x3f, RZ ;  /* 0x0000003f03037810 */ /* 0x002fe20007ffe0ff */
[----:B------:R-:W-:Y:S01]  /*0350*/  @P1 IMAD.HI.U32 R6, R148, c[0x0][0x2c8], RZ ;  /* 0x0000b20094061a27 */ /* 0x000fe200078e00ff */
[C---:B------:R-:W-:Y:S02]  /*0360*/  IADD3 R5, R199.reuse, 0x3f, RZ ;  /* 0x0000003fc7057810 */ /* 0x040fe40007ffe0ff */
[----:B------:R-:W-:Y:S01]  /*0370*/  SHF.R.S32.HI R2, RZ, 0x1f, R3 ;  /* 0x0000001fff027819 */ /* 0x000fe20000011403 */
[----:B------:R-:W-:Y:S01]  /*0380*/  IMAD.MOV.U32 R0, RZ, RZ, R148 ;  /* 0x000000ffff007224 */ /* 0x000fe200078e0094 */
[----:B------:R-:W-:Y:S02]  /*0390*/  SHF.R.S32.HI R4, RZ, 0x1f, R5 ;  /* 0x0000001fff047819 */ /* 0x000fe40000011405 */
[----:B------:R-:W-:Y:S02]  /*03a0*/  @P1 SHF.R.U32.HI R0, RZ, c[0x0][0x2cc], R6 ;  /* 0x0000b300ff001a19 */ /* 0x000fe40000011606 */
[----:B------:R-:W-:-:S02]  /*03b0*/  IADD3 R147, R199, -c[0x0][0x168], RZ ;  /* 0x80005a00c7937a10 */ /* 0x000fc40007ffe0ff */
[----:B------:R-:W-:Y:S02]  /*03c0*/  LEA.HI R2, R2, R3, RZ, 0x6 ;  /* 0x0000000302027211 */ /* 0x000fe400078f30ff */
[----:B------:R-:W-:Y:S01]  /*03d0*/  LEA.HI R4, R4, R5, RZ, 0x6 ;  /* 0x0000000504047211 */ /* 0x000fe200078f30ff */
[----:B------:R-:W-:Y:S01]  /*03e0*/  IMAD.IADD R0, R147, 0x1, R0 ;  /* 0x0000000193007824 */ /* 0x000fe200078e0200 */
[----:B------:R-:W-:Y:S02]  /*03f0*/  SHF.R.S32.HI R2, RZ, 0x6, R2 ;  /* 0x00000006ff027819 */ /* 0x000fe40000011402 */
[----:B------:R-:W-:Y:S02]  /*0400*/  SHF.R.S32.HI R145, RZ, 0x6, R4 ;  /* 0x00000006ff917819 */ /* 0x000fe40000011404 */
[----:B------:R-:W-:Y:S02]  /*0410*/  IADD3 R194, R0, -c[0x0][0x324], RZ ;  /* 0x8000c90000c27a10 */ /* 0x000fe40007ffe0ff */
[----:B------:R-:W-:Y:S01]  /*0420*/  IMNMX R145, R145, R2, PT ;  /* 0x0000000291917217 */ /* 0x000fe20003800200 */
[----:B------:R-:W-:Y:S05]  /*0430*/  @!P2 BRA `(.L_x_903) ;  /* 0x000001000000a947 */ /* 0x000fea0003800000 */
[----:B------:R-:W-:-:S04]  /*0440*/  MOV R2, R0 ;  /* 0x0000000000027202 */ /* 0x000fc80000000f00 */
        /* <DEDUP_REMOVED lines=9> */
.L_x_904:
[----:B------:R-:W-:-:S04]  /*04e0*/  MOV R0, c[0x0][0x32c] ;  /* 0x0000cb0000007a02 */ /* 0x000fc80000000f00 */
[----:B------:R-:W-:-:S13]  /*04f0*/  ISETP.NE.AND P0, PT, R0, 0x1, PT ;  /* 0x000000010000780c */ /* 0x000fda0003f05270 */
[----:B------:R-:W-:-:S05]  /*0500*/  @P0 IMAD.HI.U32 R0, R2, c[0x0][0x330], RZ ;  /* 0x0000cc0002000a27 */ /* 0x000fca00078e00ff */
[----:B------:R-:W-:-:S05]  /*0510*/  @P0 SHF.R.U32.HI R2, RZ, c[0x0][0x334], R0 ;  /* 0x0000cd00ff020a19 */ /* 0x000fca0000011600 */
.L_x_905:
[----:B------:R-:W-:-:S05]  /*0520*/  IMAD R3, R2, c[0x0][0x32c], RZ ;  /* 0x0000cb0002037a24 */ /* 0x000fca00078e02ff */
[----:B------:R-:W-:-:S04]  /*0530*/  IMNMX R194, R194, R3, !PT ;  /* 0x00000003c2c27217 */ /* 0x000fc80007800200 */
.L_x_903:
        /* <DEDUP_REMOVED lines=70> */
[----:B------:R1:W2:Y:S01]  /*09a0*/  @P2 LDG.E R10, [R10.64] ;  /* 0x0000000c0a0a2981 */ /* 0x0002a2000c1e1900 */
[----:B------:R-:W-:Y:S01]  /*09b0*/  UIMAD UR8, UR11, UR4, URZ ;  /* 0x000000040b0872a4 */ /* 0x000fe2000f8e023f */
[----:B------:R-:W-:Y:S01]  /*09c0*/  IMAD.MOV.U32 R195, RZ, RZ, c[0x0][0x2b8] ;  /* 0x0000ae00ffc37624 */ /* 0x000fe200078e00ff */
[----:B------:R-:W-:Y:S01]  /*09d0*/  LOP3.LUT R0, R19, 0xfffffff8, RZ, 0xc0, !PT ;  /* 0xfffffff813007812 */ /* 0x000fe200078ec0ff */
[----:B------:R-:W-:Y:S01]  /*09e0*/  UIMAD.WIDE.U32 UR14, UR7, UR4, URZ ;  /* 0x00000004070e72a5 */ /* 0x000fe2000f8e003f */
[----:B------:R-:W-:Y:S01]  /*09f0*/  SHF.R.S32.HI R19, RZ, 0x3, R19 ;  /* 0x00000003ff137819 */ /* 0x000fe20000011413 */
[----:B------:R-:W-:Y:S01]  /*0a00*/  UIMAD UR8, UR7, UR5, UR8 ;  /* 0x00000005070872a4 */ /* 0x000fe2000f8e0208 */
[----:B------:R-:W-:Y:S01]  /*0a10*/  ISETP.NE.AND P5, PT, R195, 0x1, PT ;  /* 0x00000001c300780c */ /* 0x000fe20003fa5270 */
[----:B------:R-:W-:Y:S01]  /*0a20*/  IMAD.IADD R211, R7, 0x1, -R0 ;  /* 0x0000000107d37824 */ /* 0x000fe200078e0a00 */
[----:B------:R-:W-:Y:S01]  /*0a30*/  USHF.R.S32.HI UR9, URZ, 0x1f, UR6 ;  /* 0x0000001f3f097899 */ /* 0x000fe20008011406 */
[----:B------:R-:W-:Y:S01]  /*0a40*/  IMAD.MOV.U32 R200, RZ, RZ, RZ ;  /* 0x000000ffffc87224 */ /* 0x000fe200078e00ff */
[----:B------:R-:W-:Y:S01]  /*0a50*/  ULDC.64 UR4, c[0x0][0x1c0] ;  /* 0x0000700000047ab9 */ /* 0x000fe20000000a00 */
[C---:B------:R-:W-:Y:S01]  /*0a60*/  IMAD R203, R211.reuse, 0x20, R19 ;  /* 0x00000020d3cb7824 */ /* 0x040fe200078e0213 */
[----:B------:R-:W-:Y:S01]  /*0a70*/  UIADD3 UR15, UR15, UR8, URZ ;  /* 0x000000080f0f7290 */ /* 0x000fe2000fffe03f */
[----:B------:R-:W-:Y:S01]  /*0a80*/  IMAD.SHL.U32 R210, R211, 0x8, RZ ;  /* 0x00000008d3d27824 */ /* 0x000fe200078e00ff */
[----:B------:R-:W-:Y:S01]  /*0a90*/  UIMAD UR9, UR9, UR4, URZ ;  /* 0x00000004090972a4 */ /* 0x000fe2000f8e023f */
[----:B------:R-:W-:Y:S01]  /*0aa0*/  IMAD.IADD R0, R148, 0x1, R203 ;  /* 0x0000000194007824 */ /* 0x000fe200078e02cb */
[----:B------:R-:W-:-:S02]  /*0ab0*/  UIMAD.WIDE.U32 UR14, UR6, UR4, UR14 ;  /* 0x00000004060e72a5 */ /* 0x000fc4000f8e000e */
[----:B------:R-:W-:Y:S01]  /*0ac0*/  UIMAD UR5, UR6, UR5, UR9 ;  /* 0x00000005060572a4 */ /* 0x000fe2000f8e0209 */
[----:B------:R-:W-:-:S03]  /*0ad0*/  @P1 IMAD.HI.U32 R2, R0, c[0x0][0x2c8], RZ ;  /* 0x0000b20000021a27 */ /* 0x000fc600078e00ff */
[----:B------:R-:W-:Y:S01]  /*0ae0*/  UIADD3 UR5, UR15, UR5, URZ ;  /* 0x000000050f057290 */ /* 0x000fe2000fffe03f */
[----:B------:R-:W-:Y:S01]  /*0af0*/  IMAD.MOV.U32 R5, RZ, RZ, R0 ;  /* 0x000000ffff057224 */ /* 0x000fe200078e0000 */
[----:B------:R-:W-:Y:S01]  /*0b00*/  @P1 SHF.R.U32.HI R5, RZ, c[0x0][0x2cc], R2 ;  /* 0x0000b300ff051a19 */ /* 0x000fe20000011602 */
[----:B------:R-:W-:Y:S02]  /*0b10*/  IMAD.U32 R9, RZ, RZ, UR15 ;  /* 0x0000000fff097e24 */ /* 0x000fe4000f8e00ff */
[----:B------:R-:W-:Y:S01]  /*0b20*/  IMAD.U32 R8, RZ, RZ, UR14 ;  /* 0x0000000eff087e24 */ /* 0x000fe2000f8e00ff */
[--C-:B------:R-:W-:Y:S01]  /*0b30*/  SHF.R.S32.HI R2, RZ, 0x1f, R5.reuse ;  /* 0x0000001fff027819 */ /* 0x100fe20000011405 */
[----:B------:R-:W-:Y:S02]  /*0b40*/  IMAD.MOV R3, RZ, RZ, -R5 ;  /* 0x000000ffff037224 */ /* 0x000fe400078e0a05 */
[----:B------:R-:W-:Y:S01]  /*0b50*/  IMAD.U32 R9, RZ, RZ, UR5 ;  /* 0x00000005ff097e24 */ /* 0x000fe2000f8e00ff */
[----:B------:R-:W-:Y:S01]  /*0b60*/  ULDC.64 UR4, c[0x0][0x2b0] ;  /* 0x0000ac0000047ab9 */ /* 0x000fe20000000a00 */
[----:B------:R-:W-:-:S02]  /*0b70*/  IMAD R2, R2, c[0x0][0x1b0], RZ ;  /* 0x00006c0002027a24 */ /* 0x000fc400078e02ff */
[----:B------:R-:W-:Y:S02]  /*0b80*/  IMAD R3, R3, c[0x0][0x2c4], R0 ;  /* 0x0000b10003037a24 */ /* 0x000fe400078e0200 */
[----:B------:R-:W-:-:S04]  /*0b90*/  IMAD.WIDE.U32 R8, R5, c[0x0][0x1b0], R8 ;  /* 0x00006c0005087a25 */ /* 0x000fc800078e0008 */
[----:B------:R-:W-:Y:S01]  /*0ba0*/  IMAD R5, R5, c[0x0][0x1b4], R2 ;  /* 0x00006d0005057a24 */ /* 0x000fe200078e0202 */
[----:B------:R-:W-:Y:S01]  /*0bb0*/  SHF.R.S32.HI R2, RZ, 0x1f, R3 ;  /* 0x0000001fff027819 */ /* 0x000fe20000011403 */
[----:B------:R-:W-:Y:S01]  /*0bc0*/  IMAD.MOV.U32 R4, RZ, RZ, R8 ;  /* 0x000000ffff047224 */ /* 0x000fe200078e0008 */
[----:B------:R-:W-:Y:S01]  /*0bd0*/  IADD3 R8, R210, 0x80, RZ ;  /* 0x00000080d2087810 */ /* 0x000fe20007ffe0ff */
[----:B------:R-:W-:Y:S02]  /*0be0*/  IMAD.IADD R5, R9, 0x1, R5 ;  /* 0x0000000109057824 */ /* 0x000fe400078e0205 */
[----:B------:R-:W-:Y:S01]  /*0bf0*/  IMAD R2, R2, c[0x0][0x1a8], RZ ;  /* 0x00006a0002027a24 */ /* 0x000fe200078e02ff */
[----:B------:R-:W-:Y:S01]  /*0c00*/  ISETP.GE.AND P4, PT, R8, c[0x0][0x198], PT ;  /* 0x0000660008007a0c */ /* 0x000fe20003f86270 */
[----:B------:R-:W-:-:S04]  /*0c10*/  IMAD.WIDE.U32 R4, R3, c[0x0][0x1a8], R4 ;  /* 0x00006a0003047a25 */ /* 0x000fc800078e0004 */
[----:B------:R-:W-:Y:S01]  /*0c20*/  IMAD R9, R3, c[0x0][0x1ac], R2 ;  /* 0x00006b0003097a24 */ /* 0x000fe200078e0202 */
[----:B------:R-:W-:Y:S01]  /*0c30*/  LEA R6, P0, R4, c[0x0][0x160], 0x1 ;  /* 0x0000580004067a11 */ /* 0x000fe200078008ff */
[----:B------:R-:W-:Y:S02]  /*0c40*/  IMAD.SHL.U32 R0, R19, 0x40, RZ ;  /* 0x0000004013007824 */ /* 0x000fe400078e00ff */
[----:B------:R-:W-:Y:S01]  /*0c50*/  IMAD.IADD R2, R5, 0x1, R9 ;  /* 0x0000000105027824 */ /* 0x000fe200078e0209 */
[----:B------:R-:W-:Y:S01]  /*0c60*/  LEA.HI R5, R94, R7, RZ, 0x6 ;  /* 0x000000075e057211 */ /* 0x000fe200078f30ff */
[----:B------:R-:W-:Y:S01]  /*0c70*/  SHFL.IDX PT, R14, R6, RZ, 0x181f ;  /* 0x00181fff060e7589 */ /* 0x000fe200000e0000 */
[----:B-1----:R-:W-:Y:S01]  /*0c80*/  LOP3.LUT R11, R0, 0x1c0, RZ, 0xc0, !PT ;  /* 0x000001c0000b7812 */ /* 0x002fe200078ec0ff */
[----:B------:R-:W-:Y:S01]  /*0c90*/  IMAD.IADD R0, R148, 0x1, R19 ;  /* 0x0000000194007824 */ /* 0x000fe200078e0213 */
[----:B------:R-:W-:Y:S01]  /*0ca0*/  LEA.HI.X R2, R4, c[0x0][0x164], R2, 0x1, P0 ;  /* 0x0000590004027a11 */ /* 0x000fe200000f0c02 */
[----:B------:R-:W-:Y:S01]  /*0cb0*/  IMAD.SHL.U32 R5, R5, 0x8, RZ ;  /* 0x0000000805057824 */ /* 0x000fe200078e00ff */
[----:B------:R-:W-:Y:S01]  /*0cc0*/  SHF.R.U32.HI R3, RZ, 0x3, R11 ;  /* 0x00000003ff037819 */ /* 0x000fe2000001160b */
[----:B------:R-:W-:Y:S01]  /*0cd0*/  SHFL.IDX PT, R12, R6, 0x1, 0x181f ;  /* 0x00381f00060c7f89 */ /* 0x000fe200000e0000 */
[----:B------:R-:W-:-:S02]  /*0ce0*/  LOP3.LUT R202, R11, 0x38, R210, 0xf8, !PT ;  /* 0x000000380bca7812 */ /* 0x000fc400078ef8d2 */
[----:B------:R-:W-:Y:S01]  /*0cf0*/  IADD3 R4, R0, 0x20, RZ ;  /* 0x0000002000047810 */ /* 0x000fe20007ffe0ff */
[----:B------:R-:W1:Y:S01]  /*0d00*/  SHFL.IDX PT, R15, R2, RZ, 0x181f ;  /* 0x00181fff020f7589 */ /* 0x000e6200000e0000 */
[----:B------:R-:W-:Y:S01]  /*0d10*/  LOP3.LUT R202, R202, R3, RZ, 0x3c, !PT ;  /* 0x00000003caca7212 */ /* 0x000fe200078e3cff */
[----:B------:R-:W-:Y:S01]  /*0d20*/  IMAD R3, R197, c[0x0][0x168], RZ ;  /* 0x00005a00c5037a24 */ /* 0x000fe200078e02ff */
[----:B------:R-:W-:Y:S01]  /*0d30*/  IADD3 R9, R210, 0x40, RZ ;  /* 0x00000040d2097810 */ /* 0x000fe20007ffe0ff */
[----:B------:R-:W3:Y:S01]  /*0d40*/  SHFL.IDX PT, R13, R2, 0x1, 0x181f ;  /* 0x00381f00020d7f89 */ /* 0x000ee200000e0000 */
[----:B------:R-:W-:Y:S02]  /*0d50*/  LOP3.LUT R202, R202, 0xfffffe00, R5, 0xf8, !PT ;  /* 0xfffffe00caca7812 */ /* 0x000fe400078ef805 */
[-C--:B------:R-:W-:Y:S01]  /*0d60*/  ISETP.GE.AND P1, PT, R4, R3.reuse, PT ;  /* 0x000000030400720c */ /* 0x080fe20003f26270 */
[----:B------:R-:W-:Y:S01]  /*0d70*/  SHFL.IDX PT, R11, R2, 0x3, 0x181f ;  /* 0x00781f00020b7f89 */ /* 0x000fe200000e0000 */
[----:B------:R-:W-:Y:S01]  /*0d80*/  ISETP.GE.AND P0, PT, R0, R3, PT ;  /* 0x000000030000720c */ /* 0x000fe20003f06270 */
[----:B------:R-:W-:Y:S01]  /*0d90*/  IMAD.SHL.U32 R146, R202, 0x2, RZ ;  /* 0x00000002ca927824 */ /* 0x000fe200078e00ff */
[----:B------:R-:W-:-:S02]  /*0da0*/  SHF.R.S32.HI R4, RZ, 0x1f, R9 ;  /* 0x0000001fff047819 */ /* 0x000fc40000011409 */
[----:B------:R-:W-:Y:S02]  /*0db0*/  SHF.R.S32.HI R5, RZ, 0x1f, R8 ;  /* 0x0000001fff057819 */ /* 0x000fe40000011408 */
[----:B------:R-:W-:Y:S02]  /*0dc0*/  LEA.HI R209, R4, R9, RZ, 0x3 ;  /* 0x0000000904d17211 */ /* 0x000fe400078f18ff */
[----:B------:R-:W-:Y:S01]  /*0dd0*/  LEA.HI R192, R5, R8, RZ, 0x3 ;  /* 0x0000000805c07211 */ /* 0x000fe200078f18ff */
[----:B------:R-:W-:Y:S01]  /*0de0*/  SHFL.IDX PT, R4, R6, 0x2, 0x181f ;  /* 0x00581f0006047f89 */ /* 0x000fe200000e0000 */
[----:B------:R-:W-:Y:S02]  /*0df0*/  ISETP.GE.AND P3, PT, R9, c[0x0][0x198], PT ;  /* 0x0000660009007a0c */ /* 0x000fe40003f66270 */
[----:B------:R-:W-:Y:S01]  /*0e00*/  LOP3.LUT R209, R209, 0xfffffff8, RZ, 0xc0, !PT ;  /* 0xfffffff8d1d17812 */ /* 0x000fe200078ec0ff */
[----:B------:R-:W4:Y:S01]  /*0e10*/  SHFL.IDX PT, R5, R2, 0x2, 0x181f ;  /* 0x00581f0002057f89 */ /* 0x000f2200000e0000 */
[----:B------:R-:W-:Y:S01]  /*0e20*/  LOP3.LUT R192, R192, 0xfffffff8, RZ, 0xc0, !PT ;  /* 0xfffffff8c0c07812 */ /* 0x000fe200078ec0ff */
[----:B-1----:R-:W-:-:S04]  /*0e30*/  @!P0 IMAD.WIDE R20, R210, 0x2, R14 ;  /* 0x00000002d2148825 */ /* 0x002fc800078e020e */
[----:B------:R-:W-:-:S04]  /*0e40*/  @!P0 IMAD.WIDE R16, R209, 0x2, R14 ;  /* 0x00000002d1108825 */ /* 0x000fc800078e020e */
[----:B------:R-:W-:-:S04]  /*0e50*/  @!P0 IMAD.WIDE R14, R192, 0x2, R14 ;  /* 0x00000002c00e8825 */ /* 0x000fc800078e020e */
[----:B---3--:R-:W-:-:S04]  /*0e60*/  @!P1 IMAD.WIDE R24, R210, 0x2, R12 ;  /* 0x00000002d2189825 */ /* 0x008fc800078e020c */
[----:B------:R-:W-:-:S04]  /*0e70*/  @!P1 IMAD.WIDE R22, R209, 0x2, R12 ;  /* 0x00000002d1169825 */ /* 0x000fc800078e020c */
[----:B------:R-:W-:Y:S01]  /*0e80*/  @!P1 IMAD.WIDE R12, R192, 0x2, R12 ;  /* 0x00000002c00c9825 */ /* 0x000fe200078e020c */
[----:B--2---:R1:W2:Y:S01]  /*0e90*/  @P2 R2UR UR10, R10 ;  /* 0x000000000a0a23c2 */ /* 0x0042a200000e0000 */
[----:B------:R-:W-:Y:S01]  /*0ea0*/  ISETP.GE.AND P2, PT, R210, c[0x0][0x198], PT ;  /* 0x00006600d2007a0c */ /* 0x000fe20003f46270 */
[----:B--2---:R-:W-:Y:S02]  /*0eb0*/  @!UP0 UMOV UR10, UR6 ;  /* 0x00000006000a8c82 */ /* 0x004fe40008000000 */
[----:B------:R-:W-:Y:S02]  /*0ec0*/  USHF.R.S32.HI UR6, URZ, 0x1f, UR10 ;  /* 0x0000001f3f067899 */ /* 0x000fe4000801140a */
[----:B------:R-:W-:Y:S02]  /*0ed0*/  UIMAD.WIDE.U32 UR8, UR10, UR4, URZ ;  /* 0x000000040a0872a5 */ /* 0x000fe4000f8e003f */
[----:B------:R-:W-:-:S04]  /*0ee0*/  UIMAD UR6, UR6, UR4, URZ ;  /* 0x00000004060672a4 */ /* 0x000fc8000f8e023f */
[----:B------:R-:W-:Y:S02]  /*0ef0*/  UIMAD UR6, UR10, UR5, UR6 ;  /* 0x000000050a0672a4 */ /* 0x000fe4000f8e0206 */
[----:B------:R4:W-:Y:S01]  /*0f00*/  @!P0 LDGSTS.E.BYPASS.LTC128B.128 [R146+0x18100], [R20.64], !P2 ;  /* 0x1810000014928fae */ /* 0x0009e2000d101d4c */
[----:B------:R-:W-:Y:S02]  /*0f10*/  ULDC.64 UR4, c[0x0][0x1e8] ;  /* 0x00007a0000047ab9 */ /* 0x000fe40000000a00 */
[----:B------:R-:W-:Y:S01]  /*0f20*/  UIADD3 UR6, UR9, UR6, URZ ;  /* 0x0000000609067290 */ /* 0x000fe2000fffe03f */
[----:B------:R2:W-:Y:S04]  /*0f30*/  @!P0 LDGSTS.E.BYPASS.LTC128B.128 [R146+0x1c100], [R16.64], !P3 ;  /* 0x1c10000010928fae */ /* 0x0005e8000d901d4c */
[----:B------:R3:W-:Y:S01]  /*0f40*/  @!P0 LDGSTS.E.BYPASS.LTC128B.128 [R146+0x20100], [R14.64], !P4 ;  /* 0x201000000e928fae */ /* 0x0007e2000e101d4c */
[----:B-1----:R-:W-:-:S02]  /*0f50*/  IADD3 R10, R0, 0x40, RZ ;  /* 0x00000040000a7810 */ /* 0x002fc40007ffe0ff */
[----:B------:R-:W-:Y:S01]  /*0f60*/  IADD3 R0, R0, 0x60, RZ ;  /* 0x0000006000007810 */ /* 0x000fe20007ffe0ff */
[----:B------:R1:W-:Y:S01]  /*0f70*/  @!P1 LDGSTS.E.BYPASS.LTC128B.128 [R146+0x19100], [R24.64], !P2 ;  /* 0x1910000018929fae */ /* 0x0003e2000d101d4c */
[----:B------:R-:W-:-:S03]  /*0f80*/  ISETP.GE.AND P0, PT, R10, R3, PT ;  /* 0x000000030a00720c */ /* 0x000fc60003f06270 */
[----:B------:R-:W1:Y:S04]  /*0f90*/  SHFL.IDX PT, R10, R6, 0x3, 0x181f ;  /* 0x00781f00060a7f89 */ /* 0x000e6800000e0000 */
[----:B------:R1:W-:Y:S04]  /*0fa0*/  @!P1 LDGSTS.E.BYPASS.LTC128B.128 [R146+0x1d100], [R22.64], !P3 ;  /* 0x1d10000016929fae */ /* 0x0003e8000d901d4c */
[----:B------:R1:W-:Y:S01]  /*0fb0*/  @!P1 LDGSTS.E.BYPASS.LTC128B.128 [R146+0x21100], [R12.64], !P4 ;  /* 0x211000000c929fae */ /* 0x0003e2000e101d4c */
[----:B------:R-:W-:Y:S02]  /*0fc0*/  ISETP.GE.AND P1, PT, R0, R3, PT ;  /* 0x000000030000720c */ /* 0x000fe40003f26270 */
[----:B------:R-:W-:Y:S01]  /*0fd0*/  IADD3 R3, R145, -0x1, RZ ;  /* 0xffffffff91037810 */ /* 0x000fe20007ffe0ff */
[----:B----4-:R-:W-:Y:S01]  /*0fe0*/  @!P0 IMAD.WIDE R20, R210, 0x2, R4 ;  /* 0x00000002d2148825 */ /* 0x010fe200078e0204 */
[----:B------:R-:W-:-:S03]  /*0ff0*/  P2R R0, PR, RZ, 0x20 ;  /* 0x00000020ff007803 */ /* 0x000fc60000000000 */
[----:B------:R-:W-:Y:S01]  /*1000*/  IMAD.SHL.U32 R144, R3, 0x40, RZ ;  /* 0x0000004003907824 */ /* 0x000fe200078e00ff */
[----:B------:R4:W-:Y:S01]  /*1010*/  @!P0 LDGSTS.E.BYPASS.LTC128B.128 [R146+0x1a100], [R20.64], !P2 ;  /* 0x1a10000014928fae */ /* 0x0009e2000d101d4c */
[----:B--2---:R-:W-:-:S04]  /*1020*/  @!P0 IMAD.WIDE R16, R192, 0x2, R4 ;  /* 0x00000002c0108825 */ /* 0x004fc800078e0204 */
[----:B---3--:R-:W-:-:S04]  /*1030*/  @!P0 IMAD.WIDE R14, R209, 0x2, R4 ;  /* 0x00000002d10e8825 */ /* 0x008fc800078e0204 */
[----:B------:R-:W-:Y:S01]  /*1040*/  IMAD.IADD R201, R203, 0x1, R144 ;  /* 0x00000001cbc97824 */ /* 0x000fe200078e0290 */
[----:B------:R2:W-:Y:S01]  /*1050*/  @!P0 LDGSTS.E.BYPASS.LTC128B.128 [R146+0x1e100], [R14.64], !P3 ;  /* 0x1e1000000e928fae */ /* 0x0005e2000d901d4c */
[----:B-1----:R-:W-:-:S03]  /*1060*/  @!P1 IMAD.WIDE R4, R210, 0x2, R10 ;  /* 0x00000002d2049825 */ /* 0x002fc600078e020a */
[----:B------:R1:W-:Y:S01]  /*1070*/  @!P0 LDGSTS.E.BYPASS.LTC128B.128 [R146+0x22100], [R16.64], !P4 ;  /* 0x2210000010928fae */ /* 0x0003e2000e101d4c */
[C---:B------:R-:W-:Y:S01]  /*1080*/  ISETP.GE.AND P0, PT, R201.reuse, R199, PT ;  /* 0x000000c7c900720c */ /* 0x040fe20003f06270 */
[----:B-----5:R-:W-:Y:S02]  /*1090*/  IMAD.IADD R201, R201, 0x1, R204 ;  /* 0x00000001c9c97824 */ /* 0x020fe400078e02cc */
[----:B------:R-:W-:Y:S01]  /*10a0*/  @!P1 IMAD.WIDE R12, R192, 0x2, R10 ;  /* 0x00000002c00c9825 */ /* 0x000fe200078e020a */
[----:B------:R3:W-:Y:S01]  /*10b0*/  @!P1 LDGSTS.E.BYPASS.LTC128B.128 [R146+0x1b100], [R4.64], !P2 ;  /* 0x1b10000004929fae */ /* 0x0007e2000d101d4c */
[----:B------:R-:W-:Y:S02]  /*10c0*/  ISETP.GT.OR P0, PT, R203, 0x3f, P0 ;  /* 0x0000003fcb00780c */ /* 0x000fe40000704670 */
[----:B------:R-:W-:-:S04]  /*10d0*/  @P5 IMAD.HI.U32 R2, R201, c[0x0][0x2bc], RZ ;  /* 0x0000af00c9025a27 */ /* 0x000fc800078e00ff */
[----:B------:R-:W-:Y:S01]  /*10e0*/  IMAD.MOV.U32 R0, RZ, RZ, R201 ;  /* 0x000000ffff007224 */ /* 0x000fe200078e00c9 */
[----:B------:R-:W-:Y:S01]  /*10f0*/  @P5 SHF.R.U32.HI R0, RZ, c[0x0][0x2c0], R2 ;  /* 0x0000b000ff005a19 */ /* 0x000fe20000011602 */
[----:B--2---:R-:W-:-:S05]  /*1100*/  @!P1 IMAD.WIDE R14, R209, 0x2, R10 ;  /* 0x00000002d10e9825 */ /* 0x004fca00078e020a */
[----:B------:R2:W-:Y:S04]  /*1110*/  @!P1 LDGSTS.E.BYPASS.LTC128B.128 [R146+0x1f100], [R14.64], !P3 ;  /* 0x1f1000000e929fae */ /* 0x0005e8000d901d4c */
[----:B------:R1:W-:Y:S01]  /*1120*/  @!P1 LDGSTS.E.BYPASS.LTC128B.128 [R146+0x23100], [R12.64], !P4 ;  /* 0x231000000c929fae */ /* 0x0003e2000e101d4c */
[----:B---3--:R-:W-:-:S03]  /*1130*/  @!P0 IADD3 R5, P2, R0, UR8, RZ ;  /* 0x0000000800058c10 */ /* 0x008fc6000ff5e0ff */
[----:B------:R-:W0:Y:S01]  /*1140*/  LDGDEPBAR ;  /* 0x00000000000079af */ /* 0x000e220000000000 */
[----:B------:R-:W-:Y:S02]  /*1150*/  @!P0 LEA.HI.X.SX32 R2, R0, UR6, 0x1, P2 ;  /* 0x0000000600028c11 */ /* 0x000fe400090f0eff */
[----:B------:R-:W-:-:S04]  /*1160*/  @!P0 LEA R4, P2, R5, c[0x0][0x2a0], 0x2 ;  /* 0x0000a80005048a11 */ /* 0x000fc800078410ff */
[----:B------:R-:W-:Y:S01]  /*1170*/  @!P0 LEA.HI.X R5, R5, c[0x0][0x2a4], R2, 0x2, P2 ;  /* 0x0000a90005058a11 */ /* 0x000fe200010f1402 */
[----:B------:R-:W-:Y:S06]  /*1180*/  BAR.SYNC.DEFER_BLOCKING 0x0 ;  /* 0x0000000000007b1d */ /* 0x000fec0000010000 */
[----:B------:R-:W3:Y:S01]  /*1190*/  @!P0 LDG.E R200, [R4.64] ;  /* 0x0000000c04c88981 */ /* 0x000ee2000c1e1900 */
[----:B------:R-:W-:Y:S01]  /*11a0*/  IMAD.MOV R0, RZ, RZ, -R0 ;  /* 0x000000ffff007224 */ /* 0x000fe200078e0a00 */
[----:B------:R-:W-:Y:S01]  /*11b0*/  UIMAD UR10, UR11, UR4, URZ ;  /* 0x000000040b0a72a4 */ /* 0x000fe2000f8e023f */
[----:B------:R-:W-:Y:S01]  /*11c0*/  ISETP.GE.AND P5, PT, R210, c[0x0][0x1d4], PT ;  /* 0x00007500d2007a0c */ /* 0x000fe20003fa6270 */
[----:B------:R-:W-:Y:S01]  /*11d0*/  UIMAD.WIDE.U32 UR14, UR7, UR4, URZ ;  /* 0x00000004070e72a5 */ /* 0x000fe2000f8e003f */
[----:B------:R-:W-:Y:S01]  /*11e0*/  IMAD R201, R0, c[0x0][0x2b8], R201 ;  /* 0x0000ae0000c97a24 */ /* 0x000fe200078e02c9 */
[----:B------:R-:W-:Y:S01]  /*11f0*/  UIMAD UR10, UR7, UR5, UR10 ;  /* 0x00000005070a72a4 */ /* 0x000fe2000f8e020a */
[----:B------:R-:W-:Y:S01]  /*1200*/  ISETP.GE.AND P4, PT, R9, c[0x0][0x1d4], PT ;  /* 0x0000750009007a0c */ /* 0x000fe20003f86270 */
[----:B------:R-:W-:Y:S01]  /*1210*/  IMAD.MOV.U32 R188, RZ, RZ, 0x10 ;  /* 0x00000010ffbc7424 */ /* 0x000fe200078e00ff */
[----:B------:R-:W-:Y:S01]  /*1220*/  ISETP.GE.AND P6, PT, R8, c[0x0][0x1d4], PT ;  /* 0x0000750008007a0c */ /* 0x000fe20003fc6270 */
[C---:B------:R-:W-:Y:S01]  /*1230*/  IMAD.WIDE.U32 R10, R201.reuse, c[0x0][0x1e0], RZ ;  /* 0x00007800c90a7a25 */ /* 0x040fe200078e00ff */
[----:B------:R-:W-:Y:S01]  /*1240*/  SHF.R.S32.HI R25, RZ, 0x1f, R201 ;  /* 0x0000001fff197819 */ /* 0x000fe200000114c9 */
[----:B------:R-:W-:Y:S01]  /*1250*/  UIADD3 UR10, UR15, UR10, URZ ;  /* 0x0000000a0f0a7290 */ /* 0x000fe2000fffe03f */
[----:B------:R-:W-:Y:S01]  /*1260*/  ISETP.GE.AND P3, PT, R210, c[0x0][0x1d4], PT ;  /* 0x00007500d2007a0c */ /* 0x000fe20003f66270 */
[----:B-1----:R-:W-:Y:S01]  /*1270*/  IMAD.WIDE.U32 R16, R201, c[0x0][0x208], RZ ;  /* 0x00008200c9107a25 */ /* 0x002fe200078e00ff */
[----:B------:R-:W-:Y:S01]  /*1280*/  ULDC.64 UR4, c[0x0][0x210] ;  /* 0x0000840000047ab9 */ /* 0x000fe20000000a00 */
[----:B------:R-:W-:Y:S01]  /*1290*/  ISETP.GE.AND P2, PT, R9, c[0x0][0x1d4], PT ;  /* 0x0000750009007a0c */ /* 0x000fe20003f46270 */
[----:B------:R-:W-:Y:S01]  /*12a0*/  UIMAD UR11, UR11, UR4, URZ ;  /* 0x000000040b0b72a4 */ /* 0x000fe2000f8e023f */
[C---:B------:R-:W-:Y:S01]  /*12b0*/  IMAD R0, R25.reuse, c[0x0][0x1e0], RZ ;  /* 0x0000780019007a24 */ /* 0x040fe200078e02ff */
[----:B------:R-:W-:Y:S01]  /*12c0*/  UIMAD.WIDE.U32 UR20, UR7, UR4, URZ ;  /* 0x00000004071472a5 */ /* 0x000fe2000f8e003f */
[----:B------:R-:W-:Y:S01]  /*12d0*/  IMAD R12, R25, c[0x0][0x208], RZ ;  /* 0x00008200190c7a24 */ /* 0x000fe200078e02ff */
[----:B------:R-:W-:Y:S01]  /*12e0*/  UIMAD UR11, UR7, UR5, UR11 ;  /* 0x00000005070b72a4 */ /* 0x000fe2000f8e020b */
[C---:B------:R-:W-:Y:S01]  /*12f0*/  IMAD R0, R201.reuse, c[0x0][0x1e4], R0 ;  /* 0x00007900c9007a24 */ /* 0x040fe200078e0200 */
[----:B------:R-:W-:Y:S01]  /*1300*/  LEA.HI R92, R94, R7, RZ, 0x5 ;  /* 0x000000075e5c7211 */ /* 0x000fe200078f28ff */
[----:B------:R-:W-:Y:S01]  /*1310*/  IMAD R12, R201, c[0x0][0x20c], R12 ;  /* 0x00008300c90c7a24 */ /* 0x000fe200078e020c */
[----:B------:R-:W-:Y:S01]  /*1320*/  UIADD3 UR11, UR21, UR11, URZ ;  /* 0x0000000b150b7290 */ /* 0x000fe2000fffe03f */
[----:B------:R-:W-:Y:S01]  /*1330*/  IMAD.IADD R11, R11, 0x1, R0 ;  /* 0x000000010b0b7824 */ /* 0x000fe200078e0200 */
[----:B------:R-:W-:Y:S01]  /*1340*/  SHF.R.S32.HI R133, RZ, 0x1f, R210 ;  /* 0x0000001fff857819 */ /* 0x000fe200000114d2 */
[----:B------:R-:W-:Y:S01]  /*1350*/  IMAD.IADD R13, R17, 0x1, R12 ;  /* 0x00000001110d7824 */ /* 0x000fe200078e020c */
[----:B------:R-:W-:Y:S01]  /*1360*/  SEL R212, RZ, 0x10, P6 ;  /* 0x00000010ffd47807 */ /* 0x000fe20003000000 */
[----:B------:R-:W-:Y:S01]  /*1370*/  IMAD.MOV.U32 R12, RZ, RZ, R16 ;  /* 0x000000ffff0c7224 */ /* 0x000fe200078e0010 */
[----:B------:R-:W-:Y:S01]  /*1380*/  SHF.R.S32.HI R132, RZ, 0x1f, R209 ;  /* 0x0000001fff847819 */ /* 0x000fe200000114d1 */
[----:B------:R-:W-:Y:S01]  /*1390*/  IMAD.MOV.U32 R186, RZ, RZ, 0x20 ;  /* 0x00000020ffba7424 */ /* 0x000fe200078e00ff */
[----:B------:R-:W-:-:S02]  /*13a0*/  IADD3 R198, R146, 0x100, RZ ;  /* 0x0000010092c67810 */ /* 0x000fc40007ffe0ff */
[----:B---3--:R-:W-:Y:S01]  /*13b0*/  SHF.R.S32.HI R24, RZ, 0x1f, R200 ;  /* 0x0000001fff187819 */ /* 0x008fe200000114c8 */
[----:B------:R-:W-:-:S04]  /*13c0*/  IMAD.WIDE.U32 R4, R200, c[0x0][0x1f0], R10 ;  /* 0x00007c00c8047a25 */ /* 0x000fc800078e000a */
[----:B------:R-:W-:Y:S01]  /*13d0*/  IMAD R11, R24, c[0x0][0x1f0], RZ ;  /* 0x00007c00180b7a24 */ /* 0x000fe200078e02ff */
[----:B------:R-:W-:Y:S01]  /*13e0*/  IADD3 R4, P1, R4, UR14, RZ ;  /* 0x0000000e04047c10 */ /* 0x000fe2000ff3e0ff */
[----:B------:R-:W-:-:S04]  /*13f0*/  IMAD.WIDE.U32 R12, R200, c[0x0][0x218], R12 ;  /* 0x00008600c80c7a25 */ /* 0x000fc800078e000c */
[----:B------:R-:W-:Y:S01]  /*1400*/  IMAD R0, R200, c[0x0][0x1f4], R11 ;  /* 0x00007d00c8007a24 */ /* 0x000fe200078e020b */
[----:B------:R-:W-:-:S04]  /*1410*/  LEA R11, P0, R4, c[0x0][0x1c8], 0x1 ;  /* 0x00007200040b7a11 */ /* 0x000fc800078008ff */
[----:B------:R-:W-:Y:S01]  /*1420*/  IADD3.X R5, R5, UR10, R0, P1, !PT ;  /* 0x0000000a05057c10 */ /* 0x000fe20008ffe400 */
[----:B--2---:R-:W-:Y:S01]  /*1430*/  SHFL.IDX PT, R14, R11, RZ, 0x181f ;  /* 0x00181fff0b0e7589 */ /* 0x004fe200000e0000 */
[----:B------:R-:W-:Y:S02]  /*1440*/  IADD3 R0, -R19, R199, -R144 ;  /* 0x000000c713007210 */ /* 0x000fe40007ffe990 */
[----:B------:R-:W-:Y:S01]  /*1450*/  LEA.HI.X R4, R4, c[0x0][0x1cc], R5, 0x1, P0 ;  /* 0x0000730004047a11 */ /* 0x000fe200000f0c05 */
[----:B------:R-:W-:Y:S01]  /*1460*/  IMAD R5, R24, c[0x0][0x218], RZ ;  /* 0x0000860018057a24 */ /* 0x000fe200078e02ff */
[----:B------:R-:W-:Y:S01]  /*1470*/  ISETP.GE.AND P0, PT, R0, 0x1, PT ;  /* 0x000000010000780c */ /* 0x000fe20003f06270 */
[----:B------:R-:W-:Y:S01]  /*1480*/  SHFL.IDX PT, R28, R11, 0x1, 0x181f ;  /* 0x00381f000b1c7f89 */ /* 0x000fe200000e0000 */
[----:B------:R-:W-:Y:S01]  /*1490*/  ISETP.GE.AND P1, PT, R8, c[0x0][0x1d4], PT ;  /* 0x0000750008007a0c */ /* 0x000fe20003f26270 */
[----:B------:R-:W-:Y:S02]  /*14a0*/  IMAD R2, R200, c[0x0][0x21c], R5 ;  /* 0x00008700c8027a24 */ /* 0x000fe400078e0205 */
[----:B------:R-:W4:Y:S04]  /*14b0*/  SHFL.IDX PT, R15, R4, RZ, 0x181f ;  /* 0x00181fff040f7589 */ /* 0x000f2800000e0000 */
[----:B------:R-:W1:Y:S04]  /*14c0*/  SHFL.IDX PT, R29, R4, 0x1, 0x181f ;  /* 0x00381f00041d7f89 */ /* 0x000e6800000e0000 */
[----:B----4-:R-:W-:-:S04]  /*14d0*/  @P0 IMAD.WIDE R20, R210, 0x2, R14 ;  /* 0x00000002d2140825 */ /* 0x010fc800078e020e */
[--C-:B------:R-:W-:Y:S01]  /*14e0*/  @P0 IMAD.WIDE R16, R209, 0x2, R14.reuse ;  /* 0x00000002d1100825 */ /* 0x100fe200078e020e */
[----:B------:R2:W-:Y:S03]  /*14f0*/  @P0 LDGSTS.E.BYPASS.LTC128B.128 [R146+0xc100], [R20.64], !P5 ;  /* 0x0c10000014920fae */ /* 0x0005e6000e901d4c */
[----:B------:R-:W-:Y:S01]  /*1500*/  @P0 IMAD.WIDE R14, R192, 0x2, R14 ;  /* 0x00000002c00e0825 */ /* 0x000fe200078e020e */
[----:B------:R3:W-:Y:S04]  /*1510*/  @P0 LDGSTS.E.BYPASS.LTC128B.128 [R146+0xe100], [R16.64], !P4 ;  /* 0x0e10000010920fae */ /* 0x0007e8000e101d4c */
[----:B------:R4:W-:Y:S01]  /*1520*/  @P0 LDGSTS.E.BYPASS.LTC128B.128 [R146+0x10100], [R14.64], !P6 ;  /* 0x101000000e920fae */ /* 0x0009e2000f101d4c */
[----:B------:R-:W-:-:S04]  /*1530*/  IADD3 R18, P0, R12, UR20, RZ ;  /* 0x000000140c127c10 */ /* 0x000fc8000ff1e0ff */
[----:B------:R-:W-:Y:S02]  /*1540*/  IADD3.X R13, R13, UR11, R2, P0, !PT ;  /* 0x0000000b0d0d7c10 */ /* 0x000fe400087fe402 */
[----:B------:R-:W-:-:S04]  /*1550*/  LEA R10, P0, R18, c[0x0][0x1f8], 0x1 ;  /* 0x00007e00120a7a11 */ /* 0x000fc800078008ff */
[----:B------:R-:W-:Y:S01]  /*1560*/  LEA.HI.X R18, R18, c[0x0][0x1fc], R13, 0x1, P0 ;  /* 0x00007f0012127a11 */ /* 0x000fe200000f0c0d */
[----:B------:R-:W4:Y:S01]  /*1570*/  SHFL.IDX PT, R5, R10, RZ, 0x181f ;  /* 0x00181fff0a057589 */ /* 0x000f2200000e0000 */
[----:B------:R-:W-:-:S03]  /*1580*/  ISETP.GT.AND P0, PT, R0, 0x20, PT ;  /* 0x000000200000780c */ /* 0x000fc60003f04270 */
[----:B------:R-:W4:Y:S01]  /*1590*/  SHFL.IDX PT, R6, R18, RZ, 0x181f ;  /* 0x00181fff12067589 */ /* 0x000f2200000e0000 */
[----:B--2---:R-:W-:-:S03]  /*15a0*/  IMAD.WIDE R20, R210, 0x2, RZ ;  /* 0x00000002d2147825 */ /* 0x004fc600078e02ff */
[----:B------:R2:W2:Y:S01]  /*15b0*/  SHFL.IDX PT, R2, R10, 0x1, 0x181f ;  /* 0x00381f000a027f89 */ /* 0x0004a200000e0000 */
[----:B---3--:R-:W-:-:S03]  /*15c0*/  IMAD.WIDE R16, R209, 0x2, RZ ;  /* 0x00000002d1107825 */ /* 0x008fc600078e02ff */
[----:B------:R-:W3:Y:S02]  /*15d0*/  SHFL.IDX PT, R4, R18, 0x1, 0x181f ;  /* 0x00381f0012047f89 */ /* 0x000ee400000e0000 */
[----:B-1----:R-:W-:-:S04]  /*15e0*/  @P0 IMAD.WIDE R26, R210, 0x2, R28 ;  /* 0x00000002d21a0825 */ /* 0x002fc800078e021c */
[--C-:B------:R-:W-:Y:S01]  /*15f0*/  @P0 IMAD.WIDE R30, R209, 0x2, R28.reuse ;  /* 0x00000002d11e0825 */ /* 0x100fe200078e021c */
[----:B------:R1:W-:Y:S03]  /*1600*/  @P0 LDGSTS.E.BYPASS.LTC128B.128 [R146+0xd100], [R26.64], !P5 ;  /* 0x0d1000001a920fae */ /* 0x0003e6000e901d4c */
[C---:B------:R-:W-:Y:S01]  /*1610*/  @P0 IMAD.WIDE R28, R192.reuse, 0x2, R28 ;  /* 0x00000002c01c0825 */ /* 0x040fe200078e021c */
[----:B------:R3:W-:Y:S03]  /*1620*/  @P0 LDGSTS.E.BYPASS.LTC128B.128 [R146+0xf100], [R30.64], !P4 ;  /* 0x0f1000001e920fae */ /* 0x0007e6000e101d4c */
[----:B----4-:R-:W-:Y:S01]  /*1630*/  IMAD.WIDE R14, R192, 0x2, RZ ;  /* 0x00000002c00e7825 */ /* 0x010fe200078e02ff */
[----:B------:R4:W-:Y:S01]  /*1640*/  @P0 LDGSTS.E.BYPASS.LTC128B.128 [R146+0x11100], [R28.64], !P6 ;  /* 0x111000001c920fae */ /* 0x0009e2000f101d4c */
[----:B------:R-:W-:-:S03]  /*1650*/  IADD3 R12, P0, R5, R20, RZ ;  /* 0x00000014050c7210 */ /* 0x000fc60007f1e0ff */
[----:B------:R-:W0:Y:S02]  /*1660*/  LDGDEPBAR ;  /* 0x00000000000079af */ /* 0x000e240000000000 */
[----:B------:R-:W-:Y:S01]  /*1670*/  IMAD.X R13, R6, 0x1, R21, P0 ;  /* 0x00000001060d7824 */ /* 0x000fe200000e0615 */
[----:B--2---:R-:W-:-:S05]  /*1680*/  IADD3 R10, P0, R5, R16, RZ ;  /* 0x00000010050a7210 */ /* 0x004fca0007f1e0ff */
[----:B------:R-:W-:Y:S01]  /*1690*/  IMAD.X R11, R6, 0x1, R17, P0 ;  /* 0x00000001060b7824 */ /* 0x000fe200000e0611 */
[----:B------:R-:W-:-:S05]  /*16a0*/  IADD3 R22, P0, R5, R14, RZ ;  /* 0x0000000e05167210 */ /* 0x000fca0007f1e0ff */
[----:B------:R-:W-:Y:S01]  /*16b0*/  IMAD.X R23, R6, 0x1, R15, P0 ;  /* 0x0000000106177824 */ /* 0x000fe200000e060f */
[----:B-1----:R-:W-:Y:S02]  /*16c0*/  IADD3 R26, P0, R20, R2, RZ ;  /* 0x00000002141a7210 */ /* 0x002fe40007f1e0ff */
[----:B------:R-:W-:-:S03]  /*16d0*/  SHF.R.S32.HI R6, RZ, 0x5, R92 ;  /* 0x00000005ff067819 */ /* 0x000fc6000001145c */
[----:B---3--:R-:W-:Y:S01]  /*16e0*/  IMAD.X R27, R21, 0x1, R4, P0 ;  /* 0x00000001151b7824 */ /* 0x008fe200000e0604 */
[----:B------:R-:W-:Y:S02]  /*16f0*/  IADD3 R16, P0, R16, R2, RZ ;  /* 0x0000000210107210 */ /* 0x000fe40007f1e0ff */
[----:B------:R-:W-:-:S03]  /*1700*/  LEA.HI R21, R94, R7, RZ, 0x4 ;  /* 0x000000075e157211 */ /* 0x000fc600078f20ff */
[----:B------:R-:W-:Y:S01]  /*1710*/  IMAD.X R17, R17, 0x1, R4, P0 ;  /* 0x0000000111117824 */ /* 0x000fe200000e0604 */
[----:B------:R-:W-:Y:S02]  /*1720*/  IADD3 R14, P0, R14, R2, RZ ;  /* 0x000000020e0e7210 */ /* 0x000fe40007f1e0ff */
[----:B------:R-:W-:-:S03]  /*1730*/  LOP3.LUT R20, R21, 0xfffffff0, RZ, 0xc0, !PT ;  /* 0xfffffff015147812 */ /* 0x000fc600078ec0ff */
[----:B------:R-:W-:Y:S01]  /*1740*/  IMAD.X R15, R15, 0x1, R4, P0 ;  /* 0x000000010f0f7824 */ /* 0x000fe200000e0604 */
[----:B------:R-:W-:Y:S01]  /*1750*/  ISETP.LT.OR P0, PT, R0, 0x1, P3 ;  /* 0x000000010000780c */ /* 0x000fe20001f01670 */
[----:B------:R-:W-:-:S05]  /*1760*/  IMAD.IADD R20, R7, 0x1, -R20 ;  /* 0x0000000107147824 */ /* 0x000fca00078e0a14 */
[----:B------:R-:W-:-:S07]  /*1770*/  SHF.R.S32.HI R5, RZ, 0x1f, R20 ;  /* 0x0000001fff057819 */ /* 0x000fce0000011414 */
[----:B------:R4:W-:Y:S01]  /*1780*/  LDGSTS.E.BYPASS.LTC128B.128 [R146+0x100], [R12.64], !P0 ;  /* 0x001000000c927fae */ /* 0x0009e2000c101d4c */
[----:B------:R-:W-:-:S13]  /*1790*/  ISETP.LT.OR P0, PT, R0, 0x1, P2 ;  /* 0x000000010000780c */ /* 0x000fda0001701670 */
[----:B------:R4:W-:Y:S01]  /*17a0*/  LDGSTS.E.BYPASS.LTC128B.128 [R146+0x2100], [R10.64], !P0 ;  /* 0x021000000a927fae */ /* 0x0009e2000c101d4c */
[----:B------:R-:W-:-:S13]  /*17b0*/  ISETP.LT.OR P0, PT, R0, 0x1, P1 ;  /* 0x000000010000780c */ /* 0x000fda0000f01670 */
[----:B------:R1:W-:Y:S01]  /*17c0*/  LDGSTS.E.BYPASS.LTC128B.128 [R146+0x4100], [R22.64], !P0 ;  /* 0x0410000016927fae */ /* 0x0003e2000c101d4c */
[----:B------:R-:W-:Y:S02]  /*17d0*/  ISETP.LT.OR P0, PT, R0, 0x21, P3 ;  /* 0x000000210000780c */ /* 0x000fe40001f01670 */
[----:B------:R-:W-:-:S11]  /*17e0*/  ISETP.GT.AND P3, PT, R203, 0x3f, PT ;  /* 0x0000003fcb00780c */ /* 0x000fd60003f64270 */
[----:B------:R4:W-:Y:S01]  /*17f0*/  LDGSTS.E.BYPASS.LTC128B.128 [R146+0x1100], [R26.64], !P0 ;  /* 0x011000001a927fae */ /* 0x0009e2000c101d4c */
[----:B------:R-:W-:Y:S02]  /*1800*/  ISETP.LT.OR P0, PT, R0, 0x21, P2 ;  /* 0x000000210000780c */ /* 0x000fe40001701670 */
[----:B------:R-:W-:Y:S02]  /*1810*/  ISETP.GT.AND P2, PT, R3, R194, PT ;  /* 0x000000c20300720c */ /* 0x000fe40003f44270 */
[----:B------:R-:W-:Y:S02]  /*1820*/  SHF.R.S32.HI R3, RZ, 0x1f, R192 ;  /* 0x0000001fff037819 */ /* 0x000fe400000114c0 */
[----:B-1----:R-:W-:-:S07]  /*1830*/  P2R R22, PR, RZ, 0x4 ;  /* 0x00000004ff167803 */ /* 0x002fce0000000000 */
[----:B------:R4:W-:Y:S01]  /*1840*/  LDGSTS.E.BYPASS.LTC128B.128 [R146+0x3100], [R16.64], !P0 ;  /* 0x0310000010927fae */ /* 0x0009e2000c101d4c */
[----:B------:R-:W-:Y:S02]  /*1850*/  ISETP.LT.OR P0, PT, R0, 0x21, P1 ;  /* 0x000000210000780c */ /* 0x000fe40000f01670 */
[----:B------:R-:W-:Y:S02]  /*1860*/  LEA.HI R0, R5, R20, RZ, 0x3 ;  /* 0x0000001405007211 */ /* 0x000fe400078f18ff */
[----:B------:R-:W-:Y:S02]  /*1870*/  LOP3.LUT P1, RZ, R211, 0x4, RZ, 0xc0, !PT ;  /* 0x00000004d3ff7812 */ /* 0x000fe4000782c0ff */
[----:B------:R-:W-:-:S05]  /*1880*/  LOP3.LUT R5, R0, 0xfffffff8, RZ, 0xc0, !PT ;  /* 0xfffffff800057812 */ /* 0x000fca00078ec0ff */
[----:B------:R-:W-:Y:S02]  /*1890*/  IMAD.IADD R20, R20, 0x1, -R5 ;  /* 0x0000000114147824 */ /* 0x000fe400078e0a05 */
[----:B------:R4:W-:Y:S03]  /*18a0*/  LDGSTS.E.BYPASS.LTC128B.128 [R146+0x5100], [R14.64], !P0 ;  /* 0x051000000e927fae */ /* 0x0009e6000c101d4c */
[----:B------:R-:W-:Y:S01]  /*18b0*/  LOP3.LUT P0, RZ, R20, 0x2, RZ, 0xc0, !PT ;  /* 0x0000000214ff7812 */ /* 0x000fe2000780c0ff */
[----:B------:R-:W0:Y:S03]  /*18c0*/  LDGDEPBAR ;  /* 0x00000000000079af */ /* 0x000e260000000000 */
[----:B------:R-:W-:Y:S02]  /*18d0*/  SEL R188, R188, 0xfffffff0, !P0 ;  /* 0xfffffff0bcbc7807 */ /* 0x000fe40004000000 */
[----:B------:R-:W-:-:S04]  /*18e0*/  LOP3.LUT P0, RZ, R20, 0x4, RZ, 0xc0, !PT ;  /* 0x0000000414ff7812 */ /* 0x000fc8000780c0ff */
[----:B------:R-:W-:Y:S02]  /*18f0*/  SEL R4, R186, 0xffffffe0, !P0 ;  /* 0xffffffe0ba047807 */ /* 0x000fe40004000000 */
[----:B------:R-:W-:-:S04]  /*1900*/  LOP3.LUT P0, RZ, R211, 0x2, RZ, 0xc0, !PT ;  /* 0x00000002d3ff7812 */ /* 0x000fc8000780c0ff */
[----:B------:R-:W-:Y:S01]  /*1910*/  P2R R2, PR, RZ, 0x1 ;  /* 0x00000001ff027803 */ /* 0x000fe20000000000 */
        /* <DEDUP_REMOVED lines=10> */
[----:B----4-:R-:W-:-:S04]  /*19c0*/  @!P3 LEA R10, P0, R8, c[0x0][0x2a0], 0x2 ;  /* 0x0000a800080aba11 */ /* 0x010fc800078010ff */
[----:B------:R-:W-:-:S05]  /*19d0*/  @!P3 LEA.HI.X R11, R8, c[0x0][0x2a4], R5, 0x2, P0 ;  /* 0x0000a900080bba11 */ /* 0x000fca00000f1405 */
[----:B------:R1:W2:Y:S01]  /*19e0*/  @!P3 LDG.E R200, [R10.64] ;  /* 0x0000000c0ac8b981 */ /* 0x0002a2000c1e1900 */
[----:B------:R-:W-:Y:S01]  /*19f0*/  IMAD.MOV R2, RZ, RZ, -R2 ;  /* 0x000000ffff027224 */ /* 0x000fe200078e0a02 */
[----:B------:R-:W-:Y:S01]  /*1a00*/  SEL R18, RZ, 0x10, P5 ;  /* 0x00000010ff127807 */ /* 0x000fe20002800000 */
[----:B------:R-:W-:Y:S01]  /*1a10*/  IMAD.SHL.U32 R13, R192, 0x2, RZ ;  /* 0x00000002c00d7824 */ /* 0x000fe200078e00ff */
        /* <DEDUP_REMOVED lines=13> */
[----:B------:R-:W-:Y:S02]  /*1af0*/  IMAD.IADD R9, R9, 0x1, R5 ;  /* 0x0000000109097824 */ /* 0x000fe400078e0205 */
[C---:B-1----:R-:W-:Y:S01]  /*1b00*/  IMAD.SHL.U32 R11, R209.reuse, 0x2, RZ ;  /* 0x00000002d10b7824 */ /* 0x042fe200078e00ff */
[----:B------:R-:W-:Y:S02]  /*1b10*/  SHF.L.U64.HI R10, R209, 0x1, R132 ;  /* 0x00000001d10a7819 */ /* 0x000fe40000010284 */
[----:B--2---:R-:W-:Y:S01]  /*1b20*/  SHF.R.S32.HI R24, RZ, 0x1f, R200 ;  /* 0x0000001fff187819 */ /* 0x004fe200000114c8 */
[----:B------:R-:W-:-:S04]  /*1b30*/  IMAD.WIDE.U32 R8, R200, c[0x0][0x1f0], R8 ;  /* 0x00007c00c8087a25 */ /* 0x000fc800078e0008 */
[----:B------:R-:W-:Y:S01]  /*1b40*/  IMAD R5, R24, c[0x0][0x1f0], RZ ;  /* 0x00007c0018057a24 */ /* 0x000fe200078e02ff */
[----:B------:R-:W-:Y:S02]  /*1b50*/  IADD3 R2, P0, R8, UR14, RZ ;  /* 0x0000000e08027c10 */ /* 0x000fe4000ff1e0ff */
[----:B------:R-:W-:Y:S01]  /*1b60*/  SHF.L.U64.HI R8, R210, 0x1, R133 ;  /* 0x00000001d2087819 */ /* 0x000fe20000010285 */
[----:B------:R-:W-:-:S05]  /*1b70*/  IMAD R5, R200, c[0x0][0x1f4], R5 ;  /* 0x00007d00c8057a24 */ /* 0x000fca00078e0205 */
[----:B------:R-:W-:Y:S02]  /*1b80*/  IADD3.X R9, R9, UR10, R5, P0, !PT ;  /* 0x0000000a09097c10 */ /* 0x000fe400087fe405 */
[----:B------:R-:W-:-:S04]  /*1b90*/  LEA R5, P0, R2, c[0x0][0x1c8], 0x1 ;  /* 0x0000720002057a11 */ /* 0x000fc800078008ff */
        /* <DEDUP_REMOVED lines=27> */
.L_x_907:
[----:B------:R-:W0:Y:S01]  /*1d50*/  LDGDEPBAR ;  /* 0x00000000000079af */ /* 0x000e220000000000 */
[----:B------:R-:W-:Y:S01]  /*1d60*/  SHF.R.S32.HI R2, RZ, 0x4, R21 ;  /* 0x00000004ff027819 */ /* 0x000fe20000011415 */
[C---:B------:R-:W-:Y:S01]  /*1d70*/  IMAD.SHL.U32 R5, R211.reuse, 0x40, RZ ;  /* 0x00000040d3057824 */ /* 0x040fe200078e00ff */
[----:B------:R-:W-:Y:S01]  /*1d80*/  LOP3.LUT P2, RZ, R211, 0x2, RZ, 0xc0, !PT ;  /* 0x00000002d3ff7812 */ /* 0x000fe2000784c0ff */
[----:B------:R-:W-:Y:S01]  /*1d90*/  IMAD.SHL.U32 R20, R20, 0x40, RZ ;  /* 0x0000004014147824 */ /* 0x000fe200078e00ff */
[----:B------:R-:W-:Y:S01]  /*1da0*/  LEA.HI R21, R21, R2, RZ, 0x1 ;  /* 0x0000000215157211 */ /* 0x000fe200078f08ff */
[----:B------:R-:W-:Y:S01]  /*1db0*/  IMAD.SHL.U32 R19, R19, 0x8, RZ ;  /* 0x0000000813137824 */ /* 0x000fe200078e00ff */
[----:B-1----:R-:W-:Y:S01]  /*1dc0*/  LOP3.LUT R8, R5, 0x1c0, RZ, 0xc0, !PT ;  /* 0x000001c005087812 */ /* 0x002fe200078ec0ff */
[----:B------:R-:W-:Y:S01]  /*1dd0*/  IMAD.SHL.U32 R5, R0, 0x40, RZ ;  /* 0x0000004000057824 */ /* 0x000fe200078e00ff */
[----:B------:R-:W-:Y:S01]  /*1de0*/  LOP3.LUT R21, R21, 0xfffffffe, RZ, 0xc0, !PT ;  /* 0xfffffffe15157812 */ /* 0x000fe200078ec0ff */
[----:B------:R-:W-:Y:S01]  /*1df0*/  IMAD.SHL.U32 R188, R188, 0x2, RZ ;  /* 0x00000002bcbc7824 */ /* 0x000fe200078e00ff */
[----:B------:R-:W-:-:S02]  /*1e00*/  LOP3.LUT R20, R20, 0x1c0, RZ, 0xc0, !PT ;  /* 0x000001c014147812 */ /* 0x000fc400078ec0ff */
[----:B------:R-:W-:Y:S01]  /*1e10*/  LOP3.LUT R5, R5, 0xfffffe00, RZ, 0xc0, !PT ;  /* 0xfffffe0005057812 */ /* 0x000fe200078ec0ff */
[----:B------:R-:W-:Y:S01]  /*1e20*/  IMAD.IADD R21, R2, 0x1, -R21 ;  /* 0x0000000102157824 */ /* 0x000fe200078e0a15 */
[----:B------:R-:W-:Y:S02]  /*1e30*/  SHF.R.U32.HI R2, RZ, 0x3, R20 ;  /* 0x00000003ff027819 */ /* 0x000fe40000011614 */
[----:B------:R-:W-:Y:S01]  /*1e40*/  LOP3.LUT R19, R8, 0x8, R19, 0xf8, !PT ;  /* 0x0000000808137812 */ /* 0x000fe200078ef813 */
[----:B------:R-:W-:Y:S01]  /*1e50*/  IMAD.SHL.U32 R9, R21, 0x8, RZ ;  /* 0x0000000815097824 */ /* 0x000fe200078e00ff */
[----:B------:R-:W-:Y:S02]  /*1e60*/  SHF.R.U32.HI R8, RZ, 0x3, R8 ;  /* 0x00000003ff087819 */ /* 0x000fe40000011608 */
[----:B------:R-:W-:Y:S02]  /*1e70*/  ISETP.NE.AND P0, PT, R22, RZ, PT ;  /* 0x000000ff1600720c */ /* 0x000fe40003f05270 */
[----:B------:R-:W-:Y:S01]  /*1e80*/  LOP3.LUT R9, R20, 0x8, R9, 0xf8, !PT ;  /* 0x0000000814097812 */ /* 0x000fe200078ef809 */
[----:B------:R-:W-:-:S04]  /*1e90*/  DEPBAR.LE SB0, 0x3 ;  /* 0x000080c00000791a */ /* 0x000fc80000000000 */
[----:B------:R-:W-:-:S04]  /*1ea0*/  DEPBAR.LE SB0, 0x2 ;  /* 0x000080800000791a */ /* 0x000fc80000000000 */
[----:B------:R-:W-:Y:S01]  /*1eb0*/  LOP3.LUT R2, R9, R2, RZ, 0x3c, !PT ;  /* 0x0000000209027212 */ /* 0x000fe200078e3cff */
[----:B------:R-:W-:Y:S01]  /*1ec0*/  IMAD R9, R6, 0x400, R5 ;  /* 0x0000040006097824 */ /* 0x000fe200078e0205 */
[----:B------:R-:W-:Y:S02]  /*1ed0*/  LOP3.LUT R8, R19, R8, RZ, 0x3c, !PT ;  /* 0x0000000813087212 */ /* 0x000fe400078e3cff */
[----:B------:R-:W-:Y:S01]  /*1ee0*/  SEL R186, R186, 0xffffffe0, !P2 ;  /* 0xffffffe0baba7807 */ /* 0x000fe20005000000 */
[----:B------:R-:W-:Y:S02]  /*1ef0*/  IMAD.IADD R0, R2, 0x1, R9 ;  /* 0x0000000102007824 */ /* 0x000fe400078e0209 */
[----:B------:R-:W-:Y:S02]  /*1f00*/  IMAD R189, R21, 0x200, R8 ;  /* 0x0000020015bd7824 */ /* 0x000fe400078e0208 */
[C---:B------:R-:W-:Y:S01]  /*1f10*/  IMAD.SHL.U32 R44, R0.reuse, 0x2, RZ ;  /* 0x00000002002c7824 */ /* 0x040fe200078e00ff */
[----:B------:R-:W-:Y:S01]  /*1f20*/  BAR.SYNC.DEFER_BLOCKING 0x0 ;  /* 0x0000000000007b1d */ /* 0x000fe20000010000 */
[----:B------:R-:W-:Y:S01]  /*1f30*/  LEA R191, R0, 0x18100, 0x1 ;  /* 0x0001810000bf7811 */ /* 0x000fe200078e08ff */
[----:B------:R-:W-:-:S04]  /*1f40*/  IMAD.SHL.U32 R189, R189, 0x2, RZ ;  /* 0x00000002bdbd7824 */ /* 0x000fc800078e00ff */
[----:B------:R-:W-:Y:S02]  /*1f50*/  IMAD.IADD R96, R189, 0x1, R186 ;  /* 0x00000001bd607824 */ /* 0x000fe400078e02ba */
[----:B------:R-:W-:Y:S01]  /*1f60*/  IMAD.IADD R187, R191, 0x1, R188 ;  /* 0x00000001bfbb7824 */ /* 0x000fe200078e02bc */
[----:B------:R1:W2:Y:S04]  /*1f70*/  LDSM.16.M88.4 R60, [R189+0xc100] ;  /* 0x00c10000bd3c783b */ /* 0x0002a80000000200 */
[----:B------:R1:W3:Y:S04]  /*1f80*/  LDSM.16.M88.4 R20, [R189+0xc900] ;  /* 0x00c90000bd14783b */ /* 0x0002e80000000200 */
[----:B------:R1:W4:Y:S04]  /*1f90*/  LDSM.16.M88.4 R52, [R189+0xd100] ;  /* 0x00d10000bd34783b */ /* 0x0003280000000200 */
[----:B------:R1:W1:Y:S04]  /*1fa0*/  LDSM.16.M88.4 R32, [R189+0xd900] ;  /* 0x00d90000bd20783b */ /* 0x0002680000000200 */
[----:B----4-:R4:W1:Y:S04]  /*1fb0*/  LDSM.16.M88.4 R12, [R96+0xc100] ;  /* 0x00c10000600c783b */ /* 0x0108680000000200 */
        /* <DEDUP_REMOVED lines=13> */
[----:B------:R-:W-:Y:S01]  /*2090*/  IMAD.SHL.U32 R30, R210, 0x2, RZ ;  /* 0x00000002d21e7824 */ /* 0x000fe200078e00ff */
[----:B------:R-:W-:Y:S01]  /*20a0*/  LOP3.LUT R43, R43, 0xf, RZ, 0xc0, !PT ;  /* 0x0000000f2b2b7812 */ /* 0x000fe200078ec0ff */
[----:B------:R-:W-:Y:S02]  /*20b0*/  IMAD.IADD R25, R27, 0x1, R0 ;  /* 0x000000011b197824 */ /* 0x000fe400078e0200 */
[----:B------:R-:W-:Y:S02]  /*20c0*/  IMAD R27, R24, c[0x0][0x218], RZ ;  /* 0x00008600181b7a24 */ /* 0x000fe400078e02ff */
[----:B------:R-:W-:Y:S01]  /*20d0*/  IMAD.MOV.U32 R24, RZ, RZ, R26 ;  /* 0x000000ffff187224 */ /* 0x000fe200078e001a */
[----:B------:R-:W-:Y:S01]  /*20e0*/  SEL R26, RZ, 0x10, P4 ;  /* 0x00000010ff1a7807 */ /* 0x000fe20002000000 */
[----:B------:R-:W-:-:S02]  /*20f0*/  IMAD R0, R200, c[0x0][0x21c], R27 ;  /* 0x00008700c8007a24 */ /* 0x000fc400078e021b */
[----:B------:R-:W-:Y:S01]  /*2100*/  IMAD.WIDE.U32 R24, R200, c[0x0][0x218], R24 ;  /* 0x00008600c8187a25 */ /* 0x000fe200078e0018 */
[----:B------:R-:W-:-:S03]  /*2110*/  IADD3 R40, -R26, 0x10, RZ ;  /* 0x000000101a287810 */ /* 0x000fc60007ffe1ff */
[----:B------:R-:W-:Y:S01]  /*2120*/  IMAD.SHL.U32 R27, R209, 0x2, RZ ;  /* 0x00000002d11b7824 */ /* 0x000fe200078e00ff */
[----:B------:R-:W-:Y:S02]  /*2130*/  IADD3 R36, P0, R24, UR20, RZ ;  /* 0x0000001418247c10 */ /* 0x000fe4000ff1e0ff */
[----:B------:R-:W-:Y:S02]  /*2140*/  LOP3.LUT R40, R40, 0xf, RZ, 0xc0, !PT ;  /* 0x0000000f28287812 */ /* 0x000fe400078ec0ff */
[----:B------:R-:W-:Y:S02]  /*2150*/  IADD3.X R25, R25, UR11, R0, P0, !PT ;  /* 0x0000000b19197c10 */ /* 0x000fe400087fe400 */
[----:B------:R-:W-:Y:S02]  /*2160*/  LEA R37, P0, R36, c[0x0][0x1f8], 0x1 ;  /* 0x00007e0024257a11 */ /* 0x000fe400078008ff */
[----:B------:R-:W-:Y:S02]  /*2170*/  IADD3 R0, -R212, 0x10, RZ ;  /* 0x00000010d4007810 */ /* 0x000fe40007ffe1ff */
[----:B------:R-:W-:Y:S01]  /*2180*/  LEA.HI.X R36, R36, c[0x0][0x1fc], R25, 0x1, P0 ;  /* 0x00007f0024247a11 */ /* 0x000fe200000f0c19 */
[----:B------:R-:W5:Y:S01]  /*2190*/  SHFL.IDX PT, R38, R37, 0x1, 0x181f ;  /* 0x00381f0025267f89 */ /* 0x000f6200000e0000 */
[----:B------:R-:W-:Y:S01]  /*21a0*/  IMAD.SHL.U32 R25, R192, 0x2, RZ ;  /* 0x00000002c0197824 */ /* 0x000fe200078e00ff */
[----:B------:R-:W-:-:S02]  /*21b0*/  LOP3.LUT R0, R0, 0xf, RZ, 0xc0, !PT ;  /* 0x0000000f00007812 */ /* 0x000fc400078ec0ff */
[----:B------:R-:W4:Y:S01]  /*21c0*/  SHFL.IDX PT, R39, R36, 0x1, 0x181f ;  /* 0x00381f0024277f89 */ /* 0x000f2200000e0000 */
[----:B------:R-:W-:-:S03]  /*21d0*/  SHF.L.U64.HI R24, R192, 0x1, R3 ;  /* 0x00000001c0187819 */ /* 0x000fc60000010203 */
        /* <DEDUP_REMOVED lines=23> */
.L_x_908:
[C---:B-12-4-:R-:W-:Y:S01]  /*2350*/  HMMA.16816.F32 R28, R44.reuse, R60, RZ ;  /* 0x0000003c2c1c723c */ /* 0x056fe200000018ff */
[----:B------:R-:W-:Y:S01]  /*2360*/  IMAD.MOV.U32 R0, RZ, RZ, 0x40 ;  /* 0x00000040ff007424 */ /* 0x000fe200078e00ff */
[----:B------:R-:W-:Y:S01]  /*2370*/  LDSM.16.M88.4 R80, [R191+0x8000] ;  /* 0x00800000bf50783b */ /* 0x000fe20000000200 */
[C---:B------:R-:W-:Y:S01]  /*2380*/  IMAD R185, R4.reuse, 0x2, R191 ;  /* 0x0000000204b97824 */ /* 0x040fe200078e02bf */
[----:B------:R-:W-:Y:S01]  /*2390*/  ISETP.NE.AND P0, PT, R197, 0x1, PT ;  /* 0x00000001c500780c */ /* 0x000fe20003f05270 */
[----:B------:R-:W-:Y:S01]  /*23a0*/  IMAD R184, R4, 0x2, R187 ;  /* 0x0000000204b87824 */ /* 0x000fe200078e02bb */
[----:B------:R-:W-:Y:S01]  /*23b0*/  SEL R193, R0, 0xffffffc0, !P1 ;  /* 0xffffffc000c17807 */ /* 0x000fe20004800000 */
[----:B------:R-:W-:Y:S01]  /*23c0*/  LDSM.16.M88.4 R72, [R187+0x8000] ;  /* 0x00800000bb48783b */ /* 0x000fe20000000200 */
[C---:B------:R-:W-:Y:S01]  /*23d0*/  HMMA.16816.F32 R60, R44.reuse, R62, RZ ;  /* 0x0000003e2c3c723c */ /* 0x040fe200000018ff */
[----:B------:R-:W-:Y:S01]  /*23e0*/  ISETP.LE.AND P2, PT, R196, c[0x0][0x32c], PT ;  /* 0x0000cb00c4007a0c */ /* 0x000fe20003f43270 */
[----:B------:R-:W-:Y:S01]  /*23f0*/  ULDC UR17, c[0x0][0x324] ;  /* 0x0000c90000117ab9 */ /* 0x000fe20000000800 */
[----:B------:R-:W-:Y:S01]  /*2400*/  IADD3 R93, R189, R193, RZ ;  /* 0x000000c1bd5d7210 */ /* 0x000fe20007ffe0ff */
[----:B------:R-:W-:Y:S01]  /*2410*/  LDSM.16.M88.4 R88, [R96+0x10100] ;  /* 0x010100006058783b */ /* 0x000fe20000000200 */
[----:B------:R-:W-:Y:S01]  /*2420*/  IADD3 R0, R193, R96, RZ ;  /* 0x00000060c1007210 */ /* 0x000fe20007ffe0ff */
[----:B------:R-:W-:Y:S01]  /*2430*/  ULOP3.LUT UR17, URZ, UR17, URZ, 0x33, !UPT ;  /* 0x000000113f117292 */ /* 0x000fe2000f8e333f */
[----:B------:R-:W-:Y:S01]  /*2440*/  IADD3 R135, R5, R2, RZ ;  /* 0x0000000205877210 */ /* 0x000fe20007ffe0ff */
[C---:B---3--:R-:W-:Y:S01]  /*2450*/  HMMA.16816.F32 R24, R44.reuse, R20, RZ ;  /* 0x000000142c18723c */ /* 0x048fe200000018ff */
[----:B------:R-:W-:Y:S04]  /*2460*/  LDSM.16.M88.4 R36, [R93+0xc100] ;  /* 0x00c100005d24783b */ /* 0x000fe80000000200 */
[----:B------:R-:W-:Y:S03]  /*2470*/  LDSM.16.M88.4 R40, [R93+0xc900] ;  /* 0x00c900005d28783b */ /* 0x000fe60000000200 */
[C---:B------:R-:W-:Y:S01]  /*2480*/  HMMA.16816.F32 R56, R44.reuse, R52, RZ ;  /* 0x000000342c38723c */ /* 0x040fe200000018ff */
[----:B------:R-:W-:Y:S04]  /*2490*/  LDSM.16.M88.4 R64, [R93+0xd100] ;  /* 0x00d100005d40783b */ /* 0x000fe80000000200 */
[----:B------:R-:W-:Y:S03]  /*24a0*/  LDSM.16.M88.4 R84, [R189+0x11900] ;  /* 0x01190000bd54783b */ /* 0x000fe60000000200 */
[C---:B------:R-:W-:Y:S01]  /*24b0*/  HMMA.16816.F32 R20, R44.reuse, R22, RZ ;  /* 0x000000162c14723c */ /* 0x040fe200000018ff */
[----:B------:R-:W0:Y:S07]  /*24c0*/  LDGDEPBAR ;  /* 0x00000000000079af */ /* 0x000e2e0000000000 */
[C---:B------:R-:W-:Y:S08]  /*24d0*/  HMMA.16816.F32 R52, R44.reuse, R54, RZ ;  /* 0x000000362c34723c */ /* 0x040ff000000018ff */
[C---:B------:R-:W-:Y:S08]  /*24e0*/  HMMA.16816.F32 R48, R44.reuse, R32, RZ ;  /* 0x000000202c30723c */ /* 0x040ff000000018ff */
[----:B------:R-:W-:Y:S01]  /*24f0*/  HMMA.16816.F32 R44, R44, R34, RZ ;  /* 0x000000222c2c723c */ /* 0x000fe200000018ff */
[----:B------:R-:W-:Y:S07]  /*2500*/  LDSM.16.M88.4 R32, [R93+0xd900] ;  /* 0x00d900005d20783b */ /* 0x000fee0000000200 */
[C---:B------:R-:W-:Y:S08]  /*2510*/  HMMA.16816.F32 R28, R76.reuse, R12, R28 ;  /* 0x0000000c4c1c723c */ /* 0x040ff0000000181c */
[C---:B------:R-:W-:Y:S01]  /*2520*/  HMMA.16816.F32 R60, R76.reuse, R14, R60 ;  /* 0x0000000e4c3c723c */ /* 0x040fe2000000183c */
[----:B------:R-:W1:Y:S07]  /*2530*/  LDSM.16.M88.4 R12, [R185] ;  /* 0x00000000b90c783b */ /* 0x000e6e0000000200 */
[C---:B------:R-:W-:Y:S08]  /*2540*/  HMMA.16816.F32 R24, R76.reuse, R16, R24 ;  /* 0x000000104c18723c */ /* 0x040ff00000001818 */
[C---:B------:R-:W-:Y:S01]  /*2550*/  HMMA.16816.F32 R20, R76.reuse, R18, R20 ;  /* 0x000000124c14723c */ /* 0x040fe20000001814 */
[----:B------:R-:W-:Y:S07]  /*2560*/  LDSM.16.M88.4 R16, [R184] ;  /* 0x00000000b810783b */ /* 0x000fee0000000200 */
[C---:B------:R-:W-:Y:S08]  /*2570*/  HMMA.16816.F32 R56, R76.reuse, R8, R56 ;  /* 0x000000084c38723c */ /* 0x040ff00000001838 */
[C---:B------:R-:W-:Y:S01]  /*2580*/  HMMA.16816.F32 R52, R76.reuse, R10, R52 ;  /* 0x0000000a4c34723c */ /* 0x040fe20000001834 */
[----:B------:R-:W2:Y:S07]  /*2590*/  LDSM.16.M88.4 R8, [R0+0xc100] ;  /* 0x00c100000008783b */ /* 0x000eae0000000200 */
[C---:B------:R-:W-:Y:S08]  /*25a0*/  HMMA.16816.F32 R48, R76.reuse, R68, R48 ;  /* 0x000000444c30723c */ /* 0x040ff00000001830 */
[----:B------:R-:W-:Y:S01]  /*25b0*/  HMMA.16816.F32 R76, R76, R70, R44 ;  /* 0x000000464c4c723c */ /* 0x000fe2000000182c */
[----:B------:R-:W3:Y:S04]  /*25c0*/  LDSM.16.M88.4 R44, [R0+0xc900] ;  /* 0x00c90000002c783b */ /* 0x000ee80000000200 */
[----:B------:R-:W-:Y:S03]  /*25d0*/  LDSM.16.M88.4 R68, [R96+0xf900] ;  /* 0x00f900006044783b */ /* 0x000fe60000000200 */
[C---:B-1----:R-:W-:Y:S08]  /*25e0*/  HMMA.16816.F32 R28, R12.reuse, R36, R28 ;  /* 0x000000240c1c723c */ /* 0x042ff0000000181c */
[C---:B------:R-:W-:Y:S01]  /*25f0*/  HMMA.16816.F32 R60, R12.reuse, R38, R60 ;  /* 0x000000260c3c723c */ /* 0x040fe2000000183c */
[----:B------:R-:W1:Y:S07]  /*2600*/  LDSM.16.M88.4 R36, [R0+0xd100] ;  /* 0x00d100000024783b */ /* 0x000e6e0000000200 */
[C---:B------:R-:W-:Y:S08]  /*2610*/  HMMA.16816.F32 R24, R12.reuse, R40, R24 ;  /* 0x000000280c18723c */ /* 0x040ff00000001818 */
[C---:B------:R-:W-:Y:S01]  /*2620*/  HMMA.16816.F32 R20, R12.reuse, R42, R20 ;  /* 0x0000002a0c14723c */ /* 0x040fe20000001814 */
[----:B------:R-:W4:Y:S07]  /*2630*/  LDSM.16.M88.4 R40, [R0+0xd900] ;  /* 0x00d900000028783b */ /* 0x000f2e0000000200 */
[C---:B------:R-:W-:Y:S08]  /*2640*/  HMMA.16816.F32 R56, R12.reuse, R64, R56 ;  /* 0x000000400c38723c */ /* 0x040ff00000001838 */
[C---:B------:R-:W-:Y:S01]  /*2650*/  HMMA.16816.F32 R52, R12.reuse, R66, R52 ;  /* 0x000000420c34723c */ /* 0x040fe20000001834 */
[----:B------:R-:W-:Y:S07]  /*2660*/  LDSM.16.M88.4 R64, [R93+0xf100] ;  /* 0x00f100005d40783b */ /* 0x000fee0000000200 */
[C---:B------:R-:W-:Y:S08]  /*2670*/  HMMA.16816.F32 R48, R12.reuse, R32, R48 ;  /* 0x000000200c30723c */ /* 0x040ff00000001830 */
[----:B------:R-:W-:Y:S01]  /*2680*/  HMMA.16816.F32 R76, R12, R34, R76 ;  /* 0x000000220c4c723c */ /* 0x000fe2000000184c */
[----:B------:R-:W-:Y:S04]  /*2690*/  LDSM.16.M88.4 R32, [R191+0x4000] ;  /* 0x00400000bf20783b */ /* 0x000fe80000000200 */
[----:B------:R-:W5:Y:S03]  /*26a0*/  LDSM.16.M88.4 R12, [R189+0xe100] ;  /* 0x00e10000bd0c783b */ /* 0x000f660000000200 */
        /* <DEDUP_REMOVED lines=11> */
[----:B------:R-:W-:Y:S04]  /*2760*/  LDSM.16.M88.4 R40, [R187+0x4000] ;  /* 0x00400000bb28783b */ /* 0x000fe80000000200 */
[----:B------:R-:W-:Y:S03]  /*2770*/  LDSM.16.M88.4 R16, [R96+0xe100] ;  /* 0x00e100006010783b */ /* 0x000fe60000000200 */
[C---:B-----5:R-:W-:Y:S08]  /*2780*/  HMMA.16816.F32 R28, R32.reuse, R12, R28 ;  /* 0x0000000c201c723c */ /* 0x060ff0000000181c */
[C---:B------:R-:W-:Y:S01]  /*2790*/  HMMA.16816.F32 R60, R32.reuse, R14, R60 ;  /* 0x0000000e203c723c */ /* 0x040fe2000000183c */
[----:B------:R-:W4:Y:S07]  /*27a0*/  LDSM.16.M88.4 R12, [R96+0xe900] ;  /* 0x00e90000600c783b */ /* 0x000f2e0000000200 */
[C---:B--2---:R-:W-:Y:S08]  /*27b0*/  HMMA.16816.F32 R24, R32.reuse, R8, R24 ;  /* 0x000000082018723c */ /* 0x044ff00000001818 */
[C---:B------:R-:W-:Y:S01]  /*27c0*/  HMMA.16816.F32 R20, R32.reuse, R10, R20 ;  /* 0x0000000a2014723c */ /* 0x040fe20000001814 */
[----:B------:R-:W2:Y:S07]  /*27d0*/  LDSM.16.M88.4 R8, [R96+0xf100] ;  /* 0x00f100006008783b */ /* 0x000eae0000000200 */
[C---:B---3--:R-:W-:Y:S08]  /*27e0*/  HMMA.16816.F32 R56, R32.reuse, R44, R56 ;  /* 0x0000002c2038723c */ /* 0x048ff00000001838 */
[C---:B------:R-:W-:Y:S01]  /*27f0*/  HMMA.16816.F32 R52, R32.reuse, R46, R52 ;  /* 0x0000002e2034723c */ /* 0x040fe20000001834 */
[----:B------:R-:W-:Y:S07]  /*2800*/  LDSM.16.M88.4 R44, [R93+0xf900] ;  /* 0x00f900005d2c783b */ /* 0x000fee0000000200 */
[C---:B-1----:R-:W-:Y:S08]  /*2810*/  HMMA.16816.F32 R48, R32.reuse, R36, R48 ;  /* 0x000000242030723c */ /* 0x042ff00000001830 */
[----:B------:R-:W-:Y:S01]  /*2820*/  HMMA.16816.F32 R76, R32, R38, R76 ;  /* 0x00000026204c723c */ /* 0x000fe2000000184c */
[----:B------:R-:W-:Y:S04]  /*2830*/  LDSM.16.M88.4 R32, [R185+0x4000] ;  /* 0x00400000b920783b */ /* 0x000fe80000000200 */
[----:B------:R-:W1:Y:S03]  /*2840*/  LDSM.16.M88.4 R36, [R93+0xe100] ;  /* 0x00e100005d24783b */ /* 0x000e660000000200 */
[C---:B----4-:R-:W-:Y:S08]  /*2850*/  HMMA.16816.F32 R24, R40.reuse, R12, R24 ;  /* 0x0000000c2818723c */ /* 0x050ff00000001818 */
[C---:B------:R-:W-:Y:S01]  /*2860*/  HMMA.16816.F32 R20, R40.reuse, R14, R20 ;  /* 0x0000000e2814723c */ /* 0x040fe20000001814 */
[----:B------:R-:W3:Y:S07]  /*2870*/  LDSM.16.M88.4 R12, [R93+0xe900] ;  /* 0x00e900005d0c783b */ /* 0x000eee0000000200 */
[C---:B------:R-:W-:Y:S08]  /*2880*/  HMMA.16816.F32 R28, R40.reuse, R16, R28 ;  /* 0x00000010281c723c */ /* 0x040ff0000000181c */
[C---:B------:R-:W-:Y:S01]  /*2890*/  HMMA.16816.F32 R60, R40.reuse, R18, R60 ;  /* 0x00000012283c723c */ /* 0x040fe2000000183c */
[----:B------:R-:W-:Y:S07]  /*28a0*/  LDSM.16.M88.4 R16, [R0+0xe100] ;  /* 0x00e100000010783b */ /* 0x000fee0000000200 */
[C---:B--2---:R-:W-:Y:S08]  /*28b0*/  HMMA.16816.F32 R56, R40.reuse, R8, R56 ;  /* 0x000000082838723c */ /* 0x044ff00000001838 */
[C---:B------:R-:W-:Y:S01]  /*28c0*/  HMMA.16816.F32 R52, R40.reuse, R10, R52 ;  /* 0x0000000a2834723c */ /* 0x040fe20000001834 */
[----:B------:R-:W2:Y:S07]  /*28d0*/  LDSM.16.M88.4 R8, [R184+0x4000] ;  /* 0x00400000b808783b */ /* 0x000eae0000000200 */
[C---:B------:R-:W-:Y:S08]  /*28e0*/  HMMA.16816.F32 R48, R40.reuse, R68, R48 ;  /* 0x000000442830723c */ /* 0x040ff00000001830 */
[----:B------:R-:W-:Y:S01]  /*28f0*/  HMMA.16816.F32 R76, R40, R70, R76 ;  /* 0x00000046284c723c */ /* 0x000fe2000000184c */
[----:B------:R-:W4:Y:S04]  /*2900*/  LDSM.16.M88.4 R40, [R0+0xe900] ;  /* 0x00e900000028783b */ /* 0x000f280000000200 */
[----:B------:R-:W-:Y:S03]  /*2910*/  LDSM.16.M88.4 R68, [R96+0x11100] ;  /* 0x011100006044783b */ /* 0x000fe60000000200 */
[C---:B-1----:R-:W-:Y:S08]  /*2920*/  HMMA.16816.F32 R28, R32.reuse, R36, R28 ;  /* 0x00000024201c723c */ /* 0x042ff0000000181c */
[C---:B------:R-:W-:Y:S01]  /*2930*/  HMMA.16816.F32 R60, R32.reuse, R38, R60 ;  /* 0x00000026203c723c */ /* 0x040fe2000000183c */
[----:B------:R-:W-:Y:S07]  /*2940*/  LDSM.16.M88.4 R36, [R0+0xf900] ;  /* 0x00f900000024783b */ /* 0x000fee0000000200 */
[C---:B---3--:R-:W-:Y:S08]  /*2950*/  HMMA.16816.F32 R24, R32.reuse, R12, R24 ;  /* 0x0000000c2018723c */ /* 0x048ff00000001818 */
[C---:B------:R-:W-:Y:S01]  /*2960*/  HMMA.16816.F32 R20, R32.reuse, R14, R20 ;  /* 0x0000000e2014723c */ /* 0x040fe20000001814 */
[----:B------:R-:W1:Y:S07]  /*2970*/  LDSM.16.M88.4 R12, [R0+0xf100] ;  /* 0x00f10000000c783b */ /* 0x000e6e0000000200 */
[C---:B------:R-:W-:Y:S08]  /*2980*/  HMMA.16816.F32 R56, R32.reuse, R64, R56 ;  /* 0x000000402038723c */ /* 0x040ff00000001838 */
[C---:B------:R-:W-:Y:S01]  /*2990*/  HMMA.16816.F32 R52, R32.reuse, R66, R52 ;  /* 0x000000422034723c */ /* 0x040fe20000001834 */
[----:B------:R-:W-:Y:S07]  /*29a0*/  LDSM.16.M88.4 R64, [R96+0x11900] ;  /* 0x011900006040783b */ /* 0x000fee0000000200 */
[C---:B------:R-:W-:Y:S08]  /*29b0*/  HMMA.16816.F32 R48, R32.reuse, R44, R48 ;  /* 0x0000002c2030723c */ /* 0x040ff00000001830 */
[----:B------:R-:W-:Y:S01]  /*29c0*/  HMMA.16816.F32 R76, R32, R46, R76 ;  /* 0x0000002e204c723c */ /* 0x000fe2000000184c */
[----:B------:R-:W-:Y:S04]  /*29d0*/  LDSM.16.M88.4 R32, [R189+0x10100] ;  /* 0x01010000bd20783b */ /* 0x000fe80000000200 */
[----:B------:R-:W-:Y:S03]  /*29e0*/  LDSM.16.M88.4 R44, [R185+0x8000] ;  /* 0x00800000b92c783b */ /* 0x000fe60000000200 */
[C---:B--2---:R-:W-:Y:S08]  /*29f0*/  HMMA.16816.F32 R28, R8.reuse, R16, R28 ;  /* 0x00000010081c723c */ /* 0x044ff0000000181c */
[C---:B------:R-:W-:Y:S01]  /*2a00*/  HMMA.16816.F32 R60, R8.reuse, R18, R60 ;  /* 0x00000012083c723c */ /* 0x040fe2000000183c */
[----:B------:R-:W2:Y:S07]  /*2a10*/  LDSM.16.M88.4 R16, [R189+0x10900] ;  /* 0x01090000bd10783b */ /* 0x000eae0000000200 */
[C---:B----4-:R-:W-:Y:S08]  /*2a20*/  HMMA.16816.F32 R20, R8.reuse, R42, R20 ;  /* 0x0000002a0814723c */ /* 0x050ff00000001814 */
[C---:B------:R-:W-:Y:S01]  /*2a30*/  HMMA.16816.F32 R24, R8.reuse, R40, R24 ;  /* 0x000000280818723c */ /* 0x040fe20000001818 */
[----:B------:R-:W-:Y:S07]  /*2a40*/  LDSM.16.M88.4 R40, [R93+0x10100] ;  /* 0x010100005d28783b */ /* 0x000fee0000000200 */
[C---:B-1----:R-:W-:Y:S08]  /*2a50*/  HMMA.16816.F32 R56, R8.reuse, R12, R56 ;  /* 0x0000000c0838723c */ /* 0x042ff00000001838 */
[C---:B------:R-:W-:Y:S01]  /*2a60*/  HMMA.16816.F32 R52, R8.reuse, R14, R52 ;  /* 0x0000000e0834723c */ /* 0x040fe20000001834 */
[----:B------:R-:W1:Y:S07]  /*2a70*/  LDSM.16.M88.4 R12, [R189+0x11100] ;  /* 0x01110000bd0c783b */ /* 0x000e6e0000000200 */
[C---:B------:R-:W-:Y:S08]  /*2a80*/  HMMA.16816.F32 R48, R8.reuse, R36, R48 ;  /* 0x000000240830723c */ /* 0x040ff00000001830 */
[----:B------:R-:W-:Y:S01]  /*2a90*/  HMMA.16816.F32 R76, R8, R38, R76 ;  /* 0x00000026084c723c */ /* 0x000fe2000000184c */
[----:B------:R-:W3:Y:S04]  /*2aa0*/  LDSM.16.M88.4 R8, [R96+0x10900] ;  /* 0x010900006008783b */ /* 0x000ee80000000200 */
[----:B------:R-:W4:Y:S03]  /*2ab0*/  LDSM.16.M88.4 R36, [R93+0x10900] ;  /* 0x010900005d24783b */ /* 0x000f260000000200 */
[C---:B--2---:R-:W-:Y:S08]  /*2ac0*/  HMMA.16816.F32 R20, R80.reuse, R18, R20 ;  /* 0x000000125014723c */ /* 0x044ff00000001814 */
[C---:B------:R-:W-:Y:S01]  /*2ad0*/  HMMA.16816.F32 R24, R80.reuse, R16, R24 ;  /* 0x000000105018723c */ /* 0x040fe20000001818 */
[----:B------:R-:W-:Y:S07]  /*2ae0*/  LDSM.16.M88.4 R16, [R184+0x8000] ;  /* 0x00800000b810783b */ /* 0x000fee0000000200 */
[C---:B------:R-:W-:Y:S08]  /*2af0*/  HMMA.16816.F32 R28, R80.reuse, R32, R28 ;  /* 0x00000020501c723c */ /* 0x040ff0000000181c */
[C---:B-1----:R-:W-:Y:S08]  /*2b00*/  HMMA.16816.F32 R56, R80.reuse, R12, R56 ;  /* 0x0000000c5038723c */ /* 0x042ff00000001838 */
[----:B------:R-:W-:Y:S01]  /*2b10*/  HMMA.16816.F32 R52, R80, R14, R52 ;  /* 0x0000000e5034723c */ /* 0x000fe20000001834 */
[----:B------:R-:W-:Y:S07]  /*2b20*/  LDSM.16.M88.4 R12, [R0+0x10100] ;  /* 0x01010000000c783b */ /* 0x000fee0000000200 */
[C---:B---3--:R-:W-:Y:S08]  /*2b30*/  HMMA.16816.F32 R20, R72.reuse, R10, R20 ;  /* 0x0000000a4814723c */ /* 0x048ff00000001814 */
[----:B------:R-:W-:Y:S01]  /*2b40*/  HMMA.16816.F32 R24, R72, R8, R24 ;  /* 0x000000084818723c */ /* 0x000fe20000001818 */
[----:B------:R-:W1:Y:S07]  /*2b50*/  LDSM.16.M88.4 R8, [R0+0x10900] ;  /* 0x010900000008783b */ /* 0x000e6e0000000200 */
[----:B------:R-:W-:Y:S01]  /*2b60*/  HMMA.16816.F32 R60, R80, R34, R60 ;  /* 0x00000022503c723c */ /* 0x000fe2000000183c */
[----:B------:R-:W2:Y:S07]  /*2b70*/  LDSM.16.M88.4 R32, [R93+0x11100] ;  /* 0x011100005d20783b */ /* 0x000eae0000000200 */
[----:B------:R-:W-:Y:S08]  /*2b80*/  HMMA.16816.F32 R28, R72, R88, R28 ;  /* 0x00000058481c723c */ /* 0x000ff0000000181c */
[----:B----4-:R-:W-:Y:S08]  /*2b90*/  HMMA.16816.F32 R20, R44, R38, R20 ;  /* 0x000000262c14723c */ /* 0x010ff00000001814 */
[C---:B------:R-:W-:Y:S08]  /*2ba0*/  HMMA.16816.F32 R48, R80.reuse, R84, R48 ;  /* 0x000000545030723c */ /* 0x040ff00000001830 */
[----:B------:R-:W-:Y:S08]  /*2bb0*/  HMMA.16816.F32 R76, R80, R86, R76 ;  /* 0x00000056504c723c */ /* 0x000ff0000000184c */
[C---:B------:R-:W-:Y:S08]  /*2bc0*/  HMMA.16816.F32 R56, R72.reuse, R68, R56 ;  /* 0x000000444838723c */ /* 0x040ff00000001838 */
[C---:B------:R-:W-:Y:S01]  /*2bd0*/  HMMA.16816.F32 R52, R72.reuse, R70, R52 ;  /* 0x000000464834723c */ /* 0x040fe20000001834 */
[----:B------:R-:W3:Y:S07]  /*2be0*/  LDSM.16.M88.4 R68, [R93+0x11900] ;  /* 0x011900005d44783b */ /* 0x000eee0000000200 */
[----:B------:R-:W-:Y:S08]  /*2bf0*/  HMMA.16816.F32 R60, R72, R90, R60 ;  /* 0x0000005a483c723c */ /* 0x000ff0000000183c */
[----:B------:R-:W-:Y:S08]  /*2c00*/  HMMA.16816.F32 R28, R44, R40, R28 ;  /* 0x000000282c1c723c */ /* 0x000ff0000000181c */
[----:B-1----:R-:W-:Y:S08]  /*2c10*/  HMMA.16816.F32 R20, R16, R10, R20 ;  /* 0x0000000a1014723c */ /* 0x002ff00000001814 */
[C---:B------:R-:W-:Y:S08]  /*2c20*/  HMMA.16816.F32 R48, R72.reuse, R64, R48 ;  /* 0x000000404830723c */ /* 0x040ff00000001830 */
[----:B------:R-:W-:Y:S08]  /*2c30*/  HMMA.16816.F32 R76, R72, R66, R76 ;  /* 0x00000042484c723c */ /* 0x000ff0000000184c */
[----:B------:R-:W-:Y:S01]  /*2c40*/  HMMA.16816.F32 R24, R44, R36, R24 ;  /* 0x000000242c18723c */ /* 0x000fe20000001818 */
[----:B------:R-:W1:Y:S01]  /*2c50*/  LDSM.16.M88.4 R36, [R0+0x11100] ;  /* 0x011100000024783b */ /* 0x000e620000000200 */
[----:B------:R-:W-:Y:S01]  /*2c60*/  FMUL.FTZ R11, R21, c[0x0][0x320] ;  /* 0x0000c800150b7a20 */ /* 0x000fe20000410000 */
[----:B------:R-:W-:-:S04]  /*2c70*/  SHF.R.S32.HI R21, RZ, 0x1f, R6 ;  /* 0x0000001fff157819 */ /* 0x000fc80000011406 */
[----:B------:R-:W-:Y:S01]  /*2c80*/  LEA.HI R21, R21, R6, RZ, 0x3 ;  /* 0x0000000615157211 */ /* 0x000fe200078f18ff */
[----:B--2---:R-:W-:Y:S01]  /*2c90*/  HMMA.16816.F32 R56, R44, R32, R56 ;  /* 0x000000202c38723c */ /* 0x004fe20000001838 */
[----:B------:R-:W2:Y:S02]  /*2ca0*/  MUFU.TANH R11, R11 ;  /* 0x0000000b000b7308 */ /* 0x000ea40000002400 */
[----:B------:R-:W-:-:S05]  /*2cb0*/  LOP3.LUT R21, R21, 0xffffff8, RZ, 0xc0, !PT ;  /* 0x0ffffff815157812 */ /* 0x000fca00078ec0ff */
[----:B------:R-:W-:Y:S01]  /*2cc0*/  HMMA.16816.F32 R52, R44, R34, R52 ;  /* 0x000000222c34723c */ /* 0x000fe20000001834 */
[----:B------:R4:W5:Y:S01]  /*2cd0*/  LDSM.16.M88.4 R32, [R0+0x11900] ;  /* 0x011900000020783b */ /* 0x0009620000000200 */
[----:B------:R-:W-:-:S06]  /*2ce0*/  IMAD.IADD R6, R6, 0x1, -R21 ;  /* 0x0000000106067824 */ /* 0x000fcc00078e0a15 */
[----:B------:R-:W-:Y:S08]  /*2cf0*/  HMMA.16816.F32 R60, R44, R42, R60 ;  /* 0x0000002a2c3c723c */ /* 0x000ff0000000183c */
[----:B------:R-:W-:Y:S07]  /*2d00*/  HMMA.16816.F32 R28, R16, R12, R28 ;  /* 0x0000000c101c723c */ /* 0x000fee000000181c */
[----:B------:R-:W-:Y:S01]  /*2d10*/  LOP3.LUT R12, R92, 0xffffffe0, RZ, 0xc0, !PT ;  /* 0xffffffe05c0c7812 */ /* 0x000fe200078ec0ff */
[----:B----4-:R-:W-:Y:S01]  /*2d20*/  FMUL.FTZ R0, R20, c[0x0][0x320] ;  /* 0x0000c80014007a20 */ /* 0x010fe20000410000 */
[-C--:B------:R-:W-:Y:S01]  /*2d30*/  LEA.HI R20, R94, R7.reuse, RZ, 0x2 ;  /* 0x000000075e147211 */ /* 0x080fe200078f10ff */
[C---:B---3--:R-:W-:Y:S02]  /*2d40*/  HMMA.16816.F32 R48, R44.reuse, R68, R48 ;  /* 0x000000442c30723c */ /* 0x048fe40000001830 */
[----:B------:R-:W-:Y:S01]  /*2d50*/  IMAD.IADD R12, R7, 0x1, -R12 ;  /* 0x00000001070c7824 */ /* 0x000fe200078e0a0c */
[----:B------:R-:W-:Y:S01]  /*2d60*/  LOP3.LUT R20, R20, 0xfffffffc, RZ, 0xc0, !PT ;  /* 0xfffffffc14147812 */ /* 0x000fe200078ec0ff */
[----:B------:R-:W3:Y:S03]  /*2d70*/  MUFU.TANH R0, R0 ;  /* 0x0000000000007308 */ /* 0x000ee60000002400 */
[----:B------:R-:W-:Y:S01]  /*2d80*/  IADD3 R7, -R20, R7, RZ ;  /* 0x0000000714077210 */ /* 0x000fe20007ffe1ff */
[----:B------:R-:W-:Y:S01]  /*2d90*/  HMMA.16816.F32 R76, R44, R70, R76 ;  /* 0x000000462c4c723c */ /* 0x000fe2000000184c */
[----:B------:R-:W-:-:S02]  /*2da0*/  SHF.R.S32.HI R13, RZ, 0x1f, R12 ;  /* 0x0000001fff0d7819 */ /* 0x000fc4000001140c */
[----:B------:R-:W-:Y:S02]  /*2db0*/  LEA.HI R20, R7, R7, RZ, 0x1 ;  /* 0x0000000707147211 */ /* 0x000fe400078f08ff */
[----:B------:R-:W-:Y:S02]  /*2dc0*/  LEA.HI R13, R13, R12, RZ, 0x2 ;  /* 0x0000000c0d0d7211 */ /* 0x000fe400078f10ff */
[----:B------:R-:W-:Y:S01]  /*2dd0*/  LOP3.LUT R20, R20, 0x1ffffffe, RZ, 0xc0, !PT ;  /* 0x1ffffffe14147812 */ /* 0x000fe200078ec0ff */
[----:B------:R-:W-:Y:S04]  /*2de0*/  HMMA.16816.F32 R60, R16, R14, R60 ;  /* 0x0000000e103c723c */ /* 0x000fe8000000183c */
[----:B------:R-:W-:-:S03]  /*2df0*/  IMAD.IADD R205, R7, 0x1, -R20 ;  /* 0x0000000107cd7824 */ /* 0x000fc600078e0a14 */
[C---:B------:R-:W-:Y:S01]  /*2e00*/  LEA.HI.SX32 R15, R13.reuse, R148, 0x1e ;  /* 0x000000940d0f7211 */ /* 0x040fe200078ff2ff */
[C---:B------:R-:W-:Y:S01]  /*2e10*/  HMMA.16816.F32 R24, R16.reuse, R8, R24 ;  /* 0x000000081018723c */ /* 0x040fe20000001818 */
[----:B------:R-:W-:Y:S02]  /*2e20*/  LOP3.LUT R13, R13, 0x7ffffffc, RZ, 0xc0, !PT ;  /* 0x7ffffffc0d0d7812 */ /* 0x000fe400078ec0ff */
[----:B------:R-:W-:Y:S02]  /*2e30*/  LEA R6, R6, R15, 0x4 ;  /* 0x0000000f06067211 */ /* 0x000fe400078e20ff */
[----:B------:R-:W-:Y:S01]  /*2e40*/  IADD3 R206, R12, -R13, RZ ;  /* 0x8000000d0cce7210 */ /* 0x000fe20007ffe0ff */
[--C-:B------:R-:W-:Y:S01]  /*2e50*/  IMAD R13, R214, c[0x0][0x1d0], -R144.reuse ;  /* 0x00007400d60d7a24 */ /* 0x100fe200078e0a90 */
[----:B------:R-:W-:Y:S01]  /*2e60*/  LEA R205, R205, R6, 0x3 ;  /* 0x00000006cdcd7211 */ /* 0x000fe200078e18ff */
[----:B-1----:R-:W-:Y:S01]  /*2e70*/  HMMA.16816.F32 R56, R16, R36, R56 ;  /* 0x000000241038723c */ /* 0x002fe20000001838 */
[----:B------:R-:W-:Y:S01]  /*2e80*/  FMUL.FTZ R8, R28, c[0x0][0x320] ;  /* 0x0000c8001c087a20 */ /* 0x000fe20000410000 */
[----:B------:R-:W-:Y:S01]  /*2e90*/  IADD3 R15, R199, 0x1, -R144 ;  /* 0x00000001c70f7810 */ /* 0x000fe20007ffe890 */
[----:B------:R-:W-:-:S02]  /*2ea0*/  IMAD.SHL.U32 R206, R206, 0x2, RZ ;  /* 0x00000002cece7824 */ /* 0x000fc400078e00ff */
[----:B------:R-:W-:Y:S02]  /*2eb0*/  @P0 IMAD.HI.U32 R6, R205, c[0x0][0x2c8], RZ ;  /* 0x0000b200cd060a27 */ /* 0x000fe400078e00ff */
[----:B------:R-:W1:Y:S01]  /*2ec0*/  MUFU.TANH R8, R8 ;  /* 0x0000000800087308 */ /* 0x000e620000002400 */
[C---:B------:R-:W-:Y:S01]  /*2ed0*/  HMMA.16816.F32 R52, R16.reuse, R38, R52 ;  /* 0x000000261034723c */ /* 0x040fe20000001834 */
[----:B------:R-:W-:Y:S01]  /*2ee0*/  IMAD.MOV.U32 R7, RZ, RZ, R205 ;  /* 0x000000ffff077224 */ /* 0x000fe200078e00cd */
[----:B------:R-:W-:Y:S01]  /*2ef0*/  @P0 SHF.R.U32.HI R7, RZ, c[0x0][0x2cc], R6 ;  /* 0x0000b300ff070a19 */ /* 0x000fe20000011606 */
[----:B------:R-:W-:Y:S01]  /*2f00*/  FMUL.FTZ R9, R29, c[0x0][0x320] ;  /* 0x0000c8001d097a20 */ /* 0x000fe20000410000 */
[----:B------:R-:W-:Y:S01]  /*2f10*/  IADD3 R15, R15, -c[0x0][0x168], -R206 ;  /* 0x80005a000f0f7a10 */ /* 0x000fe20007ffe8ce */
[----:B------:R-:W-:Y:S01]  /*2f20*/  FMUL.FTZ R28, R30, c[0x0][0x320] ;  /* 0x0000c8001e1c7a20 */ /* 0x000fe20000410000 */
[----:B------:R-:W-:Y:S01]  /*2f30*/  IADD3 R13, -R206, R13, RZ ;  /* 0x0000000dce0d7210 */ /* 0x000fe20007ffe1ff */
[----:B------:R-:W4:Y:S01]  /*2f40*/  SHFL.IDX PT, R14, R7, RZ, 0x1c1f ;  /* 0x001c1fff070e7589 */ /* 0x000f2200000e0000 */
[----:B-----5:R-:W-:Y:S01]  /*2f50*/  HMMA.16816.F32 R48, R16, R32, R48 ;  /* 0x000000201030723c */ /* 0x020fe20000001830 */
[----:B------:R-:W-:Y:S01]  /*2f60*/  FMUL.FTZ R10, R25, c[0x0][0x320] ;  /* 0x0000c800190a7a20 */ /* 0x000fe20000410000 */
[----:B------:R-:W1:Y:S01]  /*2f70*/  MUFU.TANH R9, R9 ;  /* 0x0000000900097308 */ /* 0x000e620000002400 */
[----:B------:R-:W-:-:S02]  /*2f80*/  FMUL.FTZ R24, R24, c[0x0][0x320] ;  /* 0x0000c80018187a20 */ /* 0x000fc40000410000 */
[----:B------:R-:W-:-:S03]  /*2f90*/  FMUL.FTZ R61, R61, c[0x0][0x320] ;  /* 0x0000c8003d3d7a20 */ /* 0x000fc60000410000 */
[----:B------:R-:W-:Y:S01]  /*2fa0*/  HMMA.16816.F32 R76, R16, R34, R76 ;  /* 0x00000022104c723c */ /* 0x000fe2000000184c */
[----:B------:R-:W-:Y:S01]  /*2fb0*/  FMUL.FTZ R57, R57, c[0x0][0x320] ;  /* 0x0000c80039397a20 */ /* 0x000fe20000410000 */
[----:B------:R-:W1:Y:S01]  /*2fc0*/  MUFU.TANH R28, R28 ;  /* 0x0000001c001c7308 */ /* 0x000e620000002400 */
[----:B------:R-:W-:-:S04]  /*2fd0*/  FMUL.FTZ R56, R56, c[0x0][0x320] ;  /* 0x0000c80038387a20 */ /* 0x000fc80000410000 */
[----:B------:R-:W-:Y:S01]  /*2fe0*/  FMUL.FTZ R16, R60, c[0x0][0x320] ;  /* 0x0000c8003c107a20 */ /* 0x000fe20000410000 */
[----:B------:R-:W-:Y:S01]  /*2ff0*/  IADD3 R17, R15, c[0x0][0x328], RZ ;  /* 0x0000ca000f117a10 */ /* 0x000fe20007ffe0ff */
[----:B------:R-:W-:Y:S01]  /*3000*/  FMUL.FTZ R52, R52, c[0x0][0x320] ;  /* 0x0000c80034347a20 */ /* 0x000fe20000410000 */
[----:B------:R-:W1:Y:S01]  /*3010*/  MUFU.TANH R10, R10 ;  /* 0x0000000a000a7308 */ /* 0x000e620000002400 */
[----:B------:R-:W-:Y:S01]  /*3020*/  FMUL.FTZ R53, R53, c[0x0][0x320] ;  /* 0x0000c80035357a20 */ /* 0x000fe20000410000 */
[----:B------:R-:W-:Y:S01]  /*3030*/  IADD3 R15, R15, UR17, RZ ;  /* 0x000000110f0f7c10 */ /* 0x000fe2000fffe0ff */
[----:B----4-:R-:W-:-:S03]  /*3040*/  IMAD.IADD R18, R17, 0x1, R14 ;  /* 0x0000000111127824 */ /* 0x010fc600078e020e */
[----:B------:R-:W-:Y:S02]  /*3050*/  FMUL.FTZ R48, R48, c[0x0][0x320] ;  /* 0x0000c80030307a20 */ /* 0x000fe40000410000 */
[----:B------:R4:W1:Y:S01]  /*3060*/  MUFU.TANH R174, R57 ;  /* 0x0000003900ae7308 */ /* 0x0008620000002400 */
[----:B------:R-:W-:Y:S01]  /*3070*/  FMUL.FTZ R49, R49, c[0x0][0x320] ;  /* 0x0000c80031317a20 */ /* 0x000fe20000410000 */
[----:B------:R-:W-:Y:S01]  /*3080*/  IMNMX R19, R18, R13, PT ;  /* 0x0000000d12137217 */ /* 0x000fe20003800200 */
[----:B------:R-:W-:-:S03]  /*3090*/  IMAD.IADD R2, R15, 0x1, R14 ;  /* 0x000000010f027824 */ /* 0x000fc600078e020e */
[----:B------:R-:W-:Y:S02]  /*30a0*/  FMUL.FTZ R76, R76, c[0x0][0x320] ;  /* 0x0000c8004c4c7a20 */ /* 0x000fe40000410000 */
[----:B------:R-:W-:Y:S01]  /*30b0*/  FMUL.FTZ R77, R77, c[0x0][0x320] ;  /* 0x0000c8004d4d7a20 */ /* 0x000fe20000410000 */
[----:B------:R4:W1:Y:S08]  /*30c0*/  MUFU.TANH R172, R52 ;  /* 0x0000003400ac7308 */ /* 0x0008700000002400 */
[----:B------:R4:W1:Y:S08]  /*30d0*/  MUFU.TANH R168, R53 ;  /* 0x0000003500a87308 */ /* 0x0008700000002400 */
[----:B------:R4:W1:Y:S08]  /*30e0*/  MUFU.TANH R178, R48 ;  /* 0x0000003000b27308 */ /* 0x0008700000002400 */
[----:B------:R4:W1:Y:S08]  /*30f0*/  MUFU.TANH R176, R49 ;  /* 0x0000003100b07308 */ /* 0x0008700000002400 */
[----:B------:R4:W1:Y:S08]  /*3100*/  MUFU.TANH R142, R76 ;  /* 0x0000004c008e7308 */ /* 0x0008700000002400 */
[----:B------:R4:W1:Y:S08]  /*3110*/  MUFU.TANH R140, R77 ;  /* 0x0000004d008c7308 */ /* 0x0008700000002400 */
[----:B------:R4:W1:Y:S08]  /*3120*/  MUFU.TANH R6, R24 ;  /* 0x0000001800067308 */ /* 0x0008700000002400 */
[----:B------:R-:W1:Y:S08]  /*3130*/  MUFU.TANH R16, R16 ;  /* 0x0000001000107308 */ /* 0x000e700000002400 */
[----:B------:R4:W1:Y:S08]  /*3140*/  MUFU.TANH R12, R61 ;  /* 0x0000003d000c7308 */ /* 0x0008700000002400 */
[----:B------:R4:W1:Y:S01]  /*3150*/  MUFU.TANH R166, R56 ;  /* 0x0000003800a67308 */ /* 0x0008620000002400 */
[----:B------:R-:W-:Y:S05]  /*3160*/  @!P2 BRA `(.L_x_909) ;  /* 0x000001500000a947 */ /* 0x000fea0003800000 */
[----:B--23--:R-:W-:Y:S01]  /*3170*/  IADD3 R21, R199, -c[0x0][0x168], R14 ;  /* 0x80005a00c7157a10 */ /* 0x00cfe20007ffe00e */
[----:B------:R-:W-:Y:S03]  /*3180*/  BSSY B0, `(.L_x_910) ;  /* 0x000000e000007945 */ /* 0x000fe60003800000 */
        /* <DEDUP_REMOVED lines=9> */
.L_x_911:
[----:B------:R-:W-:-:S04]  /*3220*/  MOV R5, c[0x0][0x32c] ;  /* 0x0000cb0000057a02 */ /* 0x000fc80000000f00 */
[----:B------:R-:W-:-:S13]  /*3230*/  ISETP.NE.AND P0, PT, R5, 0x1, PT ;  /* 0x000000010500780c */ /* 0x000fda0003f05270 */
[----:B------:R-:W-:-:S05]  /*3240*/  @P0 IMAD.HI.U32 R5, R21, c[0x0][0x330], RZ ;  /* 0x0000cc0015050a27 */ /* 0x000fca00078e00ff */
[----:B------:R-:W-:Y:S02]  /*3250*/  @P0 SHF.R.U32.HI R21, RZ, c[0x0][0x334], R5 ;  /* 0x0000cd00ff150a19 */ /* 0x000fe40000011605 */
.L_x_912:
[----:B------:R-:W-:Y:S05]  /*3260*/  BSYNC B0 ;  /* 0x0000000000007941 */ /* 0x000fea0003800000 */
.L_x_910:
[----:B------:R-:W-:-:S04]  /*3270*/  IMAD R5, R21, c[0x0][0x32c], -R144 ;  /* 0x0000cb0015057a24 */ /* 0x000fc800078e0a90 */
[----:B------:R-:W-:-:S05]  /*3280*/  IMAD.IADD R5, R5, 0x1, -R206 ;  /* 0x0000000105057824 */ /* 0x000fca00078e0ace */
[----:B------:R-:W-:Y:S02]  /*3290*/  IADD3 R14, R5, c[0x0][0x32c], RZ ;  /* 0x0000cb00050e7a10 */ /* 0x000fe40007ffe0ff */
[----:B------:R-:W-:Y:S02]  /*32a0*/  IMNMX R2, R2, R5, !PT ;  /* 0x0000000502027217 */ /* 0x000fe40007800200 */
[----:B------:R-:W-:Y:S02]  /*32b0*/  IMNMX R19, R19, R14, PT ;  /* 0x0000000e13137217 */ /* 0x000fe40003800200 */
.L_x_909:
[----:B--23--:R-:W-:Y:S01]  /*32c0*/  ISETP.GT.AND P1, PT, R145, RZ, PT ;  /* 0x000000ff9100720c */ /* 0x00cfe20003f24270 */
[----:B----4-:R-:W2:Y:S01]  /*32d0*/  SHFL.IDX PT, R24, R7, 0x1, 0x1c1f ;  /* 0x003c1f0007187f89 */ /* 0x010ea200000e0000 */
        /* <DEDUP_REMOVED lines=8> */
[----:B-1----:R-:W-:Y:S01]  /*3360*/  FSEL R5, R8, -INF , !P0 ;  /* 0xff80000008057808 */ /* 0x002fe20004000000 */
[----:B------:R-:W-:Y:S01]  /*3370*/  FMUL.FTZ R54, R54, c[0x0][0x320] ;  /* 0x0000c80036367a20 */ /* 0x000fe20000410000 */
[----:B------:R-:W-:Y:S01]  /*3380*/  ISETP.GT.AND P0, PT, R2, 0x1, P1 ;  /* 0x000000010200780c */ /* 0x000fe20000f04270 */
[----:B------:R-:W-:-:S02]  /*3390*/  FMUL.FTZ R55, R55, c[0x0][0x320] ;  /* 0x0000c80037377a20 */ /* 0x000fc40000410000 */
[----:B------:R-:W-:Y:S01]  /*33a0*/  FMUL.FTZ R51, R51, c[0x0][0x320] ;  /* 0x0000c80033337a20 */ /* 0x000fe20000410000 */
[----:B------:R-:W-:Y:S01]  /*33b0*/  ISETP.LT.OR P0, PT, R19, 0x2, P0 ;  /* 0x000000021300780c */ /* 0x000fe20000701670 */
[----:B------:R-:W-:Y:S01]  /*33c0*/  FMUL.FTZ R78, R78, c[0x0][0x320] ;  /* 0x0000c8004e4e7a20 */ /* 0x000fe20000410000 */
[----:B------:R1:W4:Y:S01]  /*33d0*/  MUFU.TANH R207, R58 ;  /* 0x0000003a00cf7308 */ /* 0x0003220000002400 */
[----:B------:R-:W-:Y:S01]  /*33e0*/  FMUL.FTZ R79, R79, c[0x0][0x320] ;  /* 0x0000c8004f4f7a20 */ /* 0x000fe20000410000 */
[----:B------:R-:W-:Y:S01]  /*33f0*/  FSEL R18, R9, -INF , !P0 ;  /* 0xff80000009127808 */ /* 0x000fe20004000000 */
[----:B------:R-:W-:Y:S01]  /*3400*/  FMUL.FTZ R9, R23, c[0x0][0x320] ;  /* 0x0000c80017097a20 */ /* 0x000fe20000410000 */
[----:B------:R-:W-:Y:S01]  /*3410*/  ISETP.GT.AND P0, PT, R2, 0x8, P1 ;  /* 0x000000080200780c */ /* 0x000fe20000f04270 */
[----:B------:R-:W-:Y:S02]  /*3420*/  FMUL.FTZ R23, R31, c[0x0][0x320] ;  /* 0x0000c8001f177a20 */ /* 0x000fe40000410000 */
[----:B------:R-:W-:Y:S01]  /*3430*/  FMUL.FTZ R50, R50, c[0x0][0x320] ;  /* 0x0000c80032327a20 */ /* 0x000fe20000410000 */
[----:B------:R-:W-:Y:S01]  /*3440*/  ISETP.LT.OR P0, PT, R19, 0x9, P0 ;  /* 0x000000091300780c */ /* 0x000fe20000701670 */
[----:B------:R-:W1:Y:S03]  /*3450*/  MUFU.TANH R9, R9 ;  /* 0x0000000900097308 */ /* 0x000e660000002400 */
[----:B------:R-:W-:-:S02]  /*3460*/  FSEL R16, R16, -INF , !P0 ;  /* 0xff80000010107808 */ /* 0x000fc40004000000 */
[----:B------:R-:W-:-:S03]  /*3470*/  ISETP.GT.AND P0, PT, R2, 0x9, P1 ;  /* 0x000000090200780c */ /* 0x000fc60000f04270 */
[----:B------:R1:W1:Y:S01]  /*3480*/  MUFU.TANH R175, R59 ;  /* 0x0000003b00af7308 */ /* 0x0002620000002400 */
        /* <DEDUP_REMOVED lines=13> */
[----:B------:R1:W1:Y:S03]  /*3560*/  MUFU.TANH R143, R51 ;  /* 0x00000033008f7308 */ /* 0x0002660000002400 */
[----:B------:R-:W-:Y:S01]  /*3570*/  FSEL R8, R0, -INF , !P0 ;  /* 0xff80000000087808 */ /* 0x000fe20004000000 */
[----:B------:R-:W-:Y:S01]  /*3580*/  FMUL.FTZ R0, R62, c[0x0][0x320] ;  /* 0x0000c8003e007a20 */ /* 0x000fe20000410000 */
[----:B------:R-:W-:-:S03]  /*3590*/  ISETP.GT.AND P0, PT, R2, 0x19, P1 ;  /* 0x000000190200780c */ /* 0x000fc60000f04270 */
[----:B------:R1:W1:Y:S01]  /*35a0*/  MUFU.TANH R141, R78 ;  /* 0x0000004e008d7308 */ /* 0x0002620000002400 */
[----:B------:R-:W-:-:S04]  /*35b0*/  ISETP.LT.OR P0, PT, R19, 0x1a, P0 ;  /* 0x0000001a1300780c */ /* 0x000fc80000701670 */
[----:B------:R-:W-:Y:S01]  /*35c0*/  FSEL R6, R11, -INF , !P0 ;  /* 0xff8000000b067808 */ /* 0x000fe20004000000 */
[----:B------:R-:W-:Y:S01]  /*35d0*/  FMUL.FTZ R11, R27, c[0x0][0x320] ;  /* 0x0000c8001b0b7a20 */ /* 0x000fe20000410000 */
        /* <DEDUP_REMOVED lines=28> */
[----:B--2---:R-:W-:-:S03]  /*37a0*/  IMAD.IADD R2, R17, 0x1, R24 ;  /* 0x0000000111027824 */ /* 0x004fc600078e0218 */
[----:B------:R-:W-:Y:S01]  /*37b0*/  ISETP.LT.OR P0, PT, R19, 0x3a, P0 ;  /* 0x0000003a1300780c */ /* 0x000fe20000701670 */
[----:B------:R-:W-:Y:S01]  /*37c0*/  IMAD.IADD R19, R15, 0x1, R24 ;  /* 0x000000010f137824 */ /* 0x000fe200078e0218 */
[----:B------:R-:W-:Y:S02]  /*37d0*/  IMNMX R2, R2, R13, PT ;  /* 0x0000000d02027217 */ /* 0x000fe40003800200 */
[----:B------:R-:W-:Y:S01]  /*37e0*/  FSEL R140, R140, -INF , !P0 ;  /* 0xff8000008c8c7808 */ /* 0x000fe20004000000 */
[----:B------:R-:W-:Y:S05]  /*37f0*/  @!P2 BRA `(.L_x_913) ;  /* 0x000001500000a947 */ /* 0x000fea0003800000 */
[----:B-1-34-:R-:W-:Y:S01]  /*3800*/  IADD3 R13, R199, -c[0x0][0x168], R24 ;  /* 0x80005a00c70d7a10 */ /* 0x01afe20007ffe018 */
        /* <DEDUP_REMOVED lines=10> */
.L_x_915:
[----:B------:R-:W-:-:S04]  /*38b0*/  MOV R7, c[0x0][0x32c] ;  /* 0x0000cb0000077a02 */ /* 0x000fc80000000f00 */
[----:B------:R-:W-:-:S13]  /*38c0*/  ISETP.NE.AND P0, PT, R7, 0x1, PT ;  /* 0x000000010700780c */ /* 0x000fda0003f05270 */
[----:B------:R-:W-:-:S05]  /*38d0*/  @P0 IMAD.HI.U32 R7, R13, c[0x0][0x330], RZ ;  /* 0x0000cc000d070a27 */ /* 0x000fca00078e00ff */
[----:B------:R-:W-:Y:S02]  /*38e0*/  @P0 SHF.R.U32.HI R13, RZ, c[0x0][0x334], R7 ;  /* 0x0000cd00ff0d0a19 */ /* 0x000fe40000011607 */
.L_x_916:
[----:B------:R-:W-:Y:S05]  /*38f0*/  BSYNC B0 ;  /* 0x0000000000007941 */ /* 0x000fea0003800000 */
.L_x_914:
[----:B------:R-:W-:-:S04]  /*3900*/  IMAD R13, R13, c[0x0][0x32c], -R144 ;  /* 0x0000cb000d0d7a24 */ /* 0x000fc800078e0a90 */
[----:B------:R-:W-:-:S05]  /*3910*/  IMAD.IADD R22, R13, 0x1, -R206 ;  /* 0x000000010d167824 */ /* 0x000fca00078e0ace */
[----:B------:R-:W-:Y:S02]  /*3920*/  IADD3 R7, R22, c[0x0][0x32c], RZ ;  /* 0x0000cb0016077a10 */ /* 0x000fe40007ffe0ff */
[----:B------:R-:W-:Y:S02]  /*3930*/  IMNMX R19, R19, R22, !PT ;  /* 0x0000001613137217 */ /* 0x000fe40007800200 */
[----:B------:R-:W-:Y:S02]  /*3940*/  IMNMX R2, R2, R7, PT ;  /* 0x0000000702027217 */ /* 0x000fe40003800200 */
.L_x_913:
[----:B-1-34-:R-:W-:Y:S01]  /*3950*/  ISETP.GT.AND P0, PT, R19, 0x1, P1 ;  /* 0x000000011300780c */ /* 0x01afe20000f04270 */
[----:B------:R-:W-:-:S04]  /*3960*/  DEPBAR.LE SB0, 0x2 ;  /* 0x000080800000791a */ /* 0x000fc80000000000 */
[----:B------:R-:W-:Y:S01]  /*3970*/  BAR.SYNC.DEFER_BLOCKING 0x0 ;  /* 0x0000000000007b1d */ /* 0x000fe20000010000 */
[----:B------:R-:W-:Y:S01]  /*3980*/  ISETP.LT.OR P0, PT, R2, 0x2, P0 ;  /* 0x000000020200780c */ /* 0x000fe20000701670 */
[----:B------:R-:W-:-:S03]  /*3990*/  IMAD.SHL.U32 R135, R135, 0x2, RZ ;  /* 0x0000000287877824 */ /* 0x000fc600078e00ff */
[----:B------:R-:W-:Y:S01]  /*39a0*/  FSEL R17, R23, -INF , !P0 ;  /* 0xff80000017117808 */ /* 0x000fe20004000000 */
[--C-:B------:R-:W-:Y:S01]  /*39b0*/  IMAD R134, R4, 0x2, R135.reuse ;  /* 0x0000000204867824 */ /* 0x100fe200078e0287 */
[----:B------:R-:W-:Y:S01]  /*39c0*/  ISETP.GT.AND P0, PT, R19, 0x8, P1 ;  /* 0x000000081300780c */ /* 0x000fe20000f04270 */
[C---:B------:R-:W-:Y:S02]  /*39d0*/  IMAD.IADD R173, R188.reuse, 0x1, R135 ;  /* 0x00000001bcad7824 */ /* 0x040fe400078e0287 */
[----:B------:R-:W-:Y:S01]  /*39e0*/  IMAD.IADD R165, R188, 0x1, R134 ;  /* 0x00000001bca57824 */ /* 0x000fe200078e0286 */
[----:B------:R-:W-:Y:S01]  /*39f0*/  ISETP.LT.OR P0, PT, R2, 0x9, P0 ;  /* 0x000000090200780c */ /* 0x000fe20000701670 */
[----:B------:R-:W-:-:S03]  /*3a00*/  IMAD R4, R4, 0x2, R173 ;  /* 0x0000000204047824 */ /* 0x000fc600078e02ad */
[----:B------:R-:W-:Y:S02]  /*3a10*/  FSEL R7, R0, -INF , !P0 ;  /* 0xff80000000077808 */ /* 0x000fe40004000000 */
[----:B------:R-:W-:-:S04]  /*3a20*/  ISETP.GT.AND P0, PT, R19, 0x9, P1 ;  /* 0x000000091300780c */ /* 0x000fc80000f04270 */
[C---:B------:R-:W-:Y:S01]  /*3a30*/  ISETP.LT.OR P0, PT, R2.reuse, 0xa, P0 ;  /* 0x0000000a0200780c */ /* 0x040fe20000701670 */
[----:B------:R-:W-:Y:S03]  /*3a40*/  LDSM.16.MT88.4 R40, [R135+0x2100] ;  /* 0x002100008728783b */ /* 0x000fe60000004200 */
[----:B------:R-:W-:Y:S02]  /*3a50*/  FSEL R157, R157, -INF , !P0 ;  /* 0xff8000009d9d7808 */ /* 0x000fe40004000000 */
[C---:B------:R-:W-:Y:S01]  /*3a60*/  ISETP.GT.AND P0, PT, R19.reuse, 0x10, P1 ;  /* 0x000000101300780c */ /* 0x040fe20000f04270 */
        /* <DEDUP_REMOVED lines=48> */
[----:B------:R-:W-:Y:S02]  /*3d70*/  ISETP.GT.AND P0, PT, R19, 0x39, P1 ;  /* 0x000000391300780c */ /* 0x000fe40000f04270 */
[----:B------:R-:W-:Y:S02]  /*3d80*/  FMNMX.FTZ R19, R5, R18, !PT ;  /* 0x0000001205137209 */ /* 0x000fe40007810000 */
[----:B------:R-:W-:Y:S02]  /*3d90*/  FMNMX.FTZ R20, R28, R17, !PT ;  /* 0x000000111c147209 */ /* 0x000fe40007810000 */
[----:B------:R-:W-:Y:S02]  /*3da0*/  FMNMX.FTZ R19, R16, R19, !PT ;  /* 0x0000001310137209 */ /* 0x000fe40007810000 */
[----:B------:R-:W-:-:S02]  /*3db0*/  FMNMX.FTZ R20, R7, R20, !PT ;  /* 0x0000001407147209 */ /* 0x000fc40007810000 */
[----:B------:R-:W-:Y:S02]  /*3dc0*/  FMNMX.FTZ R19, R14, R19, !PT ;  /* 0x000000130e137209 */ /* 0x000fe40007810000 */
[----:B------:R-:W-:Y:S02]  /*3dd0*/  FMNMX.FTZ R20, R157, R20, !PT ;  /* 0x000000149d147209 */ /* 0x000fe40007810000 */
        /* <DEDUP_REMOVED lines=13> */
[----:B------:R-:W-:Y:S02]  /*3eb0*/  ISETP.LT.OR P0, PT, R2, 0x3a, P0 ;  /* 0x0000003a0200780c */ /* 0x000fe40000701670 */
        /* <DEDUP_REMOVED lines=9> */
[----:B------:R-:W-:Y:S02]  /*3f50*/  FSEL R171, R171, -INF , !P0 ;  /* 0xff800000abab7808 */ /* 0x000fe40004000000 */
[----:B------:R-:W-:Y:S01]  /*3f60*/  FMNMX.FTZ R20, R141, R20, !PT ;  /* 0x000000148d147209 */ /* 0x000fe20007810000 */
[----:B------:R-:W1:Y:S03]  /*3f70*/  SHFL.BFLY PT, R19, R0, 0x2, 0x1f ;  /* 0x0c401f0000137f89 */ /* 0x000e6600000e0000 */
[----:B------:R-:W-:Y:S02]  /*3f80*/  FMNMX.FTZ R20, R171, R20, !PT ;  /* 0x00000014ab147209 */ /* 0x000fe40007810000 */
[----:B-1----:R-:W-:-:S05]  /*3f90*/  FMNMX.FTZ R19, R0, R19, !PT ;  /* 0x0000001300137209 */ /* 0x002fca0007810000 */
[----:B------:R-:W1:Y:S02]  /*3fa0*/  SHFL.BFLY PT, R2, R19, 0x1, 0x1f ;  /* 0x0c201f0013027f89 */ /* 0x000e6400000e0000 */
[----:B-1----:R-:W-:Y:S02]  /*3fb0*/  FMNMX.FTZ R2, R19, R2, !PT ;  /* 0x0000000213027209 */ /* 0x002fe40007810000 */
[----:B------:R-:W1:Y:S02]  /*3fc0*/  SHFL.BFLY PT, R19, R20, 0x2, 0x1f ;  /* 0x0c401f0014137f89 */ /* 0x000e6400000e0000 */
[C---:B------:R-:W-:Y:S01]  /*3fd0*/  FSETP.NEU.FTZ.AND P0, PT, R2.reuse, -INF , PT ;  /* 0xff8000000200780b */ /* 0x040fe20003f1d000 */
[----:B------:R-:W-:-:S05]  /*3fe0*/  FMUL.FTZ R181, R2, c[0x0][0x2d0] ;  /* 0x0000b40002b57a20 */ /* 0x000fca0000410000 */
[----:B------:R-:W-:-:S05]  /*3ff0*/  FSEL R181, R181, RZ, P0 ;  /* 0x000000ffb5b57208 */ /* 0x000fca0000000000 */
[--C-:B------:R-:W-:Y:S02]  /*4000*/  FFMA.FTZ R161, R5, c[0x0][0x2d0], -R181.reuse ;  /* 0x0000b40005a17a23 */ /* 0x100fe400000108b5 */
[--C-:B------:R-:W-:Y:S02]  /*4010*/  FFMA.FTZ R160, R18, c[0x0][0x2d0], -R181.reuse ;  /* 0x0000b40012a07a23 */ /* 0x100fe400000108b5 */
[--C-:B------:R-:W-:Y:S02]  /*4020*/  FFMA.FTZ R158, R16, c[0x0][0x2d0], -R181.reuse ;  /* 0x0000b400109e7a23 */ /* 0x100fe400000108b5 */
[--C-:B------:R-:W-:Y:S01]  /*4030*/  FFMA.FTZ R155, R14, c[0x0][0x2d0], -R181.reuse ;  /* 0x0000b4000e9b7a23 */ /* 0x100fe200000108b5 */
[----:B------:R-:W-:Y:S01]  /*4040*/  MUFU.EX2 R161, R161 ;  /* 0x000000a100a17308 */ /* 0x000fe20000000800 */
[--C-:B------:R-:W-:Y:S02]  /*4050*/  FFMA.FTZ R150, R6, c[0x0][0x2d0], -R181.reuse ;  /* 0x0000b40006967a23 */ /* 0x100fe400000108b5 */
[--C-:B------:R-:W-:Y:S01]  /*4060*/  FFMA.FTZ R154, R10, c[0x0][0x2d0], -R181.reuse ;  /* 0x0000b4000a9a7a23 */ /* 0x100fe200000108b5 */
[----:B-1----:R-:W-:Y:S01]  /*4070*/  FMNMX.FTZ R19, R20, R19, !PT ;  /* 0x0000001314137209 */ /* 0x002fe20007810000 */
[--C-:B------:R-:W-:Y:S01]  /*4080*/  FFMA.FTZ R153, R8, c[0x0][0x2d0], -R181.reuse ;  /* 0x0000b40008997a23 */ /* 0x100fe200000108b5 */
[----:B------:R-:W-:Y:S01]  /*4090*/  LDSM.16.MT88.4 R20, [R135+0x900] ;  /* 0x000900008714783b */ /* 0x000fe20000004200 */
[--C-:B------:R-:W-:Y:S01]  /*40a0*/  FFMA.FTZ R159, R12, c[0x0][0x2d0], -R181.reuse ;  /* 0x0000b4000c9f7a23 */ /* 0x100fe200000108b5 */
[----:B------:R-:W1:Y:S01]  /*40b0*/  MUFU.EX2 R160, R160 ;  /* 0x000000a000a07308 */ /* 0x000e620000000800 */
[--C-:B------:R-:W-:Y:S01]  /*40c0*/  FFMA.FTZ R169, R174, c[0x0][0x2d0], -R181.reuse ;  /* 0x0000b400aea97a23 */ /* 0x100fe200000108b5 */
[----:B------:R-:W2:Y:S01]  /*40d0*/  SHFL.BFLY PT, R0, R19, 0x1, 0x1f ;  /* 0x0c201f0013007f89 */ /* 0x000ea200000e0000 */
[----:B------:R-:W-:-:S02]  /*40e0*/  FFMA.FTZ R167, R172, c[0x0][0x2d0], -R181 ;  /* 0x0000b400aca77a23 */ /* 0x000fc400000108b5 */
[--C-:B------:R-:W-:Y:S02]  /*40f0*/  FFMA.FTZ R166, R166, c[0x0][0x2d0], -R181.reuse ;  /* 0x0000b400a6a67a23 */ /* 0x100fe400000108b5 */
[--C-:B------:R-:W-:Y:S01]  /*4100*/  FFMA.FTZ R168, R168, c[0x0][0x2d0], -R181.reuse ;  /* 0x0000b400a8a87a23 */ /* 0x100fe200000108b5 */
[----:B------:R-:W-:Y:S01]  /*4110*/  MUFU.EX2 R158, R158 ;  /* 0x0000009e009e7308 */ /* 0x000fe20000000800 */
[----:B------:R-:W-:-:S07]  /*4120*/  FFMA.FTZ R178, R178, c[0x0][0x2d0], -R181 ;  /* 0x0000b400b2b27a23 */ /* 0x000fce00000108b5 */
[----:B------:R-:W3:Y:S01]  /*4130*/  MUFU.EX2 R155, R155 ;  /* 0x0000009b009b7308 */ /* 0x000ee20000000800 */
[----:B-1----:R-:W-:Y:S01]  /*4140*/  F2FP.PACK_AB R96, R160, R161 ;  /* 0x000000a1a060723e */ /* 0x002fe200000000ff */
[----:B------:R-:W-:-:S06]  /*4150*/  FADD.FTZ R161, R161, R160 ;  /* 0x000000a0a1a17221 */ /* 0x000fcc0000010000 */
[----:B------:R-:W-:Y:S01]  /*4160*/  MUFU.EX2 R159, R159 ;  /* 0x0000009f009f7308 */ /* 0x000fe20000000800 */
[----:B--2---:R-:W-:-:S04]  /*4170*/  FMNMX.FTZ R0, R19, R0, !PT ;  /* 0x0000000013007209 */ /* 0x004fc80007810000 */
[C---:B------:R-:W-:Y:S01]  /*4180*/  FSETP.NEU.FTZ.AND P0, PT, R0.reuse, -INF , PT ;  /* 0xff8000000000780b */ /* 0x040fe20003f1d000 */
[----:B------:R-:W-:Y:S01]  /*4190*/  FMUL.FTZ R170, R0, c[0x0][0x2d0] ;  /* 0x0000b40000aa7a20 */ /* 0x000fe20000410000 */
[C---:B---3--:R-:W-:Y:S01]  /*41a0*/  F2FP.PACK_AB R98, R155.reuse, R158 ;  /* 0x0000009e9b62723e */ /* 0x048fe200000000ff */
[----:B------:R-:W-:Y:S01]  /*41b0*/  MUFU.EX2 R154, R154 ;  /* 0x0000009a009a7308 */ /* 0x000fe20000000800 */
[----:B------:R-:W-:Y:S02]  /*41c0*/  FADD.FTZ R158, R158, R161 ;  /* 0x000000a19e9e7221 */ /* 0x000fe40000010000 */
[----:B------:R-:W-:Y:S02]  /*41d0*/  FSEL R170, R170, RZ, P0 ;  /* 0x000000ffaaaa7208 */ /* 0x000fe40000000000 */
[----:B------:R-:W-:-:S03]  /*41e0*/  FADD.FTZ R158, R155, R158 ;  /* 0x0000009e9b9e7221 */ /* 0x000fc60000010000 */
[--C-:B------:R-:W-:Y:S01]  /*41f0*/  FFMA.FTZ R163, R28, c[0x0][0x2d0], -R170.reuse ;  /* 0x0000b4001ca37a23 */ /* 0x100fe200000108aa */
[----:B------:R-:W-:Y:S01]  /*4200*/  MUFU.EX2 R153, R153 ;  /* 0x0000009900997308 */ /* 0x000fe20000000800 */
[--C-:B------:R-:W-:Y:S01]  /*4210*/  FFMA.FTZ R162, R17, c[0x0][0x2d0], -R170.reuse ;  /* 0x0000b40011a27a23 */ /* 0x100fe200000108aa */
[----:B------:R-:W-:Y:S01]  /*4220*/  LDSM.16.MT88.4 R28, [R165+0x900] ;  /* 0x00090000a51c783b */ /* 0x000fe20000004200 */
[--C-:B------:R-:W-:Y:S02]  /*4230*/  FFMA.FTZ R164, R7, c[0x0][0x2d0], -R170.reuse ;  /* 0x0000b40007a47a23 */ /* 0x100fe400000108aa */
[--C-:B------:R-:W-:Y:S01]  /*4240*/  FFMA.FTZ R157, R157, c[0x0][0x2d0], -R170.reuse ;  /* 0x0000b4009d9d7a23 */ /* 0x100fe200000108aa */
[----:B------:R-:W1:Y:S01]  /*4250*/  LDSM.16.MT88.4 R4, [R4+0x4100] ;  /* 0x004100000404783b */ /* 0x000e620000004200 */
[--C-:B------:R-:W-:Y:S01]  /*4260*/  FFMA.FTZ R152, R11, c[0x0][0x2d0], -R170.reuse ;  /* 0x0000b4000b987a23 */ /* 0x100fe200000108aa */
[----:B------:R-:W-:Y:S01]  /*4270*/  MUFU.EX2 R163, R163 ;  /* 0x000000a300a37308 */ /* 0x000fe20000000800 */
[--C-:B------:R-:W-:Y:S01]  /*4280*/  FFMA.FTZ R149, R9, c[0x0][0x2d0], -R170.reuse ;  /* 0x0000b40009957a23 */ /* 0x100fe200000108aa */
[----:B------:R-:W-:Y:S01]  /*4290*/  LDSM.16.MT88.4 R16, [R134+0x2900] ;  /* 0x002900008610783b */ /* 0x000fe20000004200 */
[----:B------:R-:W-:-:S02]  /*42a0*/  FFMA.FTZ R156, R15, c[0x0][0x2d0], -R170 ;  /* 0x0000b4000f9c7a23 */ /* 0x000fc400000108aa */
[--C-:B------:R-:W-:Y:S01]  /*42b0*/  FFMA.FTZ R151, R13, c[0x0][0x2d0], -R170.reuse ;  /* 0x0000b4000d977a23 */ /* 0x100fe200000108aa */
[----:B------:R-:W2:Y:S01]  /*42c0*/  LDSM.16.MT88.4 R8, [R135+0x2900] ;  /* 0x002900008708783b */ /* 0x000ea20000004200 */
[--C-:B------:R-:W-:Y:S01]  /*42d0*/  FFMA.FTZ R172, R207, c[0x0][0x2d0], -R170.reuse ;  /* 0x0000b400cfac7a23 */ /* 0x100fe200000108aa */
[----:B------:R-:W3:Y:S01]  /*42e0*/  MUFU.EX2 R162, R162 ;  /* 0x000000a200a27308 */ /* 0x000ee20000000800 */
[--C-:B------:R-:W-:Y:S01]  /*42f0*/  FFMA.FTZ R175, R175, c[0x0][0x2d0], -R170.reuse ;  /* 0x0000b400afaf7a23 */ /* 0x100fe200000108aa */
[----:B------:R-:W4:Y:S01]  /*4300*/  LDSM.16.MT88.4 R12, [R165+0x2900] ;  /* 0x00290000a50c783b */ /* 0x000f220000004200 */
[--C-:B------:R-:W-:Y:S02]  /*4310*/  FFMA.FTZ R174, R183, c[0x0][0x2d0], -R170.reuse ;  /* 0x0000b400b7ae7a23 */ /* 0x100fe400000108aa */
[----:B------:R-:W-:Y:S02]  /*4320*/  FFMA.FTZ R179, R179, c[0x0][0x2d0], -R170 ;  /* 0x0000b400b3b37a23 */ /* 0x000fe400000108aa */
[--C-:B------:R-:W-:Y:S01]  /*4330*/  FFMA.FTZ R183, R176, c[0x0][0x2d0], -R181.reuse ;  /* 0x0000b400b0b77a23 */ /* 0x100fe200000108b5 */
[----:B------:R-:W-:Y:S01]  /*4340*/  MUFU.EX2 R164, R164 ;  /* 0x000000a400a47308 */ /* 0x000fe20000000800 */
[----:B------:R-:W-:-:S02]  /*4350*/  FFMA.FTZ R176, R142, c[0x0][0x2d0], -R181 ;  /* 0x0000b4008eb07a23 */ /* 0x000fc400000108b5 */
[----:B------:R-:W-:Y:S02]  /*4360*/  FFMA.FTZ R207, R140, c[0x0][0x2d0], -R181 ;  /* 0x0000b4008ccf7a23 */ /* 0x000fe400000108b5 */
[--C-:B------:R-:W-:Y:S02]  /*4370*/  FFMA.FTZ R177, R177, c[0x0][0x2d0], -R170.reuse ;  /* 0x0000b400b1b17a23 */ /* 0x100fe400000108aa */
[--C-:B------:R-:W-:Y:S01]  /*4380*/  FFMA.FTZ R180, R143, c[0x0][0x2d0], -R170.reuse ;  /* 0x0000b4008fb47a23 */ /* 0x100fe200000108aa */
[----:B------:R-:W5:Y:S01]  /*4390*/  MUFU.EX2 R157, R157 ;  /* 0x0000009d009d7308 */ /* 0x000f620000000800 */
[----:B---3--:R-:W-:Y:S01]  /*43a0*/  F2FP.PACK_AB R97, R162, R163 ;  /* 0x000000a3a261723e */ /* 0x008fe200000000ff */
[--C-:B------:R-:W-:Y:S02]  /*43b0*/  FFMA.FTZ R181, R141, c[0x0][0x2d0], -R170.reuse ;  /* 0x0000b4008db57a23 */ /* 0x100fe400000108aa */
[----:B------:R-:W-:Y:S01]  /*43c0*/  FFMA.FTZ R208, R171, c[0x0][0x2d0], -R170 ;  /* 0x0000b400abd07a23 */ /* 0x000fe200000108aa */
[----:B------:R-:W-:Y:S01]  /*43d0*/  LDSM.16.MT88.4 R140, [R173+0x3900] ;  /* 0x00390000ad8c783b */ /* 0x000fe20000004200 */
[----:B------:R-:W-:-:S02]  /*43e0*/  FADD.FTZ R163, R163, R162 ;  /* 0x000000a2a3a37221 */ /* 0x000fc40000010000 */
[----:B------:R-:W-:Y:S01]  /*43f0*/  MUFU.EX2 R150, R150 ;  /* 0x0000009600967308 */ /* 0x000fe20000000800 */
[----:B-----5:R-:W-:-:S07]  /*4400*/  F2FP.PACK_AB R99, R157, R164 ;  /* 0x000000a49d63723e */ /* 0x020fce00000000ff */
[----:B------:R-:W-:Y:S01]  /*4410*/  MUFU.EX2 R156, R156 ;  /* 0x0000009c009c7308 */ /* 0x000fe20000000800 */
[----:B------:R-:W-:-:S04]  /*4420*/  FADD.FTZ R164, R164, R163 ;  /* 0x000000a3a4a47221 */ /* 0x000fc80000010000 */
[----:B------:R-:W-:Y:S01]  /*4430*/  FADD.FTZ R157, R157, R164 ;  /* 0x000000a49d9d7221 */ /* 0x000fe20000010000 */
[C---:B------:R-:W-:Y:S02]  /*4440*/  HMMA.16816.F32 R36, R96.reuse, R40, RZ ;  /* 0x000000286024723c */ /* 0x040fe400000018ff */
[----:B------:R-:W3:Y:S06]  /*4450*/  MUFU.EX2 R151, R151 ;  /* 0x0000009700977308 */ /* 0x000eec0000000800 */
        /* <DEDUP_REMOVED lines=39> */
[C---:B-1----:R-:W-:Y:S07]  /*46d0*/  HMMA.16816.F32 R92, R96.reuse, R4, RZ ;  /* 0x00000004605c723c */ /* 0x042fee00000018ff */
[----:B------:R-:W-:Y:S01]  /*46e0*/  F2FP.PACK_AB R4, R154, R159 ;  /* 0x0000009f9a04723e */ /* 0x000fe200000000ff */
[----:B------:R-:W-:Y:S01]  /*46f0*/  HMMA.16816.F32 R96, R96, R6, RZ ;  /* 0x000000066060723c */ /* 0x000fe200000018ff */
[----:B---3--:R-:W-:Y:S01]  /*4700*/  F2FP.PACK_AB R5, R151, R156 ;  /* 0x0000009c9705723e */ /* 0x008fe200000000ff */
[----:B------:R-:W-:-:S02]  /*4710*/  FADD.FTZ R159, R159, R158 ;  /* 0x0000009e9f9f7221 */ /* 0x000fc40000010000 */
[----:B------:R-:W-:Y:S02]  /*4720*/  FADD.FTZ R156, R156, R157 ;  /* 0x0000009d9c9c7221 */ /* 0x000fe40000010000 */
[----:B------:R-:W-:Y:S01]  /*4730*/  FADD.FTZ R154, R154, R159 ;  /* 0x0000009f9a9a7221 */ /* 0x000fe20000010000 */
[----:B------:R-:W-:Y:S01]  /*4740*/  F2FP.PACK_AB R6, R150, R153 ;  /* 0x000000999606723e */ /* 0x000fe200000000ff */
[----:B------:R-:W-:Y:S01]  /*4750*/  FADD.FTZ R151, R151, R156 ;  /* 0x0000009c97977221 */ /* 0x000fe20000010000 */
[----:B-----5:R-:W-:Y:S01]  /*4760*/  F2FP.PACK_AB R7, R149, R152 ;  /* 0x000000989507723e */ /* 0x020fe200000000ff */
[----:B------:R-:W-:Y:S02]  /*4770*/  FADD.FTZ R153, R153, R154 ;  /* 0x0000009a99997221 */ /* 0x000fe40000010000 */
[----:B------:R-:W-:Y:S02]  /*4780*/  FADD.FTZ R152, R152, R151 ;  /* 0x0000009798987221 */ /* 0x000fe40000010000 */
[----:B------:R-:W-:-:S02]  /*4790*/  FADD.FTZ R153, R150, R153 ;  /* 0x0000009996997221 */ /* 0x000fc40000010000 */
[----:B--2---:R-:W-:Y:S01]  /*47a0*/  HMMA.16816.F32 R36, R4, R8, R36 ;  /* 0x000000080424723c */ /* 0x004fe20000001824 */
        /* <DEDUP_REMOVED lines=9> */
[C---:B----4-:R-:W-:Y:S08]  /*4840*/  HMMA.16816.F32 R60, R4.reuse, R12, R60 ;  /* 0x0000000c043c723c */ /* 0x050ff0000000183c */
        /* <DEDUP_REMOVED lines=113> */
[----:B------:R-:W-:-:S04]  /*4f60*/  IADD3 R5, R145, -0x3, RZ ;  /* 0xfffffffd91057810 */ /* 0x000fc80007ffe0ff */
[----:B------:R-:W-:Y:S11]  /*4f70*/  ISETP.GE.AND P0, PT, R5, R194, PT ;  /* 0x000000c20500720c */ /* 0x000ff60003f06270 */
[----:B------:R-:W-:Y:S02]  /*4f80*/  @!UPT UIADD3 URZ, URZ, URZ, URZ ;  /* 0x0000003f3f3ff290 */ /* 0x000fe4000fffe03f */
        /* <DEDUP_REMOVED lines=18> */
[----:B------:R-:W-:-:S03]  /*50b0*/  IADD3 R20, -R10, 0x10, RZ ;  /* 0x000000100a147810 */ /* 0x000fc60007ffe1ff */
[----:B------:R-:W-:Y:S01]  /*50c0*/  IMAD.WIDE.U32 R8, R201, c[0x0][0x1e0], RZ ;  /* 0x00007800c9087a25 */ /* 0x000fe200078e00ff */
[----:B------:R-:W-:Y:S02]  /*50d0*/  SHF.R.S32.HI R4, RZ, 0x1f, R201 ;  /* 0x0000001fff047819 */ /* 0x000fe400000114c9 */
[----:B------:R-:W-:-:S03]  /*50e0*/  LOP3.LUT R20, R20, 0xf, RZ, 0xc0, !PT ;  /* 0x0000000f14147812 */ /* 0x000fc600078ec0ff */
[----:B------:R-:W-:-:S04]  /*50f0*/  IMAD R4, R4, c[0x0][0x1e0], RZ ;  /* 0x0000780004047a24 */ /* 0x000fc800078e02ff */
[----:B------:R-:W-:-:S04]  /*5100*/  IMAD R4, R201, c[0x0][0x1e4], R4 ;  /* 0x00007900c9047a24 */ /* 0x000fc800078e0204 */
[----:B------:R-:W-:Y:S01]  /*5110*/  IMAD.IADD R5, R9, 0x1, R4 ;  /* 0x0000000109057824 */ /* 0x000fe200078e0204 */
[C---:B------:R-:W-:Y:S01]  /*5120*/  SHF.L.U64.HI R9, R209.reuse, 0x1, R132 ;  /* 0x00000001d1097819 */ /* 0x040fe20000010284 */
[----:B------:R-:W-:Y:S01]  /*5130*/  IMAD.MOV.U32 R4, RZ, RZ, R8 ;  /* 0x000000ffff047224 */ /* 0x000fe200078e0008 */
[----:B-1----:R-:W-:Y:S01]  /*5140*/  SEL R7, RZ, 0x10, P4 ;  /* 0x00000010ff077807 */ /* 0x002fe20002000000 */
[----:B------:R-:W-:Y:S01]  /*5150*/  IMAD.SHL.U32 R8, R209, 0x2, RZ ;  /* 0x00000002d1087824 */ /* 0x000fe200078e00ff */
[----:B------:R-:W-:Y:S02]  /*5160*/  SHF.L.U64.HI R6, R192, 0x1, R3 ;  /* 0x00000001c0067819 */ /* 0x000fe40000010203 */
[----:B------:R-:W-:-:S04]  /*5170*/  IADD3 R18, -R7, 0x10, RZ ;  /* 0x0000001007127810 */ /* 0x000fc80007ffe1ff */
[----:B------:R-:W-:Y:S02]  /*5180*/  LOP3.LUT R18, R18, 0xf, RZ, 0xc0, !PT ;  /* 0x0000000f12127812 */ /* 0x000fe400078ec0ff */
[----:B--2---:R-:W-:Y:S01]  /*5190*/  SHF.R.S32.HI R13, RZ, 0x1f, R200 ;  /* 0x0000001fff0d7819 */ /* 0x004fe200000114c8 */
[----:B------:R-:W-:-:S04]  /*51a0*/  IMAD.WIDE.U32 R4, R200, c[0x0][0x1f0], R4 ;  /* 0x00007c00c8047a25 */ /* 0x000fc800078e0004 */
[----:B------:R-:W-:Y:S01]  /*51b0*/  IMAD R13, R13, c[0x0][0x1f0], RZ ;  /* 0x00007c000d0d7a24 */ /* 0x000fe200078e02ff */
[----:B------:R-:W-:-:S03]  /*51c0*/  IADD3 R4, P0, R4, UR14, RZ ;  /* 0x0000000e04047c10 */ /* 0x000fc6000ff1e0ff */
[----:B------:R-:W-:-:S05]  /*51d0*/  IMAD R13, R200, c[0x0][0x1f4], R13 ;  /* 0x00007d00c80d7a24 */ /* 0x000fca00078e020d */
[----:B------:R-:W-:Y:S01]  /*51e0*/  IADD3.X R13, R5, UR10, R13, P0, !PT ;  /* 0x0000000a050d7c10 */ /* 0x000fe200087fe40d */
[----:B------:R-:W-:Y:S01]  /*51f0*/  IMAD.SHL.U32 R5, R192, 0x2, RZ ;  /* 0x00000002c0057824 */ /* 0x000fe200078e00ff */
[----:B------:R-:W-:-:S04]  /*5200*/  LEA R14, P0, R4, c[0x0][0x1c8], 0x1 ;  /* 0x00007200040e7a11 */ /* 0x000fc800078008ff */
[----:B------:R-:W-:Y:S01]  /*5210*/  LEA.HI.X R13, R4, c[0x0][0x1cc], R13, 0x1, P0 ;  /* 0x00007300040d7a11 */ /* 0x000fe200000f0c0d */
        /* <DEDUP_REMOVED lines=27> */
.L_x_917:
[----:B------:R-:W-:Y:S01]  /*53d0*/  ISETP.NE.AND P0, PT, R197, 0x1, PT ;  /* 0x00000001c500780c */ /* 0x000fe20003f05270 */
[----:B------:R-:W0:Y:S01]  /*53e0*/  LDGDEPBAR ;  /* 0x00000000000079af */ /* 0x000e220000000000 */
[----:B------:R-:W-:-:S11]  /*53f0*/  IADD3 R213, R145, -0x2, RZ ;  /* 0xfffffffe91d57810 */ /* 0x000fd60007ffe0ff */
[----:B-1----:R-:W-:-:S05]  /*5400*/  @P0 IMAD.HI.U32 R4, R148, c[0x0][0x2c8], RZ ;  /* 0x0000b20094040a27 */ /* 0x002fca00078e00ff */
[----:B------:R-:W-:-:S05]  /*5410*/  @P0 SHF.R.U32.HI R148, RZ, c[0x0][0x2cc], R4 ;  /* 0x0000b300ff940a19 */ /* 0x000fca0000011604 */
[----:B------:R-:W-:-:S05]  /*5420*/  IMAD.IADD R147, R147, 0x1, R148 ;  /* 0x0000000193937824 */ /* 0x000fca00078e0294 */
[----:B------:R-:W-:Y:S01]  /*5430*/  IADD3 R5, R147, c[0x0][0x328], RZ ;  /* 0x0000ca0093057a10 */ /* 0x000fe20007ffe0ff */
[----:B------:R-:W-:Y:S05]  /*5440*/  @!P2 BRA `(.L_x_918) ;  /* 0x000000f00000a947 */ /* 0x000fea0003800000 */
        /* <DEDUP_REMOVED lines=10> */
.L_x_919:
[----:B------:R-:W-:-:S13]  /*54f0*/  ISETP.NE.AND P0, PT, R4, 0x1, PT ;  /* 0x000000010400780c */ /* 0x000fda0003f05270 */
[----:B------:R-:W-:-:S05]  /*5500*/  @P0 IMAD.HI.U32 R6, R7, c[0x0][0x330], RZ ;  /* 0x0000cc0007060a27 */ /* 0x000fca00078e00ff */
[----:B------:R-:W-:-:S05]  /*5510*/  @P0 SHF.R.U32.HI R7, RZ, c[0x0][0x334], R6 ;  /* 0x0000cd00ff070a19 */ /* 0x000fca0000011606 */
.L_x_920:
[----:B------:R-:W-:-:S05]  /*5520*/  IMAD R4, R7, R4, c[0x0][0x32c] ;  /* 0x0000cb0007047624 */ /* 0x000fca00078e0204 */
[----:B------:R-:W-:-:S04]  /*5530*/  IMNMX R5, R5, R4, PT ;  /* 0x0000000405057217 */ /* 0x000fc80003800200 */
.L_x_918:
[----:B------:R-:W-:Y:S01]  /*5540*/  SHF.R.S32.HI R4, RZ, 0x1f, R5 ;  /* 0x0000001fff047819 */ /* 0x000fe20000011405 */
[----:B------:R-:W-:Y:S02]  /*5550*/  UMOV UR5, 0x1 ;  /* 0x0000000100057882 */ /* 0x000fe40000000000 */
[----:B------:R-:W-:Y:S01]  /*5560*/  UMOV UR16, URZ ;  /* 0x0000003f00107c82 */ /* 0x000fe20008000000 */
[----:B------:R-:W-:-:S04]  /*5570*/  LEA.HI R5, R4, R5, RZ, 0x6 ;  /* 0x0000000504057211 */ /* 0x000fc800078f30ff */
[----:B------:R-:W-:-:S04]  /*5580*/  SHF.R.S32.HI R5, RZ, 0x6, R5 ;  /* 0x00000006ff057819 */ /* 0x000fc80000011405 */
[----:B------:R-:W-:-:S04]  /*5590*/  IMNMX R224, R194, R5, !PT ;  /* 0x00000005c2e07217 */ /* 0x000fc80007800200 */
[----:B------:R-:W-:-:S13]  /*55a0*/  ISETP.GE.AND P0, PT, R213, R224, PT ;  /* 0x000000e0d500720c */ /* 0x000fda0003f06270 */
[----:B------:R-:W-:Y:S05]  /*55b0*/  @!P0 BRA `(.L_x_921) ;  /* 0x00003b8000008947 */ /* 0x000fea0003800000 */
[----:B------:R-:W-:Y:S01]  /*55c0*/  IMAD.MOV.U32 R186, RZ, RZ, 0x20 ;  /* 0x00000020ffba7424 */ /* 0x000fe200078e00ff */
[----:B------:R-:W-:Y:S01]  /*55d0*/  LOP3.LUT P1, RZ, R211, 0x2, RZ, 0xc0, !PT ;  /* 0x00000002d3ff7812 */ /* 0x000fe2000782c0ff */
[----:B------:R-:W-:Y:S01]  /*55e0*/  IMAD.MOV.U32 R225, RZ, RZ, R213 ;  /* 0x000000ffffe17224 */ /* 0x000fe200078e00d5 */
[C---:B------:R-:W-:Y:S01]  /*55f0*/  SHF.L.U64.HI R220, R209.reuse, 0x1, R132 ;  /* 0x00000001d1dc7819 */ /* 0x040fe20000010284 */
[----:B------:R-:W-:Y:S01]  /*5600*/  IMAD.MOV.U32 R132, RZ, RZ, R2 ;  /* 0x000000ffff847224 */ /* 0x000fe200078e0002 */
[----:B------:R-:W-:Y:S01]  /*5610*/  SHF.L.U64.HI R217, R192, 0x1, R3 ;  /* 0x00000001c0d97819 */ /* 0x000fe20000010203 */
[----:B------:R-:W-:Y:S01]  /*5620*/  IMAD.MOV.U32 R3, RZ, RZ, R0 ;  /* 0x000000ffff037224 */ /* 0x000fe200078e0000 */
[----:B------:R-:W-:Y:S01]  /*5630*/  SEL R186, R186, 0xffffffe0, !P1 ;  /* 0xffffffe0baba7807 */ /* 0x000fe20004800000 */
[C---:B------:R-:W-:Y:S01]  /*5640*/  IMAD.SHL.U32 R222, R210.reuse, 0x2, RZ ;  /* 0x00000002d2de7824 */ /* 0x040fe200078e00ff */
[----:B------:R-:W-:Y:S01]  /*5650*/  SHF.L.U64.HI R223, R210, 0x1, R133 ;  /* 0x00000001d2df7819 */ /* 0x000fe20000010285 */
[----:B------:R-:W-:Y:S01]  /*5660*/  IMAD.SHL.U32 R219, R209, 0x2, RZ ;  /* 0x00000002d1db7824 */ /* 0x000fe200078e00ff */
[----:B------:R-:W-:Y:S01]  /*5670*/  SEL R221, RZ, 0x10, P5 ;  /* 0x00000010ffdd7807 */ /* 0x000fe20002800000 */
[----:B------:R-:W-:Y:S01]  /*5680*/  IMAD.SHL.U32 R216, R192, 0x2, RZ ;  /* 0x00000002c0d87824 */ /* 0x000fe200078e00ff */
[----:B------:R-:W-:Y:S01]  /*5690*/  SEL R218, RZ, 0x10, P4 ;  /* 0x00000010ffda7807 */ /* 0x000fe20002000000 */
[----:B------:R-:W-:-:S02]  /*56a0*/  UMOV UR16, URZ ;  /* 0x0000003f00107c82 */ /* 0x000fc40008000000 */
[----:B------:R-:W-:Y:S02]  /*56b0*/  UMOV UR5, 0x1 ;  /* 0x0000000100057882 */ /* 0x000fe40000000000 */
.L_x_932:
[----:B------:R-:W-:Y:S04]  /*56c0*/  DEPBAR.LE SB0, 0x2 ;  /* 0x000080800000791a */ /* 0x000fe80000000000 */
[----:B------:R-:W-:Y:S01]  /*56d0*/  BAR.SYNC.DEFER_BLOCKING 0x0 ;  /* 0x0000000000007b1d */ /* 0x000fe20000010000 */
[----:B------:R-:W-:Y:S01]  /*56e0*/  UIMAD UR4, UR5, 0x6000, URZ ;  /* 0x00006000050478a4 */ /* 0x000fe2000f8e023f */
[----:B------:R-:W-:Y:S05]  /*56f0*/  ISETP.GE.AND P0, PT, R194, R225, PT ;  /* 0x000000e1c200720c */ /* 0x000fea0003f06270 */
[----:B------:R-:W-:Y:S05]  /*5700*/  IADD3 R133, R189, UR4, RZ ;  /* 0x00000004bd857c10 */ /* 0x000fea000fffe0ff */
[----:B------:R-:W-:Y:S01]  /*5710*/  IMAD.IADD R190, R186, 0x1, R133 ;  /* 0x00000001babe7824 */ /* 0x000fe200078e0285 */
[----:B-1----:R1:W2:Y:S04]  /*5720*/  LDSM.16.M88.4 R136, [R191] ;  /* 0x00000000bf88783b */ /* 0x0022a80000000200 */
[----:B------:R1:W3:Y:S04]  /*5730*/  LDSM.16.M88.4 R140, [R189+UR4+0xc100] ;  /* 0x00c10004bd8c783b */ /* 0x0002e80008000200 */
[----:B------:R1:W4:Y:S04]  /*5740*/  LDSM.16.M88.4 R144, [R189+UR4+0xc900] ;  /* 0x00c90004bd90783b */ /* 0x0003280008000200 */
[----:B------:R1:W1:Y:S04]  /*5750*/  LDSM.16.M88.4 R148, [R189+UR4+0xd100] ;  /* 0x00d10004bd94783b */ /* 0x0002680008000200 */
[----:B------:R1:W1:Y:S04]  /*5760*/  LDSM.16.M88.4 R152, [R189+UR4+0xd900] ;  /* 0x00d90004bd98783b */ /* 0x0002680008000200 */
[----:B------:R1:W1:Y:S04]  /*5770*/  LDSM.16.M88.4 R156, [R187] ;  /* 0x00000000bb9c783b */ /* 0x0002680000000200 */
[----:B------:R1:W1:Y:S04]  /*5780*/  LDSM.16.M88.4 R160, [R190+0xc100] ;  /* 0x00c10000bea0783b */ /* 0x0002680000000200 */
[----:B------:R1:W1:Y:S04]  /*5790*/  LDSM.16.M88.4 R164, [R190+0xc900] ;  /* 0x00c90000bea4783b */ /* 0x0002680000000200 */
[----:B------:R1:W1:Y:S04]  /*57a0*/  LDSM.16.M88.4 R168, [R190+0xd100] ;  /* 0x00d10000bea8783b */ /* 0x0002680000000200 */
[----:B------:R1:W1:Y:S01]  /*57b0*/  LDSM.16.M88.4 R172, [R190+0xd900] ;  /* 0x00d90000beac783b */ /* 0x0002620000000200 */
[----:B------:R-:W-:-:S05]  /*57c0*/  @P0 BRA `(.L_x_922) ;  /* 0x0000030000000947 */ /* 0x000fca0003800000 */
[----:B------:R-:W-:Y:S01]  /*57d0*/  SHF.R.S32.HI R9, RZ, 0x1f, R201 ;  /* 0x0000001fff097819 */ /* 0x000fe200000114c9 */
[----:B------:R-:W-:Y:S01]  /*57e0*/  IMAD.WIDE.U32 R6, R201, c[0x0][0x208], RZ ;  /* 0x00008200c9067a25 */ /* 0x000fe200078e00ff */
[----:B------:R-:W-:Y:S02]  /*57f0*/  SHF.R.S32.HI R5, RZ, 0x1f, R200 ;  /* 0x0000001fff057819 */ /* 0x000fe400000114c8 */
[----:B------:R-:W-:Y:S01]  /*5800*/  IADD3 R11, -R221, 0x10, RZ ;  /* 0x00000010dd0b7810 */ /* 0x000fe20007ffe1ff */
[----:B------:R-:W-:Y:S01]  /*5810*/  IMAD R9, R9, c[0x0][0x208], RZ ;  /* 0x0000820009097a24 */ /* 0x000fe200078e02ff */
[----:B------:R-:W-:Y:S01]  /*5820*/  IADD3 R8, -R218, 0x10, RZ ;  /* 0x00000010da087810 */ /* 0x000fe20007ffe1ff */
[----:B------:R-:W-:Y:S01]  /*5830*/  IMAD R5, R5, c[0x0][0x218], RZ ;  /* 0x0000860005057a24 */ /* 0x000fe200078e02ff */
[----:B------:R-:W-:Y:S01]  /*5840*/  LOP3.LUT R11, R11, 0xf, RZ, 0xc0, !PT ;  /* 0x0000000f0b0b7812 */ /* 0x000fe200078ec0ff */
[----:B------:R-:W-:Y:S01]  /*5850*/  IMAD R9, R201, c[0x0][0x20c], R9 ;  /* 0x00008300c9097a24 */ /* 0x000fe200078e0209 */
[----:B------:R-:W-:Y:S01]  /*5860*/  LOP3.LUT R8, R8, 0xf, RZ, 0xc0, !PT ;  /* 0x0000000f08087812 */ /* 0x000fe200078ec0ff */
[C---:B------:R-:W-:Y:S02]  /*5870*/  IMAD R5, R200.reuse, c[0x0][0x21c], R5 ;  /* 0x00008700c8057a24 */ /* 0x040fe400078e0205 */
[----:B------:R-:W-:Y:S04]  /*5880*/  IMAD.IADD R7, R7, 0x1, R9 ;  /* 0x0000000107077824 */ /* 0x000fe800078e0209 */
[----:B------:R-:W-:Y:S05]  /*5890*/  IMAD.WIDE.U32 R6, R200, c[0x0][0x218], R6 ;  /* 0x00008600c8067a25 */ /* 0x000fea00078e0006 */
[----:B------:R-:W-:Y:S04]  /*58a0*/  IADD3 R4, P0, R6, UR20, RZ ;  /* 0x0000001406047c10 */ /* 0x000fe8000ff1e0ff */
[----:B------:R-:W-:Y:S02]  /*58b0*/  IADD3.X R5, R7, UR11, R5, P0, !PT ;  /* 0x0000000b07057c10 */ /* 0x000fe400087fe405 */
[C---:B------:R-:W-:Y:S04]  /*58c0*/  LEA R2, P0, R4.reuse, c[0x0][0x1f8], 0x1 ;  /* 0x00007e0004027a11 */ /* 0x040fe800078008ff */
[----:B------:R-:W-:Y:S02]  /*58d0*/  LEA.HI.X R0, R4, c[0x0][0x1fc], R5, 0x1, P0 ;  /* 0x00007f0004007a11 */ /* 0x000fe400000f0c05 */
[----:B------:R-:W5:Y:S01]  /*58e0*/  SHFL.IDX PT, R4, R2, 0x1, 0x181f ;  /* 0x00381f0002047f89 */ /* 0x000f6200000e0000 */
[----:B------:R-:W-:Y:S03]  /*58f0*/  IADD3 R5, -R212, 0x10, RZ ;  /* 0x00000010d4057810 */ /* 0x000fe60007ffe1ff */
[----:B------:R-:W4:Y:S01]  /*5900*/  SHFL.IDX PT, R6, R0, 0x1, 0x181f ;  /* 0x00381f0000067f89 */ /* 0x000f2200000e0000 */
[----:B------:R-:W-:Y:S03]  /*5910*/  LOP3.LUT R5, R5, 0xf, RZ, 0xc0, !PT ;  /* 0x0000000f05057812 */ /* 0x000fe600078ec0ff */
[----:B------:R-:W-:Y:S01]  /*5920*/  SHFL.IDX PT, R0, R0, RZ, 0x181f ;  /* 0x00181fff00007589 */ /* 0x000fe200000e0000 */
[----:B-----5:R-:W-:Y:S04]  /*5930*/  IADD3 R10, P1, P0, R11, R4, R222 ;  /* 0x000000040b0a7210 */ /* 0x020fe8000783e0de */
[----:B----4-:R-:W-:Y:S02]  /*5940*/  IADD3.X R11, RZ, R6, R223, P1, P0 ;  /* 0x00000006ff0b7210 */ /* 0x010fe40000fe04df */
[----:B------:R-:W-:Y:S04]  /*5950*/  IADD3 R8, P1, P0, R8, R4, R219 ;  /* 0x0000000408087210 */ /* 0x000fe8000783e0db */
[----:B------:R-:W-:Y:S02]  /*5960*/  IADD3.X R9, RZ, R6, R220, P1, P0 ;  /* 0x00000006ff097210 */ /* 0x000fe40000fe04dc */
[----:B------:R-:W-:Y:S02]  /*5970*/  IADD3 R12, P1, P0, R5, R4, R216 ;  /* 0x00000004050c7210 */ /* 0x000fe4000783e0d8 */
[----:B------:R-:W4:Y:S02]  /*5980*/  SHFL.IDX PT, R5, R2, RZ, 0x181f ;  /* 0x00181fff02057589 */ /* 0x000f2400000e0000 */
[----:B------:R-:W-:Y:S02]  /*5990*/  IADD3.X R13, RZ, R6, R217, P1, P0 ;  /* 0x00000006ff0d7210 */ /* 0x000fe40000fe04d9 */
[C---:B----4-:R-:W-:Y:S05]  /*59a0*/  IADD3 R16, P0, R5.reuse, R222, RZ ;  /* 0x000000de05107210 */ /* 0x050fea0007f1e0ff */
[C---:B------:R-:W-:Y:S01]  /*59b0*/  IMAD.X R17, R0.reuse, 0x1, R223, P0 ;  /* 0x0000000100117824 */ /* 0x040fe200000e06df */
[C---:B------:R-:W-:Y:S05]  /*59c0*/  IADD3 R14, P0, R5.reuse, R219, RZ ;  /* 0x000000db050e7210 */ /* 0x040fea0007f1e0ff */
[C---:B------:R-:W-:Y:S01]  /*59d0*/  IMAD.X R15, R0.reuse, 0x1, R220, P0 ;  /* 0x00000001000f7824 */ /* 0x040fe200000e06dc */
[----:B------:R-:W-:Y:S01]  /*59e0*/  IADD3 R18, P0, R5, R216, RZ ;  /* 0x000000d805127210 */ /* 0x000fe20007f1e0ff */
[----:B------:R-:W-:Y:S04]  /*59f0*/  IMAD.U32 R5, RZ, RZ, UR16 ;  /* 0x00000010ff057e24 */ /* 0x000fe8000f8e00ff */
[----:B------:R-:W-:Y:S02]  /*5a00*/  IMAD R7, R5, 0x6000, R198 ;  /* 0x0000600005077824 */ /* 0x000fe400078e02c6 */
[----:B------:R-:W-:Y:S01]  /*5a10*/  IMAD.X R19, R0, 0x1, R217, P0 ;  /* 0x0000000100137824 */ /* 0x000fe200000e06d9 */
[----:B------:R-:W-:Y:S02]  /*5a20*/  ISETP.NE.U32.AND P0, PT, R221, RZ, PT ;  /* 0x000000ffdd00720c */ /* 0x000fe40003f05070 */
[----:B------:R4:W-:Y:S04]  /*5a30*/  LDGSTS.E.BYPASS.LTC128B.128 [R7], [R16.64], !P5 ;  /* 0x0000000010077fae */ /* 0x0009e8000e901d4c */
[----:B------:R4:W-:Y:S04]  /*5a40*/  LDGSTS.E.BYPASS.LTC128B.128 [R7+0x2000], [R14.64], !P4 ;  /* 0x020000000e077fae */ /* 0x0009e8000e101d4c */
[----:B------:R4:W-:Y:S04]  /*5a50*/  LDGSTS.E.BYPASS.LTC128B.128 [R7+0x4000], [R18.64], !P6 ;  /* 0x0400000012077fae */ /* 0x0009e8000f101d4c */
[----:B------:R4:W-:Y:S01]  /*5a60*/  LDGSTS.E.BYPASS.LTC128B.128.ZFILL [R7+0x1000], [R10.64], P0 ;  /* 0x010000000a077fae */ /* 0x0009e20008141d4c */
[----:B------:R-:W-:Y:S11]  /*5a70*/  ISETP.NE.U32.AND P0, PT, R218, RZ, PT ;  /* 0x000000ffda00720c */ /* 0x000ff60003f05070 */
[----:B------:R-:W-:Y:S02]  /*5a80*/  @!UPT UIADD3 URZ, URZ, URZ, URZ ;  /* 0x0000003f3f3ff290 */ /* 0x000fe4000fffe03f */
[----:B------:R4:W-:Y:S01]  /*5a90*/  LDGSTS.E.BYPASS.LTC128B.128.ZFILL [R7+0x3000], [R8.64], P0 ;  /* 0x0300000008077fae */ /* 0x0009e20008141d4c */
[----:B------:R-:W-:Y:S11]  /*5aa0*/  ISETP.NE.U32.AND P0, PT, R212, RZ, PT ;  /* 0x000000ffd400720c */ /* 0x000ff60003f05070 */
[----:B------:R-:W-:Y:S02]  /*5ab0*/  @!UPT UIADD3 URZ, URZ, URZ, URZ ;  /* 0x0000003f3f3ff290 */ /* 0x000fe4000fffe03f */
[----:B------:R4:W-:Y:S02]  /*5ac0*/  LDGSTS.E.BYPASS.LTC128B.128.ZFILL [R7+0x5000], [R12.64], P0 ;  /* 0x050000000c077fae */ /* 0x0009e40008141d4c */
.L_x_922:
[C---:B--234-:R-:W-:Y:S01]  /*5ad0*/  HMMA.16816.F32 R4, R136.reuse, R140, RZ ;  /* 0x0000008c8804723c */ /* 0x05cfe200000018ff */
[----:B------:R-:W-:Y:S01]  /*5ae0*/  LDSM.16.M88.4 R180, [R189+UR4+0x10100] ;  /* 0x01010004bdb4783b */ /* 0x000fe20008000200 */
[----:B------:R-:W-:Y:S01]  /*5af0*/  UIADD3 UR18, UR16, 0x1, URZ ;  /* 0x0000000110127890 */ /* 0x000fe2000fffe03f */
[----:B------:R-:W-:Y:S01]  /*5b00*/  ISETP.NE.AND P0, PT, R197, 0x1, PT ;  /* 0x00000001c500780c */ /* 0x000fe20003f05270 */
[----:B------:R-:W-:Y:S01]  /*5b10*/  UISETP.GE.AND UP0, UPT, UR16, 0x1, UPT ;  /* 0x000000011000788c */ /* 0x000fe2000bf06270 */
[CC--:B------:R-:W-:Y:S02]  /*5b20*/  IADD3 R0, R193.reuse, R133.reuse, RZ ;  /* 0x00000085c1007210 */ /* 0x0c0fe40007ffe0ff */
[----:B------:R-:W-:Y:S01]  /*5b30*/  IADD3 R2, R193, R190, RZ ;  /* 0x000000bec1027210 */ /* 0x000fe20007ffe0ff */
[C---:B------:R-:W-:Y:S01]  /*5b40*/  HMMA.16816.F32 R8, R136.reuse, R142, RZ ;  /* 0x0000008e8808723c */ /* 0x040fe200000018ff */
[----:B------:R-:W-:Y:S01]  /*5b50*/  LDSM.16.M88.4 R140, [R185] ;  /* 0x00000000b98c783b */ /* 0x000fe20000000200 */
[----:B------:R-:W-:Y:S01]  /*5b60*/  ISETP.LE.AND P2, PT, R196, c[0x0][0x32c], PT ;  /* 0x0000cb00c4007a0c */ /* 0x000fe20003f43270 */
[----:B------:R-:W-:Y:S01]  /*5b70*/  USEL UR16, UR18, URZ, !UP0 ;  /* 0x0000003f12107287 */ /* 0x000fe2000c000000 */
[----:B------:R-:W-:Y:S02]  /*5b80*/  IADD3 R133, R186, R133, R193 ;  /* 0x00000085ba857210 */ /* 0x000fe40007ffe0c1 */
[----:B------:R-:W-:Y:S02]  /*5b90*/  MOV R246, R205 ;  /* 0x000000cd00f67202 */ /* 0x000fe40000000f00 */
[C---:B------:R-:W-:Y:S01]  /*5ba0*/  HMMA.16816.F32 R12, R136.reuse, R144, RZ ;  /* 0x00000090880c723c */ /* 0x040fe200000018ff */
[----:B------:R-:W-:Y:S07]  /*5bb0*/  LDSM.16.M88.4 R176, [R0+0xe100] ;  /* 0x00e1000000b0783b */ /* 0x000fee0000000200 */
[C---:B------:R-:W-:Y:S01]  /*5bc0*/  HMMA.16816.F32 R16, R136.reuse, R146, RZ ;  /* 0x000000928810723c */ /* 0x040fe200000018ff */
[----:B------:R-:W2:Y:S07]  /*5bd0*/  LDSM.16.M88.4 R144, [R0+0xc100] ;  /* 0x00c100000090783b */ /* 0x000eae0000000200 */
[C---:B-1----:R-:W-:Y:S01]  /*5be0*/  HMMA.16816.F32 R20, R136.reuse, R148, RZ ;  /* 0x000000948814723c */ /* 0x042fe200000018ff */
[----:B------:R-:W0:Y:S07]  /*5bf0*/  LDGDEPBAR ;  /* 0x00000000000079af */ /* 0x000e2e0000000000 */
[C---:B------:R-:W-:Y:S01]  /*5c00*/  HMMA.16816.F32 R24, R136.reuse, R150, RZ ;  /* 0x000000968818723c */ /* 0x040fe200000018ff */
[----:B------:R-:W-:Y:S07]  /*5c10*/  LDSM.16.M88.4 R148, [R0+0xd100] ;  /* 0x00d100000094783b */ /* 0x000fee0000000200 */
[C---:B------:R-:W-:Y:S08]  /*5c20*/  HMMA.16816.F32 R28, R136.reuse, R152, RZ ;  /* 0x00000098881c723c */ /* 0x040ff000000018ff */
[----:B------:R-:W-:Y:S01]  /*5c30*/  HMMA.16816.F32 R32, R136, R154, RZ ;  /* 0x0000009a8820723c */ /* 0x000fe200000018ff */
[----:B------:R-:W1:Y:S07]  /*5c40*/  LDSM.16.M88.4 R136, [R0+0xc900] ;  /* 0x00c900000088783b */ /* 0x000e6e0000000200 */
[C---:B------:R-:W-:Y:S01]  /*5c50*/  HMMA.16816.F32 R4, R156.reuse, R160, R4 ;  /* 0x000000a09c04723c */ /* 0x040fe20000001804 */
[----:B------:R-:W3:Y:S07]  /*5c60*/  LDSM.16.M88.4 R152, [R0+0xd900] ;  /* 0x00d900000098783b */ /* 0x000eee0000000200 */
[C---:B------:R-:W-:Y:S01]  /*5c70*/  HMMA.16816.F32 R8, R156.reuse, R162, R8 ;  /* 0x000000a29c08723c */ /* 0x040fe20000001808 */
[----:B------:R-:W-:Y:S07]  /*5c80*/  LDSM.16.M88.4 R160, [R184] ;  /* 0x00000000b8a0783b */ /* 0x000fee0000000200 */
        /* <DEDUP_REMOVED lines=8> */
[----:B------:R-:W5:Y:S07]  /*5d10*/  LDSM.16.M88.4 R156, [R2+0xc900] ;  /* 0x00c90000029c783b */ /* 0x000f6e0000000200 */
[C---:B--2---:R-:W-:Y:S01]  /*5d20*/  HMMA.16816.F32 R4, R140.reuse, R144, R4 ;  /* 0x000000908c04723c */ /* 0x044fe20000001804 */
[----:B------:R-:W-:Y:S07]  /*5d30*/  LDSM.16.M88.4 R172, [R190+0xe900] ;  /* 0x00e90000beac783b */ /* 0x000fee0000000200 */
[C---:B------:R-:W-:Y:S01]  /*5d40*/  HMMA.16816.F32 R8, R140.reuse, R146, R8 ;  /* 0x000000928c08723c */ /* 0x040fe20000001808 */
[----:B------:R-:W2:Y:S07]  /*5d50*/  LDSM.16.M88.4 R144, [R2+0xd100] ;  /* 0x00d100000290783b */ /* 0x000eae0000000200 */
[C---:B-1----:R-:W-:Y:S08]  /*5d60*/  HMMA.16816.F32 R12, R140.reuse, R136, R12 ;  /* 0x000000888c0c723c */ /* 0x042ff0000000180c */
[C---:B------:R-:W-:Y:S01]  /*5d70*/  HMMA.16816.F32 R16, R140.reuse, R138, R16 ;  /* 0x0000008a8c10723c */ /* 0x040fe20000001810 */
[----:B------:R-:W1:Y:S07]  /*5d80*/  LDSM.16.M88.4 R136, [R2+0xd900] ;  /* 0x00d900000288783b */ /* 0x000e6e0000000200 */
[C---:B------:R-:W-:Y:S08]  /*5d90*/  HMMA.16816.F32 R20, R140.reuse, R148, R20 ;  /* 0x000000948c14723c */ /* 0x040ff00000001814 */
[C---:B------:R-:W-:Y:S01]  /*5da0*/  HMMA.16816.F32 R24, R140.reuse, R150, R24 ;  /* 0x000000968c18723c */ /* 0x040fe20000001818 */
[----:B------:R-:W-:Y:S07]  /*5db0*/  LDSM.16.M88.4 R148, [R189+UR4+0xe100] ;  /* 0x00e10004bd94783b */ /* 0x000fee0008000200 */
[C---:B---3--:R-:W-:Y:S08]  /*5dc0*/  HMMA.16816.F32 R28, R140.reuse, R152, R28 ;  /* 0x000000988c1c723c */ /* 0x048ff0000000181c */
[----:B------:R-:W-:Y:S01]  /*5dd0*/  HMMA.16816.F32 R32, R140, R154, R32 ;  /* 0x0000009a8c20723c */ /* 0x000fe20000001820 */
[----:B------:R-:W3:Y:S07]  /*5de0*/  LDSM.16.M88.4 R140, [R191+0x4000] ;  /* 0x00400000bf8c783b */ /* 0x000eee0000000200 */
[C---:B----4-:R-:W-:Y:S01]  /*5df0*/  HMMA.16816.F32 R4, R160.reuse, R164, R4 ;  /* 0x000000a4a004723c */ /* 0x050fe20000001804 */
[----:B------:R-:W4:Y:S07]  /*5e00*/  LDSM.16.M88.4 R152, [R189+UR4+0xe900] ;  /* 0x00e90004bd98783b */ /* 0x000f2e0008000200 */
[C---:B------:R-:W-:Y:S01]  /*5e10*/  HMMA.16816.F32 R8, R160.reuse, R166, R8 ;  /* 0x000000a6a008723c */ /* 0x040fe20000001808 */
[----:B------:R-:W-:Y:S07]  /*5e20*/  LDSM.16.M88.4 R164, [R189+UR4+0xf900] ;  /* 0x00f90004bda4783b */ /* 0x000fee0008000200 */
[C---:B-----5:R-:W-:Y:S08]  /*5e30*/  HMMA.16816.F32 R12, R160.reuse, R156, R12 ;  /* 0x0000009ca00c723c */ /* 0x060ff0000000180c */
[C---:B------:R-:W-:Y:S01]  /*5e40*/  HMMA.16816.F32 R16, R160.reuse, R158, R16 ;  /* 0x0000009ea010723c */ /* 0x040fe20000001810 */
[----:B------:R-:W5:Y:S07]  /*5e50*/  LDSM.16.M88.4 R156, [R189+UR4+0xf100] ;  /* 0x00f10004bd9c783b */ /* 0x000f6e0008000200 */
[C---:B--2---:R-:W-:Y:S08]  /*5e60*/  HMMA.16816.F32 R20, R160.reuse, R144, R20 ;  /* 0x00000090a014723c */ /* 0x044ff00000001814 */
[C---:B------:R-:W-:Y:S01]  /*5e70*/  HMMA.16816.F32 R24, R160.reuse, R146, R24 ;  /* 0x00000092a018723c */ /* 0x040fe20000001818 */
[----:B------:R-:W2:Y:S07]  /*5e80*/  LDSM.16.M88.4 R144, [R187+0x4000] ;  /* 0x00400000bb90783b */ /* 0x000eae0000000200 */
[C---:B-1----:R-:W-:Y:S08]  /*5e90*/  HMMA.16816.F32 R28, R160.reuse, R136, R28 ;  /* 0x00000088a01c723c */ /* 0x042ff0000000181c */
[----:B------:R-:W-:Y:S01]  /*5ea0*/  HMMA.16816.F32 R32, R160, R138, R32 ;  /* 0x0000008aa020723c */ /* 0x000fe20000001820 */
[----:B------:R-:W1:Y:S07]  /*5eb0*/  LDSM.16.M88.4 R136, [R190+0xf100] ;  /* 0x00f10000be88783b */ /* 0x000e6e0000000200 */
[C---:B---3--:R-:W-:Y:S01]  /*5ec0*/  HMMA.16816.F32 R4, R140.reuse, R148, R4 ;  /* 0x000000948c04723c */ /* 0x048fe20000001804 */
[----:B------:R-:W-:Y:S07]  /*5ed0*/  LDSM.16.M88.4 R160, [R185+0x4000] ;  /* 0x00400000b9a0783b */ /* 0x000fee0000000200 */
[C---:B------:R-:W-:Y:S01]  /*5ee0*/  HMMA.16816.F32 R8, R140.reuse, R150, R8 ;  /* 0x000000968c08723c */ /* 0x040fe20000001808 */
[----:B------:R-:W3:Y:S07]  /*5ef0*/  LDSM.16.M88.4 R148, [R190+0xf900] ;  /* 0x00f90000be94783b */ /* 0x000eee0000000200 */
[C---:B----4-:R-:W-:Y:S08]  /*5f00*/  HMMA.16816.F32 R12, R140.reuse, R152, R12 ;  /* 0x000000988c0c723c */ /* 0x050ff0000000180c */
[C---:B------:R-:W-:Y:S01]  /*5f10*/  HMMA.16816.F32 R16, R140.reuse, R154, R16 ;  /* 0x0000009a8c10723c */ /* 0x040fe20000001810 */
[----:B------:R-:W-:Y:S07]  /*5f20*/  LDSM.16.M88.4 R152, [R0+0xf100] ;  /* 0x00f100000098783b */ /* 0x000fee0000000200 */
[C---:B-----5:R-:W-:Y:S08]  /*5f30*/  HMMA.16816.F32 R20, R140.reuse, R156, R20 ;  /* 0x0000009c8c14723c */ /* 0x060ff00000001814 */
[C---:B------:R-:W-:Y:S01]  /*5f40*/  HMMA.16816.F32 R24, R140.reuse, R158, R24 ;  /* 0x0000009e8c18723c */ /* 0x040fe20000001818 */
[----:B------:R-:W-:Y:S07]  /*5f50*/  LDSM.16.M88.4 R156, [R0+0xf900] ;  /* 0x00f90000009c783b */ /* 0x000fee0000000200 */
[C---:B------:R-:W-:Y:S08]  /*5f60*/  HMMA.16816.F32 R28, R140.reuse, R164, R28 ;  /* 0x000000a48c1c723c */ /* 0x040ff0000000181c */
[----:B------:R-:W-:Y:S01]  /*5f70*/  HMMA.16816.F32 R32, R140, R166, R32 ;  /* 0x000000a68c20723c */ /* 0x000fe20000001820 */
[----:B------:R-:W4:Y:S07]  /*5f80*/  LDSM.16.M88.4 R140, [R0+0xe900] ;  /* 0x00e90000008c783b */ /* 0x000f2e0000000200 */
[C---:B--2---:R-:W-:Y:S01]  /*5f90*/  HMMA.16816.F32 R4, R144.reuse, R168, R4 ;  /* 0x000000a89004723c */ /* 0x044fe20000001804 */
[----:B------:R-:W-:Y:S07]  /*5fa0*/  LDSM.16.M88.4 R164, [R184+0x4000] ;  /* 0x00400000b8a4783b */ /* 0x000fee0000000200 */
[C---:B------:R-:W-:Y:S01]  /*5fb0*/  HMMA.16816.F32 R8, R144.reuse, R170, R8 ;  /* 0x000000aa9008723c */ /* 0x040fe20000001808 */
[----:B------:R-:W2:Y:S07]  /*5fc0*/  LDSM.16.M88.4 R168, [R2+0xe100] ;  /* 0x00e1000002a8783b */ /* 0x000eae0000000200 */
[C---:B------:R-:W-:Y:S08]  /*5fd0*/  HMMA.16816.F32 R12, R144.reuse, R172, R12 ;  /* 0x000000ac900c723c */ /* 0x040ff0000000180c */
[C---:B------:R-:W-:Y:S01]  /*5fe0*/  HMMA.16816.F32 R16, R144.reuse, R174, R16 ;  /* 0x000000ae9010723c */ /* 0x040fe20000001810 */
[----:B------:R-:W-:Y:S07]  /*5ff0*/  LDSM.16.M88.4 R172, [R191+0x8000] ;  /* 0x00800000bfac783b */ /* 0x000fee0000000200 */
[C---:B-1----:R-:W-:Y:S08]  /*6000*/  HMMA.16816.F32 R20, R144.reuse, R136, R20 ;  /* 0x000000889014723c */ /* 0x042ff00000001814 */
[C---:B------:R-:W-:Y:S01]  /*6010*/  HMMA.16816.F32 R24, R144.reuse, R138, R24 ;  /* 0x0000008a9018723c */ /* 0x040fe20000001818 */
[----:B------:R-:W1:Y:S07]  /*6020*/  LDSM.16.M88.4 R136, [R133+0xe900] ;  /* 0x00e900008588783b */ /* 0x000e6e0000000200 */
[C---:B---3--:R-:W-:Y:S08]  /*6030*/  HMMA.16816.F32 R28, R144.reuse, R148, R28 ;  /* 0x00000094901c723c */ /* 0x048ff0000000181c */
[----:B------:R-:W-:Y:S01]  /*6040*/  HMMA.16816.F32 R32, R144, R150, R32 ;  /* 0x000000969020723c */ /* 0x000fe20000001820 */
[----:B------:R-:W3:Y:S07]  /*6050*/  LDSM.16.M88.4 R144, [R133+0xf100] ;  /* 0x00f100008590783b */ /* 0x000eee0000000200 */
[C---:B------:R-:W-:Y:S01]  /*6060*/  HMMA.16816.F32 R4, R160.reuse, R176, R4 ;  /* 0x000000b0a004723c */ /* 0x040fe20000001804 */
[----:B------:R-:W5:Y:S07]  /*6070*/  LDSM.16.M88.4 R148, [R133+0xf900] ;  /* 0x00f900008594783b */ /* 0x000f6e0000000200 */
[C---:B------:R-:W-:Y:S01]  /*6080*/  HMMA.16816.F32 R8, R160.reuse, R178, R8 ;  /* 0x000000b2a008723c */ /* 0x040fe20000001808 */
[----:B------:R-:W-:Y:S07]  /*6090*/  LDSM.16.M88.4 R176, [R190+0x10100] ;  /* 0x01010000beb0783b */ /* 0x000fee0000000200 */
[C---:B----4-:R-:W-:Y:S08]  /*60a0*/  HMMA.16816.F32 R12, R160.reuse, R140, R12 ;  /* 0x0000008ca00c723c */ /* 0x050ff0000000180c */
[C---:B------:R-:W-:Y:S01]  /*60b0*/  HMMA.16816.F32 R16, R160.reuse, R142, R16 ;  /* 0x0000008ea010723c */ /* 0x040fe20000001810 */
[----:B------:R-:W4:Y:S07]  /*60c0*/  LDSM.16.M88.4 R140, [R189+UR4+0x10900] ;  /* 0x01090004bd8c783b */ /* 0x000f2e0008000200 */
[C---:B------:R-:W-:Y:S08]  /*60d0*/  HMMA.16816.F32 R20, R160.reuse, R152, R20 ;  /* 0x00000098a014723c */ /* 0x040ff00000001814 */
[C---:B------:R-:W-:Y:S01]  /*60e0*/  HMMA.16816.F32 R24, R160.reuse, R154, R24 ;  /* 0x0000009aa018723c */ /* 0x040fe20000001818 */
[----:B------:R-:W3:Y:S07]  /*60f0*/  LDSM.16.M88.4 R152, [R189+UR4+0x11100] ;  /* 0x01110004bd98783b */ /* 0x000eee0008000200 */
[C---:B------:R-:W-:Y:S08]  /*6100*/  HMMA.16816.F32 R28, R160.reuse, R156, R28 ;  /* 0x0000009ca01c723c */ /* 0x040ff0000000181c */
[----:B------:R-:W-:Y:S01]  /*6110*/  HMMA.16816.F32 R32, R160, R158, R32 ;  /* 0x0000009ea020723c */ /* 0x000fe20000001820 */
[----:B------:R-:W4:Y:S07]  /*6120*/  LDSM.16.M88.4 R156, [R189+UR4+0x11900] ;  /* 0x01190004bd9c783b */ /* 0x000f2e0008000200 */
[C---:B--2---:R-:W-:Y:S01]  /*6130*/  HMMA.16816.F32 R4, R164.reuse, R168, R4 ;  /* 0x000000a8a404723c */ /* 0x044fe20000001804 */
[----:B------:R-:W2:Y:S07]  /*6140*/  LDSM.16.M88.4 R160, [R187+0x8000] ;  /* 0x00800000bba0783b */ /* 0x000eae0000000200 */
[C---:B------:R-:W-:Y:S01]  /*6150*/  HMMA.16816.F32 R8, R164.reuse, R170, R8 ;  /* 0x000000aaa408723c */ /* 0x040fe20000001808 */
[----:B------:R-:W-:Y:S07]  /*6160*/  LDSM.16.M88.4 R168, [R0+0x10100] ;  /* 0x0101000000a8783b */ /* 0x000fee0000000200 */
[C---:B-1----:R-:W-:Y:S08]  /*6170*/  HMMA.16816.F32 R12, R164.reuse, R136, R12 ;  /* 0x00000088a40c723c */ /* 0x042ff0000000180c */
[C---:B------:R-:W-:Y:S01]  /*6180*/  HMMA.16816.F32 R16, R164.reuse, R138, R16 ;  /* 0x0000008aa410723c */ /* 0x040fe20000001810 */
[----:B------:R-:W1:Y:S07]  /*6190*/  LDSM.16.M88.4 R136, [R190+0x10900] ;  /* 0x01090000be88783b */ /* 0x000e6e0000000200 */
[C---:B---3--:R-:W-:Y:S08]  /*61a0*/  HMMA.16816.F32 R20, R164.reuse, R144, R20 ;  /* 0x00000090a414723c */ /* 0x048ff00000001814 */
[C---:B------:R-:W-:Y:S01]  /*61b0*/  HMMA.16816.F32 R24, R164.reuse, R146, R24 ;  /* 0x00000092a418723c */ /* 0x040fe20000001818 */
[----:B------:R-:W3:Y:S07]  /*61c0*/  LDSM.16.M88.4 R144, [R190+0x11100] ;  /* 0x01110000be90783b */ /* 0x000eee0000000200 */
[C---:B-----5:R-:W-:Y:S08]  /*61d0*/  HMMA.16816.F32 R28, R164.reuse, R148, R28 ;  /* 0x00000094a41c723c */ /* 0x060ff0000000181c */
[----:B------:R-:W-:Y:S01]  /*61e0*/  HMMA.16816.F32 R32, R164, R150, R32 ;  /* 0x00000096a420723c */ /* 0x000fe20000001820 */
[----:B------:R-:W5:Y:S07]  /*61f0*/  LDSM.16.M88.4 R148, [R190+0x11900] ;  /* 0x01190000be94783b */ /* 0x000f6e0000000200 */
[C---:B------:R-:W-:Y:S01]  /*6200*/  HMMA.16816.F32 R4, R172.reuse, R180, R4 ;  /* 0x000000b4ac04723c */ /* 0x040fe20000001804 */
[----:B------:R-:W1:Y:S07]  /*6210*/  LDSM.16.M88.4 R164, [R185+0x8000] ;  /* 0x00800000b9a4783b */ /* 0x000e6e0000000200 */
        /* <DEDUP_REMOVED lines=10> */
[----:B------:R-:W4:Y:S07]  /*62c0*/  LDSM.16.M88.4 R156, [R0+0x11900] ;  /* 0x01190000009c783b */ /* 0x000f2e0000000200 */
[C---:B--2---:R-:W-:Y:S01]  /*62d0*/  HMMA.16816.F32 R4, R160.reuse, R176, R4 ;  /* 0x000000b0a004723c */ /* 0x044fe20000001804 */
[----:B------:R-:W2:Y:S07]  /*62e0*/  LDSM.16.M88.4 R172, [R184+0x8000] ;  /* 0x00800000b8ac783b */ /* 0x000eae0000000200 */
[C---:B------:R-:W-:Y:S08]  /*62f0*/  HMMA.16816.F32 R8, R160.reuse, R178, R8 ;  /* 0x000000b2a008723c */ /* 0x040ff00000001808 */
[C---:B-1----:R-:W-:Y:S08]  /*6300*/  HMMA.16816.F32 R12, R160.reuse, R136, R12 ;  /* 0x00000088a00c723c */ /* 0x042ff0000000180c */
[C---:B------:R-:W-:Y:S01]  /*6310*/  HMMA.16816.F32 R16, R160.reuse, R138, R16 ;  /* 0x0000008aa010723c */ /* 0x040fe20000001810 */
[----:B------:R-:W1:Y:S07]  /*6320*/  LDSM.16.M88.4 R136, [R133+0x10900] ;  /* 0x010900008588783b */ /* 0x000e6e0000000200 */
[C---:B---3--:R-:W-:Y:S08]  /*6330*/  HMMA.16816.F32 R20, R160.reuse, R144, R20 ;  /* 0x00000090a014723c */ /* 0x048ff00000001814 */
[C---:B------:R-:W-:Y:S08]  /*6340*/  HMMA.16816.F32 R24, R160.reuse, R146, R24 ;  /* 0x00000092a018723c */ /* 0x040ff00000001818 */
[C---:B-----5:R-:W-:Y:S08]  /*6350*/  HMMA.16816.F32 R28, R160.reuse, R148, R28 ;  /* 0x00000094a01c723c */ /* 0x060ff0000000181c */
[----:B------:R-:W-:Y:S08]  /*6360*/  HMMA.16816.F32 R32, R160, R150, R32 ;  /* 0x00000096a020723c */ /* 0x000ff00000001820 */
[C---:B------:R-:W-:Y:S08]  /*6370*/  HMMA.16816.F32 R4, R164.reuse, R168, R4 ;  /* 0x000000a8a404723c */ /* 0x040ff00000001804 */
[C---:B------:R-:W-:Y:S08]  /*6380*/  HMMA.16816.F32 R8, R164.reuse, R170, R8 ;  /* 0x000000aaa408723c */ /* 0x040ff00000001808 */
[C---:B----4-:R-:W-:Y:S08]  /*6390*/  HMMA.16816.F32 R12, R164.reuse, R140, R12 ;  /* 0x0000008ca40c723c */ /* 0x050ff0000000180c */
[C---:B------:R-:W-:Y:S01]  /*63a0*/  HMMA.16816.F32 R16, R164.reuse, R142, R16 ;  /* 0x0000008ea410723c */ /* 0x040fe20000001810 */
[----:B------:R-:W3:Y:S07]  /*63b0*/  LDSM.16.M88.4 R140, [R133+0x11100] ;  /* 0x01110000858c783b */ /* 0x000eee0000000200 */
        /* <DEDUP_REMOVED lines=8> */
[----:B------:R-:W1:Y:S03]  /*6440*/  LDSM.16.M88.4 R136, [R133+0x11900] ;  /* 0x011900008588783b */ /* 0x000e660000000200 */
[----:B------:R-:W-:Y:S02]  /*6450*/  FMUL.FTZ R179, R4, c[0x0][0x320] ;  /* 0x0000c80004b37a20 */ /* 0x000fe40000410000 */
[----:B------:R-:W-:Y:S02]  /*6460*/  FMUL.FTZ R181, R5, c[0x0][0x320] ;  /* 0x0000c80005b57a20 */ /* 0x000fe40000410000 */
[C---:B---3--:R-:W-:Y:S02]  /*6470*/  HMMA.16816.F32 R20, R172.reuse, R140, R20 ;  /* 0x0000008cac14723c */ /* 0x048fe40000001814 */
[----:B------:R-:W2:Y:S02]  /*6480*/  MUFU.TANH R179, R179 ;  /* 0x000000b300b37308 */ /* 0x000ea40000002400 */
[----:B------:R-:W-:Y:S02]  /*6490*/  FMUL.FTZ R176, R6, c[0x0][0x320] ;  /* 0x0000c80006b07a20 */ /* 0x000fe40000410000 */
[----:B------:R-:W-:Y:S02]  /*64a0*/  FMUL.FTZ R177, R7, c[0x0][0x320] ;  /* 0x0000c80007b17a20 */ /* 0x000fe40000410000 */
[C---:B------:R-:W-:Y:S04]  /*64b0*/  HMMA.16816.F32 R24, R172.reuse, R142, R24 ;  /* 0x0000008eac18723c */ /* 0x040fe80000001818 */
[----:B------:R-:W3:Y:S01]  /*64c0*/  MUFU.TANH R181, R181 ;  /* 0x000000b500b57308 */ /* 0x000ee20000002400 */
[----:B------:R-:W-:Y:S02]  /*64d0*/  FMUL.FTZ R182, R8, c[0x0][0x320] ;  /* 0x0000c80008b67a20 */ /* 0x000fe40000410000 */
[----:B------:R-:W-:Y:S02]  /*64e0*/  FMUL.FTZ R226, R9, c[0x0][0x320] ;  /* 0x0000c80009e27a20 */ /* 0x000fe40000410000 */
[----:B------:R-:W-:Y:S03]  /*64f0*/  FMUL.FTZ R178, R10, c[0x0][0x320] ;  /* 0x0000c8000ab27a20 */ /* 0x000fe60000410000 */
[----:B------:R-:W-:Y:S02]  /*6500*/  FMUL.FTZ R180, R11, c[0x0][0x320] ;  /* 0x0000c8000bb47a20 */ /* 0x000fe40000410000 */
[----:B------:R-:W4:Y:S01]  /*6510*/  MUFU.TANH R176, R176 ;  /* 0x000000b000b07308 */ /* 0x000f220000002400 */
[----:B------:R-:W-:Y:S02]  /*6520*/  FMUL.FTZ R230, R12, c[0x0][0x320] ;  /* 0x0000c8000ce67a20 */ /* 0x000fe40000410000 */
[----:B------:R-:W-:Y:S02]  /*6530*/  FMUL.FTZ R229, R13, c[0x0][0x320] ;  /* 0x0000c8000de57a20 */ /* 0x000fe40000410000 */
[----:B------:R-:W-:Y:S02]  /*6540*/  FMUL.FTZ R213, R14, c[0x0][0x320] ;  /* 0x0000c8000ed57a20 */ /* 0x000fe40000410000 */
[----:B------:R-:W-:Y:S02]  /*6550*/  FMUL.FTZ R183, R15, c[0x0][0x320] ;  /* 0x0000c8000fb77a20 */ /* 0x000fe40000410000 */
[----:B------:R-:W-:Y:S01]  /*6560*/  FMUL.FTZ R231, R16, c[0x0][0x320] ;  /* 0x0000c80010e77a20 */ /* 0x000fe20000410000 */
[----:B------:R-:W2:Y:S01]  /*6570*/  MUFU.TANH R177, R177 ;  /* 0x000000b100b17308 */ /* 0x000ea20000002400 */
[C---:B-1----:R-:W-:Y:S03]  /*6580*/  HMMA.16816.F32 R28, R172.reuse, R136, R28 ;  /* 0x00000088ac1c723c */ /* 0x042fe6000000181c */
[----:B------:R-:W-:Y:S02]  /*6590*/  FMUL.FTZ R234, R17, c[0x0][0x320] ;  /* 0x0000c80011ea7a20 */ /* 0x000fe40000410000 */
[----:B------:R-:W-:Y:S02]  /*65a0*/  FMUL.FTZ R228, R18, c[0x0][0x320] ;  /* 0x0000c80012e47a20 */ /* 0x000fe40000410000 */
[----:B------:R-:W-:Y:S01]  /*65b0*/  FMUL.FTZ R227, R19, c[0x0][0x320] ;  /* 0x0000c80013e37a20 */ /* 0x000fe20000410000 */
[----:B------:R-:W-:Y:S01]  /*65c0*/  HMMA.16816.F32 R32, R172, R138, R32 ;  /* 0x0000008aac20723c */ /* 0x000fe20000001820 */
[----:B------:R-:W1:Y:S03]  /*65d0*/  MUFU.TANH R182, R182 ;  /* 0x000000b600b67308 */ /* 0x000e660000002400 */
[----:B------:R-:W-:Y:S02]  /*65e0*/  FMUL.FTZ R238, R20, c[0x0][0x320] ;  /* 0x0000c80014ee7a20 */ /* 0x000fe40000410000 */
[----:B------:R-:W-:Y:S02]  /*65f0*/  FMUL.FTZ R237, R21, c[0x0][0x320] ;  /* 0x0000c80015ed7a20 */ /* 0x000fe40000410000 */
[----:B------:R-:W-:Y:S03]  /*6600*/  @P0 IMAD.HI.U32 R175, R205, c[0x0][0x2c8], RZ ;  /* 0x0000b200cdaf0a27 */ /* 0x000fe600078e00ff */
[----:B------:R-:W1:Y:S01]  /*6610*/  MUFU.TANH R226, R226 ;  /* 0x000000e200e27308 */ /* 0x000e620000002400 */
[----:B------:R-:W-:Y:S01]  /*6620*/  FMUL.FTZ R233, R22, c[0x0][0x320] ;  /* 0x0000c80016e97a20 */ /* 0x000fe20000410000 */
[----:B------:R-:W-:Y:S01]  /*6630*/  @P0 SHF.R.U32.HI R246, RZ, c[0x0][0x2cc], R175 ;  /* 0x0000b300fff60a19 */ /* 0x000fe200000116af */
[----:B------:R-:W-:Y:S01]  /*6640*/  FMUL.FTZ R232, R23, c[0x0][0x320] ;  /* 0x0000c80017e87a20 */ /* 0x000fe20000410000 */
[----:B------:R-:W-:Y:S01]  /*6650*/  SHF.L.U32 R175, R225, 0x6, RZ ;  /* 0x00000006e1af7819 */ /* 0x000fe200000006ff */
[----:B------:R-:W-:Y:S02]  /*6660*/  FMUL.FTZ R239, R24, c[0x0][0x320] ;  /* 0x0000c80018ef7a20 */ /* 0x000fe40000410000 */
[----:B------:R-:W-:Y:S01]  /*6670*/  FMUL.FTZ R243, R25, c[0x0][0x320] ;  /* 0x0000c80019f37a20 */ /* 0x000fe20000410000 */
[----:B------:R-:W-:Y:S01]  /*6680*/  IADD3 R249, -R206, 0x1, -R175 ;  /* 0x00000001cef97810 */ /* 0x000fe20007ffe9af */
        /* <DEDUP_REMOVED lines=10> */
[----:B------:R-:W5:Y:S01]  /*6730*/  SHFL.IDX PT, R33, R246, RZ, 0x1c1f ;  /* 0x001c1ffff6217589 */ /* 0x000f6200000e0000 */
[----:B------:R-:W-:Y:S02]  /*6740*/  FMUL.FTZ R242, R34, c[0x0][0x320] ;  /* 0x0000c80022f27a20 */ /* 0x000fe40000410000 */
[----:B------:R-:W-:Y:S02]  /*6750*/  FMUL.FTZ R241, R35, c[0x0][0x320] ;  /* 0x0000c80023f17a20 */ /* 0x000fe40000410000 */
[----:B------:R-:W1:Y:S01]  /*6760*/  MUFU.TANH R230, R230 ;  /* 0x000000e600e67308 */ /* 0x000e620000002400 */
[----:B------:R-:W-:Y:S05]  /*6770*/  IMAD R249, R214, c[0x0][0x1d0], R249 ;  /* 0x00007400d6f97a24 */ /* 0x000fea00078e02f9 */
[----:B------:R-:W-:Y:S04]  /*6780*/  IADD3 R249, R249, -c[0x0][0x168], RZ ;  /* 0x80005a00f9f97a10 */ /* 0x000fe80007ffe0ff */
[----:B------:R-:W1:Y:S01]  /*6790*/  MUFU.TANH R229, R229 ;  /* 0x000000e500e57308 */ /* 0x000e620000002400 */
[C---:B------:R-:W-:Y:S02]  /*67a0*/  IADD3 R250, R249.reuse, c[0x0][0x328], RZ ;  /* 0x0000ca00f9fa7a10 */ /* 0x040fe40007ffe0ff */
[----:B------:R-:W-:Y:S02]  /*67b0*/  IADD3 R249, R249, UR17, RZ ;  /* 0x00000011f9f97c10 */ /* 0x000fe4000fffe0ff */
[-C--:B-----5:R-:W-:Y:S05]  /*67c0*/  IADD3 R252, R250, R33.reuse, RZ ;  /* 0x00000021fafc7210 */ /* 0x0a0fea0007ffe0ff */
[----:B------:R-:W1:Y:S01]  /*67d0*/  MUFU.TANH R213, R213 ;  /* 0x000000d500d57308 */ /* 0x000e620000002400 */
[----:B------:R-:W-:Y:S09]  /*67e0*/  IADD3 R251, R249, R33, RZ ;  /* 0x00000021f9fb7210 */ /* 0x000ff20007ffe0ff */
        /* <DEDUP_REMOVED lines=22> */
[----:B--234-:R-:W-:Y:S01]  /*6950*/  IMAD R33, R214, c[0x0][0x1d0], R33 ;  /* 0x00007400d6217a24 */ /* 0x01cfe200078e0221 */
[----:B------:R-:W-:Y:S04]  /*6960*/  BSSY B0, `(.L_x_924) ;  /* 0x0000012000007945 */ /* 0x000fe80003800000 */
        /* <DEDUP_REMOVED lines=12> */
.L_x_925:
[----:B------:R-:W-:Y:S04]  /*6a30*/  MOV R0, c[0x0][0x32c] ;  /* 0x0000cb0000007a02 */ /* 0x000fe80000000f00 */
[----:B------:R-:W-:Y:S11]  /*6a40*/  ISETP.NE.AND P0, PT, R0, 0x1, PT ;  /* 0x000000010000780c */ /* 0x000ff60003f05270 */
[----:B------:R-:W-:Y:S02]  /*6a50*/  @!UPT UIADD3 URZ, URZ, URZ, URZ ;  /* 0x0000003f3f3ff290 */ /* 0x000fe4000fffe03f */
[----:B------:R-:W-:Y:S05]  /*6a60*/  @P0 IMAD.HI.U32 R0, R2, c[0x0][0x330], RZ ;  /* 0x0000cc0002000a27 */ /* 0x000fea00078e00ff */
[----:B------:R-:W-:Y:S02]  /*6a70*/  @P0 SHF.R.U32.HI R2, RZ, c[0x0][0x334], R0 ;  /* 0x0000cd00ff020a19 */ /* 0x000fe40000011600 */
.L_x_926:
[----:B------:R-:W-:Y:S05]  /*6a80*/  BSYNC B0 ;  /* 0x0000000000007941 */ /* 0x000fea0003800000 */
.L_x_924:
[----:B------:R-:W-:Y:S04]  /*6a90*/  IMAD R5, R2, c[0x0][0x32c], -R175 ;  /* 0x0000cb0002057a24 */ /* 0x000fe800078e0aaf */
[----:B------:R-:W-:Y:S05]  /*6aa0*/  IMAD.IADD R0, R5, 0x1, -R206 ;  /* 0x0000000105007824 */ /* 0x000fea00078e0ace */
[----:B------:R-:W-:Y:S02]  /*6ab0*/  IADD3 R5, R0, c[0x0][0x32c], RZ ;  /* 0x0000cb0000057a10 */ /* 0x000fe40007ffe0ff */
[----:B------:R-:W-:Y:S02]  /*6ac0*/  IMNMX R251, R251, R0, !PT ;  /* 0x00000000fbfb7217 */ /* 0x000fe40007800200 */
[----:B------:R-:W-:Y:S02]  /*6ad0*/  IMNMX R252, R252, R5, PT ;  /* 0x00000005fcfc7217 */ /* 0x000fe40003800200 */
.L_x_923:
[----:B--234-:R-:W-:Y:S01]  /*6ae0*/  ISETP.GT.AND P1, PT, R225, -0x1, PT ;  /* 0xffffffffe100780c */ /* 0x01cfe20003f24270 */
[----:B------:R-:W2:Y:S03]  /*6af0*/  SHFL.IDX PT, R5, R246, 0x1, 0x1c1f ;  /* 0x003c1f00f6057f89 */ /* 0x000ea600000e0000 */
[----:B------:R-:W-:Y:S04]  /*6b00*/  ISETP.GT.AND P0, PT, R251, RZ, P1 ;  /* 0x000000fffb00720c */ /* 0x000fe80000f04270 */
[C---:B------:R-:W-:Y:S04]  /*6b10*/  ISETP.LT.OR P0, PT, R252.reuse, 0x1, P0 ;  /* 0x00000001fc00780c */ /* 0x040fe80000701670 */
        /* <DEDUP_REMOVED lines=9> */
[C---:B------:R-:W-:Y:S04]  /*6bb0*/  ISETP.GT.AND P0, PT, R251.reuse, 0x9, P1 ;  /* 0x00000009fb00780c */ /* 0x040fe80000f04270 */
[----:B------:R-:W-:Y:S04]  /*6bc0*/  ISETP.LT.OR P0, PT, R252, 0xa, P0 ;  /* 0x0000000afc00780c */ /* 0x000fe80000701670 */
[----:B------:R-:W-:Y:S02]  /*6bd0*/  FSEL R226, R226, -INF , !P0 ;  /* 0xff800000e2e27808 */ /* 0x000fe40004000000 */
[C---:B------:R-:W-:Y:S04]  /*6be0*/  ISETP.GT.AND P0, PT, R251.reuse, 0x10, P1 ;  /* 0x00000010fb00780c */ /* 0x040fe80000f04270 */
[----:B------:R-:W-:Y:S04]  /*6bf0*/  ISETP.LT.OR P0, PT, R252, 0x11, P0 ;  /* 0x00000011fc00780c */ /* 0x000fe80000701670 */
[----:B------:R-:W-:Y:S02]  /*6c00*/  FSEL R164, R230, -INF , !P0 ;  /* 0xff800000e6a47808 */ /* 0x000fe40004000000 */
[----:B------:R-:W-:Y:S04]  /*6c10*/  ISETP.GT.AND P0, PT, R251, 0x11, P1 ;  /* 0x00000011fb00780c */ /* 0x000fe80000f04270 */
[C---:B------:R-:W-:Y:S04]  /*6c20*/  ISETP.LT.OR P0, PT, R252.reuse, 0x12, P0 ;  /* 0x00000012fc00780c */ /* 0x040fe80000701670 */
        /* <DEDUP_REMOVED lines=30> */
[----:B------:R-:W-:Y:S01]  /*6e10*/  FSEL R146, R247, -INF , !P0 ;  /* 0xff800000f7927808 */ /* 0x000fe20004000000 */
[----:B------:R-:W-:-:S05]  /*6e20*/  @!P2 BRA `(.L_x_927) ;  /* 0x000001900000a947 */ /* 0x000fca0003800000 */
[----:B------:R-:W-:Y:S01]  /*6e30*/  IMAD R5, R214, c[0x0][0x1d0], R5 ;  /* 0x00007400d6057a24 */ /* 0x000fe200078e0205 */
        /* <DEDUP_REMOVED lines=13> */
.L_x_929:
[----:B------:R-:W-:Y:S04]  /*6f10*/  MOV R0, c[0x0][0x32c] ;  /* 0x0000cb0000007a02 */ /* 0x000fe80000000f00 */
[----:B------:R-:W-:Y:S11]  /*6f20*/  ISETP.NE.AND P0, PT, R0, 0x1, PT ;  /* 0x000000010000780c */ /* 0x000ff60003f05270 */
[----:B------:R-:W-:Y:S02]  /*6f30*/  @!UPT UIADD3 URZ, URZ, URZ, URZ ;  /* 0x0000003f3f3ff290 */ /* 0x000fe4000fffe03f */
[----:B------:R-:W-:Y:S05]  /*6f40*/  @P0 IMAD.HI.U32 R0, R2, c[0x0][0x330], RZ ;  /* 0x0000cc0002000a27 */ /* 0x000fea00078e00ff */
[----:B------:R-:W-:Y:S02]  /*6f50*/  @P0 SHF.R.U32.HI R2, RZ, c[0x0][0x334], R0 ;  /* 0x0000cd00ff020a19 */ /* 0x000fe40000011600 */
.L_x_930:
[----:B------:R-:W-:Y:S05]  /*6f60*/  BSYNC B0 ;  /* 0x0000000000007941 */ /* 0x000fea0003800000 */
.L_x_928:
[----:B------:R-:W-:Y:S04]  /*6f70*/  IMAD R5, R2, c[0x0][0x32c], -R175 ;  /* 0x0000cb0002057a24 */ /* 0x000fe800078e0aaf */
[----:B------:R-:W-:Y:S05]  /*6f80*/  IMAD.IADD R0, R5, 0x1, -R206 ;  /* 0x0000000105007824 */ /* 0x000fea00078e0ace */
[----:B------:R-:W-:Y:S02]  /*6f90*/  IADD3 R5, R0, c[0x0][0x32c], RZ ;  /* 0x0000cb0000057a10 */ /* 0x000fe40007ffe0ff */
[----:B------:R-:W-:Y:S02]  /*6fa0*/  IMNMX R249, R249, R0, !PT ;  /* 0x00000000f9f97217 */ /* 0x000fe40007800200 */
[----:B------:R-:W-:Y:S02]  /*6fb0*/  IMNMX R250, R250, R5, PT ;  /* 0x00000005fafa7217 */ /* 0x000fe40003800200 */
.L_x_927:
[----:B------:R-:W-:Y:S01]  /*6fc0*/  FMNMX.FTZ R5, R179, R132, !PT ;  /* 0x00000084b3057209 */ /* 0x000fe20007810000 */
[----:B------:R-:W-:Y:S04]  /*6fd0*/  DEPBAR.LE SB0, 0x2 ;  /* 0x000080800000791a */ /* 0x000fe80000000000 */
[----:B------:R-:W-:Y:S01]  /*6fe0*/  FMNMX.FTZ R5, R6, R5, !PT ;  /* 0x0000000506057209 */ /* 0x000fe20007810000 */
[----:B------:R-:W-:Y:S01]  /*6ff0*/  BAR.SYNC.DEFER_BLOCKING 0x0 ;  /* 0x0000000000007b1d */ /* 0x000fe20000010000 */
[C---:B------:R-:W-:Y:S02]  /*7000*/  ISETP.GT.AND P0, PT, R249.reuse, RZ, P1 ;  /* 0x000000fff900720c */ /* 0x040fe40000f04270 */
[----:B------:R-:W-:Y:S02]  /*7010*/  FMNMX.FTZ R5, R182, R5, !PT ;  /* 0x00000005b6057209 */ /* 0x000fe40007810000 */
[----:B------:R-:W-:Y:S02]  /*7020*/  ISETP.LT.OR P0, PT, R250, 0x1, P0 ;  /* 0x00000001fa00780c */ /* 0x000fe40000701670 */
[----:B------:R-:W-:Y:S02]  /*7030*/  FMNMX.FTZ R5, R226, R5, !PT ;  /* 0x00000005e2057209 */ /* 0x000fe40007810000 */
[----:B------:R-:W-:Y:S02]  /*7040*/  FSEL R176, R176, -INF , !P0 ;  /* 0xff800000b0b07808 */ /* 0x000fe40004000000 */
[----:B------:R-:W-:Y:S02]  /*7050*/  FMNMX.FTZ R5, R164, R5, !PT ;  /* 0x00000005a4057209 */ /* 0x000fe40007810000 */
[----:B------:R-:W-:Y:S02]  /*7060*/  ISETP.GT.AND P0, PT, R249, 0x1, P1 ;  /* 0x00000001f900780c */ /* 0x000fe40000f04270 */
[----:B------:R-:W-:Y:S02]  /*7070*/  FMNMX.FTZ R5, R162, R5, !PT ;  /* 0x00000005a2057209 */ /* 0x000fe40007810000 */
[----:B------:R-:W-:Y:S02]  /*7080*/  ISETP.LT.OR P0, PT, R250, 0x2, P0 ;  /* 0x00000002fa00780c */ /* 0x000fe40000701670 */
[----:B------:R-:W-:Y:S02]  /*7090*/  FMNMX.FTZ R5, R142, R5, !PT ;  /* 0x000000058e057209 */ /* 0x000fe40007810000 */
[----:B------:R-:W-:Y:S02]  /*70a0*/  FSEL R177, R177, -INF , !P0 ;  /* 0xff800000b1b17808 */ /* 0x000fe40004000000 */
[----:B------:R-:W-:Y:S01]  /*70b0*/  FMNMX.FTZ R5, R140, R5, !PT ;  /* 0x000000058c057209 */ /* 0x000fe20007810000 */
[----:B------:R-:W-:Y:S01]  /*70c0*/  LDSM.16.MT88.4 R28, [R134+UR4+0x100] ;  /* 0x00010004861c783b */ /* 0x000fe20008004200 */
[C---:B------:R-:W-:Y:S02]  /*70d0*/  ISETP.GT.AND P0, PT, R249.reuse, 0x8, P1 ;  /* 0x00000008f900780c */ /* 0x040fe40000f04270 */
[----:B------:R-:W-:Y:S02]  /*70e0*/  FMNMX.FTZ R5, R160, R5, !PT ;  /* 0x00000005a0057209 */ /* 0x000fe40007810000 */
[----:B------:R-:W-:Y:S02]  /*70f0*/  ISETP.LT.OR P0, PT, R250, 0x9, P0 ;  /* 0x00000009fa00780c */ /* 0x000fe40000701670 */
[----:B------:R-:W-:Y:S02]  /*7100*/  FMNMX.FTZ R5, R158, R5, !PT ;  /* 0x000000059e057209 */ /* 0x000fe40007810000 */
[----:B------:R-:W-:Y:S02]  /*7110*/  FSEL R9, R178, -INF , !P0 ;  /* 0xff800000b2097808 */ /* 0x000fe40004000000 */
[----:B------:R-:W-:Y:S02]  /*7120*/  FMNMX.FTZ R5, R156, R5, !PT ;  /* 0x000000059c057209 */ /* 0x000fe40007810000 */
[C---:B------:R-:W-:Y:S02]  /*7130*/  ISETP.GT.AND P0, PT, R249.reuse, 0x9, P1 ;  /* 0x00000009f900780c */ /* 0x040fe40000f04270 */
        /* <DEDUP_REMOVED lines=12> */
[----:B------:R-:W-:Y:S01]  /*7200*/  IADD3 R17, R134, UR4, RZ ;  /* 0x0000000486117c10 */ /* 0x000fe2000fffe0ff */
[----:B------:R-:W1:Y:S01]  /*7210*/  SHFL.BFLY PT, R0, R13, 0x2, 0x1f ;  /* 0x0c401f000d007f89 */ /* 0x000e6200000e0000 */
[----:B------:R-:W-:Y:S02]  /*7220*/  FSEL R163, R183, -INF , !P0 ;  /* 0xff800000b7a37808 */ /* 0x000fe40004000000 */
[C---:B------:R-:W-:Y:S02]  /*7230*/  ISETP.GT.AND P0, PT, R249.reuse, 0x18, P1 ;  /* 0x00000018f900780c */ /* 0x040fe40000f04270 */
[----:B------:R-:W-:Y:S02]  /*7240*/  IADD3 R168, R188, R17, RZ ;  /* 0x00000011bca87210 */ /* 0x000fe40007ffe0ff */
[----:B------:R-:W-:Y:S04]  /*7250*/  ISETP.LT.OR P0, PT, R250, 0x19, P0 ;  /* 0x00000019fa00780c */ /* 0x000fe80000701670 */
[----:B------:R-:W-:Y:S02]  /*7260*/  FSEL R143, R228, -INF , !P0 ;  /* 0xff800000e48f7808 */ /* 0x000fe40004000000 */
[----:B------:R-:W-:Y:S04]  /*7270*/  ISETP.GT.AND P0, PT, R249, 0x19, P1 ;  /* 0x00000019f900780c */ /* 0x000fe80000f04270 */
[C---:B------:R-:W-:Y:S04]  /*7280*/  ISETP.LT.OR P0, PT, R250.reuse, 0x1a, P0 ;  /* 0x0000001afa00780c */ /* 0x040fe80000701670 */
[----:B------:R-:W-:Y:S02]  /*7290*/  FSEL R141, R227, -INF , !P0 ;  /* 0xff800000e38d7808 */ /* 0x000fe40004000000 */
[----:B------:R-:W-:Y:S02]  /*72a0*/  ISETP.GT.AND P0, PT, R249, 0x20, P1 ;  /* 0x00000020f900780c */ /* 0x000fe40000f04270 */
[----:B-1----:R-:W-:Y:S02]  /*72b0*/  FMNMX.FTZ R11, R13, R0, !PT ;  /* 0x000000000d0b7209 */ /* 0x002fe40007810000 */
[----:B------:R-:W-:Y:S02]  /*72c0*/  ISETP.LT.OR P0, PT, R250, 0x21, P0 ;  /* 0x00000021fa00780c */ /* 0x000fe40000701670 */
[----:B------:R-:W-:Y:S01]  /*72d0*/  FMNMX.FTZ R0, R176, R3, !PT ;  /* 0x00000003b0007209 */ /* 0x000fe20007810000 */
[----:B------:R-:W1:Y:S01]  /*72e0*/  SHFL.BFLY PT, R2, R11, 0x1, 0x1f ;  /* 0x0c201f000b027f89 */ /* 0x000e6200000e0000 */
        /* <DEDUP_REMOVED lines=13> */
[C---:B------:R-:W-:Y:S02]  /*73c0*/  ISETP.LT.OR P0, PT, R250.reuse, 0x2a, P0 ;  /* 0x0000002afa00780c */ /* 0x040fe40000701670 */
        /* <DEDUP_REMOVED lines=22> */
[----:B-1----:R-:W-:Y:S02]  /*7530*/  FMNMX.FTZ R2, R11, R2, !PT ;  /* 0x000000020b027209 */ /* 0x002fe40007810000 */
[----:B------:R-:W-:Y:S02]  /*7540*/  FMNMX.FTZ R13, R145, R0, !PT ;  /* 0x00000000910d7209 */ /* 0x000fe40007810000 */
[C---:B------:R-:W-:Y:S01]  /*7550*/  FSETP.NEU.FTZ.AND P0, PT, R2.reuse, -INF , PT ;  /* 0xff8000000200780b */ /* 0x040fe20003f1d000 */
[C---:B------:R-:W-:Y:S02]  /*7560*/  FMUL.FTZ R153, R2.reuse, c[0x0][0x2d0] ;  /* 0x0000b40002997a20 */ /* 0x040fe40000410000 */
[----:B------:R-:W1:Y:S01]  /*7570*/  SHFL.BFLY PT, R0, R13, 0x2, 0x1f ;  /* 0x0c401f000d007f89 */ /* 0x000e6200000e0000 */
[----:B------:R-:W-:Y:S02]  /*7580*/  FSEL R5, R2, RZ, P0 ;  /* 0x000000ff02057208 */ /* 0x000fe40000000000 */
[----:B------:R-:W-:Y:S03]  /*7590*/  FSEL R153, R153, RZ, P0 ;  /* 0x000000ff99997208 */ /* 0x000fe60000000000 */
[----:B------:R-:W-:Y:S02]  /*75a0*/  FADD.FTZ R5, -R5, R132 ;  /* 0x0000008405057221 */ /* 0x000fe40000010100 */
[--C-:B------:R-:W-:Y:S02]  /*75b0*/  FFMA.FTZ R174, R179, c[0x0][0x2d0], -R153.reuse ;  /* 0x0000b400b3ae7a23 */ /* 0x100fe40000010899 */
[--C-:B------:R-:W-:Y:S02]  /*75c0*/  FFMA.FTZ R171, R6, c[0x0][0x2d0], -R153.reuse ;  /* 0x0000b40006ab7a23 */ /* 0x100fe40000010899 */
[--C-:B------:R-:W-:Y:S02]  /*75d0*/  FFMA.FTZ R170, R182, c[0x0][0x2d0], -R153.reuse ;  /* 0x0000b400b6aa7a23 */ /* 0x100fe40000010899 */
[--C-:B------:R-:W-:Y:S01]  /*75e0*/  FFMA.FTZ R169, R226, c[0x0][0x2d0], -R153.reuse ;  /* 0x0000b400e2a97a23 */ /* 0x100fe20000010899 */
[----:B------:R-:W-:Y:S01]  /*75f0*/  MUFU.EX2 R174, R174 ;  /* 0x000000ae00ae7308 */ /* 0x000fe20000000800 */
[----:B------:R-:W-:Y:S01]  /*7600*/  FMUL.FTZ R132, R5, c[0x0][0x2d0] ;  /* 0x0000b40005847a20 */ /* 0x000fe20000410000 */
[----:B------:R-:W-:Y:S01]  /*7610*/  IADD3 R5, R135, UR4, RZ ;  /* 0x0000000487057c10 */ /* 0x000fe2000fffe0ff */
[--C-:B------:R-:W-:Y:S02]  /*7620*/  FFMA.FTZ R178, R164, c[0x0][0x2d0], -R153.reuse ;  /* 0x0000b400a4b27a23 */ /* 0x100fe40000010899 */
[--C-:B------:R-:W-:Y:S01]  /*7630*/  FFMA.FTZ R179, R162, c[0x0][0x2d0], -R153.reuse ;  /* 0x0000b400a2b37a23 */ /* 0x100fe20000010899 */
[----:B------:R-:W-:Y:S01]  /*7640*/  IADD3 R133, R188, R5, RZ ;  /* 0x00000005bc857210 */ /* 0x000fe20007ffe0ff */
[--C-:B------:R-:W-:Y:S01]  /*7650*/  FFMA.FTZ R180, R142, c[0x0][0x2d0], -R153.reuse ;  /* 0x0000b4008eb47a23 */ /* 0x100fe20000010899 */
[----:B-1----:R-:W-:Y:S02]  /*7660*/  FMNMX.FTZ R11, R13, R0, !PT ;  /* 0x000000000d0b7209 */ /* 0x002fe40007810000 */
[----:B------:R-:W1:Y:S01]  /*7670*/  MUFU.EX2 R171, R171 ;  /* 0x000000ab00ab7308 */ /* 0x000e620000000800 */
[----:B------:R-:W-:Y:S01]  /*7680*/  LDSM.16.MT88.4 R12, [R135+UR4+0x100] ;  /* 0x00010004870c783b */ /* 0x000fe20008004200 */
[--C-:B------:R-:W-:Y:S02]  /*7690*/  FFMA.FTZ R181, R140, c[0x0][0x2d0], -R153.reuse ;  /* 0x0000b4008cb57a23 */ /* 0x100fe40000010899 */
[--C-:B------:R-:W-:Y:S02]  /*76a0*/  FFMA.FTZ R226, R160, c[0x0][0x2d0], -R153.reuse ;  /* 0x0000b400a0e27a23 */ /* 0x100fe40000010899 */
[--C-:B------:R-:W-:Y:S02]  /*76b0*/  FFMA.FTZ R227, R158, c[0x0][0x2d0], -R153.reuse ;  /* 0x0000b4009ee37a23 */ /* 0x100fe40000010899 */
[--C-:B------:R-:W-:Y:S01]  /*76c0*/  FFMA.FTZ R228, R156, c[0x0][0x2d0], -R153.reuse ;  /* 0x0000b4009ce47a23 */ /* 0x100fe20000010899 */
[----:B------:R-:W2:Y:S01]  /*76d0*/  SHFL.BFLY PT, R0, R11, 0x1, 0x1f ;  /* 0x0c201f000b007f89 */ /* 0x000ea200000e0000 */
[----:B------:R-:W-:Y:S01]  /*76e0*/  MUFU.EX2 R170, R170 ;  /* 0x000000aa00aa7308 */ /* 0x000fe20000000800 */
[--C-:B------:R-:W-:Y:S02]  /*76f0*/  FFMA.FTZ R229, R154, c[0x0][0x2d0], -R153.reuse ;  /* 0x0000b4009ae57a23 */ /* 0x100fe40000010899 */
[--C-:B------:R-:W-:Y:S02]  /*7700*/  FFMA.FTZ R234, R152, c[0x0][0x2d0], -R153.reuse ;  /* 0x0000b40098ea7a23 */ /* 0x100fe40000010899 */
[--C-:B------:R-:W-:Y:S02]  /*7710*/  FFMA.FTZ R235, R150, c[0x0][0x2d0], -R153.reuse ;  /* 0x0000b40096eb7a23 */ /* 0x100fe40000010899 */
[----:B------:R-:W3:Y:S01]  /*7720*/  LDSM.16.MT88.4 R20, [R133+0x100] ;  /* 0x000100008514783b */ /* 0x000ee20000004200 */
[--C-:B------:R-:W-:Y:S02]  /*7730*/  FFMA.FTZ R236, R148, c[0x0][0x2d0], -R153.reuse ;  /* 0x0000b40094ec7a23 */ /* 0x100fe40000010899 */
[----:B------:R-:W4:Y:S01]  /*7740*/  MUFU.EX2 R169, R169 ;  /* 0x000000a900a97308 */ /* 0x000f220000000800 */
[----:B------:R-:W-:Y:S01]  /*7750*/  FFMA.FTZ R153, R146, c[0x0][0x2d0], -R153 ;  /* 0x0000b40092997a23 */ /* 0x000fe20000010899 */
[----:B-1----:R-:W-:Y:S08]  /*7760*/  F2FP.PACK_AB R136, R171, R174 ;  /* 0x000000aeab88723e */ /* 0x002ff000000000ff */
[----:B------:R-:W1:Y:S01]  /*7770*/  MUFU.EX2 R132, R132 ;  /* 0x0000008400847308 */ /* 0x000e620000000800 */
[----:B--2---:R-:W-:Y:S04]  /*7780*/  FMNMX.FTZ R0, R11, R0, !PT ;  /* 0x000000000b007209 */ /* 0x004fe80007810000 */
[C---:B------:R-:W-:Y:S01]  /*7790*/  FSETP.NEU.FTZ.AND P0, PT, R0.reuse, -INF , PT ;  /* 0xff8000000000780b */ /* 0x040fe20003f1d000 */
[C---:B------:R-:W-:Y:S04]  /*77a0*/  FMUL.FTZ R144, R0.reuse, c[0x0][0x2d0] ;  /* 0x0000b40000907a20 */ /* 0x040fe80000410000 */
[----:B------:R-:W-:Y:S01]  /*77b0*/  MUFU.EX2 R237, R153 ;  /* 0x0000009900ed7308 */ /* 0x000fe20000000800 */
[----:B------:R-:W-:Y:S02]  /*77c0*/  FSEL R4, R0, RZ, P0 ;  /* 0x000000ff00047208 */ /* 0x000fe40000000000 */
[----:B------:R-:W-:Y:S02]  /*77d0*/  FSEL R144, R144, RZ, P0 ;  /* 0x000000ff90907208 */ /* 0x000fe40000000000 */
[----:B----4-:R-:W-:Y:S01]  /*77e0*/  F2FP.PACK_AB R138, R169, R170 ;  /* 0x000000aaa98a723e */ /* 0x010fe200000000ff */
[----:B------:R-:W-:Y:S02]  /*77f0*/  FADD.FTZ R4, -R4, R3 ;  /* 0x0000000304047221 */ /* 0x000fe40000010100 */
[--C-:B------:R-:W-:Y:S02]  /*7800*/  FFMA.FTZ R176, R176, c[0x0][0x2d0], -R144.reuse ;  /* 0x0000b400b0b07a23 */ /* 0x100fe40000010890 */
[--C-:B------:R-:W-:Y:S01]  /*7810*/  FFMA.FTZ R173, R177, c[0x0][0x2d0], -R144.reuse ;  /* 0x0000b400b1ad7a23 */ /* 0x100fe20000010890 */
[----:B------:R-:W-:Y:S01]  /*7820*/  MUFU.EX2 R178, R178 ;  /* 0x000000b200b27308 */ /* 0x000fe20000000800 */
[--C-:B------:R-:W-:Y:S02]  /*7830*/  FFMA.FTZ R172, R9, c[0x0][0x2d0], -R144.reuse ;  /* 0x0000b40009ac7a23 */ /* 0x100fe40000010890 */
[--C-:B------:R-:W-:Y:S02]  /*7840*/  FFMA.FTZ R177, R7, c[0x0][0x2d0], -R144.reuse ;  /* 0x0000b40007b17a23 */ /* 0x100fe40000010890 */
[----:B------:R-:W-:Y:S02]  /*7850*/  FMUL.FTZ R3, R4, c[0x0][0x2d0] ;  /* 0x0000b40004037a20 */ /* 0x000fe40000410000 */
[C---:B-1----:R-:W-:Y:S02]  /*7860*/  FMUL.FTZ R4, R132.reuse, R128 ;  /* 0x0000008084047220 */ /* 0x042fe40000410000 */
[C---:B------:R-:W-:Y:S01]  /*7870*/  FMUL.FTZ R5, R132.reuse, R129 ;  /* 0x0000008184057220 */ /* 0x040fe20000410000 */
[----:B------:R-:W-:Y:S01]  /*7880*/  MUFU.EX2 R176, R176 ;  /* 0x000000b000b07308 */ /* 0x000fe20000000800 */
[C---:B------:R-:W-:Y:S02]  /*7890*/  FMUL.FTZ R8, R132.reuse, R124 ;  /* 0x0000007c84087220 */ /* 0x040fe40000410000 */
[C---:B------:R-:W-:Y:S02]  /*78a0*/  FMUL.FTZ R9, R132.reuse, R125 ;  /* 0x0000007d84097220 */ /* 0x040fe40000410000 */
[C---:B------:R-:W-:Y:S02]  /*78b0*/  FMUL.FTZ R16, R132.reuse, R116 ;  /* 0x0000007484107220 */ /* 0x040fe40000410000 */
[C---:B------:R-:W-:Y:S02]  /*78c0*/  FMUL.FTZ R17, R132.reuse, R117 ;  /* 0x0000007584117220 */ /* 0x040fe40000410000 */
[C---:B------:R-:W-:Y:S01]  /*78d0*/  FMUL.FTZ R24, R132.reuse, R108 ;  /* 0x0000006c84187220 */ /* 0x040fe20000410000 */
[----:B------:R-:W1:Y:S01]  /*78e0*/  MUFU.EX2 R173, R173 ;  /* 0x000000ad00ad7308 */ /* 0x000e620000000800 */
[C---:B------:R-:W-:Y:S02]  /*78f0*/  FMUL.FTZ R25, R132.reuse, R109 ;  /* 0x0000006d84197220 */ /* 0x040fe40000410000 */
[C---:B------:R-:W-:Y:S02]  /*7900*/  FMUL.FTZ R32, R132.reuse, R100 ;  /* 0x0000006484207220 */ /* 0x040fe40000410000 */
[C---:B------:R-:W-:Y:S02]  /*7910*/  FMUL.FTZ R33, R132.reuse, R101 ;  /* 0x0000006584217220 */ /* 0x040fe40000410000 */
[--C-:B------:R-:W-:Y:S02]  /*7920*/  FFMA.FTZ R182, R165, c[0x0][0x2d0], -R144.reuse ;  /* 0x0000b400a5b67a23 */ /* 0x100fe40000010890 */
[----:B------:R-:W-:Y:S01]  /*7930*/  LDSM.16.MT88.4 R164, [R135+UR4+0x5900] ;  /* 0x0059000487a4783b */ /* 0x000fe20008004200 */
[----:B------:R-:W-:Y:S01]  /*7940*/  MUFU.EX2 R172, R172 ;  /* 0x000000ac00ac7308 */ /* 0x000fe20000000800 */
[--C-:B------:R-:W-:Y:S02]  /*7950*/  FFMA.FTZ R183, R163, c[0x0][0x2d0], -R144.reuse ;  /* 0x0000b400a3b77a23 */ /* 0x100fe40000010890 */
[--C-:B------:R-:W-:Y:S02]  /*7960*/  FFMA.FTZ R190, R143, c[0x0][0x2d0], -R144.reuse ;  /* 0x0000b4008fbe7a23 */ /* 0x100fe40000010890 */
[--C-:B------:R-:W-:Y:S02]  /*7970*/  FFMA.FTZ R213, R141, c[0x0][0x2d0], -R144.reuse ;  /* 0x0000b4008dd57a23 */ /* 0x100fe40000010890 */
[----:B------:R-:W-:Y:S01]  /*7980*/  LDSM.16.MT88.4 R140, [R134+UR4+0x2900] ;  /* 0x00290004868c783b */ /* 0x000fe20008004200 */
[--C-:B------:R-:W-:Y:S02]  /*7990*/  FFMA.FTZ R230, R161, c[0x0][0x2d0], -R144.reuse ;  /* 0x0000b400a1e67a23 */ /* 0x100fe40000010890 */
[----:B------:R-:W2:Y:S01]  /*79a0*/  MUFU.EX2 R177, R177 ;  /* 0x000000b100b17308 */ /* 0x000ea20000000800 */
[--C-:B------:R-:W-:Y:S02]  /*79b0*/  FFMA.FTZ R231, R159, c[0x0][0x2d0], -R144.reuse ;  /* 0x0000b4009fe77a23 */ /* 0x100fe40000010890 */
[--C-:B------:R-:W-:Y:S01]  /*79c0*/  FFMA.FTZ R232, R157, c[0x0][0x2d0], -R144.reuse ;  /* 0x0000b4009de87a23 */ /* 0x100fe20000010890 */
[----:B-1----:R-:W-:Y:S01]  /*79d0*/  F2FP.PACK_AB R137, R173, R176 ;  /* 0x000000b0ad89723e */ /* 0x002fe200000000ff */
[----:B------:R-:W-:Y:S01]  /*79e0*/  LDSM.16.MT88.4 R156, [R134+UR4+0x3900] ;  /* 0x00390004869c783b */ /* 0x000fe20008004200 */
[--C-:B------:R-:W-:Y:S02]  /*79f0*/  FFMA.FTZ R233, R155, c[0x0][0x2d0], -R144.reuse ;  /* 0x0000b4009be97a23 */ /* 0x100fe40000010890 */
[--C-:B------:R-:W-:Y:S02]  /*7a00*/  FFMA.FTZ R238, R151, c[0x0][0x2d0], -R144.reuse ;  /* 0x0000b40097ee7a23 */ /* 0x100fe40000010890 */
[----:B------:R-:W1:Y:S01]  /*7a10*/  MUFU.EX2 R3, R3 ;  /* 0x0000000300037308 */ /* 0x000e620000000800 */
[--C-:B------:R-:W-:Y:S02]  /*7a20*/  FFMA.FTZ R239, R149, c[0x0][0x2d0], -R144.reuse ;  /* 0x0000b40095ef7a23 */ /* 0x100fe40000010890 */
[----:B------:R-:W-:Y:S01]  /*7a30*/  LDSM.16.MT88.4 R148, [R135+UR4+0x3900] ;  /* 0x003900048794783b */ /* 0x000fe20008004200 */
[--C-:B------:R-:W-:Y:S02]  /*7a40*/  FFMA.FTZ R240, R147, c[0x0][0x2d0], -R144.reuse ;  /* 0x0000b40093f07a23 */ /* 0x100fe40000010890 */
[----:B------:R-:W-:Y:S02]  /*7a50*/  FFMA.FTZ R144, R145, c[0x0][0x2d0], -R144 ;  /* 0x0000b40091907a23 */ /* 0x000fe40000010890 */
[C---:B------:R-:W-:Y:S02]  /*7a60*/  FMUL.FTZ R36, R132.reuse, R36 ;  /* 0x0000002484247220 */ /* 0x040fe40000410000 */
[----:B------:R4:W-:Y:S01]  /*7a70*/  MUFU.EX2 R241, R144 ;  /* 0x0000009000f17308 */ /* 0x0009e20000000800 */
[----:B------:R-:W-:Y:S01]  /*7a80*/  LDSM.16.MT88.4 R152, [R133+0x3900] ;  /* 0x003900008598783b */ /* 0x000fe20000004200 */
[C---:B------:R-:W-:Y:S01]  /*7a90*/  FMUL.FTZ R37, R132.reuse, R37 ;  /* 0x0000002584257220 */ /* 0x040fe20000410000 */
[----:B--2---:R-:W-:Y:S01]  /*7aa0*/  F2FP.PACK_AB R139, R177, R172 ;  /* 0x000000acb18b723e */ /* 0x004fe200000000ff */
[C---:B------:R-:W-:Y:S02]  /*7ab0*/  FMUL.FTZ R40, R132.reuse, R40 ;  /* 0x0000002884287220 */ /* 0x040fe40000410000 */
[C---:B------:R-:W-:Y:S03]  /*7ac0*/  FMUL.FTZ R41, R132.reuse, R41 ;  /* 0x0000002984297220 */ /* 0x040fe60000410000 */
[----:B------:R-:W-:Y:S01]  /*7ad0*/  LDSM.16.MT88.4 R160, [R168+0x3900] ;  /* 0x00390000a8a0783b */ /* 0x000fe20000004200 */
[C---:B------:R-:W-:Y:S01]  /*7ae0*/  FMUL.FTZ R44, R132.reuse, R44 ;  /* 0x0000002c842c7220 */ /* 0x040fe20000410000 */
[----:B------:R-:W2:Y:S01]  /*7af0*/  MUFU.EX2 R179, R179 ;  /* 0x000000b300b37308 */ /* 0x000ea20000000800 */
[C---:B------:R-:W-:Y:S02]  /*7b00*/  FMUL.FTZ R45, R132.reuse, R45 ;  /* 0x0000002d842d7220 */ /* 0x040fe40000410000 */
[C---:B-1----:R-:W-:Y:S02]  /*7b10*/  FMUL.FTZ R6, R3.reuse, R130 ;  /* 0x0000008203067220 */ /* 0x042fe40000410000 */
[C---:B------:R-:W-:Y:S02]  /*7b20*/  FMUL.FTZ R7, R3.reuse, R131 ;  /* 0x0000008303077220 */ /* 0x040fe40000410000 */
[----:B------:R-:W-:Y:S01]  /*7b30*/  LDSM.16.MT88.4 R128, [R133+0x2900] ;  /* 0x002900008580783b */ /* 0x000fe20000004200 */
[C---:B------:R-:W-:Y:S02]  /*7b40*/  FMUL.FTZ R10, R3.reuse, R126 ;  /* 0x0000007e030a7220 */ /* 0x040fe40000410000 */
[C---:B------:R-:W-:Y:S01]  /*7b50*/  FMUL.FTZ R11, R3.reuse, R127 ;  /* 0x0000007f030b7220 */ /* 0x040fe20000410000 */
[----:B------:R-:W-:Y:S01]  /*7b60*/  MUFU.EX2 R180, R180 ;  /* 0x000000b400b47308 */ /* 0x000fe20000000800 */
[C---:B------:R-:W-:Y:S03]  /*7b70*/  HMMA.16816.F32 R4, R136.reuse, R12, R4 ;  /* 0x0000000c8804723c */ /* 0x040fe60000001804 */
[----:B------:R-:W-:Y:S02]  /*7b80*/  LDSM.16.MT88.4 R124, [R135+UR4+0x2900] ;  /* 0x00290004877c783b */ /* 0x000fe40008004200 */
[C---:B------:R-:W-:Y:S02]  /*7b90*/  FMUL.FTZ R18, R3.reuse, R118 ;  /* 0x0000007603127220 */ /* 0x040fe40000410000 */
[C---:B------:R-:W-:Y:S01]  /*7ba0*/  FMUL.FTZ R12, R132.reuse, R120 ;  /* 0x00000078840c7220 */ /* 0x040fe20000410000 */
[C---:B------:R-:W-:Y:S01]  /*7bb0*/  HMMA.16816.F32 R8, R136.reuse, R14, R8 ;  /* 0x0000000e8808723c */ /* 0x040fe20000001808 */
[----:B------:R-:W-:Y:S02]  /*7bc0*/  MUFU.EX2 R181, R181 ;  /* 0x000000b500b57308 */ /* 0x000fe40000000800 */
[----:B----4-:R-:W-:Y:S01]  /*7bd0*/  LDSM.16.MT88.4 R144, [R168+0x1900] ;  /* 0x00190000a890783b */ /* 0x010fe20000004200 */
        /* <DEDUP_REMOVED lines=9> */
[C---:B---3--:R-:W-:Y:S01]  /*7c70*/  HMMA.16816.F32 R12, R136.reuse, R20, R12 ;  /* 0x00000014880c723c */ /* 0x048fe2000000180c */
[----:B------:R-:W1:Y:S02]  /*7c80*/  LDSM.16.MT88.4 R120, [R168+0x100] ;  /* 0x00010000a878783b */ /* 0x000e640000004200 */
[C---:B------:R-:W-:Y:S01]  /*7c90*/  FMUL.FTZ R35, R3.reuse, R103 ;  /* 0x0000006703237220 */ /* 0x040fe20000410000 */
[----:B------:R-:W3:Y:S01]  /*7ca0*/  MUFU.EX2 R183, R183 ;  /* 0x000000b700b77308 */ /* 0x000ee20000000800 */
[C---:B------:R-:W-:Y:S02]  /*7cb0*/  FMUL.FTZ R38, R3.reuse, R38 ;  /* 0x0000002603267220 */ /* 0x040fe40000410000 */
[C---:B------:R-:W-:Y:S01]  /*7cc0*/  FMUL.FTZ R20, R132.reuse, R112 ;  /* 0x0000007084147220 */ /* 0x040fe20000410000 */
[C---:B------:R-:W-:Y:S01]  /*7cd0*/  HMMA.16816.F32 R16, R136.reuse, R22, R16 ;  /* 0x000000168810723c */ /* 0x040fe20000001810 */
[----:B------:R-:W-:Y:S03]  /*7ce0*/  LDSM.16.MT88.4 R100, [R134+UR4+0x2100] ;  /* 0x002100048664783b */ /* 0x000fe60008004200 */
        /* <DEDUP_REMOVED lines=8> */
[----:B------:R-:W4:Y:S01]  /*7d70*/  LDSM.16.MT88.4 R112, [R135+UR4+0x2100] ;  /* 0x002100048770783b */ /* 0x000f220008004200 */
[C---:B------:R-:W-:Y:S01]  /*7d80*/  FMUL.FTZ R46, R3.reuse, R46 ;  /* 0x0000002e032e7220 */ /* 0x040fe20000410000 */
[C---:B------:R-:W-:Y:S01]  /*7d90*/  HMMA.16816.F32 R20, R136.reuse, R28, R20 ;  /* 0x0000001c8814723c */ /* 0x040fe20000001814 */
[----:B------:R-:W5:Y:S02]  /*7da0*/  MUFU.EX2 R213, R213 ;  /* 0x000000d500d57308 */ /* 0x000f640000000800 */
[C---:B------:R-:W-:Y:S02]  /*7db0*/  FMUL.FTZ R47, R3.reuse, R47 ;  /* 0x0000002f032f7220 */ /* 0x040fe40000410000 */
[C---:B------:R-:W-:Y:S02]  /*7dc0*/  FMUL.FTZ R48, R132.reuse, R48 ;  /* 0x0000003084307220 */ /* 0x040fe40000410000 */
[C---:B------:R-:W-:Y:S01]  /*7dd0*/  FMUL.FTZ R28, R132.reuse, R104 ;  /* 0x00000068841c7220 */ /* 0x040fe20000410000 */
[C---:B------:R-:W-:Y:S03]  /*7de0*/  HMMA.16816.F32 R24, R136.reuse, R30, R24 ;  /* 0x0000001e8818723c */ /* 0x040fe60000001818 */
[----:B------:R-:W-:Y:S01]  /*7df0*/  MUFU.EX2 R226, R226 ;  /* 0x000000e200e27308 */ /* 0x000fe20000000800 */
[C---:B------:R-:W-:Y:S02]  /*7e00*/  FMUL.FTZ R29, R132.reuse, R105 ;  /* 0x00000069841d7220 */ /* 0x040fe40000410000 */
[C---:B------:R-:W-:Y:S02]  /*7e10*/  FMUL.FTZ R49, R132.reuse, R49 ;  /* 0x0000003184317220 */ /* 0x040fe40000410000 */
[C---:B------:R-:W-:Y:S04]  /*7e20*/  FMUL.FTZ R30, R3.reuse, R106 ;  /* 0x0000006a031e7220 */ /* 0x040fe80000410000 */
[C---:B------:R-:W-:Y:S01]  /*7e30*/  FMUL.FTZ R31, R3.reuse, R107 ;  /* 0x0000006b031f7220 */ /* 0x040fe20000410000 */
[----:B------:R-:W2:Y:S01]  /*7e40*/  MUFU.EX2 R227, R227 ;  /* 0x000000e300e37308 */ /* 0x000ea20000000800 */
[----:B------:R-:W2:Y:S01]  /*7e50*/  LDSM.16.MT88.4 R104, [R133+0x2100] ;  /* 0x002100008568783b */ /* 0x000ea20000004200 */
[C---:B------:R-:W-:Y:S02]  /*7e60*/  FMUL.FTZ R50, R3.reuse, R50 ;  /* 0x0000003203327220 */ /* 0x040fe40000410000 */
[C---:B------:R-:W-:Y:S02]  /*7e70*/  FMUL.FTZ R51, R3.reuse, R51 ;  /* 0x0000003303337220 */ /* 0x040fe40000410000 */
[C---:B-1----:R-:W-:Y:S03]  /*7e80*/  HMMA.16816.F32 R28, R136.reuse, R120, R28 ;  /* 0x00000078881c723c */ /* 0x042fe6000000181c */
        /* <DEDUP_REMOVED lines=8> */
[----:B------:R-:W1:Y:S01]  /*7f10*/  MUFU.EX2 R229, R229 ;  /* 0x000000e500e57308 */ /* 0x000e620000000800 */
[C---:B----4-:R-:W-:Y:S04]  /*7f20*/  HMMA.16816.F32 R36, R136.reuse, R112, R36 ;  /* 0x000000708824723c */ /* 0x050fe80000001824 */
[C---:B------:R-:W-:Y:S02]  /*7f30*/  FMUL.FTZ R57, R132.reuse, R57 ;  /* 0x0000003984397220 */ /* 0x040fe40000410000 */
[C---:B------:R-:W-:Y:S02]  /*7f40*/  FMUL.FTZ R58, R3.reuse, R58 ;  /* 0x0000003a033a7220 */ /* 0x040fe40000410000 */
[C---:B------:R-:W-:Y:S01]  /*7f50*/  HMMA.16816.F32 R40, R136.reuse, R114, R40 ;  /* 0x000000728828723c */ /* 0x040fe20000001828 */
[----:B------:R-:W-:Y:S01]  /*7f60*/  LDSM.16.MT88.4 R112, [R135+UR4+0x900] ;  /* 0x000900048770783b */ /* 0x000fe20008004200 */
[----:B------:R-:W-:Y:S02]  /*7f70*/  MUFU.EX2 R230, R230 ;  /* 0x000000e600e67308 */ /* 0x000fe40000000800 */
[C---:B------:R-:W-:Y:S02]  /*7f80*/  FMUL.FTZ R59, R3.reuse, R59 ;  /* 0x0000003b033b7220 */ /* 0x040fe40000410000 */
[C---:B------:R-:W-:Y:S02]  /*7f90*/  FMUL.FTZ R60, R132.reuse, R60 ;  /* 0x0000003c843c7220 */ /* 0x040fe40000410000 */
[C---:B------:R-:W-:Y:S01]  /*7fa0*/  FMUL.FTZ R61, R132.reuse, R61 ;  /* 0x0000003d843d7220 */ /* 0x040fe20000410000 */
[C---:B--2---:R-:W-:Y:S03]  /*7fb0*/  HMMA.16816.F32 R44, R136.reuse, R104, R44 ;  /* 0x00000068882c723c */ /* 0x044fe6000000182c */
[----:B------:R-:W2:Y:S01]  /*7fc0*/  MUFU.EX2 R231, R231 ;  /* 0x000000e700e77308 */ /* 0x000ea20000000800 */
[C---:B------:R-:W-:Y:S02]  /*7fd0*/  FMUL.FTZ R62, R3.reuse, R62 ;  /* 0x0000003e033e7220 */ /* 0x040fe40000410000 */
[C---:B------:R-:W-:Y:S02]  /*7fe0*/  FMUL.FTZ R63, R3.reuse, R63 ;  /* 0x0000003f033f7220 */ /* 0x040fe40000410000 */
[C---:B------:R-:W-:Y:S01]  /*7ff0*/  FMUL.FTZ R64, R132.reuse, R64 ;  /* 0x0000004084407220 */ /* 0x040fe20000410000 */
[C---:B------:R-:W-:Y:S01]  /*8000*/  HMMA.16816.F32 R48, R136.reuse, R106, R48 ;  /* 0x0000006a8830723c */ /* 0x040fe20000001830 */
[----:B------:R-:W4:Y:S03]  /*8010*/  LDSM.16.MT88.4 R104, [R135+UR4+0x4100] ;  /* 0x004100048768783b */ /* 0x000f260008004200 */
        /* <DEDUP_REMOVED lines=16> */
[----:B------:R-:W2:Y:S01]  /*8120*/  LDSM.16.MT88.4 R108, [R134+UR4+0x4100] ;  /* 0x00410004866c783b */ /* 0x000ea20008004200 */
[----:B------:R-:W1:Y:S02]  /*8130*/  MUFU.EX2 R235, R235 ;  /* 0x000000eb00eb7308 */ /* 0x000e640000000800 */
[C---:B------:R-:W-:Y:S02]  /*8140*/  FMUL.FTZ R73, R132.reuse, R73 ;  /* 0x0000004984497220 */ /* 0x040fe40000410000 */
[C---:B------:R-:W-:Y:S02]  /*8150*/  FMUL.FTZ R74, R3.reuse, R74 ;  /* 0x0000004a034a7220 */ /* 0x040fe40000410000 */
[C---:B------:R-:W-:Y:S01]  /*8160*/  FMUL.FTZ R75, R3.reuse, R75 ;  /* 0x0000004b034b7220 */ /* 0x040fe20000410000 */
[C---:B----4-:R-:W-:Y:S03]  /*8170*/  HMMA.16816.F32 R68, R136.reuse, R104, R68 ;  /* 0x000000688844723c */ /* 0x050fe60000001844 */
[C---:B------:R-:W-:Y:S01]  /*8180*/  FMUL.FTZ R76, R132.reuse, R76 ;  /* 0x0000004c844c7220 */ /* 0x040fe20000410000 */
[----:B------:R-:W-:Y:S01]  /*8190*/  MUFU.EX2 R236, R236 ;  /* 0x000000ec00ec7308 */ /* 0x000fe20000000800 */
[C---:B------:R-:W-:Y:S02]  /*81a0*/  FMUL.FTZ R77, R132.reuse, R77 ;  /* 0x0000004d844d7220 */ /* 0x040fe40000410000 */
[C---:B------:R-:W-:Y:S01]  /*81b0*/  FMUL.FTZ R78, R3.reuse, R78 ;  /* 0x0000004e034e7220 */ /* 0x040fe20000410000 */
[C---:B------:R-:W-:Y:S01]  /*81c0*/  HMMA.16816.F32 R72, R136.reuse, R106, R72 ;  /* 0x0000006a8848723c */ /* 0x040fe20000001848 */
[----:B------:R-:W4:Y:S03]  /*81d0*/  LDSM.16.MT88.4 R104, [R168+0x4100] ;  /* 0x00410000a868783b */ /* 0x000f260000004200 */
[C---:B------:R-:W-:Y:S02]  /*81e0*/  FMUL.FTZ R79, R3.reuse, R79 ;  /* 0x0000004f034f7220 */ /* 0x040fe40000410000 */
[C---:B------:R-:W-:Y:S01]  /*81f0*/  FMUL.FTZ R80, R132.reuse, R80 ;  /* 0x0000005084507220 */ /* 0x040fe20000410000 */
[----:B------:R-:W-:Y:S01]  /*8200*/  MUFU.EX2 R238, R238 ;  /* 0x000000ee00ee7308 */ /* 0x000fe20000000800 */
[C---:B------:R-:W-:Y:S03]  /*8210*/  FMUL.FTZ R81, R132.reuse, R81 ;  /* 0x0000005184517220 */ /* 0x040fe60000410000 */
[C---:B-1----:R-:W-:Y:S03]  /*8220*/  HMMA.16816.F32 R76, R136.reuse, R100, R76 ;  /* 0x00000064884c723c */ /* 0x042fe6000000184c */
[C---:B------:R-:W-:Y:S02]  /*8230*/  FMUL.FTZ R82, R3.reuse, R82 ;  /* 0x0000005203527220 */ /* 0x040fe40000410000 */
[----:B------:R-:W-:Y:S01]  /*8240*/  FMUL.FTZ R83, R3, R83 ;  /* 0x0000005303537220 */ /* 0x000fe20000410000 */
[----:B------:R-:W1:Y:S01]  /*8250*/  MUFU.EX2 R239, R239 ;  /* 0x000000ef00ef7308 */ /* 0x000e620000000800 */
[C---:B------:R-:W-:Y:S01]  /*8260*/  FMUL.FTZ R84, R132.reuse, R84 ;  /* 0x0000005484547220 */ /* 0x040fe20000410000 */
[----:B------:R-:W-:Y:S01]  /*8270*/  F2FP.PACK_AB R100, R179, R178 ;  /* 0x000000b2b364723e */ /* 0x000fe200000000ff */
[C---:B------:R-:W-:Y:S03]  /*8280*/  FMUL.FTZ R85, R132.reuse, R85 ;  /* 0x0000005584557220 */ /* 0x040fe60000410000 */
[C---:B------:R-:W-:Y:S03]  /*8290*/  HMMA.16816.F32 R80, R136.reuse, R102, R80 ;  /* 0x000000668850723c */ /* 0x040fe60000001850 */
[----:B------:R-:W-:Y:S01]  /*82a0*/  FMUL.FTZ R86, R3, R86 ;  /* 0x0000005603567220 */ /* 0x000fe20000410000 */
[----:B---3--:R-:W-:Y:S01]  /*82b0*/  F2FP.PACK_AB R101, R183, R182 ;  /* 0x000000b6b765723e */ /* 0x008fe200000000ff */
[----:B------:R-:W-:Y:S01]  /*82c0*/  FMUL.FTZ R87, R3, R87 ;  /* 0x0000005703577220 */ /* 0x000fe20000410000 */
[----:B------:R-:W3:Y:S01]  /*82d0*/  MUFU.EX2 R240, R240 ;  /* 0x000000f000f07308 */ /* 0x000ee20000000800 */
[C---:B------:R-:W-:Y:S01]  /*82e0*/  FMUL.FTZ R88, R132.reuse, R88 ;  /* 0x0000005884587220 */ /* 0x040fe20000410000 */
[----:B------:R-:W-:Y:S01]  /*82f0*/  F2FP.PACK_AB R102, R181, R180 ;  /* 0x000000b4b566723e */ /* 0x000fe200000000ff */
[C---:B------:R-:W-:Y:S03]  /*8300*/  FMUL.FTZ R89, R132.reuse, R89 ;  /* 0x0000005984597220 */ /* 0x040fe60000410000 */
[C---:B--2---:R-:W-:Y:S03]  /*8310*/  HMMA.16816.F32 R84, R136.reuse, R108, R84 ;  /* 0x0000006c8854723c */ /* 0x044fe60000001854 */
[----:B------:R-:W-:Y:S01]  /*8320*/  FMUL.FTZ R90, R3, R90 ;  /* 0x0000005a035a7220 */ /* 0x000fe20000410000 */
[----:B-----5:R-:W-:Y:S01]  /*8330*/  F2FP.PACK_AB R103, R213, R190 ;  /* 0x000000bed567723e */ /* 0x020fe200000000ff */
[C---:B------:R-:W-:Y:S02]  /*8340*/  FMUL.FTZ R91, R3.reuse, R91 ;  /* 0x0000005b035b7220 */ /* 0x040fe40000410000 */
[C---:B------:R-:W-:Y:S02]  /*8350*/  FMUL.FTZ R92, R132.reuse, R92 ;  /* 0x0000005c845c7220 */ /* 0x040fe40000410000 */
[C---:B------:R-:W-:Y:S03]  /*8360*/  FMUL.FTZ R93, R132.reuse, R93 ;  /* 0x0000005d845d7220 */ /* 0x040fe60000410000 */
[C---:B------:R-:W-:Y:S01]  /*8370*/  HMMA.16816.F32 R88, R136.reuse, R110, R88 ;  /* 0x0000006e8858723c */ /* 0x040fe20000001858 */
[----:B------:R-:W2:Y:S02]  /*8380*/  LDSM.16.MT88.4 R108, [R134+UR4+0x900] ;  /* 0x00090004866c783b */ /* 0x000ea40008004200 */
[C---:B------:R-:W-:Y:S02]  /*8390*/  FMUL.FTZ R94, R3.reuse, R94 ;  /* 0x0000005e035e7220 */ /* 0x040fe40000410000 */
[C---:B------:R-:W-:Y:S02]  /*83a0*/  FMUL.FTZ R95, R3.reuse, R95 ;  /* 0x0000005f035f7220 */ /* 0x040fe40000410000 */
[C---:B------:R-:W-:Y:S02]  /*83b0*/  FMUL.FTZ R96, R132.reuse, R96 ;  /* 0x0000006084607220 */ /* 0x040fe40000410000 */
[C---:B------:R-:W-:Y:S03]  /*83c0*/  FMUL.FTZ R97, R132.reuse, R97 ;  /* 0x0000006184617220 */ /* 0x040fe60000410000 */
[C---:B----4-:R-:W-:Y:S03]  /*83d0*/  HMMA.16816.F32 R92, R136.reuse, R104, R92 ;  /* 0x00000068885c723c */ /* 0x050fe6000000185c */
[C---:B------:R-:W-:Y:S02]  /*83e0*/  FMUL.FTZ R98, R3.reuse, R98 ;  /* 0x0000006203627220 */ /* 0x040fe40000410000 */
[C---:B------:R-:W-:Y:S02]  /*83f0*/  FMUL.FTZ R99, R3.reuse, R99 ;  /* 0x0000006303637220 */ /* 0x040fe40000410000 */
[----:B------:R-:W-:Y:S02]  /*8400*/  FFMA.FTZ R174, R132, R207, R174 ;  /* 0x000000cf84ae7223 */ /* 0x000fe400000100ae */
[----:B------:R-:W-:Y:S03]  /*8410*/  FFMA.FTZ R176, R3, R208, R176 ;  /* 0x000000d003b07223 */ /* 0x000fe600000100b0 */
[----:B------:R-:W-:Y:S01]  /*8420*/  HMMA.16816.F32 R96, R136, R106, R96 ;  /* 0x0000006a8860723c */ /* 0x000fe20000001860 */
[----:B------:R-:W4:Y:S02]  /*8430*/  LDSM.16.MT88.4 R104, [R168+0x2900] ;  /* 0x00290000a868783b */ /* 0x000f240000004200 */
[----:B------:R-:W-:Y:S01]  /*8440*/  IADD3 R3, R225, -0x2, RZ ;  /* 0xfffffffee1037810 */ /* 0x000fe20007ffe0ff */
[----:B------:R-:W-:Y:S02]  /*8450*/  FADD.FTZ R171, R171, R174 ;  /* 0x000000aeabab7221 */ /* 0x000fe40000010000 */
[----:B------:R-:W-:Y:S01]  /*8460*/  FADD.FTZ R173, R173, R176 ;  /* 0x000000b0adad7221 */ /* 0x000fe20000010000 */
[----:B------:R-:W-:Y:S01]  /*8470*/  ISETP.GE.AND P0, PT, R3, R194, PT ;  /* 0x000000c20300720c */ /* 0x000fe20003f06270 */
[C---:B------:R-:W-:Y:S01]  /*8480*/  HMMA.16816.F32 R4, R100.reuse, R112, R4 ;  /* 0x000000706404723c */ /* 0x040fe20000001804 */
[----:B------:R-:W-:Y:S04]  /*8490*/  LDSM.16.MT88.4 R136, [R134+UR4+0x3100] ;  /* 0x003100048688783b */ /* 0x000fe80008004200 */
        /* <DEDUP_REMOVED lines=10> */
[----:B------:R-:W-:Y:S03]  /*8540*/  LDSM.16.MT88.4 R116, [R134+UR4+0x4900] ;  /* 0x004900048674783b */ /* 0x000fe60008004200 */
[----:B------:R-:W-:Y:S02]  /*8550*/  FADD.FTZ R179, R179, R178 ;  /* 0x000000b2b3b37221 */ /* 0x000fe40000010000 */
[----:B------:R-:W-:Y:S02]  /*8560*/  FADD.FTZ R183, R183, R182 ;  /* 0x000000b6b7b77221 */ /* 0x000fe40000010000 */
[C---:B--2---:R-:W-:Y:S04]  /*8570*/  HMMA.16816.F32 R20, R100.reuse, R108, R20 ;  /* 0x0000006c6414723c */ /* 0x044fe80000001814 */
[----:B------:R-:W-:Y:S02]  /*8580*/  FADD.FTZ R180, R180, R179 ;  /* 0x000000b3b4b47221 */ /* 0x000fe40000010000 */
[----:B------:R-:W-:Y:S02]  /*8590*/  FADD.FTZ R190, R190, R183 ;  /* 0x000000b7bebe7221 */ /* 0x000fe40000010000 */
[C---:B------:R-:W-:Y:S01]  /*85a0*/  HMMA.16816.F32 R24, R100.reuse, R110, R24 ;  /* 0x0000006e6418723c */ /* 0x040fe20000001818 */
[----:B------:R-:W2:Y:S03]  /*85b0*/  LDSM.16.MT88.4 R108, [R135+UR4+0x4900] ;  /* 0x00490004876c783b */ /* 0x000ea60008004200 */
[----:B------:R-:W-:Y:S02]  /*85c0*/  FADD.FTZ R181, R181, R180 ;  /* 0x000000b4b5b57221 */ /* 0x000fe40000010000 */
[----:B------:R-:W-:Y:S02]  /*85d0*/  FADD.FTZ R213, R213, R190 ;  /* 0x000000bed5d57221 */ /* 0x000fe40000010000 */
        /* <DEDUP_REMOVED lines=11> */
[----:B------:R-:W-:Y:S07]  /*8690*/  LDSM.16.MT88.4 R140, [R134+UR4+0x1900] ;  /* 0x00190004868c783b */ /* 0x000fee0008004200 */
[C---:B----4-:R-:W-:Y:S08]  /*86a0*/  HMMA.16816.F32 R60, R100.reuse, R104, R60 ;  /* 0x00000068643c723c */ /* 0x050ff0000000183c */
[C---:B------:R-:W-:Y:S01]  /*86b0*/  HMMA.16816.F32 R64, R100.reuse, R106, R64 ;  /* 0x0000006a6440723c */ /* 0x040fe20000001840 */
[----:B------:R-:W4:Y:S07]  /*86c0*/  LDSM.16.MT88.4 R104, [R168+0x4900] ;  /* 0x00490000a868783b */ /* 0x000f2e0000004200 */
[C---:B--2---:R-:W-:Y:S08]  /*86d0*/  HMMA.16816.F32 R68, R100.reuse, R108, R68 ;  /* 0x0000006c6444723c */ /* 0x044ff00000001844 */
[C---:B------:R-:W-:Y:S01]  /*86e0*/  HMMA.16816.F32 R72, R100.reuse, R110, R72 ;  /* 0x0000006e6448723c */ /* 0x040fe20000001848 */
[----:B------:R-:W2:Y:S07]  /*86f0*/  LDSM.16.MT88.4 R108, [R135+UR4+0x1100] ;  /* 0x00110004876c783b */ /* 0x000eae0008004200 */
[C---:B------:R-:W-:Y:S08]  /*8700*/  HMMA.16816.F32 R76, R100.reuse, R112, R76 ;  /* 0x00000070644c723c */ /* 0x040ff0000000184c */
[C---:B------:R-:W-:Y:S01]  /*8710*/  HMMA.16816.F32 R80, R100.reuse, R114, R80 ;  /* 0x000000726450723c */ /* 0x040fe20000001850 */
[----:B------:R-:W5:Y:S07]  /*8720*/  LDSM.16.MT88.4 R112, [R134+UR4+0x1100] ;  /* 0x001100048670783b */ /* 0x000f6e0008004200 */
[C---:B------:R-:W-:Y:S08]  /*8730*/  HMMA.16816.F32 R84, R100.reuse, R116, R84 ;  /* 0x000000746454723c */ /* 0x040ff00000001854 */
[C---:B------:R-:W-:Y:S01]  /*8740*/  HMMA.16816.F32 R88, R100.reuse, R118, R88 ;  /* 0x000000766458723c */ /* 0x040fe20000001858 */
[----:B------:R-:W1:Y:S07]  /*8750*/  LDSM.16.MT88.4 R116, [R135+UR4+0x3100] ;  /* 0x003100048774783b */ /* 0x000e6e0008004200 */
        /* <DEDUP_REMOVED lines=17> */
[----:B------:R-:W2:Y:S07]  /*8870*/  LDSM.16.MT88.4 R108, [R135+UR4+0x5100] ;  /* 0x00510004876c783b */ /* 0x000eae0008004200 */
[C---:B------:R-:W-:Y:S08]  /*8880*/  HMMA.16816.F32 R12, R100.reuse, R120, R12 ;  /* 0x00000078640c723c */ /* 0x040ff0000000180c */
[C---:B------:R-:W-:Y:S08]  /*8890*/  HMMA.16816.F32 R16, R100.reuse, R122, R16 ;  /* 0x0000007a6410723c */ /* 0x040ff00000001810 */
[C---:B-----5:R-:W-:Y:S08]  /*88a0*/  HMMA.16816.F32 R20, R100.reuse, R112, R20 ;  /* 0x000000706414723c */ /* 0x060ff00000001814 */
[C---:B------:R-:W-:Y:S01]  /*88b0*/  HMMA.16816.F32 R24, R100.reuse, R114, R24 ;  /* 0x000000726418723c */ /* 0x040fe20000001818 */
[----:B------:R-:W5:Y:S07]  /*88c0*/  LDSM.16.MT88.4 R112, [R133+0x5100] ;  /* 0x005100008570783b */ /* 0x000f6e0000004200 */
[C---:B------:R-:W-:Y:S08]  /*88d0*/  HMMA.16816.F32 R28, R100.reuse, R124, R28 ;  /* 0x0000007c641c723c */ /* 0x040ff0000000181c */
[C---:B------:R-:W-:Y:S01]  /*88e0*/  HMMA.16816.F32 R32, R100.reuse, R126, R32 ;  /* 0x0000007e6420723c */ /* 0x040fe20000001820 */
[----:B------:R-:W-:Y:S07]  /*88f0*/  LDSM.16.MT88.4 R124, [R135+UR4+0x1900] ;  /* 0x00190004877c783b */ /* 0x000fee0008004200 */
[C---:B-1----:R-:W-:Y:S08]  /*8900*/  HMMA.16816.F32 R36, R100.reuse, R116, R36 ;  /* 0x000000746424723c */ /* 0x042ff00000001824 */
[C---:B------:R-:W-:Y:S01]  /*8910*/  HMMA.16816.F32 R40, R100.reuse, R118, R40 ;  /* 0x000000766428723c */ /* 0x040fe20000001828 */
[----:B------:R-:W1:Y:S07]  /*8920*/  LDSM.16.MT88.4 R116, [R134+UR4+0x5100] ;  /* 0x005100048674783b */ /* 0x000e6e0008004200 */
        /* <DEDUP_REMOVED lines=31> */
[----:B------:R-:W3:Y:S07]  /*8b20*/  LDSM.16.MT88.4 R8, [R134+UR4+0x5900] ;  /* 0x005900048608783b */ /* 0x000eee0008004200 */
        /* <DEDUP_REMOVED lines=23> */
[----:B------:R-:W-:-:S07]  /*8ca0*/  @!P0 BRA `(.L_x_931) ;  /* 0x000003f000008947 */ /* 0x000fce0003800000 */
[----:B------:R-:W-:Y:S01]  /*8cb0*/  ISETP.NE.AND P2, PT, R195, 0x1, PT ;  /* 0x00000001c300780c */ /* 0x000fe20003f45270 */
[----:B------:R-:W-:Y:S01]  /*8cc0*/  IMAD.MOV.U32 R200, RZ, RZ, RZ ;  /* 0x000000ffffc87224 */ /* 0x000fe200078e00ff */
[----:B------:R-:W-:Y:S02]  /*8cd0*/  IADD3 R201, R203, R175, R204 ;  /* 0x000000afcbc97210 */ /* 0x000fe40007ffe0cc */
[----:B------:R-:W-:Y:S02]  /*8ce0*/  IADD3 R11, -R221, 0x10, RZ ;  /* 0x00000010dd0b7810 */ /* 0x000fe40007ffe1ff */
[----:B------:R-:W-:Y:S02]  /*8cf0*/  IADD3 R201, R201, -0x80, RZ ;  /* 0xffffff80c9c97810 */ /* 0x000fe40007ffe0ff */
[----:B------:R-:W-:Y:S02]  /*8d00*/  LOP3.LUT R11, R11, 0xf, RZ, 0xc0, !PT ;  /* 0x0000000f0b0b7812 */ /* 0x000fe400078ec0ff */
[----:B------:R-:W-:Y:S01]  /*8d10*/  IADD3 R8, -R218, 0x10, RZ ;  /* 0x00000010da087810 */ /* 0x000fe20007ffe1ff */
[----:B------:R-:W-:Y:S02]  /*8d20*/  IMAD.MOV.U32 R3, RZ, RZ, R201 ;  /* 0x000000ffff037224 */ /* 0x000fe400078e00c9 */
[----:B------:R-:W-:Y:S01]  /*8d30*/  @P2 IMAD.HI.U32 R6, R201, c[0x0][0x2bc], RZ ;  /* 0x0000af00c9062a27 */ /* 0x000fe200078e00ff */
[----:B------:R-:W-:Y:S04]  /*8d40*/  LOP3.LUT R8, R8, 0xf, RZ, 0xc0, !PT ;  /* 0x0000000f08087812 */ /* 0x000fe800078ec0ff */
        /* <DEDUP_REMOVED lines=21> */
[----:B------:R-:W-:Y:S02]  /*8ea0*/  LEA.HI.X R4, R6, c[0x0][0x1cc], R3, 0x1, P0 ;  /* 0x0000730006047a11 */ /* 0x000fe400000f0c03 */
[----:B------:R-:W1:Y:S01]  /*8eb0*/  SHFL.IDX PT, R6, R18, 0x1, 0x181f ;  /* 0x00381f0012067f89 */ /* 0x000e6200000e0000 */
[----:B------:R-:W-:Y:S03]  /*8ec0*/  LOP3.LUT R7, R7, 0xf, RZ, 0xc0, !PT ;  /* 0x0000000f07077812 */ /* 0x000fe600078ec0ff */
[----:B------:R-:W2:Y:S04]  /*8ed0*/  SHFL.IDX PT, R12, R4, 0x1, 0x181f ;  /* 0x00381f00040c7f89 */ /* 0x000ea800000e0000 */
[----:B------:R-:W3:Y:S04]  /*8ee0*/  SHFL.IDX PT, R3, R18, RZ, 0x181f ;  /* 0x00181fff12037589 */ /* 0x000ee800000e0000 */
[----:B------:R-:W4:Y:S01]  /*8ef0*/  SHFL.IDX PT, R4, R4, RZ, 0x181f ;  /* 0x00181fff04047589 */ /* 0x000f2200000e0000 */
[----:B-1----:R-:W-:Y:S04]  /*8f00*/  IADD3 R10, P1, P0, R11, R6, R222 ;  /* 0x000000060b0a7210 */ /* 0x002fe8000783e0de */
[----:B--2---:R-:W-:Y:S02]  /*8f10*/  IADD3.X R11, RZ, R12, R223, P1, P0 ;  /* 0x0000000cff0b7210 */ /* 0x004fe40000fe04df */
[----:B------:R-:W-:Y:S04]  /*8f20*/  IADD3 R8, P1, P0, R8, R6, R219 ;  /* 0x0000000608087210 */ /* 0x000fe8000783e0db */
[----:B------:R-:W-:Y:S02]  /*8f30*/  IADD3.X R9, RZ, R12, R220, P1, P0 ;  /* 0x0000000cff097210 */ /* 0x000fe40000fe04dc */
[----:B------:R-:W-:Y:S04]  /*8f40*/  IADD3 R6, P1, P0, R7, R6, R216 ;  /* 0x0000000607067210 */ /* 0x000fe8000783e0d8 */
[----:B------:R-:W-:Y:S02]  /*8f50*/  IADD3.X R7, RZ, R12, R217, P1, P0 ;  /* 0x0000000cff077210 */ /* 0x000fe40000fe04d9 */
[C---:B---3--:R-:W-:Y:S05]  /*8f60*/  IADD3 R14, P0, R3.reuse, R222, RZ ;  /* 0x000000de030e7210 */ /* 0x048fea0007f1e0ff */
[C---:B----4-:R-:W-:Y:S01]  /*8f70*/  IMAD.X R15, R4.reuse, 0x1, R223, P0 ;  /* 0x00000001040f7824 */ /* 0x050fe200000e06df */
[C---:B------:R-:W-:Y:S05]  /*8f80*/  IADD3 R12, P0, R3.reuse, R219, RZ ;  /* 0x000000db030c7210 */ /* 0x040fea0007f1e0ff */
[C---:B------:R-:W-:Y:S01]  /*8f90*/  IMAD.X R13, R4.reuse, 0x1, R220, P0 ;  /* 0x00000001040d7824 */ /* 0x040fe200000e06dc */
[----:B------:R-:W-:Y:S01]  /*8fa0*/  IADD3 R16, P0, R3, R216, RZ ;  /* 0x000000d803107210 */ /* 0x000fe20007f1e0ff */
[----:B------:R-:W-:Y:S04]  /*8fb0*/  IMAD.U32 R3, RZ, RZ, UR16 ;  /* 0x00000010ff037e24 */ /* 0x000fe8000f8e00ff */
[----:B------:R-:W-:Y:S02]  /*8fc0*/  IMAD R3, R3, 0x3000, R202 ;  /* 0x0000300003037824 */ /* 0x000fe400078e02ca */
[----:B------:R-:W-:Y:S01]  /*8fd0*/  IMAD.X R17, R4, 0x1, R217, P0 ;  /* 0x0000000104117824 */ /* 0x000fe200000e06d9 */
[----:B------:R-:W-:Y:S01]  /*8fe0*/  ISETP.NE.U32.AND P0, PT, R221, RZ, PT ;  /* 0x000000ffdd00720c */ /* 0x000fe20003f05070 */
[----:B------:R-:W-:Y:S05]  /*8ff0*/  IMAD.SHL.U32 R5, R3, 0x2, RZ ;  /* 0x0000000203057824 */ /* 0x000fea00078e00ff */
[----:B------:R1:W-:Y:S04]  /*9000*/  LDGSTS.E.BYPASS.LTC128B.128 [R5+0xc100], [R14.64], !P5 ;  /* 0x0c1000000e057fae */ /* 0x0003e8000e901d4c */
        /* <DEDUP_REMOVED lines=9> */
.L_x_931:
[----:B------:R-:W0:Y:S01]  /*90a0*/  LDGDEPBAR ;  /* 0x00000000000079af */ /* 0x000e220000000000 */
[----:B------:R-:W-:Y:S01]  /*90b0*/  UIADD3 UR4, UR5, 0x1, URZ ;  /* 0x0000000105047890 */ /* 0x000fe2000fffe03f */
[C---:B------:R-:W-:Y:S01]  /*90c0*/  ISETP.GT.AND P0, PT, R225.reuse, R224, PT ;  /* 0x000000e0e100720c */ /* 0x040fe20003f04270 */
[----:B------:R-:W-:Y:S01]  /*90d0*/  UISETP.GE.AND UP0, UPT, UR5, 0x1, UPT ;  /* 0x000000010500788c */ /* 0x000fe2000bf06270 */
[----:B------:R-:W-:Y:S01]  /*90e0*/  IADD3 R213, R225, -0x1, RZ ;  /* 0xffffffffe1d57810 */ /* 0x000fe20007ffe0ff */
[----:B------:R-:W-:Y:S01]  /*90f0*/  IMAD.MOV.U32 R3, RZ, RZ, R0 ;  /* 0x000000ffff037224 */ /* 0x000fe200078e0000 */
[----:B------:R-:W-:Y:S01]  /*9100*/  MOV R132, R2 ;  /* 0x0000000200847202 */ /* 0x000fe20000000f00 */
[----:B------:R-:W-:Y:S02]  /*9110*/  USEL UR5, UR4, URZ, !UP0 ;  /* 0x0000003f04057287 */ /* 0x000fe4000c000000 */
[----:B------:R-:W-:Y:S06]  /*9120*/  IMAD.MOV.U32 R225, RZ, RZ, R213 ;  /* 0x000000ffffe17224 */ /* 0x000fec00078e00d5 */
[----:B------:R-:W-:-:S05]  /*9130*/  @P0 BRA `(.L_x_932) ;  /* 0xffffc58000000947 */ /* 0x000fca000383ffff */
.L_x_921:
[----:B------:R-:W-:Y:S01]  /*9140*/  ISETP.NE.AND P1, PT, R197, 0x1, PT ;  /* 0x00000001c500780c */ /* 0x000fe20003f25270 */
[----:B------:R-:W-:Y:S01]  /*9150*/  IMAD.MOV.U32 R3, RZ, RZ, 0x1 ;  /* 0x00000001ff037424 */ /* 0x000fe200078e00ff */
[----:B------:R-:W-:-:S02]  /*9160*/  LEA R215, R215, 0x7f, 0x7 ;  /* 0x0000007fd7d77811 */ /* 0x000fc400078e38ff */
[----:B------:R-:W-:Y:S02]  /*9170*/  ISETP.LE.AND P0, PT, R196, c[0x0][0x32c], PT ;  /* 0x0000cb00c4007a0c */ /* 0x000fe40003f03270 */
[----:B------:R-:W-:-:S05]  /*9180*/  IADD3 R3, R3, -c[0x0][0x168], RZ ;  /* 0x80005a0003037a10 */ /* 0x000fca0007ffe0ff */
[----:B------:R-:W-:Y:S02]  /*9190*/  IMAD R214, R214, c[0x0][0x1d0], R3 ;  /* 0x00007400d6d67a24 */ /* 0x000fe400078e0203 */
[----:B------:R-:W-:-:S05]  /*91a0*/  @P1 IMAD.HI.U32 R4, R215, c[0x0][0x2c8], RZ ;  /* 0x0000b200d7041a27 */ /* 0x000fca00078e00ff */
[----:B------:R-:W-:-:S05]  /*91b0*/  @P1 SHF.R.U32.HI R215, RZ, c[0x0][0x2cc], R4 ;  /* 0x0000b300ffd71a19 */ /* 0x000fca0000011604 */
[----:B-1----:R-:W-:-:S05]  /*91c0*/  IMAD.IADD R5, R214, 0x1, R215 ;  /* 0x00000001d6057824 */ /* 0x002fca00078e02d7 */
[----:B------:R-:W-:Y:S01]  /*91d0*/  IADD3 R4, R5, -c[0x0][0x324], RZ ;  /* 0x8000c90005047a10 */ /* 0x000fe20007ffe0ff */
[----:B------:R-:W-:Y:S05]  /*91e0*/  @!P0 BRA `(.L_x_933) ;  /* 0x000000f000008947 */ /* 0x000fea0003800000 */
        /* <DEDUP_REMOVED lines=9> */
.L_x_934:
[----:B------:R-:W-:-:S04]  /*9280*/  MOV R3, c[0x0][0x32c] ;  /* 0x0000cb0000037a02 */ /* 0x000fc80000000f00 */
[----:B------:R-:W-:-:S13]  /*9290*/  ISETP.NE.AND P0, PT, R3, 0x1, PT ;  /* 0x000000010300780c */ /* 0x000fda0003f05270 */
[----:B------:R-:W-:-:S05]  /*92a0*/  @P0 IMAD.HI.U32 R3, R5, c[0x0][0x330], RZ ;  /* 0x0000cc0005030a27 */ /* 0x000fca00078e00ff */
[----:B------:R-:W-:-:S05]  /*92b0*/  @P0 SHF.R.U32.HI R5, RZ, c[0x0][0x334], R3 ;  /* 0x0000cd00ff050a19 */ /* 0x000fca0000011603 */
.L_x_935:
[----:B------:R-:W-:-:S05]  /*92c0*/  IMAD R5, R5, c[0x0][0x32c], RZ ;  /* 0x0000cb0005057a24 */ /* 0x000fca00078e02ff */
[----:B------:R-:W-:-:S04]  /*92d0*/  IMNMX R4, R4, R5, !PT ;  /* 0x0000000504047217 */ /* 0x000fc80007800200 */
.L_x_933:
[----:B------:R-:W-:-:S04]  /*92e0*/  IADD3 R4, R4, 0x3f, RZ ;  /* 0x0000003f04047810 */ /* 0x000fc80007ffe0ff */
[----:B------:R-:W-:-:S04]  /*92f0*/  SHF.R.S32.HI R3, RZ, 0x1f, R4 ;  /* 0x0000001fff037819 */ /* 0x000fc80000011404 */
        /* <DEDUP_REMOVED lines=8> */
[----:B------:R-:W-:Y:S01]  /*9380*/  SHF.R.S32.HI R221, RZ, 0x1f, R210 ;  /* 0x0000001fffdd7819 */ /* 0x000fe200000114d2 */
[----:B------:R-:W-:Y:S01]  /*9390*/  IMAD.MOV.U32 R133, RZ, RZ, R2 ;  /* 0x000000ffff857224 */ /* 0x000fe200078e0002 */
[----:B------:R-:W-:Y:S01]  /*93a0*/  SHF.R.S32.HI R218, RZ, 0x1f, R209 ;  /* 0x0000001fffda7819 */ /* 0x000fe200000114d1 */
[----:B------:R-:W-:Y:S01]  /*93b0*/  IMAD.MOV.U32 R223, RZ, RZ, R213 ;  /* 0x000000ffffdf7224 */ /* 0x000fe200078e00d5 */
[----:B------:R-:W-:Y:S01]  /*93c0*/  SHF.R.S32.HI R215, RZ, 0x1f, R192 ;  /* 0x0000001fffd77819 */ /* 0x000fe200000114c0 */
[----:B------:R-:W-:Y:S01]  /*93d0*/  IMAD.SHL.U32 R220, R210, 0x2, RZ ;  /* 0x00000002d2dc7824 */ /* 0x000fe200078e00ff */
[----:B------:R-:W-:Y:S01]  /*93e0*/  SEL R186, R186, 0xffffffe0, !P0 ;  /* 0xffffffe0baba7807 */ /* 0x000fe20004000000 */
[----:B------:R-:W-:Y:S01]  /*93f0*/  IMAD.SHL.U32 R217, R209, 0x2, RZ ;  /* 0x00000002d1d97824 */ /* 0x000fe200078e00ff */
[----:B------:R-:W-:Y:S01]  /*9400*/  SEL R219, RZ, 0x10, P5 ;  /* 0x00000010ffdb7807 */ /* 0x000fe20002800000 */
[----:B------:R-:W-:Y:S01]  /*9410*/  IMAD.SHL.U32 R214, R192, 0x2, RZ ;  /* 0x00000002c0d67824 */ /* 0x000fe200078e00ff */
[----:B------:R-:W-:-:S02]  /*9420*/  SEL R216, RZ, 0x10, P4 ;  /* 0x00000010ffd87807 */ /* 0x000fc40002000000 */
[----:B------:R-:W-:Y:S02]  /*9430*/  SHF.L.U64.HI R221, R210, 0x1, R221 ;  /* 0x00000001d2dd7819 */ /* 0x000fe400000102dd */
[----:B------:R-:W-:Y:S02]  /*9440*/  SHF.L.U64.HI R218, R209, 0x1, R218 ;  /* 0x00000001d1da7819 */ /* 0x000fe400000102da */
[----:B------:R-:W-:Y:S02]  /*9450*/  SHF.L.U64.HI R215, R192, 0x1, R215 ;  /* 0x00000001c0d77819 */ /* 0x000fe400000102d7 */
.L_x_939:
        /* <DEDUP_REMOVED lines=65> */
.L_x_937:
[C---:B--234-:R-:W-:Y:S01]  /*9870*/  HMMA.16816.F32 R4, R136.reuse, R140, RZ ;  /* 0x0000008c8804723c */ /* 0x05cfe200000018ff */
[----:B------:R-:W-:Y:S01]  /*9880*/  LDSM.16.M88.4 R172, [R132+0xe900] ;  /* 0x00e9000084ac783b */ /* 0x000fe20000000200 */
[----:B------:R-:W-:Y:S02]  /*9890*/  UIADD3 UR18, UR16, 0x1, URZ ;  /* 0x0000000110127890 */ /* 0x000fe4000fffe03f */
[C---:B------:R-:W-:Y:S01]  /*98a0*/  IADD3 R0, R193.reuse, R180, RZ ;  /* 0x000000b4c1007210 */ /* 0x040fe20007ffe0ff */
[----:B------:R-:W-:Y:S01]  /*98b0*/  UISETP.GE.AND UP0, UPT, UR16, 0x1, UPT ;  /* 0x000000011000788c */ /* 0x000fe2000bf06270 */
[----:B------:R-:W-:Y:S02]  /*98c0*/  IADD3 R2, R193, R132, RZ ;  /* 0x00000084c1027210 */ /* 0x000fe40007ffe0ff */
[C---:B------:R-:W-:Y:S01]  /*98d0*/  HMMA.16816.F32 R8, R136.reuse, R142, RZ ;  /* 0x0000008e8808723c */ /* 0x040fe200000018ff */
[----:B------:R-:W-:Y:S01]  /*98e0*/  LDSM.16.M88.4 R140, [R185] ;  /* 0x00000000b98c783b */ /* 0x000fe20000000200 */
[----:B------:R-:W-:Y:S02]  /*98f0*/  USEL UR16, UR18, URZ, !UP0 ;  /* 0x0000003f12107287 */ /* 0x000fe4000c000000 */
[----:B------:R-:W-:Y:S04]  /*9900*/  IADD3 R190, R186, R180, R193 ;  /* 0x000000b4babe7210 */ /* 0x000fe80007ffe0c1 */
[C---:B------:R-:W-:Y:S01]  /*9910*/  HMMA.16816.F32 R12, R136.reuse, R16, RZ ;  /* 0x00000010880c723c */ /* 0x040fe200000018ff */
[----:B------:R-:W2:Y:S07]  /*9920*/  LDSM.16.M88.4 R164, [R0+0xc100] ;  /* 0x00c1000000a4783b */ /* 0x000eae0000000200 */
[C---:B------:R-:W-:Y:S01]  /*9930*/  HMMA.16816.F32 R16, R136.reuse, R18, RZ ;  /* 0x000000128810723c */ /* 0x040fe200000018ff */
[----:B------:R-:W-:Y:S07]  /*9940*/  LDSM.16.M88.4 R168, [R2+0xc100] ;  /* 0x00c1000002a8783b */ /* 0x000fee0000000200 */
[C---:B-1----:R-:W-:Y:S01]  /*9950*/  HMMA.16816.F32 R20, R136.reuse, R24, RZ ;  /* 0x000000188814723c */ /* 0x042fe200000018ff */
[----:B------:R-:W-:Y:S07]  /*9960*/  LDSM.16.M88.4 R176, [R0+0xe100] ;  /* 0x00e1000000b0783b */ /* 0x000fee0000000200 */
[C---:B------:R-:W-:Y:S01]  /*9970*/  HMMA.16816.F32 R24, R136.reuse, R26, RZ ;  /* 0x0000001a8818723c */ /* 0x040fe200000018ff */
[----:B------:R-:W-:Y:S07]  /*9980*/  LDSM.16.M88.4 R180, [R189+UR4+0x10100] ;  /* 0x01010004bdb4783b */ /* 0x000fee0008000200 */
[C---:B------:R-:W-:Y:S01]  /*9990*/  HMMA.16816.F32 R28, R136.reuse, R32, RZ ;  /* 0x00000020881c723c */ /* 0x040fe200000018ff */
[----:B------:R-:W0:Y:S07]  /*99a0*/  LDGDEPBAR ;  /* 0x00000000000079af */ /* 0x000e2e0000000000 */
[----:B------:R-:W-:Y:S01]  /*99b0*/  HMMA.16816.F32 R32, R136, R34, RZ ;  /* 0x000000228820723c */ /* 0x000fe200000018ff */
[----:B------:R-:W1:Y:S07]  /*99c0*/  LDSM.16.M88.4 R136, [R0+0xc900] ;  /* 0x00c900000088783b */ /* 0x000e6e0000000200 */
[C---:B------:R-:W-:Y:S08]  /*99d0*/  HMMA.16816.F32 R4, R144.reuse, R148, R4 ;  /* 0x000000949004723c */ /* 0x040ff00000001804 */
[C---:B------:R-:W-:Y:S01]  /*99e0*/  HMMA.16816.F32 R8, R144.reuse, R150, R8 ;  /* 0x000000969008723c */ /* 0x040fe20000001808 */
[----:B------:R-:W3:Y:S07]  /*99f0*/  LDSM.16.M88.4 R148, [R0+0xd100] ;  /* 0x00d100000094783b */ /* 0x000eee0000000200 */
[C---:B------:R-:W-:Y:S08]  /*9a00*/  HMMA.16816.F32 R12, R144.reuse, R152, R12 ;  /* 0x00000098900c723c */ /* 0x040ff0000000180c */
[C---:B------:R-:W-:Y:S01]  /*9a10*/  HMMA.16816.F32 R16, R144.reuse, R154, R16 ;  /* 0x0000009a9010723c */ /* 0x040fe20000001810 */
[----:B------:R-:W4:Y:S07]  /*9a20*/  LDSM.16.M88.4 R152, [R0+0xd900] ;  /* 0x00d900000098783b */ /* 0x000f2e0000000200 */
[C---:B------:R-:W-:Y:S08]  /*9a30*/  HMMA.16816.F32 R20, R144.reuse, R156, R20 ;  /* 0x0000009c9014723c */ /* 0x040ff00000001814 */
[C---:B------:R-:W-:Y:S01]  /*9a40*/  HMMA.16816.F32 R24, R144.reuse, R158, R24 ;  /* 0x0000009e9018723c */ /* 0x040fe20000001818 */
[----:B------:R-:W5:Y:S07]  /*9a50*/  LDSM.16.M88.4 R156, [R184] ;  /* 0x00000000b89c783b */ /* 0x000f6e0000000200 */
[C---:B------:R-:W-:Y:S08]  /*9a60*/  HMMA.16816.F32 R28, R144.reuse, R160, R28 ;  /* 0x000000a0901c723c */ /* 0x040ff0000000181c */
[----:B------:R-:W-:Y:S01]  /*9a70*/  HMMA.16816.F32 R32, R144, R162, R32 ;  /* 0x000000a29020723c */ /* 0x000fe20000001820 */
[----:B------:R-:W4:Y:S07]  /*9a80*/  LDSM.16.M88.4 R144, [R2+0xc900] ;  /* 0x00c900000290783b */ /* 0x000f2e0000000200 */
[C---:B--2---:R-:W-:Y:S01]  /*9a90*/  HMMA.16816.F32 R4, R140.reuse, R164, R4 ;  /* 0x000000a48c04723c */ /* 0x044fe20000001804 */
[----:B------:R-:W2:Y:S07]  /*9aa0*/  LDSM.16.M88.4 R160, [R2+0xd100] ;  /* 0x00d1000002a0783b */ /* 0x000eae0000000200 */
[C---:B------:R-:W-:Y:S01]  /*9ab0*/  HMMA.16816.F32 R8, R140.reuse, R166, R8 ;  /* 0x000000a68c08723c */ /* 0x040fe20000001808 */
[----:B------:R-:W-:Y:S07]  /*9ac0*/  LDSM.16.M88.4 R164, [R189+UR4+0xf900] ;  /* 0x00f90004bda4783b */ /* 0x000fee0008000200 */
[C---:B-1----:R-:W-:Y:S08]  /*9ad0*/  HMMA.16816.F32 R12, R140.reuse, R136, R12 ;  /* 0x000000888c0c723c */ /* 0x042ff0000000180c */
[C---:B------:R-:W-:Y:S01]  /*9ae0*/  HMMA.16816.F32 R16, R140.reuse, R138, R16 ;  /* 0x0000008a8c10723c */ /* 0x040fe20000001810 */
[----:B------:R-:W1:Y:S07]  /*9af0*/  LDSM.16.M88.4 R136, [R2+0xd900] ;  /* 0x00d900000288783b */ /* 0x000e6e0000000200 */
[C---:B---3--:R-:W-:Y:S08]  /*9b00*/  HMMA.16816.F32 R20, R140.reuse, R148, R20 ;  /* 0x000000948c14723c */ /* 0x048ff00000001814 */
[C---:B------:R-:W-:Y:S01]  /*9b10*/  HMMA.16816.F32 R24, R140.reuse, R150, R24 ;  /* 0x000000968c18723c */ /* 0x040fe20000001818 */
[----:B------:R-:W-:Y:S07]  /*9b20*/  LDSM.16.M88.4 R148, [R189+UR4+0xe100] ;  /* 0x00e10004bd94783b */ /* 0x000fee0008000200 */
[C---:B----4-:R-:W-:Y:S08]  /*9b30*/  HMMA.16816.F32 R28, R140.reuse, R152, R28 ;  /* 0x000000988c1c723c */ /* 0x050ff0000000181c */
[----:B------:R-:W-:Y:S01]  /*9b40*/  HMMA.16816.F32 R32, R140, R154, R32 ;  /* 0x0000009a8c20723c */ /* 0x000fe20000001820 */
[----:B------:R-:W3:Y:S07]  /*9b50*/  LDSM.16.M88.4 R140, [R191+0x4000] ;  /* 0x00400000bf8c783b */ /* 0x000eee0000000200 */
[C---:B-----5:R-:W-:Y:S01]  /*9b60*/  HMMA.16816.F32 R4, R156.reuse, R168, R4 ;  /* 0x000000a89c04723c */ /* 0x060fe20000001804 */
[----:B------:R-:W4:Y:S07]  /*9b70*/  LDSM.16.M88.4 R152, [R189+UR4+0xe900] ;  /* 0x00e90004bd98783b */ /* 0x000f2e0008000200 */
[C---:B------:R-:W-:Y:S01]  /*9b80*/  HMMA.16816.F32 R8, R156.reuse, R170, R8 ;  /* 0x000000aa9c08723c */ /* 0x040fe20000001808 */
[----:B------:R-:W-:Y:S07]  /*9b90*/  LDSM.16.M88.4 R168, [R132+0xe100] ;  /* 0x00e1000084a8783b */ /* 0x000fee0000000200 */
[C---:B------:R-:W-:Y:S08]  /*9ba0*/  HMMA.16816.F32 R12, R156.reuse, R144, R12 ;  /* 0x000000909c0c723c */ /* 0x040ff0000000180c */
        /* <DEDUP_REMOVED lines=95> */
[C---:B------:R-:W-:Y:S04]  /*a1a0*/  HMMA.16816.F32 R16, R172.reuse, R138, R16 ;  /* 0x0000008aac10723c */ /* 0x040fe80000001810 */
[----:B------:R-:W-:Y:S02]  /*a1b0*/  FMUL.FTZ R176, R4, c[0x0][0x320] ;  /* 0x0000c80004b07a20 */ /* 0x000fe40000410000 */
[----:B------:R-:W-:Y:S02]  /*a1c0*/  FMUL.FTZ R238, R5, c[0x0][0x320] ;  /* 0x0000c80005ee7a20 */ /* 0x000fe40000410000 */
[C---:B---3--:R-:W-:Y:S02]  /*a1d0*/  HMMA.16816.F32 R20, R172.reuse, R140, R20 ;  /* 0x0000008cac14723c */ /* 0x048fe40000001814 */
[----:B------:R-:W-:Y:S02]  /*a1e0*/  MUFU.TANH R176, R176 ;  /* 0x000000b000b07308 */ /* 0x000fe40000002400 */
[----:B------:R-:W-:Y:S02]  /*a1f0*/  FMUL.FTZ R9, R9, c[0x0][0x320] ;  /* 0x0000c80009097a20 */ /* 0x000fe40000410000 */
[----:B------:R-:W-:Y:S02]  /*a200*/  FMUL.FTZ R10, R10, c[0x0][0x320] ;  /* 0x0000c8000a0a7a20 */ /* 0x000fe40000410000 */
[C---:B------:R-:W-:Y:S04]  /*a210*/  HMMA.16816.F32 R24, R172.reuse, R142, R24 ;  /* 0x0000008eac18723c */ /* 0x040fe80000001818 */
[----:B------:R-:W-:Y:S01]  /*a220*/  FMUL.FTZ R11, R11, c[0x0][0x320] ;  /* 0x0000c8000b0b7a20 */ /* 0x000fe20000410000 */
[----:B------:R-:W-:Y:S01]  /*a230*/  MUFU.TANH R246, R9 ;  /* 0x0000000900f67308 */ /* 0x000fe20000002400 */
[----:B------:R-:W-:Y:S02]  /*a240*/  FMUL.FTZ R242, R8, c[0x0][0x320] ;  /* 0x0000c80008f27a20 */ /* 0x000fe40000410000 */
[----:B------:R-:W-:Y:S04]  /*a250*/  FMUL.FTZ R170, R6, c[0x0][0x320] ;  /* 0x0000c80006aa7a20 */ /* 0x000fe80000410000 */
[----:B------:R-:W-:Y:S02]  /*a260*/  FMUL.FTZ R17, R17, c[0x0][0x320] ;  /* 0x0000c80011117a20 */ /* 0x000fe40000410000 */
[----:B------:R-:W-:Y:S01]  /*a270*/  FMUL.FTZ R168, R7, c[0x0][0x320] ;  /* 0x0000c80007a87a20 */ /* 0x000fe20000410000 */
[----:B------:R-:W-:Y:S01]  /*a280*/  MUFU.TANH R244, R10 ;  /* 0x0000000a00f47308 */ /* 0x000fe20000002400 */
[----:B------:R-:W-:Y:S02]  /*a290*/  FMUL.FTZ R236, R12, c[0x0][0x320] ;  /* 0x0000c8000cec7a20 */ /* 0x000fe40000410000 */
[----:B------:R-:W-:Y:S02]  /*a2a0*/  FMUL.FTZ R14, R14, c[0x0][0x320] ;  /* 0x0000c8000e0e7a20 */ /* 0x000fe40000410000 */
[----:B------:R-:W-:Y:S02]  /*a2b0*/  FMUL.FTZ R13, R13, c[0x0][0x320] ;  /* 0x0000c8000d0d7a20 */ /* 0x000fe40000410000 */
[----:B------:R-:W-:Y:S02]  /*a2c0*/  FMUL.FTZ R15, R15, c[0x0][0x320] ;  /* 0x0000c8000f0f7a20 */ /* 0x000fe40000410000 */
[----:B------:R-:W-:Y:S01]  /*a2d0*/  FMUL.FTZ R16, R16, c[0x0][0x320] ;  /* 0x0000c80010107a20 */ /* 0x000fe20000410000 */
[----:B------:R1:W-:Y:S01]  /*a2e0*/  MUFU.TANH R240, R11 ;  /* 0x0000000b00f07308 */ /* 0x0003e20000002400 */
[----:B------:R-:W-:Y:S02]  /*a2f0*/  FMUL.FTZ R18, R18, c[0x0][0x320] ;  /* 0x0000c80012127a20 */ /* 0x000fe40000410000 */
[----:B------:R-:W-:Y:S02]  /*a300*/  FMUL.FTZ R20, R20, c[0x0][0x320] ;  /* 0x0000c80014147a20 */ /* 0x000fe40000410000 */
[----:B------:R-:W-:Y:S02]  /*a310*/  FMUL.FTZ R19, R19, c[0x0][0x320] ;  /* 0x0000c80013137a20 */ /* 0x000fe40000410000 */
        /* <DEDUP_REMOVED lines=8> */
[----:B------:R-:W2:Y:S01]  /*a3a0*/  MUFU.TANH R170, R170 ;  /* 0x000000aa00aa7308 */ /* 0x000ea20000002400 */
[----:B-1----:R-:W1:Y:S01]  /*a3b0*/  LDSM.16.M88.4 R8, [R190+0x11900] ;  /* 0x01190000be08783b */ /* 0x002e620000000200 */
[----:B------:R-:W-:Y:S08]  /*a3c0*/  DEPBAR.LE SB0, 0x2 ;  /* 0x000080800000791a */ /* 0x000ff00000000000 */
[----:B------:R2:W-:Y:S01]  /*a3d0*/  MUFU.TANH R182, R17 ;  /* 0x0000001100b67308 */ /* 0x0005e20000002400 */
[----:B------:R-:W-:Y:S01]  /*a3e0*/  BAR.SYNC.DEFER_BLOCKING 0x0 ;  /* 0x0000000000007b1d */ /* 0x000fe20000010000 */
[----:B--2---:R-:W-:Y:S01]  /*a3f0*/  FMNMX.FTZ R17, R170, R3, !PT ;  /* 0x00000003aa117209 */ /* 0x004fe20007810000 */
[C---:B-1----:R-:W-:Y:S07]  /*a400*/  HMMA.16816.F32 R28, R172.reuse, R8, R28 ;  /* 0x00000008ac1c723c */ /* 0x042fee000000181c */
[----:B------:R-:W1:Y:S01]  /*a410*/  MUFU.TANH R168, R168 ;  /* 0x000000a800a87308 */ /* 0x000e620000002400 */
[----:B------:R-:W-:Y:S01]  /*a420*/  FMNMX.FTZ R9, R176, R133, !PT ;  /* 0x00000085b0097209 */ /* 0x000fe20007810000 */
[----:B------:R-:W-:Y:S08]  /*a430*/  HMMA.16816.F32 R32, R172, R10, R32 ;  /* 0x0000000aac20723c */ /* 0x000ff00000001820 */
[----:B------:R-:W2:Y:S01]  /*a440*/  MUFU.TANH R242, R242 ;  /* 0x000000f200f27308 */ /* 0x000ea20000002400 */
[----:B------:R-:W-:Y:S09]  /*a450*/  FMNMX.FTZ R9, R238, R9, !PT ;  /* 0x00000009ee097209 */ /* 0x000ff20007810000 */
[----:B------:R-:W3:Y:S01]  /*a460*/  MUFU.TANH R236, R236 ;  /* 0x000000ec00ec7308 */ /* 0x000ee20000002400 */
[----:B------:R-:W-:Y:S01]  /*a470*/  FMUL.FTZ R28, R28, c[0x0][0x320] ;  /* 0x0000c8001c1c7a20 */ /* 0x000fe20000410000 */
[----:B-1----:R-:W-:Y:S01]  /*a480*/  FMNMX.FTZ R17, R168, R17, !PT ;  /* 0x00000011a8117209 */ /* 0x002fe20007810000 */
[----:B------:R-:W-:Y:S02]  /*a490*/  FMUL.FTZ R29, R29, c[0x0][0x320] ;  /* 0x0000c8001d1d7a20 */ /* 0x000fe40000410000 */
[----:B------:R-:W-:Y:S01]  /*a4a0*/  FMUL.FTZ R30, R30, c[0x0][0x320] ;  /* 0x0000c8001e1e7a20 */ /* 0x000fe20000410000 */
[----:B------:R-:W-:Y:S01]  /*a4b0*/  FMNMX.FTZ R17, R244, R17, !PT ;  /* 0x00000011f4117209 */ /* 0x000fe20007810000 */
[----:B------:R-:W-:Y:S03]  /*a4c0*/  FMUL.FTZ R31, R31, c[0x0][0x320] ;  /* 0x0000c8001f1f7a20 */ /* 0x000fe60000410000 */
[----:B------:R-:W1:Y:S01]  /*a4d0*/  MUFU.TANH R234, R14 ;  /* 0x0000000e00ea7308 */ /* 0x000e620000002400 */
[----:B------:R-:W-:Y:S01]  /*a4e0*/  FMUL.FTZ R32, R32, c[0x0][0x320] ;  /* 0x0000c80020207a20 */ /* 0x000fe20000410000 */
[----:B------:R-:W-:Y:S01]  /*a4f0*/  FMNMX.FTZ R17, R240, R17, !PT ;  /* 0x00000011f0117209 */ /* 0x000fe20007810000 */
[----:B------:R-:W-:Y:S01]  /*a500*/  FMUL.FTZ R33, R33, c[0x0][0x320] ;  /* 0x0000c80021217a20 */ /* 0x000fe20000410000 */
[----:B--2---:R-:W-:Y:S01]  /*a510*/  FMNMX.FTZ R9, R242, R9, !PT ;  /* 0x00000009f2097209 */ /* 0x004fe20007810000 */
[----:B------:R-:W-:Y:S02]  /*a520*/  FMUL.FTZ R34, R34, c[0x0][0x320] ;  /* 0x0000c80022227a20 */ /* 0x000fe40000410000 */
[----:B------:R-:W-:Y:S01]  /*a530*/  FMUL.FTZ R35, R35, c[0x0][0x320] ;  /* 0x0000c80023237a20 */ /* 0x000fe20000410000 */
[----:B------:R-:W-:Y:S02]  /*a540*/  FMNMX.FTZ R9, R246, R9, !PT ;  /* 0x00000009f6097209 */ /* 0x000fe40007810000 */
[----:B------:R-:W2:Y:S02]  /*a550*/  MUFU.TANH R178, R13 ;  /* 0x0000000d00b27308 */ /* 0x000ea40000002400 */
[----:B---3--:R-:W-:Y:S08]  /*a560*/  FMNMX.FTZ R9, R236, R9, !PT ;  /* 0x00000009ec097209 */ /* 0x008ff00007810000 */
[----:B------:R-:W3:Y:S01]  /*a570*/  MUFU.TANH R180, R15 ;  /* 0x0000000f00b47308 */ /* 0x000ee20000002400 */
[----:B-1----:R-:W-:Y:S09]  /*a580*/  FMNMX.FTZ R17, R234, R17, !PT ;  /* 0x00000011ea117209 */ /* 0x002ff20007810000 */
[----:B------:R-:W1:Y:S01]  /*a590*/  MUFU.TANH R232, R16 ;  /* 0x0000001000e87308 */ /* 0x000e620000002400 */
[----:B--2---:R-:W-:Y:S09]  /*a5a0*/  FMNMX.FTZ R9, R178, R9, !PT ;  /* 0x00000009b2097209 */ /* 0x004ff20007810000 */
[----:B------:R-:W2:Y:S01]  /*a5b0*/  MUFU.TANH R230, R18 ;  /* 0x0000001200e67308 */ /* 0x000ea20000002400 */
[----:B---3--:R-:W-:Y:S09]  /*a5c0*/  FMNMX.FTZ R17, R180, R17, !PT ;  /* 0x00000011b4117209 */ /* 0x008ff20007810000 */
[----:B------:R-:W3:Y:S01]  /*a5d0*/  MUFU.TANH R226, R20 ;  /* 0x0000001400e27308 */ /* 0x000ee20000002400 */
[----:B-1----:R-:W-:Y:S04]  /*a5e0*/  FMNMX.FTZ R9, R232, R9, !PT ;  /* 0x00000009e8097209 */ /* 0x002fe80007810000 */
[----:B------:R-:W-:Y:S05]  /*a5f0*/  FMNMX.FTZ R9, R182, R9, !PT ;  /* 0x00000009b6097209 */ /* 0x000fea0007810000 */
[----:B------:R-:W1:Y:S01]  /*a600*/  MUFU.TANH R228, R19 ;  /* 0x0000001300e47308 */ /* 0x000e620000002400 */
[----:B--2---:R-:W-:Y:S09]  /*a610*/  FMNMX.FTZ R17, R230, R17, !PT ;  /* 0x00000011e6117209 */ /* 0x004ff20007810000 */
[----:B------:R-:W2:Y:S01]  /*a620*/  MUFU.TANH R224, R21 ;  /* 0x0000001500e07308 */ /* 0x000ea20000002400 */
[----:B---3--:R-:W-:Y:S09]  /*a630*/  FMNMX.FTZ R9, R226, R9, !PT ;  /* 0x00000009e2097209 */ /* 0x008ff20007810000 */
[----:B------:R-:W3:Y:S01]  /*a640*/  MUFU.TANH R166, R22 ;  /* 0x0000001600a67308 */ /* 0x000ee20000002400 */
[----:B-1----:R-:W-:Y:S09]  /*a650*/  FMNMX.FTZ R17, R228, R17, !PT ;  /* 0x00000011e4117209 */ /* 0x002ff20007810000 */
        /* <DEDUP_REMOVED lines=21> */
[----:B---3--:R-:W-:Y:S01]  /*a7b0*/  FMNMX.FTZ R17, R148, R17, !PT ;  /* 0x0000001194117209 */ /* 0x008fe20007810000 */
[----:B------:R-:W-:Y:S08]  /*a7c0*/  LDSM.16.MT88.4 R28, [R134+UR4+0x100] ;  /* 0x00010004861c783b */ /* 0x000ff00008004200 */
[----:B------:R-:W3:Y:S01]  /*a7d0*/  MUFU.TANH R142, R34 ;  /* 0x00000022008e7308 */ /* 0x000ee20000002400 */
[----:B-1----:R-:W-:Y:S09]  /*a7e0*/  FMNMX.FTZ R0, R146, R9, !PT ;  /* 0x0000000992007209 */ /* 0x002ff20007810000 */
[----:B------:R-:W1:Y:S01]  /*a7f0*/  MUFU.TANH R144, R35 ;  /* 0x0000002300907308 */ /* 0x000e620000002400 */
[----:B--2---:R-:W-:Y:S05]  /*a800*/  FMNMX.FTZ R15, R143, R0, !PT ;  /* 0x000000008f0f7209 */ /* 0x004fea0007810000 */
[----:B------:R-:W2:Y:S01]  /*a810*/  SHFL.BFLY PT, R2, R15, 0x2, 0x1f ;  /* 0x0c401f000f027f89 */ /* 0x000ea200000e0000 */
[----:B---3--:R-:W-:Y:S04]  /*a820*/  FMNMX.FTZ R17, R142, R17, !PT ;  /* 0x000000118e117209 */ /* 0x008fe80007810000 */
[----:B-1----:R-:W-:Y:S02]  /*a830*/  FMNMX.FTZ R13, R144, R17, !PT ;  /* 0x00000011900d7209 */ /* 0x002fe40007810000 */
[----:B------:R-:W-:Y:S03]  /*a840*/  IADD3 R17, R134, UR4, RZ ;  /* 0x0000000486117c10 */ /* 0x000fe6000fffe0ff */
[----:B------:R-:W1:Y:S01]  /*a850*/  SHFL.BFLY PT, R0, R13, 0x2, 0x1f ;  /* 0x0c401f000d007f89 */ /* 0x000e6200000e0000 */
[----:B--2---:R-:W-:Y:S07]  /*a860*/  FMNMX.FTZ R11, R15, R2, !PT ;  /* 0x000000020f0b7209 */ /* 0x004fee0007810000 */
[----:B------:R-:W2:Y:S01]  /*a870*/  SHFL.BFLY PT, R2, R11, 0x1, 0x1f ;  /* 0x0c201f000b027f89 */ /* 0x000ea200000e0000 */
[----:B-1----:R-:W-:Y:S07]  /*a880*/  FMNMX.FTZ R9, R13, R0, !PT ;  /* 0x000000000d097209 */ /* 0x002fee0007810000 */
[----:B------:R-:W-:Y:S01]  /*a890*/  LDSM.16.MT88.4 R12, [R135+UR4+0x100] ;  /* 0x00010004870c783b */ /* 0x000fe20008004200 */
[----:B--2---:R-:W-:Y:S07]  /*a8a0*/  FMNMX.FTZ R2, R11, R2, !PT ;  /* 0x000000020b027209 */ /* 0x004fee0007810000 */
[----:B------:R-:W1:Y:S01]  /*a8b0*/  SHFL.BFLY PT, R0, R9, 0x1, 0x1f ;  /* 0x0c201f0009007f89 */ /* 0x000e6200000e0000 */
[C---:B------:R-:W-:Y:S02]  /*a8c0*/  FADD.FTZ R4, -R2.reuse, R133 ;  /* 0x0000008502047221 */ /* 0x040fe40000010100 */
[----:B------:R-:W-:Y:S02]  /*a8d0*/  FMUL.FTZ R147, R2, c[0x0][0x2d0] ;  /* 0x0000b40002937a20 */ /* 0x000fe40000410000 */
[----:B------:R-:W-:Y:S02]  /*a8e0*/  FMUL.FTZ R132, R4, c[0x0][0x2d0] ;  /* 0x0000b40004847a20 */ /* 0x000fe40000410000 */
[--C-:B------:R-:W-:Y:S02]  /*a8f0*/  FFMA.FTZ R176, R176, c[0x0][0x2d0], -R147.reuse ;  /* 0x0000b400b0b07a23 */ /* 0x100fe40000010893 */
[--C-:B------:R-:W-:Y:S02]  /*a900*/  FFMA.FTZ R175, R238, c[0x0][0x2d0], -R147.reuse ;  /* 0x0000b400eeaf7a23 */ /* 0x100fe40000010893 */
[--C-:B------:R-:W-:Y:S01]  /*a910*/  FFMA.FTZ R173, R242, c[0x0][0x2d0], -R147.reuse ;  /* 0x0000b400f2ad7a23 */ /* 0x100fe20000010893 */
[----:B------:R-:W2:Y:S01]  /*a920*/  MUFU.EX2 R132, R132 ;  /* 0x0000008400847308 */ /* 0x000ea20000000800 */
[--C-:B------:R-:W-:Y:S02]  /*a930*/  FFMA.FTZ R172, R246, c[0x0][0x2d0], -R147.reuse ;  /* 0x0000b400f6ac7a23 */ /* 0x100fe40000010893 */
[--C-:B------:R-:W-:Y:S02]  /*a940*/  FFMA.FTZ R227, R162, c[0x0][0x2d0], -R147.reuse ;  /* 0x0000b400a2e37a23 */ /* 0x100fe40000010893 */
[--C-:B------:R-:W-:Y:S02]  /*a950*/  FFMA.FTZ R231, R154, c[0x0][0x2d0], -R147.reuse ;  /* 0x0000b4009ae77a23 */ /* 0x100fe40000010893 */
[--C-:B------:R-:W-:Y:S01]  /*a960*/  FFMA.FTZ R235, R146, c[0x0][0x2d0], -R147.reuse ;  /* 0x0000b40092eb7a23 */ /* 0x100fe20000010893 */
[----:B-1----:R-:W-:Y:S02]  /*a970*/  FMNMX.FTZ R0, R9, R0, !PT ;  /* 0x0000000009007209 */ /* 0x002fe40007810000 */
[----:B------:R-:W-:Y:S01]  /*a980*/  MUFU.EX2 R176, R176 ;  /* 0x000000b000b07308 */ /* 0x000fe20000000800 */
[----:B------:R-:W-:Y:S01]  /*a990*/  IADD3 R9, R135, UR4, RZ ;  /* 0x0000000487097c10 */ /* 0x000fe2000fffe0ff */
[----:B------:R-:W-:Y:S02]  /*a9a0*/  FFMA.FTZ R177, R236, c[0x0][0x2d0], -R147 ;  /* 0x0000b400ecb17a23 */ /* 0x000fe40000010893 */
[----:B------:R-:W-:Y:S01]  /*a9b0*/  FMUL.FTZ R145, R0, c[0x0][0x2d0] ;  /* 0x0000b40000917a20 */ /* 0x000fe20000410000 */
[----:B------:R-:W-:Y:S01]  /*a9c0*/  IADD3 R133, R188, R9, RZ ;  /* 0x00000009bc857210 */ /* 0x000fe20007ffe0ff */
[----:B------:R-:W-:Y:S02]  /*a9d0*/  FADD.FTZ R4, -R0, R3 ;  /* 0x0000000300047221 */ /* 0x000fe40000010100 */
[--C-:B------:R-:W-:Y:S02]  /*a9e0*/  FFMA.FTZ R174, R170, c[0x0][0x2d0], -R145.reuse ;  /* 0x0000b400aaae7a23 */ /* 0x100fe40000010891 */
[--C-:B------:R-:W-:Y:S01]  /*a9f0*/  FFMA.FTZ R171, R168, c[0x0][0x2d0], -R145.reuse ;  /* 0x0000b400a8ab7a23 */ /* 0x100fe20000010891 */
[----:B------:R-:W1:Y:S01]  /*aa00*/  MUFU.EX2 R175, R175 ;  /* 0x000000af00af7308 */ /* 0x000e620000000800 */
[--C-:B------:R-:W-:Y:S01]  /*aa10*/  FFMA.FTZ R170, R244, c[0x0][0x2d0], -R145.reuse ;  /* 0x0000b400f4aa7a23 */ /* 0x100fe20000010891 */
[----:B------:R-:W3:Y:S01]  /*aa20*/  LDSM.16.MT88.4 R20, [R133+0x100] ;  /* 0x000100008514783b */ /* 0x000ee20000004200 */
[--C-:B------:R-:W-:Y:S01]  /*aa30*/  FFMA.FTZ R169, R240, c[0x0][0x2d0], -R145.reuse ;  /* 0x0000b400f0a97a23 */ /* 0x100fe20000010891 */
[----:B------:R-:W-:Y:S01]  /*aa40*/  IADD3 R168, R188, R17, RZ ;  /* 0x00000011bca87210 */ /* 0x000fe20007ffe0ff */
[----:B------:R-:W-:Y:S02]  /*aa50*/  FMUL.FTZ R3, R4, c[0x0][0x2d0] ;  /* 0x0000b40004037a20 */ /* 0x000fe40000410000 */
[C---:B--2---:R-:W-:Y:S02]  /*aa60*/  FMUL.FTZ R4, R132.reuse, R128 ;  /* 0x0000008084047220 */ /* 0x044fe40000410000 */
[C---:B------:R-:W-:Y:S01]  /*aa70*/  FMUL.FTZ R5, R132.reuse, R129 ;  /* 0x0000008184057220 */ /* 0x040fe20000410000 */
[----:B------:R-:W-:Y:S01]  /*aa80*/  MUFU.EX2 R173, R173 ;  /* 0x000000ad00ad7308 */ /* 0x000fe20000000800 */
[C---:B------:R-:W-:Y:S01]  /*aa90*/  FMUL.FTZ R8, R132.reuse, R124 ;  /* 0x0000007c84087220 */ /* 0x040fe20000410000 */
[----:B------:R-:W-:Y:S01]  /*aaa0*/  LDSM.16.MT88.4 R136, [R133+0x2900] ;  /* 0x002900008588783b */ /* 0x000fe20000004200 */
[C---:B------:R-:W-:Y:S02]  /*aab0*/  FMUL.FTZ R9, R132.reuse, R125 ;  /* 0x0000007d84097220 */ /* 0x040fe40000410000 */
[C---:B------:R-:W-:Y:S02]  /*aac0*/  FMUL.FTZ R16, R132.reuse, R116 ;  /* 0x0000007484107220 */ /* 0x040fe40000410000 */
[C---:B------:R-:W-:Y:S02]  /*aad0*/  FMUL.FTZ R17, R132.reuse, R117 ;  /* 0x0000007584117220 */ /* 0x040fe40000410000 */
[C---:B------:R-:W-:Y:S01]  /*aae0*/  FMUL.FTZ R24, R132.reuse, R108 ;  /* 0x0000006c84187220 */ /* 0x040fe20000410000 */
[----:B------:R-:W2:Y:S01]  /*aaf0*/  MUFU.EX2 R3, R3 ;  /* 0x0000000300037308 */ /* 0x000ea20000000800 */
[C---:B------:R-:W-:Y:S02]  /*ab00*/  FMUL.FTZ R25, R132.reuse, R109 ;  /* 0x0000006d84197220 */ /* 0x040fe40000410000 */
[C---:B------:R-:W-:Y:S01]  /*ab10*/  FMUL.FTZ R32, R132.reuse, R100 ;  /* 0x0000006484207220 */ /* 0x040fe20000410000 */
[----:B-1----:R-:W-:Y:S01]  /*ab20*/  F2FP.PACK_AB R128, R175, R176 ;  /* 0x000000b0af80723e */ /* 0x002fe200000000ff */
[----:B------:R-:W-:Y:S02]  /*ab30*/  FMUL.FTZ R33, R132, R101 ;  /* 0x0000006584217220 */ /* 0x000fe40000410000 */
[--C-:B------:R-:W-:Y:S02]  /*ab40*/  FFMA.FTZ R179, R234, c[0x0][0x2d0], -R145.reuse ;  /* 0x0000b400eab37a23 */ /* 0x100fe40000010891 */
[--C-:B------:R-:W-:Y:S01]  /*ab50*/  FFMA.FTZ R180, R180, c[0x0][0x2d0], -R145.reuse ;  /* 0x0000b400b4b47a23 */ /* 0x100fe20000010891 */
[----:B------:R-:W1:Y:S01]  /*ab60*/  MUFU.EX2 R172, R172 ;  /* 0x000000ac00ac7308 */ /* 0x000e620000000800 */
[--C-:B------:R-:W-:Y:S02]  /*ab70*/  FFMA.FTZ R183, R230, c[0x0][0x2d0], -R145.reuse ;  /* 0x0000b400e6b77a23 */ /* 0x100fe40000010891 */
[--C-:B------:R-:W-:Y:S02]  /*ab80*/  FFMA.FTZ R190, R228, c[0x0][0x2d0], -R145.reuse ;  /* 0x0000b400e4be7a23 */ /* 0x100fe40000010891 */
[----:B------:R-:W-:Y:S02]  /*ab90*/  FFMA.FTZ R225, R166, c[0x0][0x2d0], -R145 ;  /* 0x0000b400a6e17a23 */ /* 0x000fe40000010891 */
[----:B------:R-:W-:Y:S02]  /*aba0*/  FFMA.FTZ R228, R160, c[0x0][0x2d0], -R147 ;  /* 0x0000b400a0e47a23 */ /* 0x000fe40000010893 */
[----:B------:R-:W-:Y:S01]  /*abb0*/  LDSM.16.MT88.4 R160, [R168+0x3900] ;  /* 0x00390000a8a0783b */ /* 0x000fe20000004200 */
[----:B------:R-:W-:Y:S01]  /*abc0*/  MUFU.EX2 R174, R174 ;  /* 0x000000ae00ae7308 */ /* 0x000fe20000000800 */
[--C-:B------:R-:W-:Y:S02]  /*abd0*/  FFMA.FTZ R229, R158, c[0x0][0x2d0], -R145.reuse ;  /* 0x0000b4009ee57a23 */ /* 0x100fe40000010891 */
[--C-:B------:R-:W-:Y:S02]  /*abe0*/  FFMA.FTZ R230, R156, c[0x0][0x2d0], -R145.reuse ;  /* 0x0000b4009ce67a23 */ /* 0x100fe40000010891 */
[C---:B--2---:R-:W-:Y:S02]  /*abf0*/  FMUL.FTZ R6, R3.reuse, R130 ;  /* 0x0000008203067220 */ /* 0x044fe40000410000 */
[C---:B------:R-:W-:Y:S01]  /*ac00*/  FMUL.FTZ R7, R3.reuse, R131 ;  /* 0x0000008303077220 */ /* 0x040fe20000410000 */
[----:B------:R-:W-:Y:S01]  /*ac10*/  LDSM.16.MT88.4 R156, [R134+UR4+0x3900] ;  /* 0x00390004869c783b */ /* 0x000fe20008004200 */
[C---:B------:R-:W-:Y:S01]  /*ac20*/  FMUL.FTZ R10, R3.reuse, R126 ;  /* 0x0000007e030a7220 */ /* 0x040fe20000410000 */
[----:B------:R-:W2:Y:S01]  /*ac30*/  MUFU.EX2 R171, R171 ;  /* 0x000000ab00ab7308 */ /* 0x000ea20000000800 */
[C---:B------:R-:W-:Y:S02]  /*ac40*/  FMUL.FTZ R11, R3.reuse, R127 ;  /* 0x0000007f030b7220 */ /* 0x040fe40000410000 */
[C---:B------:R-:W-:Y:S01]  /*ac50*/  FMUL.FTZ R18, R3.reuse, R118 ;  /* 0x0000007603127220 */ /* 0x040fe20000410000 */
[----:B-1----:R-:W-:Y:S01]  /*ac60*/  F2FP.PACK_AB R130, R172, R173 ;  /* 0x000000adac82723e */ /* 0x002fe200000000ff */
[C---:B------:R-:W-:Y:S01]  /*ac70*/  FMUL.FTZ R19, R3.reuse, R119 ;  /* 0x0000007703137220 */ /* 0x040fe20000410000 */
[----:B------:R-:W-:Y:S01]  /*ac80*/  LDSM.16.MT88.4 R124, [R135+UR4+0x2900] ;  /* 0x00290004877c783b */ /* 0x000fe20008004200 */
[C---:B------:R-:W-:Y:S02]  /*ac90*/  FMUL.FTZ R26, R3.reuse, R110 ;  /* 0x0000006e031a7220 */ /* 0x040fe40000410000 */
[C---:B------:R-:W-:Y:S01]  /*aca0*/  FMUL.FTZ R27, R3.reuse, R111 ;  /* 0x0000006f031b7220 */ /* 0x040fe20000410000 */
[----:B------:R-:W-:Y:S01]  /*acb0*/  MUFU.EX2 R170, R170 ;  /* 0x000000aa00aa7308 */ /* 0x000fe20000000800 */
[C---:B------:R-:W-:Y:S02]  /*acc0*/  FMUL.FTZ R34, R3.reuse, R102 ;  /* 0x0000006603227220 */ /* 0x040fe40000410000 */
[----:B------:R-:W-:Y:S01]  /*acd0*/  FMUL.FTZ R35, R3, R103 ;  /* 0x0000006703237220 */ /* 0x000fe20000410000 */
[----:B------:R-:W-:Y:S01]  /*ace0*/  LDSM.16.MT88.4 R108, [R168+0x2100] ;  /* 0x00210000a86c783b */ /* 0x000fe20000004200 */
[--C-:B------:R-:W-:Y:S02]  /*acf0*/  FFMA.FTZ R233, R150, c[0x0][0x2d0], -R145.reuse ;  /* 0x0000b40096e97a23 */ /* 0x100fe40000010891 */
[--C-:B------:R-:W-:Y:S02]  /*ad00*/  FFMA.FTZ R234, R148, c[0x0][0x2d0], -R145.reuse ;  /* 0x0000b40094ea7a23 */ /* 0x100fe40000010891 */
[--C-:B------:R-:W-:Y:S01]  /*ad10*/  FFMA.FTZ R237, R142, c[0x0][0x2d0], -R145.reuse ;  /* 0x0000b4008eed7a23 */ /* 0x100fe20000010891 */
[----:B------:R-:W1:Y:S01]  /*ad20*/  MUFU.EX2 R169, R169 ;  /* 0x000000a900a97308 */ /* 0x000e620000000800 */
[----:B------:R-:W-:Y:S01]  /*ad30*/  FFMA.FTZ R238, R144, c[0x0][0x2d0], -R145 ;  /* 0x0000b40090ee7a23 */ /* 0x000fe20000010891 */
[----:B------:R-:W-:Y:S01]  /*ad40*/  LDSM.16.MT88.4 R100, [R134+UR4+0x2100] ;  /* 0x002100048664783b */ /* 0x000fe20008004200 */
[C---:B------:R-:W-:Y:S01]  /*ad50*/  FMUL.FTZ R36, R132.reuse, R36 ;  /* 0x0000002484247220 */ /* 0x040fe20000410000 */
[----:B--2---:R-:W-:Y:S01]  /*ad60*/  F2FP.PACK_AB R129, R171, R174 ;  /* 0x000000aeab81723e */ /* 0x004fe200000000ff */
[C---:B------:R-:W-:Y:S02]  /*ad70*/  FMUL.FTZ R37, R132.reuse, R37 ;  /* 0x0000002584257220 */ /* 0x040fe40000410000 */
[C---:B------:R-:W-:Y:S02]  /*ad80*/  FMUL.FTZ R38, R3.reuse, R38 ;  /* 0x0000002603267220 */ /* 0x040fe40000410000 */
[C---:B------:R-:W-:Y:S01]  /*ad90*/  FMUL.FTZ R39, R3.reuse, R39 ;  /* 0x0000002703277220 */ /* 0x040fe20000410000 */
[----:B------:R-:W-:Y:S01]  /*ada0*/  LDSM.16.MT88.4 R116, [R134+UR4+0x900] ;  /* 0x000900048674783b */ /* 0x000fe20008004200 */
[C---:B------:R-:W-:Y:S01]  /*adb0*/  FMUL.FTZ R40, R132.reuse, R40 ;  /* 0x0000002884287220 */ /* 0x040fe20000410000 */
[----:B------:R-:W-:Y:S01]  /*adc0*/  MUFU.EX2 R177, R177 ;  /* 0x000000b100b17308 */ /* 0x000fe20000000800 */
[C---:B------:R-:W-:Y:S02]  /*add0*/  FMUL.FTZ R41, R132.reuse, R41 ;  /* 0x0000002984297220 */ /* 0x040fe40000410000 */
[C---:B------:R-:W-:Y:S02]  /*ade0*/  FMUL.FTZ R42, R3.reuse, R42 ;  /* 0x0000002a032a7220 */ /* 0x040fe40000410000 */
[C---:B------:R-:W-:Y:S01]  /*adf0*/  FMUL.FTZ R43, R3.reuse, R43 ;  /* 0x0000002b032b7220 */ /* 0x040fe20000410000 */
[----:B------:R-:W-:Y:S01]  /*ae00*/  LDSM.16.MT88.4 R148, [R135+UR4+0x3900] ;  /* 0x003900048794783b */ /* 0x000fe20008004200 */
[C---:B------:R-:W-:Y:S02]  /*ae10*/  FMUL.FTZ R44, R132.reuse, R44 ;  /* 0x0000002c842c7220 */ /* 0x040fe40000410000 */
[C---:B------:R-:W-:Y:S01]  /*ae20*/  FMUL.FTZ R45, R132.reuse, R45 ;  /* 0x0000002d842d7220 */ /* 0x040fe20000410000 */
[----:B------:R-:W-:Y:S01]  /*ae30*/  MUFU.EX2 R179, R179 ;  /* 0x000000b300b37308 */ /* 0x000fe20000000800 */
[----:B------:R-:W-:Y:S01]  /*ae40*/  FMUL.FTZ R46, R3, R46 ;  /* 0x0000002e032e7220 */ /* 0x000fe20000410000 */
        /* <DEDUP_REMOVED lines=15> */
[----:B------:R-:W4:Y:S01]  /*af40*/  LDSM.16.MT88.4 R120, [R168+0x100] ;  /* 0x00010000a878783b */ /* 0x000f220000004200 */
[C---:B------:R-:W-:Y:S02]  /*af50*/  FMUL.FTZ R52, R132.reuse, R52 ;  /* 0x0000003484347220 */ /* 0x040fe40000410000 */
[C---:B------:R-:W-:Y:S02]  /*af60*/  FMUL.FTZ R53, R132.reuse, R53 ;  /* 0x0000003584357220 */ /* 0x040fe40000410000 */
[C---:B---3--:R-:W-:Y:S03]  /*af70*/  HMMA.16816.F32 R12, R128.reuse, R20, R12 ;  /* 0x00000014800c723c */ /* 0x048fe6000000180c */
        /* <DEDUP_REMOVED lines=10> */
[----:B------:R-:W3:Y:S01]  /*b020*/  LDSM.16.MT88.4 R112, [R135+UR4+0x2100] ;  /* 0x002100048770783b */ /* 0x000ee20008004200 */
        /* <DEDUP_REMOVED lines=14> */
[----:B------:R-:W5:Y:S01]  /*b110*/  LDSM.16.MT88.4 R104, [R133+0x2100] ;  /* 0x002100008568783b */ /* 0x000f620000004200 */
[C---:B------:R-:W-:Y:S02]  /*b120*/  FMUL.FTZ R62, R3.reuse, R62 ;  /* 0x0000003e033e7220 */ /* 0x040fe40000410000 */
[C---:B------:R-:W-:Y:S02]  /*b130*/  FMUL.FTZ R63, R3.reuse, R63 ;  /* 0x0000003f033f7220 */ /* 0x040fe40000410000 */
[C---:B----4-:R-:W-:Y:S02]  /*b140*/  HMMA.16816.F32 R28, R128.reuse, R120, R28 ;  /* 0x00000078801c723c */ /* 0x050fe4000000181c */
        /* <DEDUP_REMOVED lines=14> */
[----:B------:R-:W-:Y:S03]  /*b230*/  LDSM.16.MT88.4 R112, [R135+UR4+0x900] ;  /* 0x000900048770783b */ /* 0x000fe60008004200 */
[C---:B------:R-:W-:Y:S02]  /*b240*/  FMUL.FTZ R71, R3.reuse, R71 ;  /* 0x0000004703477220 */ /* 0x040fe40000410000 */
[C---:B------:R-:W-:Y:S02]  /*b250*/  FMUL.FTZ R72, R132.reuse, R72 ;  /* 0x0000004884487220 */ /* 0x040fe40000410000 */
[C---:B------:R-:W-:Y:S01]  /*b260*/  FMUL.FTZ R73, R132.reuse, R73 ;  /* 0x0000004984497220 */ /* 0x040fe20000410000 */
[----:B------:R-:W-:Y:S01]  /*b270*/  MUFU.EX2 R235, R235 ;  /* 0x000000eb00eb7308 */ /* 0x000fe20000000800 */
[C---:B-----5:R-:W-:Y:S03]  /*b280*/  HMMA.16816.F32 R44, R128.reuse, R104, R44 ;  /* 0x00000068802c723c */ /* 0x060fe6000000182c */
[C---:B------:R-:W-:Y:S02]  /*b290*/  FMUL.FTZ R74, R3.reuse, R74 ;  /* 0x0000004a034a7220 */ /* 0x040fe40000410000 */
[C---:B------:R-:W-:Y:S02]  /*b2a0*/  FMUL.FTZ R75, R3.reuse, R75 ;  /* 0x0000004b034b7220 */ /* 0x040fe40000410000 */
[C---:B------:R-:W-:Y:S01]  /*b2b0*/  FMUL.FTZ R76, R132.reuse, R76 ;  /* 0x0000004c844c7220 */ /* 0x040fe20000410000 */
[C---:B------:R-:W-:Y:S01]  /*b2c0*/  HMMA.16816.F32 R48, R128.reuse, R106, R48 ;  /* 0x0000006a8030723c */ /* 0x040fe20000001830 */
[----:B------:R-:W3:Y:S01]  /*b2d0*/  LDSM.16.MT88.4 R104, [R135+UR4+0x4100] ;  /* 0x004100048768783b */ /* 0x000ee20008004200 */
        /* <DEDUP_REMOVED lines=8> */
[----:B------:R-:W4:Y:S03]  /*b360*/  LDSM.16.MT88.4 R100, [R133+0x4100] ;  /* 0x004100008564783b */ /* 0x000f260000004200 */
[C---:B------:R-:W-:Y:S02]  /*b370*/  FMUL.FTZ R81, R132.reuse, R81 ;  /* 0x0000005184517220 */ /* 0x040fe40000410000 */
[C---:B------:R-:W-:Y:S02]  /*b380*/  FMUL.FTZ R82, R3.reuse, R82 ;  /* 0x0000005203527220 */ /* 0x040fe40000410000 */
[C---:B------:R-:W-:Y:S04]  /*b390*/  HMMA.16816.F32 R60, R128.reuse, R108, R60 ;  /* 0x0000006c803c723c */ /* 0x040fe8000000183c */
[C---:B------:R-:W-:Y:S02]  /*b3a0*/  FMUL.FTZ R83, R3.reuse, R83 ;  /* 0x0000005303537220 */ /* 0x040fe40000410000 */
[C---:B------:R-:W-:Y:S02]  /*b3b0*/  FMUL.FTZ R84, R132.reuse, R84 ;  /* 0x0000005484547220 */ /* 0x040fe40000410000 */
[C---:B------:R-:W-:Y:S01]  /*b3c0*/  HMMA.16816.F32 R64, R128.reuse, R110, R64 ;  /* 0x0000006e8040723c */ /* 0x040fe20000001840 */
[----:B------:R-:W5:Y:S03]  /*b3d0*/  LDSM.16.MT88.4 R108, [R134+UR4+0x4100] ;  /* 0x00410004866c783b */ /* 0x000f660008004200 */
[----:B------:R-:W-:Y:S02]  /*b3e0*/  FMUL.FTZ R85, R132, R85 ;  /* 0x0000005584557220 */ /* 0x000fe40000410000 */
[C---:B------:R-:W-:Y:S02]  /*b3f0*/  FMUL.FTZ R86, R3.reuse, R86 ;  /* 0x0000005603567220 */ /* 0x040fe40000410000 */
[C---:B------:R-:W-:Y:S01]  /*b400*/  FMUL.FTZ R87, R3.reuse, R87 ;  /* 0x0000005703577220 */ /* 0x040fe20000410000 */
[C---:B---3--:R-:W-:Y:S03]  /*b410*/  HMMA.16816.F32 R68, R128.reuse, R104, R68 ;  /* 0x000000688044723c */ /* 0x048fe60000001844 */
[--C-:B------:R-:W-:Y:S02]  /*b420*/  FFMA.FTZ R178, R178, c[0x0][0x2d0], -R147.reuse ;  /* 0x0000b400b2b27a23 */ /* 0x100fe40000010893 */
[--C-:B------:R-:W-:Y:S02]  /*b430*/  FFMA.FTZ R181, R232, c[0x0][0x2d0], -R147.reuse ;  /* 0x0000b400e8b57a23 */ /* 0x100fe40000010893 */
[--C-:B------:R-:W-:Y:S01]  /*b440*/  FFMA.FTZ R232, R152, c[0x0][0x2d0], -R147.reuse ;  /* 0x0000b40098e87a23 */ /* 0x100fe20000010893 */
[C---:B------:R-:W-:Y:S01]  /*b450*/  HMMA.16816.F32 R72, R128.reuse, R106, R72 ;  /* 0x0000006a8048723c */ /* 0x040fe20000001848 */
[----:B------:R-:W3:Y:S01]  /*b460*/  LDSM.16.MT88.4 R104, [R168+0x4100] ;  /* 0x00410000a868783b */ /* 0x000ee20000004200 */
[----:B------:R-:W5:Y:S02]  /*b470*/  MUFU.EX2 R178, R178 ;  /* 0x000000b200b27308 */ /* 0x000f640000000800 */
[--C-:B------:R-:W-:Y:S02]  /*b480*/  FFMA.FTZ R182, R182, c[0x0][0x2d0], -R147.reuse ;  /* 0x0000b400b6b67a23 */ /* 0x100fe40000010893 */
[C---:B------:R-:W-:Y:S02]  /*b490*/  FMUL.FTZ R88, R132.reuse, R88 ;  /* 0x0000005884587220 */ /* 0x040fe40000410000 */
[C---:B----4-:R-:W-:Y:S01]  /*b4a0*/  HMMA.16816.F32 R76, R128.reuse, R100, R76 ;  /* 0x00000064804c723c */ /* 0x050fe2000000184c */
[----:B------:R-:W-:Y:S03]  /*b4b0*/  LDSM.16.MT88.4 R152, [R133+0x3900] ;  /* 0x003900008598783b */ /* 0x000fe60000004200 */
[----:B------:R-:W-:Y:S01]  /*b4c0*/  FMUL.FTZ R89, R132, R89 ;  /* 0x0000005984597220 */ /* 0x000fe20000410000 */
[----:B------:R-:W-:Y:S01]  /*b4d0*/  MUFU.EX2 R181, R181 ;  /* 0x000000b500b57308 */ /* 0x000fe20000000800 */
[C---:B------:R-:W-:Y:S01]  /*b4e0*/  FMUL.FTZ R90, R3.reuse, R90 ;  /* 0x0000005a035a7220 */ /* 0x040fe20000410000 */
[----:B-1----:R-:W-:Y:S01]  /*b4f0*/  F2FP.PACK_AB R101, R180, R179 ;  /* 0x000000b3b465723e */ /* 0x002fe200000000ff */
[C---:B------:R-:W-:Y:S04]  /*b500*/  HMMA.16816.F32 R80, R128.reuse, R102, R80 ;  /* 0x000000668050723c */ /* 0x040fe80000001850 */
[C---:B------:R-:W-:Y:S02]  /*b510*/  FMUL.FTZ R91, R3.reuse, R91 ;  /* 0x0000005b035b7220 */ /* 0x040fe40000410000 */
[----:B------:R-:W-:Y:S01]  /*b520*/  FMUL.FTZ R92, R132, R92 ;  /* 0x0000005c845c7220 */ /* 0x000fe20000410000 */
[----:B--2---:R-:W-:Y:S01]  /*b530*/  F2FP.PACK_AB R103, R190, R183 ;  /* 0x000000b7be67723e */ /* 0x004fe200000000ff */
[C---:B-----5:R-:W-:Y:S01]  /*b540*/  HMMA.16816.F32 R84, R128.reuse, R108, R84 ;  /* 0x0000006c8054723c */ /* 0x060fe20000001854 */
[----:B------:R-:W1:Y:S03]  /*b550*/  MUFU.EX2 R182, R182 ;  /* 0x000000b600b67308 */ /* 0x000e660000000800 */
[----:B------:R-:W-:Y:S01]  /*b560*/  FMUL.FTZ R93, R132, R93 ;  /* 0x0000005d845d7220 */ /* 0x000fe20000410000 */
[----:B------:R-:W-:Y:S01]  /*b570*/  F2FP.PACK_AB R100, R178, R177 ;  /* 0x000000b1b264723e */ /* 0x000fe200000000ff */
[C---:B------:R-:W-:Y:S02]  /*b580*/  FMUL.FTZ R94, R3.reuse, R94 ;  /* 0x0000005e035e7220 */ /* 0x040fe40000410000 */
[C---:B------:R-:W-:Y:S01]  /*b590*/  HMMA.16816.F32 R88, R128.reuse, R110, R88 ;  /* 0x0000006e8058723c */ /* 0x040fe20000001858 */
[----:B------:R-:W2:Y:S02]  /*b5a0*/  LDSM.16.MT88.4 R108, [R133+0x900] ;  /* 0x00090000856c783b */ /* 0x000ea40000004200 */
[----:B------:R-:W-:Y:S01]  /*b5b0*/  MUFU.EX2 R232, R232 ;  /* 0x000000e800e87308 */ /* 0x000fe20000000800 */
[C---:B------:R-:W-:Y:S02]  /*b5c0*/  FMUL.FTZ R95, R3.reuse, R95 ;  /* 0x0000005f035f7220 */ /* 0x040fe40000410000 */
[C---:B------:R-:W-:Y:S02]  /*b5d0*/  FMUL.FTZ R96, R132.reuse, R96 ;  /* 0x0000006084607220 */ /* 0x040fe40000410000 */
[----:B------:R-:W-:Y:S03]  /*b5e0*/  FMUL.FTZ R97, R132, R97 ;  /* 0x0000006184617220 */ /* 0x000fe60000410000 */
[C---:B---3--:R-:W-:Y:S03]  /*b5f0*/  HMMA.16816.F32 R92, R128.reuse, R104, R92 ;  /* 0x00000068805c723c */ /* 0x048fe6000000185c */
[C---:B------:R-:W-:Y:S02]  /*b600*/  FMUL.FTZ R98, R3.reuse, R98 ;  /* 0x0000006203627220 */ /* 0x040fe40000410000 */
[----:B------:R-:W-:Y:S01]  /*b610*/  FMUL.FTZ R99, R3, R99 ;  /* 0x0000006303637220 */ /* 0x000fe20000410000 */
[----:B-1----:R-:W-:Y:S01]  /*b620*/  F2FP.PACK_AB R102, R182, R181 ;  /* 0x000000b5b666723e */ /* 0x002fe200000000ff */
[----:B------:R-:W-:Y:S02]  /*b630*/  FFMA.FTZ R213, R226, c[0x0][0x2d0], -R147 ;  /* 0x0000b400e2d57a23 */ /* 0x000fe40000010893 */
[----:B------:R-:W-:Y:S02]  /*b640*/  FFMA.FTZ R226, R164, c[0x0][0x2d0], -R145 ;  /* 0x0000b400a4e27a23 */ /* 0x000fe40000010891 */
[----:B------:R-:W-:Y:S01]  /*b650*/  LDSM.16.MT88.4 R164, [R135+UR4+0x5900] ;  /* 0x0059000487a4783b */ /* 0x000fe20008004200 */
[----:B------:R-:W-:Y:S01]  /*b660*/  HMMA.16816.F32 R96, R128, R106, R96 ;  /* 0x0000006a8060723c */ /* 0x000fe20000001860 */
[----:B------:R-:W-:Y:S02]  /*b670*/  MUFU.EX2 R213, R213 ;  /* 0x000000d500d57308 */ /* 0x000fe40000000800 */
[--C-:B------:R-:W-:Y:S02]  /*b680*/  FFMA.FTZ R224, R224, c[0x0][0x2d0], -R147.reuse ;  /* 0x0000b400e0e07a23 */ /* 0x100fe40000010893 */
[----:B------:R-:W-:Y:S02]  /*b690*/  FFMA.FTZ R147, R143, c[0x0][0x2d0], -R147 ;  /* 0x0000b4008f937a23 */ /* 0x000fe40000010893 */
[----:B------:R-:W1:Y:S01]  /*b6a0*/  LDSM.16.MT88.4 R104, [R134+UR4+0x2900] ;  /* 0x002900048668783b */ /* 0x000e620008004200 */
[C---:B------:R-:W-:Y:S03]  /*b6b0*/  HMMA.16816.F32 R4, R100.reuse, R112, R4 ;  /* 0x000000706404723c */ /* 0x040fe60000001804 */
[----:B------:R3:W-:Y:S02]  /*b6c0*/  MUFU.EX2 R236, R147 ;  /* 0x0000009300ec7308 */ /* 0x0007e40000000800 */
[----:B------:R-:W-:Y:S02]  /*b6d0*/  FFMA.FTZ R176, R132, R207, R176 ;  /* 0x000000cf84b07223 */ /* 0x000fe400000100b0 */
[----:B------:R-:W-:Y:S01]  /*b6e0*/  LDSM.16.MT88.4 R128, [R135+UR4+0x3100] ;  /* 0x003100048780783b */ /* 0x000fe20008004200 */
[C---:B------:R-:W-:Y:S04]  /*b6f0*/  HMMA.16816.F32 R8, R100.reuse, R114, R8 ;  /* 0x000000726408723c */ /* 0x040fe80000001808 */
[----:B------:R-:W-:Y:S01]  /*b700*/  FFMA.FTZ R174, R3, R208, R174 ;  /* 0x000000d003ae7223 */ /* 0x000fe200000100ae */
[----:B------:R-:W4:Y:S01]  /*b710*/  MUFU.EX2 R224, R224 ;  /* 0x000000e000e07308 */ /* 0x000f220000000800 */
[----:B------:R-:W-:Y:S01]  /*b720*/  IADD3 R3, R223, -0x2, RZ ;  /* 0xfffffffedf037810 */ /* 0x000fe20007ffe0ff */
[----:B------:R-:W-:Y:S01]  /*b730*/  LDSM.16.MT88.4 R112, [R135+UR4+0x4900] ;  /* 0x004900048770783b */ /* 0x000fe20008004200 */
[C---:B--2---:R-:W-:Y:S03]  /*b740*/  HMMA.16816.F32 R12, R100.reuse, R108, R12 ;  /* 0x0000006c640c723c */ /* 0x044fe6000000180c */
[----:B------:R-:W-:Y:S01]  /*b750*/  ISETP.GE.AND P0, PT, R3, R194, PT ;  /* 0x000000c20300720c */ /* 0x000fe20003f06270 */
[----:B------:R-:W-:Y:S02]  /*b760*/  FADD.FTZ R176, R175, R176 ;  /* 0x000000b0afb07221 */ /* 0x000fe40000010000 */
[----:B------:R-:W-:Y:S01]  /*b770*/  FADD.FTZ R171, R171, R174 ;  /* 0x000000aeabab7221 */ /* 0x000fe20000010000 */
[----:B------:R-:W-:Y:S01]  /*b780*/  LDSM.16.MT88.4 R140, [R134+UR4+0x1900] ;  /* 0x00190004868c783b */ /* 0x000fe20008004200 */
[C---:B------:R-:W-:Y:S01]  /*b790*/  HMMA.16816.F32 R16, R100.reuse, R110, R16 ;  /* 0x0000006e6410723c */ /* 0x040fe20000001810 */
[----:B------:R-:W2:Y:S03]  /*b7a0*/  MUFU.EX2 R226, R226 ;  /* 0x000000e200e27308 */ /* 0x000ea60000000800 */
[----:B------:R-:W-:Y:S02]  /*b7b0*/  FADD.FTZ R173, R173, R176 ;  /* 0x000000b0adad7221 */ /* 0x000fe40000010000 */
[----:B------:R-:W-:Y:S01]  /*b7c0*/  FADD.FTZ R170, R170, R171 ;  /* 0x000000abaaaa7221 */ /* 0x000fe20000010000 */
[----:B------:R-:W5:Y:S01]  /*b7d0*/  LDSM.16.MT88.4 R108, [R168+0x2900] ;  /* 0x00290000a86c783b */ /* 0x000f620000004200 */
[C---:B------:R-:W-:Y:S04]  /*b7e0*/  HMMA.16816.F32 R20, R100.reuse, R116, R20 ;  /* 0x000000746414723c */ /* 0x040fe80000001814 */
[----:B------:R-:W-:Y:S02]  /*b7f0*/  FADD.FTZ R172, R172, R173 ;  /* 0x000000adacac7221 */ /* 0x000fe40000010000 */
[----:B------:R-:W-:Y:S01]  /*b800*/  FADD.FTZ R170, R169, R170 ;  /* 0x000000aaa9aa7221 */ /* 0x000fe20000010000 */
[----:B---3--:R-:W-:Y:S01]  /*b810*/  LDSM.16.MT88.4 R144, [R168+0x1900] ;  /* 0x00190000a890783b */ /* 0x008fe20000004200 */
[C---:B------:R-:W-:Y:S04]  /*b820*/  HMMA.16816.F32 R24, R100.reuse, R118, R24 ;  /* 0x000000766418723c */ /* 0x040fe80000001818 */
[----:B------:R-:W-:Y:S02]  /*b830*/  FADD.FTZ R177, R177, R172 ;  /* 0x000000acb1b17221 */ /* 0x000fe40000010000 */
[----:B------:R-:W-:Y:S01]  /*b840*/  FADD.FTZ R179, R179, R170 ;  /* 0x000000aab3b37221 */ /* 0x000fe20000010000 */
[----:B------:R-:W3:Y:S01]  /*b850*/  LDSM.16.MT88.4 R116, [R133+0x4900] ;  /* 0x004900008574783b */ /* 0x000ee20000004200 */
[C---:B------:R-:W-:Y:S04]  /*b860*/  HMMA.16816.F32 R28, R100.reuse, R120, R28 ;  /* 0x00000078641c723c */ /* 0x040fe8000000181c */
[----:B------:R-:W-:Y:S02]  /*b870*/  FADD.FTZ R178, R178, R177 ;  /* 0x000000b1b2b27221 */ /* 0x000fe40000010000 */
[----:B------:R-:W-:Y:S02]  /*b880*/  FADD.FTZ R180, R180, R179 ;  /* 0x000000b3b4b47221 */ /* 0x000fe40000010000 */
[C---:B------:R-:W-:Y:S01]  /*b890*/  HMMA.16816.F32 R32, R100.reuse, R122, R32 ;  /* 0x0000007a6420723c */ /* 0x040fe20000001820 */
[----:B------:R-:W-:Y:S03]  /*b8a0*/  LDSM.16.MT88.4 R120, [R134+UR4+0x1100] ;  /* 0x001100048678783b */ /* 0x000fe60008004200 */
[----:B------:R-:W-:Y:S02]  /*b8b0*/  FADD.FTZ R181, R181, R178 ;  /* 0x000000b2b5b57221 */ /* 0x000fe40000010000 */
[----:B------:R-:W-:Y:S02]  /*b8c0*/  FADD.FTZ R183, R183, R180 ;  /* 0x000000b4b7b77221 */ /* 0x000fe40000010000 */
[C---:B------:R-:W-:Y:S04]  /*b8d0*/  HMMA.16816.F32 R36, R100.reuse, R124, R36 ;  /* 0x0000007c6424723c */ /* 0x040fe80000001824 */
[----:B------:R-:W-:Y:S02]  /*b8e0*/  FADD.FTZ R182, R182, R181 ;  /* 0x000000b5b6b67221 */ /* 0x000fe40000010000 */
[----:B------:R-:W-:Y:S02]  /*b8f0*/  FADD.FTZ R190, R190, R183 ;  /* 0x000000b7bebe7221 */ /* 0x000fe40000010000 */
[C---:B------:R-:W-:Y:S01]  /*b900*/  HMMA.16816.F32 R40, R100.reuse, R126, R40 ;  /* 0x0000007e6428723c */ /* 0x040fe20000001828 */
[----:B------:R-:W-:Y:S07]  /*b910*/  LDSM.16.MT88.4 R124, [R168+0x1100] ;  /* 0x00110000a87c783b */ /* 0x000fee0000004200 */
[C---:B------:R-:W-:Y:S08]  /*b920*/  HMMA.16816.F32 R44, R100.reuse, R136, R44 ;  /* 0x00000088642c723c */ /* 0x040ff0000000182c */
[C---:B------:R-:W-:Y:S01]  /*b930*/  HMMA.16816.F32 R48, R100.reuse, R138, R48 ;  /* 0x0000008a6430723c */ /* 0x040fe20000001830 */
[----:B------:R-:W-:Y:S07]  /*b940*/  LDSM.16.MT88.4 R136, [R134+UR4+0x3100] ;  /* 0x003100048688783b */ /* 0x000fee0008004200 */
[C---:B-1----:R-:W-:Y:S08]  /*b950*/  HMMA.16816.F32 R52, R100.reuse, R104, R52 ;  /* 0x000000686434723c */ /* 0x042ff00000001834 */
[C---:B------:R-:W-:Y:S01]  /*b960*/  HMMA.16816.F32 R56, R100.reuse, R106, R56 ;  /* 0x0000006a6438723c */ /* 0x040fe20000001838 */
[----:B------:R-:W1:Y:S07]  /*b970*/  LDSM.16.MT88.4 R104, [R134+UR4+0x4900] ;  /* 0x004900048668783b */ /* 0x000e6e0008004200 */
[C---:B-----5:R-:W-:Y:S08]  /*b980*/  HMMA.16816.F32 R60, R100.reuse, R108, R60 ;  /* 0x0000006c643c723c */ /* 0x060ff0000000183c */
[C---:B------:R-:W-:Y:S01]  /*b990*/  HMMA.16816.F32 R64, R100.reuse, R110, R64 ;  /* 0x0000006e6440723c */ /* 0x040fe20000001840 */
[----:B------:R-:W5:Y:S07]  /*b9a0*/  LDSM.16.MT88.4 R108, [R168+0x4900] ;  /* 0x00490000a86c783b */ /* 0x000f6e0000004200 */
[C---:B------:R-:W-:Y:S08]  /*b9b0*/  HMMA.16816.F32 R68, R100.reuse, R112, R68 ;  /* 0x000000706444723c */ /* 0x040ff00000001844 */
[C---:B------:R-:W-:Y:S01]  /*b9c0*/  HMMA.16816.F32 R72, R100.reuse, R114, R72 ;  /* 0x000000726448723c */ /* 0x040fe20000001848 */
[----:B------:R-:W2:Y:S07]  /*b9d0*/  LDSM.16.MT88.4 R112, [R135+UR4+0x1100] ;  /* 0x001100048770783b */ /* 0x000eae0008004200 */
[C---:B---3--:R-:W-:Y:S08]  /*b9e0*/  HMMA.16816.F32 R76, R100.reuse, R116, R76 ;  /* 0x00000074644c723c */ /* 0x048ff0000000184c */
[C---:B------:R-:W-:Y:S01]  /*b9f0*/  HMMA.16816.F32 R80, R100.reuse, R118, R80 ;  /* 0x000000766450723c */ /* 0x040fe20000001850 */
[----:B------:R-:W3:Y:S07]  /*ba00*/  LDSM.16.MT88.4 R116, [R133+0x1100] ;  /* 0x001100008574783b */ /* 0x000eee0000004200 */
[C---:B-1----:R-:W-:Y:S08]  /*ba10*/  HMMA.16816.F32 R84, R100.reuse, R104, R84 ;  /* 0x000000686454723c */ /* 0x042ff00000001854 */
[C---:B------:R-:W-:Y:S01]  /*ba20*/  HMMA.16816.F32 R88, R100.reuse, R106, R88 ;  /* 0x0000006a6458723c */ /* 0x040fe20000001858 */
[----:B------:R-:W1:Y:S07]  /*ba30*/  LDSM.16.MT88.4 R104, [R133+0x3100] ;  /* 0x003100008568783b */ /* 0x000e6e0000004200 */
[C---:B-----5:R-:W-:Y:S08]  /*ba40*/  HMMA.16816.F32 R92, R100.reuse, R108, R92 ;  /* 0x0000006c645c723c */ /* 0x060ff0000000185c */
[----:B------:R-:W-:Y:S01]  /*ba50*/  HMMA.16816.F32 R96, R100, R110, R96 ;  /* 0x0000006e6460723c */ /* 0x000fe20000001860 */
[----:B------:R-:W5:Y:S06]  /*ba60*/  LDSM.16.MT88.4 R108, [R168+0x3100] ;  /* 0x00310000a86c783b */ /* 0x000f6c0000004200 */
[----:B----4-:R-:W-:Y:S01]  /*ba70*/  F2FP.PACK_AB R100, R224, R213 ;  /* 0x000000d5e064723e */ /* 0x010fe200000000ff */
[----:B------:R-:W-:Y:S01]  /*ba80*/  FADD.FTZ R213, R213, R182 ;  /* 0x000000b6d5d57221 */ /* 0x000fe20000010000 */
[----:B--2---:R-:W-:Y:S03]  /*ba90*/  F2FP.PACK_AB R101, R226, R225 ;  /* 0x000000e1e265723e */ /* 0x004fe600000000ff */
[----:B------:R-:W-:Y:S01]  /*baa0*/  F2FP.PACK_AB R102, R228, R227 ;  /* 0x000000e3e466723e */ /* 0x000fe200000000ff */
[----:B------:R-:W-:Y:S01]  /*bab0*/  FADD.FTZ R225, R225, R190 ;  /* 0x000000bee1e17221 */ /* 0x000fe20000010000 */
[----:B------:R-:W-:Y:S01]  /*bac0*/  F2FP.PACK_AB R103, R230, R229 ;  /* 0x000000e5e667723e */ /* 0x000fe200000000ff */
[----:B------:R-:W-:Y:S02]  /*bad0*/  FADD.FTZ R224, R224, R213 ;  /* 0x000000d5e0e07221 */ /* 0x000fe40000010000 */
[----:B------:R-:W-:Y:S02]  /*bae0*/  FADD.FTZ R226, R226, R225 ;  /* 0x000000e1e2e27221 */ /* 0x000fe40000010000 */
[----:B------:R-:W-:Y:S02]  /*baf0*/  FADD.FTZ R227, R227, R224 ;  /* 0x000000e0e3e37221 */ /* 0x000fe40000010000 */
[C---:B------:R-:W-:Y:S03]  /*bb00*/  HMMA.16816.F32 R4, R100.reuse, R112, R4 ;  /* 0x000000706404723c */ /* 0x040fe60000001804 */
[----:B------:R-:W-:Y:S02]  /*bb10*/  FADD.FTZ R229, R229, R226 ;  /* 0x000000e2e5e57221 */ /* 0x000fe40000010000 */
[----:B------:R-:W-:Y:S02]  /*bb20*/  FADD.FTZ R228, R228, R227 ;  /* 0x000000e3e4e47221 */ /* 0x000fe40000010000 */
[----:B------:R-:W-:Y:S01]  /*bb30*/  FADD.FTZ R230, R230, R229 ;  /* 0x000000e5e6e67221 */ /* 0x000fe20000010000 */
[C---:B------:R-:W-:Y:S01]  /*bb40*/  HMMA.16816.F32 R8, R100.reuse, R114, R8 ;  /* 0x000000726408723c */ /* 0x040fe20000001808 */
[----:B------:R-:W2:Y:S07]  /*bb50*/  LDSM.16.MT88.4 R112, [R135+UR4+0x5100] ;  /* 0x005100048770783b */ /* 0x000eae0008004200 */
[C---:B---3--:R-:W-:Y:S08]  /*bb60*/  HMMA.16816.F32 R12, R100.reuse, R116, R12 ;  /* 0x00000074640c723c */ /* 0x048ff0000000180c */
[C---:B------:R-:W-:Y:S01]  /*bb70*/  HMMA.16816.F32 R16, R100.reuse, R118, R16 ;  /* 0x000000766410723c */ /* 0x040fe20000001810 */
[----:B------:R-:W-:Y:S07]  /*bb80*/  LDSM.16.MT88.4 R116, [R134+UR4+0x5100] ;  /* 0x005100048674783b */ /* 0x000fee0008004200 */
[C---:B------:R-:W-:Y:S08]  /*bb90*/  HMMA.16816.F32 R20, R100.reuse, R120, R20 ;  /* 0x000000786414723c */ /* 0x040ff00000001814 */
[C---:B------:R-:W-:Y:S08]  /*bba0*/  HMMA.16816.F32 R24, R100.reuse, R122, R24 ;  /* 0x0000007a6418723c */ /* 0x040ff00000001818 */
[C---:B------:R-:W-:Y:S08]  /*bbb0*/  HMMA.16816.F32 R28, R100.reuse, R124, R28 ;  /* 0x0000007c641c723c */ /* 0x040ff0000000181c */
[C---:B------:R-:W-:Y:S01]  /*bbc0*/  HMMA.16816.F32 R32, R100.reuse, R126, R32 ;  /* 0x0000007e6420723c */ /* 0x040fe20000001820 */
[----:B------:R-:W-:Y:S07]  /*bbd0*/  LDSM.16.MT88.4 R124, [R135+UR4+0x1900] ;  /* 0x00190004877c783b */ /* 0x000fee0008004200 */
[C---:B------:R-:W-:Y:S08]  /*bbe0*/  HMMA.16816.F32 R36, R100.reuse, R128, R36 ;  /* 0x000000806424723c */ /* 0x040ff00000001824 */
[C---:B------:R-:W-:Y:S08]  /*bbf0*/  HMMA.16816.F32 R40, R100.reuse, R130, R40 ;  /* 0x000000826428723c */ /* 0x040ff00000001828 */
[C---:B-1----:R-:W-:Y:S08]  /*bc00*/  HMMA.16816.F32 R44, R100.reuse, R104, R44 ;  /* 0x00000068642c723c */ /* 0x042ff0000000182c */
[C---:B------:R-:W-:Y:S01]  /*bc10*/  HMMA.16816.F32 R48, R100.reuse, R106, R48 ;  /* 0x0000006a6430723c */ /* 0x040fe20000001830 */
[----:B------:R-:W1:Y:S07]  /*bc20*/  LDSM.16.MT88.4 R104, [R133+0x5100] ;  /* 0x005100008568783b */ /* 0x000e6e0000004200 */
[C---:B------:R-:W-:Y:S07]  /*bc30*/  HMMA.16816.F32 R52, R100.reuse, R136, R52 ;  /* 0x000000886434723c */ /* 0x040fee0000001834 */
[----:B------:R-:W-:Y:S01]  /*bc40*/  F2FP.PACK_AB R136, R232, R231 ;  /* 0x000000e7e888723e */ /* 0x000fe200000000ff */
[C---:B------:R-:W-:Y:S04]  /*bc50*/  HMMA.16816.F32 R56, R100.reuse, R138, R56 ;  /* 0x0000008a6438723c */ /* 0x040fe80000001838 */
[----:B------:R-:W-:Y:S01]  /*bc60*/  F2FP.PACK_AB R137, R234, R233 ;  /* 0x000000e9ea89723e */ /* 0x000fe200000000ff */
[----:B------:R-:W-:Y:S02]  /*bc70*/  FADD.FTZ R231, R231, R228 ;  /* 0x000000e4e7e77221 */ /* 0x000fe40000010000 */
[----:B------:R-:W-:Y:S01]  /*bc80*/  F2FP.PACK_AB R138, R236, R235 ;  /* 0x000000ebec8a723e */ /* 0x000fe200000000ff */
[C---:B-----5:R-:W-:Y:S04]  /*bc90*/  HMMA.16816.F32 R60, R100.reuse, R108, R60 ;  /* 0x0000006c643c723c */ /* 0x060fe8000000183c */
[----:B------:R-:W-:Y:S01]  /*bca0*/  F2FP.PACK_AB R139, R238, R237 ;  /* 0x000000edee8b723e */ /* 0x000fe200000000ff */
        /* <DEDUP_REMOVED lines=9> */
[C---:B------:R-:W-:Y:S04]  /*bd40*/  HMMA.16816.F32 R72, R100.reuse, R114, R72 ;  /* 0x000000726448723c */ /* 0x040fe80000001848 */
[----:B------:R-:W-:Y:S04]  /*bd50*/  FADD.FTZ R208, R238, R237 ;  /* 0x000000edeed07221 */ /* 0x000fe80000010000 */
[C---:B-1----:R-:W-:Y:S08]  /*bd60*/  HMMA.16816.F32 R76, R100.reuse, R104, R76 ;  /* 0x00000068644c723c */ /* 0x042ff0000000184c */
[C---:B------:R-:W-:Y:S01]  /*bd70*/  HMMA.16816.F32 R80, R100.reuse, R106, R80 ;  /* 0x0000006a6450723c */ /* 0x040fe20000001850 */
[----:B------:R-:W1:Y:S07]  /*bd80*/  LDSM.16.MT88.4 R104, [R133+0x1900] ;  /* 0x001900008568783b */ /* 0x000e6e0000004200 */
[C---:B------:R-:W-:Y:S08]  /*bd90*/  HMMA.16816.F32 R84, R100.reuse, R116, R84 ;  /* 0x000000746454723c */ /* 0x040ff00000001854 */
[C---:B------:R-:W-:Y:S08]  /*bda0*/  HMMA.16816.F32 R88, R100.reuse, R118, R88 ;  /* 0x000000766458723c */ /* 0x040ff00000001858 */
[C---:B---3--:R-:W-:Y:S08]  /*bdb0*/  HMMA.16816.F32 R92, R100.reuse, R108, R92 ;  /* 0x0000006c645c723c */ /* 0x048ff0000000185c */
[----:B------:R-:W-:Y:S08]  /*bdc0*/  HMMA.16816.F32 R96, R100, R110, R96 ;  /* 0x0000006e6460723c */ /* 0x000ff00000001860 */
[C---:B------:R-:W-:Y:S08]  /*bdd0*/  HMMA.16816.F32 R128, R136.reuse, R124, R4 ;  /* 0x0000007c8880723c */ /* 0x040ff00000001804 */
[C---:B------:R-:W-:Y:S01]  /*bde0*/  HMMA.16816.F32 R124, R136.reuse, R126, R8 ;  /* 0x0000007e887c723c */ /* 0x040fe20000001808 */
[----:B------:R-:W2:Y:S07]  /*bdf0*/  LDSM.16.MT88.4 R8, [R133+0x5900] ;  /* 0x005900008508783b */ /* 0x000eae0000004200 */
[C---:B-1----:R-:W-:Y:S01]  /*be00*/  HMMA.16816.F32 R120, R136.reuse, R104, R12 ;  /* 0x000000688878723c */ /* 0x042fe2000000180c */
[----:B------:R-:W1:Y:S07]  /*be10*/  LDSM.16.MT88.4 R12, [R134+UR4+0x5900] ;  /* 0x00590004860c783b */ /* 0x000e6e0008004200 */
[C---:B------:R-:W-:Y:S01]  /*be20*/  HMMA.16816.F32 R116, R136.reuse, R106, R16 ;  /* 0x0000006a8874723c */ /* 0x040fe20000001810 */
[----:B------:R-:W3:Y:S07]  /*be30*/  LDSM.16.MT88.4 R16, [R168+0x5900] ;  /* 0x00590000a810783b */ /* 0x000eee0000004200 */
        /* <DEDUP_REMOVED lines=20> */
[----:B------:R-:W-:-:S07]  /*bf80*/  @!P0 BRA `(.L_x_938) ;  /* 0x000003f000008947 */ /* 0x000fce0003800000 */
[----:B------:R-:W-:Y:S01]  /*bf90*/  ISETP.NE.AND P1, PT, R195, 0x1, PT ;  /* 0x00000001c300780c */ /* 0x000fe20003f25270 */
[----:B------:R-:W-:Y:S01]  /*bfa0*/  IMAD R6, R223, 0x40, R204 ;  /* 0x00000040df067824 */ /* 0x000fe200078e02cc */
[----:B------:R-:W-:Y:S01]  /*bfb0*/  IADD3 R11, -R219, 0x10, RZ ;  /* 0x00000010db0b7810 */ /* 0x000fe20007ffe1ff */
[----:B------:R-:W-:Y:S01]  /*bfc0*/  IMAD.MOV.U32 R200, RZ, RZ, RZ ;  /* 0x000000ffffc87224 */ /* 0x000fe200078e00ff */
[----:B------:R-:W-:Y:S02]  /*bfd0*/  IADD3 R8, -R216, 0x10, RZ ;  /* 0x00000010d8087810 */ /* 0x000fe40007ffe1ff */
[----:B------:R-:W-:Y:S02]  /*bfe0*/  IADD3 R201, R6, -0x80, R203 ;  /* 0xffffff8006c97810 */ /* 0x000fe40007ffe0cb */
[----:B------:R-:W-:Y:S02]  /*bff0*/  LOP3.LUT R11, R11, 0xf, RZ, 0xc0, !PT ;  /* 0x0000000f0b0b7812 */ /* 0x000fe400078ec0ff */
[----:B------:R-:W-:Y:S01]  /*c000*/  LOP3.LUT R8, R8, 0xf, RZ, 0xc0, !PT ;  /* 0x0000000f08087812 */ /* 0x000fe200078ec0ff */
        /* <DEDUP_REMOVED lines=55> */
.L_x_938:
        /* <DEDUP_REMOVED lines=10> */
.L_x_936:
[----:B------:R-:W-:-:S13]  /*c420*/  ISETP.GE.AND P0, PT, R213, R194, PT ;  /* 0x000000c2d500720c */ /* 0x000fda0003f06270 */
[----:B------:R-:W-:Y:S05]  /*c430*/  @!P0 BRA `(.L_x_940) ;  /* 0x00003a2000008947 */ /* 0x000fea0003800000 */
[----:B------:R-:W-:Y:S01]  /*c440*/  IMAD.MOV.U32 R3, RZ, RZ, R0 ;  /* 0x000000ffff037224 */ /* 0x000fe200078e0000 */
[----:B------:R-:W-:Y:S01]  /*c450*/  SHF.R.S32.HI R193, RZ, 0x1f, R210 ;  /* 0x0000001fffc17819 */ /* 0x000fe200000114d2 */
[----:B------:R-:W-:Y:S01]  /*c460*/  IMAD.MOV.U32 R190, RZ, RZ, 0x40 ;  /* 0x00000040ffbe7424 */ /* 0x000fe200078e00ff */
[----:B------:R-:W-:Y:S01]  /*c470*/  SHF.R.S32.HI R0, RZ, 0x1f, R209 ;  /* 0x0000001fff007819 */ /* 0x000fe200000114d1 */
[----:B------:R-:W-:Y:S01]  /*c480*/  IMAD.SHL.U32 R212, R209, 0x2, RZ ;  /* 0x00000002d1d47824 */ /* 0x000fe200078e00ff */
[----:B------:R-:W-:Y:S01]  /*c490*/  LOP3.LUT P0, RZ, R211, 0x4, RZ, 0xc0, !PT ;  /* 0x00000004d3ff7812 */ /* 0x000fe2000780c0ff */
[C---:B------:R-:W-:Y:S01]  /*c4a0*/  IMAD.SHL.U32 R211, R210.reuse, 0x2, RZ ;  /* 0x00000002d2d37824 */ /* 0x040fe200078e00ff */
[----:B-1----:R-:W-:Y:S01]  /*c4b0*/  SHF.R.S32.HI R5, RZ, 0x1f, R192 ;  /* 0x0000001fff057819 */ /* 0x002fe200000114c0 */
[----:B------:R-:W-:Y:S01]  /*c4c0*/  IMAD.MOV.U32 R132, RZ, RZ, R2 ;  /* 0x000000ffff847224 */ /* 0x000fe200078e0002 */
[----:B------:R-:W-:Y:S01]  /*c4d0*/  SHF.L.U64.HI R193, R210, 0x1, R193 ;  /* 0x00000001d2c17819 */ /* 0x000fe200000102c1 */
[----:B------:R-:W-:Y:S01]  /*c4e0*/  IMAD.SHL.U32 R214, R192, 0x2, RZ ;  /* 0x00000002c0d67824 */ /* 0x000fe200078e00ff */
[----:B------:R-:W-:-:S02]  /*c4f0*/  SHF.L.U64.HI R210, R209, 0x1, R0 ;  /* 0x00000001d1d27819 */ /* 0x000fc40000010200 */
[----:B------:R-:W-:Y:S02]  /*c500*/  SEL R190, R190, 0xffffffc0, !P0 ;  /* 0xffffffc0bebe7807 */ /* 0x000fe40004000000 */
[----:B------:R-:W-:Y:S02]  /*c510*/  SHF.L.U64.HI R209, R192, 0x1, R5 ;  /* 0x00000001c0d17819 */ /* 0x000fe40000010205 */
.L_x_951:
        /* <DEDUP_REMOVED lines=19> */
[----:B------:R-:W-:Y:S03]  /*c650*/  SHF.R.S32.HI R5, RZ, 0x1f, R200 ;  /* 0x0000001fff057819 */ /* 0x000fe600000114c8 */
[----:B------:R-:W-:Y:S02]  /*c660*/  IMAD R9, R9, c[0x0][0x208], RZ ;  /* 0x0000820009097a24 */ /* 0x000fe400078e02ff */
[----:B------:R-:W-:Y:S02]  /*c670*/  IMAD R5, R5, c[0x0][0x218], RZ ;  /* 0x0000860005057a24 */ /* 0x000fe400078e02ff */
        /* <DEDUP_REMOVED lines=8> */
[----:B------:R-:W5:Y:S04]  /*c700*/  SHFL.IDX PT, R11, R4, RZ, 0x181f ;  /* 0x00181fff040b7589 */ /* 0x000f6800000e0000 */
[----:B------:R-:W4:Y:S04]  /*c710*/  SHFL.IDX PT, R0, R2, RZ, 0x181f ;  /* 0x00181fff02007589 */ /* 0x000f2800000e0000 */
[----:B------:R-:W3:Y:S01]  /*c720*/  SHFL.IDX PT, R5, R4, 0x1, 0x181f ;  /* 0x00381f0004057f89 */ /* 0x000ee200000e0000 */
[CC--:B-----5:R-:W-:Y:S05]  /*c730*/  IADD3 R20, P0, R11.reuse, R211.reuse, RZ ;  /* 0x000000d30b147210 */ /* 0x0e0fea0007f1e0ff */
[C---:B----4-:R-:W-:Y:S01]  /*c740*/  IMAD.X R21, R0.reuse, 0x1, R193, P0 ;  /* 0x0000000100157824 */ /* 0x050fe200000e06c1 */
[C---:B------:R-:W-:Y:S04]  /*c750*/  IADD3 R14, P0, R11.reuse, R212, RZ ;  /* 0x000000d40b0e7210 */ /* 0x040fe80007f1e0ff */
[C---:B------:R-:W-:Y:S02]  /*c760*/  IADD3.X R15, R0.reuse, R210, RZ, P0, !PT ;  /* 0x000000d2000f7210 */ /* 0x040fe400007fe4ff */
[----:B------:R-:W-:Y:S05]  /*c770*/  IADD3 R10, P0, R11, R214, RZ ;  /* 0x000000d60b0a7210 */ /* 0x000fea0007f1e0ff */
[----:B------:R-:W-:Y:S01]  /*c780*/  IMAD.X R11, R0, 0x1, R209, P0 ;  /* 0x00000001000b7824 */ /* 0x000fe200000e06d1 */
[C---:B---3--:R-:W-:Y:S01]  /*c790*/  IADD3 R8, P0, R5.reuse, R211, RZ ;  /* 0x000000d305087210 */ /* 0x048fe20007f1e0ff */
[----:B------:R-:W3:Y:S04]  /*c7a0*/  SHFL.IDX PT, R0, R2, 0x1, 0x181f ;  /* 0x00381f0002007f89 */ /* 0x000ee800000e0000 */
[C---:B---3--:R-:W-:Y:S01]  /*c7b0*/  IMAD.X R9, R0.reuse, 0x1, R193, P0 ;  /* 0x0000000100097824 */ /* 0x048fe200000e06c1 */
[C---:B------:R-:W-:Y:S04]  /*c7c0*/  IADD3 R6, P0, R5.reuse, R212, RZ ;  /* 0x000000d405067210 */ /* 0x040fe80007f1e0ff */
[C---:B------:R-:W-:Y:S02]  /*c7d0*/  IADD3.X R7, R0.reuse, R210, RZ, P0, !PT ;  /* 0x000000d200077210 */ /* 0x040fe400007fe4ff */
[----:B------:R-:W-:Y:S02]  /*c7e0*/  IADD3 R22, P0, R5, R214, RZ ;  /* 0x000000d605167210 */ /* 0x000fe40007f1e0ff */
[----:B------:R-:W-:Y:S03]  /*c7f0*/  MOV R5, UR16 ;  /* 0x0000001000057c02 */ /* 0x000fe60008000f00 */
[----:B------:R-:W-:Y:S02]  /*c800*/  IMAD.X R23, R0, 0x1, R209, P0 ;  /* 0x0000000100177824 */ /* 0x000fe400000e06d1 */
[----:B------:R-:W-:Y:S05]  /*c810*/  IMAD R13, R5, 0x6000, R198 ;  /* 0x00006000050d7824 */ /* 0x000fea00078e02c6 */
[----:B------:R3:W-:Y:S04]  /*c820*/  LDGSTS.E.BYPASS.LTC128B.128 [R13], [R20.64], !P5 ;  /* 0x00000000140d7fae */ /* 0x0007e8000e901d4c */
[----:B------:R3:W-:Y:S04]  /*c830*/  LDGSTS.E.BYPASS.LTC128B.128 [R13+0x2000], [R14.64], !P4 ;  /* 0x020000000e0d7fae */ /* 0x0007e8000e101d4c */
[----:B------:R3:W-:Y:S04]  /*c840*/  LDGSTS.E.BYPASS.LTC128B.128 [R13+0x4000], [R10.64], !P6 ;  /* 0x040000000a0d7fae */ /* 0x0007e8000f101d4c */
[----:B------:R3:W-:Y:S04]  /*c850*/  LDGSTS.E.BYPASS.LTC128B.128 [R13+0x1000], [R8.64], !P5 ;  /* 0x01000000080d7fae */ /* 0x0007e8000e901d4c */
[----:B------:R3:W-:Y:S04]  /*c860*/  LDGSTS.E.BYPASS.LTC128B.128 [R13+0x3000], [R6.64], !P4 ;  /* 0x03000000060d7fae */ /* 0x0007e8000e101d4c */
[----:B------:R3:W-:Y:S02]  /*c870*/  LDGSTS.E.BYPASS.LTC128B.128 [R13+0x5000], [R22.64], !P6 ;  /* 0x05000000160d7fae */ /* 0x0007e4000f101d4c */
.L_x_941:
[C---:B--23--:R-:W-:Y:S01]  /*c880*/  HMMA.16816.F32 R4, R136.reuse, R140, RZ ;  /* 0x0000008c8804723c */ /* 0x04cfe200000018ff */
[----:B------:R-:W-:Y:S01]  /*c890*/  LDSM.16.M88.4 R172, [R133+0xf900] ;  /* 0x00f9000085ac783b */ /* 0x000fe20000000200 */
[----:B------:R-:W-:Y:S01]  /*c8a0*/  UIADD3 UR18, UR16, 0x1, URZ ;  /* 0x0000000110127890 */ /* 0x000fe2000fffe03f */
[----:B------:R-:W-:Y:S01]  /*c8b0*/  ISETP.NE.AND P0, PT, R197, 0x1, PT ;  /* 0x00000001c500780c */ /* 0x000fe20003f05270 */
[----:B------:R-:W-:Y:S01]  /*c8c0*/  UISETP.GE.AND UP0, UPT, UR16, 0x1, UPT ;  /* 0x000000011000788c */ /* 0x000fe2000bf06270 */
[C---:B------:R-:W-:Y:S02]  /*c8d0*/  IADD3 R0, R190.reuse, R165, RZ ;  /* 0x000000a5be007210 */ /* 0x040fe40007ffe0ff */
[----:B------:R-:W-:Y:S01]  /*c8e0*/  IADD3 R2, R190, R133, RZ ;  /* 0x00000085be027210 */ /* 0x000fe20007ffe0ff */
[C---:B------:R-:W-:Y:S01]  /*c8f0*/  HMMA.16816.F32 R8, R136.reuse, R142, RZ ;  /* 0x0000008e8808723c */ /* 0x040fe200000018ff */
[----:B------:R-:W-:Y:S01]  /*c900*/  LDSM.16.M88.4 R176, [R191+0x8000] ;  /* 0x00800000bfb0783b */ /* 0x000fe20000000200 */
[----:B------:R-:W-:Y:S01]  /*c910*/  ISETP.LE.AND P2, PT, R196, c[0x0][0x32c], PT ;  /* 0x0000cb00c4007a0c */ /* 0x000fe20003f43270 */
[----:B------:R-:W-:Y:S05]  /*c920*/  USEL UR16, UR18, URZ, !UP0 ;  /* 0x0000003f12107287 */ /* 0x000fea000c000000 */
[C---:B----4-:R-:W-:Y:S01]  /*c930*/  HMMA.16816.F32 R12, R136.reuse, R16, RZ ;  /* 0x00000010880c723c */ /* 0x050fe200000018ff */
[----:B------:R-:W-:Y:S07]  /*c940*/  LDSM.16.M88.4 R140, [R0+0xc100] ;  /* 0x00c10000008c783b */ /* 0x000fee0000000200 */
        /* <DEDUP_REMOVED lines=9> */
[----:B------:R-:W1:Y:S07]  /*c9e0*/  LDSM.16.M88.4 R136, [R185] ;  /* 0x00000000b988783b */ /* 0x000e6e0000000200 */
[C---:B------:R-:W-:Y:S08]  /*c9f0*/  HMMA.16816.F32 R4, R144.reuse, R148, R4 ;  /* 0x000000949004723c */ /* 0x040ff00000001804 */
[C---:B------:R-:W-:Y:S01]  /*ca00*/  HMMA.16816.F32 R8, R144.reuse, R150, R8 ;  /* 0x000000969008723c */ /* 0x040fe20000001808 */
[----:B------:R-:W2:Y:S07]  /*ca10*/  LDSM.16.M88.4 R148, [R0+0xd100] ;  /* 0x00d100000094783b */ /* 0x000eae0000000200 */
[C---:B------:R-:W-:Y:S08]  /*ca20*/  HMMA.16816.F32 R12, R144.reuse, R152, R12 ;  /* 0x00000098900c723c */ /* 0x040ff0000000180c */
[C---:B------:R-:W-:Y:S01]  /*ca30*/  HMMA.16816.F32 R16, R144.reuse, R154, R16 ;  /* 0x0000009a9010723c */ /* 0x040fe20000001810 */
[----:B------:R-:W3:Y:S07]  /*ca40*/  LDSM.16.M88.4 R152, [R0+0xd900] ;  /* 0x00d900000098783b */ /* 0x000eee0000000200 */
[C---:B------:R-:W-:Y:S08]  /*ca50*/  HMMA.16816.F32 R20, R144.reuse, R156, R20 ;  /* 0x0000009c9014723c */ /* 0x040ff00000001814 */
[C---:B------:R-:W-:Y:S01]  /*ca60*/  HMMA.16816.F32 R24, R144.reuse, R158, R24 ;  /* 0x0000009e9018723c */ /* 0x040fe20000001818 */
[----:B------:R-:W4:Y:S07]  /*ca70*/  LDSM.16.M88.4 R156, [R184] ;  /* 0x00000000b89c783b */ /* 0x000f2e0000000200 */
[C---:B------:R-:W-:Y:S08]  /*ca80*/  HMMA.16816.F32 R28, R144.reuse, R160, R28 ;  /* 0x000000a0901c723c */ /* 0x040ff0000000181c */
[----:B------:R-:W-:Y:S01]  /*ca90*/  HMMA.16816.F32 R32, R144, R162, R32 ;  /* 0x000000a29020723c */ /* 0x000fe20000001820 */
[----:B------:R-:W-:Y:S07]  /*caa0*/  LDSM.16.M88.4 R144, [R2+0xd100] ;  /* 0x00d100000290783b */ /* 0x000fee0000000200 */
[C---:B-1----:R-:W-:Y:S01]  /*cab0*/  HMMA.16816.F32 R4, R136.reuse, R140, R4 ;  /* 0x0000008c8804723c */ /* 0x042fe20000001804 */
[----:B------:R-:W-:Y:S07]  /*cac0*/  LDSM.16.M88.4 R160, [R2+0xd900] ;  /* 0x00d9000002a0783b */ /* 0x000fee0000000200 */
[C---:B------:R-:W-:Y:S01]  /*cad0*/  HMMA.16816.F32 R8, R136.reuse, R142, R8 ;  /* 0x0000008e8808723c */ /* 0x040fe20000001808 */
[----:B------:R-:W1:Y:S07]  /*cae0*/  LDSM.16.M88.4 R140, [R2+0xc900] ;  /* 0x00c90000028c783b */ /* 0x000e6e0000000200 */
[C---:B------:R-:W-:Y:S08]  /*caf0*/  HMMA.16816.F32 R12, R136.reuse, R164, R12 ;  /* 0x000000a4880c723c */ /* 0x040ff0000000180c */
[C---:B------:R-:W-:Y:S01]  /*cb00*/  HMMA.16816.F32 R16, R136.reuse, R166, R16 ;  /* 0x000000a68810723c */ /* 0x040fe20000001810 */
[----:B------:R-:W-:Y:S07]  /*cb10*/  LDSM.16.M88.4 R164, [R189+UR4+0xe100] ;  /* 0x00e10004bda4783b */ /* 0x000fee0008000200 */
[C---:B--2---:R-:W-:Y:S08]  /*cb20*/  HMMA.16816.F32 R20, R136.reuse, R148, R20 ;  /* 0x000000948814723c */ /* 0x044ff00000001814 */
[C---:B------:R-:W-:Y:S01]  /*cb30*/  HMMA.16816.F32 R24, R136.reuse, R150, R24 ;  /* 0x000000968818723c */ /* 0x040fe20000001818 */
[----:B------:R-:W2:Y:S07]  /*cb40*/  LDSM.16.M88.4 R148, [R191+0x4000] ;  /* 0x00400000bf94783b */ /* 0x000eae0000000200 */
[C---:B---3--:R-:W-:Y:S08]  /*cb50*/  HMMA.16816.F32 R28, R136.reuse, R152, R28 ;  /* 0x00000098881c723c */ /* 0x048ff0000000181c */
[----:B------:R-:W-:Y:S01]  /*cb60*/  HMMA.16816.F32 R32, R136, R154, R32 ;  /* 0x0000009a8820723c */ /* 0x000fe20000001820 */
[----:B------:R-:W3:Y:S07]  /*cb70*/  LDSM.16.M88.4 R136, [R189+UR4+0xe900] ;  /* 0x00e90004bd88783b */ /* 0x000eee0008000200 */
[C---:B----4-:R-:W-:Y:S01]  /*cb80*/  HMMA.16816.F32 R4, R156.reuse, R168, R4 ;  /* 0x000000a89c04723c */ /* 0x050fe20000001804 */
[----:B------:R-:W4:Y:S07]  /*cb90*/  LDSM.16.M88.4 R152, [R189+UR4+0xf100] ;  /* 0x00f10004bd98783b */ /* 0x000f2e0008000200 */
[C---:B------:R-:W-:Y:S01]  /*cba0*/  HMMA.16816.F32 R8, R156.reuse, R170, R8 ;  /* 0x000000aa9c08723c */ /* 0x040fe20000001808 */
[----:B------:R-:W5:Y:S07]  /*cbb0*/  LDSM.16.M88.4 R168, [R189+UR4+0xf900] ;  /* 0x00f90004bda8783b */ /* 0x000f6e0008000200 */
[C---:B-1----:R-:W-:Y:S08]  /*cbc0*/  HMMA.16816.F32 R12, R156.reuse, R140, R12 ;  /* 0x0000008c9c0c723c */ /* 0x042ff0000000180c */
[C---:B------:R-:W-:Y:S01]  /*cbd0*/  HMMA.16816.F32 R16, R156.reuse, R142, R16 ;  /* 0x0000008e9c10723c */ /* 0x040fe20000001810 */
[----:B------:R-:W-:Y:S07]  /*cbe0*/  LDSM.16.M88.4 R140, [R187+0x4000] ;  /* 0x00400000bb8c783b */ /* 0x000fee0000000200 */
        /* <DEDUP_REMOVED lines=12> */
[----:B------:R-:W-:Y:S07]  /*ccb0*/  LDSM.16.M88.4 R136, [R185+0x4000] ;  /* 0x00400000b988783b */ /* 0x000fee0000000200 */
[C---:B----4-:R-:W-:Y:S08]  /*ccc0*/  HMMA.16816.F32 R20, R148.reuse, R152, R20 ;  /* 0x000000989414723c */ /* 0x050ff00000001814 */
[C---:B------:R-:W-:Y:S01]  /*ccd0*/  HMMA.16816.F32 R24, R148.reuse, R154, R24 ;  /* 0x0000009a9418723c */ /* 0x040fe20000001818 */
[----:B------:R-:W3:Y:S07]  /*cce0*/  LDSM.16.M88.4 R152, [R0+0xe100] ;  /* 0x00e100000098783b */ /* 0x000eee0000000200 */
[C---:B-----5:R-:W-:Y:S08]  /*ccf0*/  HMMA.16816.F32 R28, R148.reuse, R168, R28 ;  /* 0x000000a8941c723c */ /* 0x060ff0000000181c */
[----:B------:R-:W-:Y:S01]  /*cd00*/  HMMA.16816.F32 R32, R148, R170, R32 ;  /* 0x000000aa9420723c */ /* 0x000fe20000001820 */
[----:B------:R-:W-:Y:S07]  /*cd10*/  LDSM.16.M88.4 R148, [R0+0xf100] ;  /* 0x00f100000094783b */ /* 0x000fee0000000200 */
[C---:B-1----:R-:W-:Y:S08]  /*cd20*/  HMMA.16816.F32 R4, R140.reuse, R144, R4 ;  /* 0x000000908c04723c */ /* 0x042ff00000001804 */
[C---:B------:R-:W-:Y:S01]  /*cd30*/  HMMA.16816.F32 R8, R140.reuse, R146, R8 ;  /* 0x000000928c08723c */ /* 0x040fe20000001808 */
[----:B------:R-:W1:Y:S07]  /*cd40*/  LDSM.16.M88.4 R144, [R0+0xe900] ;  /* 0x00e900000090783b */ /* 0x000e6e0000000200 */
[C---:B------:R-:W-:Y:S08]  /*cd50*/  HMMA.16816.F32 R12, R140.reuse, R156, R12 ;  /* 0x0000009c8c0c723c */ /* 0x040ff0000000180c */
[C---:B------:R-:W-:Y:S01]  /*cd60*/  HMMA.16816.F32 R16, R140.reuse, R158, R16 ;  /* 0x0000009e8c10723c */ /* 0x040fe20000001810 */
[----:B------:R-:W4:Y:S07]  /*cd70*/  LDSM.16.M88.4 R156, [R0+0xf900] ;  /* 0x00f90000009c783b */ /* 0x000f2e0000000200 */
[C---:B--2---:R-:W-:Y:S08]  /*cd80*/  HMMA.16816.F32 R20, R140.reuse, R160, R20 ;  /* 0x000000a08c14723c */ /* 0x044ff00000001814 */
[C---:B------:R-:W-:Y:S01]  /*cd90*/  HMMA.16816.F32 R24, R140.reuse, R162, R24 ;  /* 0x000000a28c18723c */ /* 0x040fe20000001818 */
[----:B------:R-:W2:Y:S07]  /*cda0*/  LDSM.16.M88.4 R160, [R184+0x4000] ;  /* 0x00400000b8a0783b */ /* 0x000eae0000000200 */
[C---:B------:R-:W-:Y:S08]  /*cdb0*/  HMMA.16816.F32 R28, R140.reuse, R172, R28 ;  /* 0x000000ac8c1c723c */ /* 0x040ff0000000181c */
[----:B------:R-:W-:Y:S07]  /*cdc0*/  HMMA.16816.F32 R32, R140, R174, R32 ;  /* 0x000000ae8c20723c */ /* 0x000fee0000001820 */
[----:B------:R-:W-:Y:S01]  /*cdd0*/  IADD3 R141, R190, UR4, R189 ;  /* 0x00000004be8d7c10 */ /* 0x000fe2000fffe0bd */
[C---:B---3--:R-:W-:Y:S05]  /*cde0*/  HMMA.16816.F32 R4, R136.reuse, R152, R4 ;  /* 0x000000988804723c */ /* 0x048fea0000001804 */
[----:B------:R-:W-:Y:S03]  /*cdf0*/  IADD3 R192, R186, R141, RZ ;  /* 0x0000008dbac07210 */ /* 0x000fe60007ffe0ff */
[C---:B------:R-:W-:Y:S01]  /*ce00*/  HMMA.16816.F32 R8, R136.reuse, R154, R8 ;  /* 0x0000009a8808723c */ /* 0x040fe20000001808 */
[----:B------:R-:W-:Y:S07]  /*ce10*/  LDSM.16.M88.4 R152, [R187+0x8000] ;  /* 0x00800000bb98783b */ /* 0x000fee0000000200 */
[C---:B-1----:R-:W-:Y:S01]  /*ce20*/  HMMA.16816.F32 R12, R136.reuse, R144, R12 ;  /* 0x00000090880c723c */ /* 0x042fe2000000180c */
[----:B------:R-:W1:Y:S07]  /*ce30*/  LDSM.16.M88.4 R140, [R192+0xe900] ;  /* 0x00e90000c08c783b */ /* 0x000e6e0000000200 */
[C---:B------:R-:W-:Y:S01]  /*ce40*/  HMMA.16816.F32 R16, R136.reuse, R146, R16 ;  /* 0x000000928810723c */ /* 0x040fe20000001810 */
[----:B------:R-:W3:Y:S07]  /*ce50*/  LDSM.16.M88.4 R168, [R192+0xf100] ;  /* 0x00f10000c0a8783b */ /* 0x000eee0000000200 */
[C---:B------:R-:W-:Y:S01]  /*ce60*/  HMMA.16816.F32 R20, R136.reuse, R148, R20 ;  /* 0x000000948814723c */ /* 0x040fe20000001814 */
[----:B------:R-:W5:Y:S07]  /*ce70*/  LDSM.16.M88.4 R172, [R192+0xf900] ;  /* 0x00f90000c0ac783b */ /* 0x000f6e0000000200 */
[C---:B------:R-:W-:Y:S01]  /*ce80*/  HMMA.16816.F32 R24, R136.reuse, R150, R24 ;  /* 0x000000968818723c */ /* 0x040fe20000001818 */
[----:B------:R-:W-:Y:S07]  /*ce90*/  LDSM.16.M88.4 R144, [R189+UR4+0x11100] ;  /* 0x01110004bd90783b */ /* 0x000fee0008000200 */
[C---:B----4-:R-:W-:Y:S01]  /*cea0*/  HMMA.16816.F32 R28, R136.reuse, R156, R28 ;  /* 0x0000009c881c723c */ /* 0x050fe2000000181c */
[----:B------:R-:W-:Y:S07]  /*ceb0*/  LDSM.16.M88.4 R148, [R189+UR4+0x11900] ;  /* 0x01190004bd94783b */ /* 0x000fee0008000200 */
        /* <DEDUP_REMOVED lines=11> */
[----:B------:R-:W-:Y:S07]  /*cf70*/  LDSM.16.M88.4 R168, [R185+0x8000] ;  /* 0x00800000b9a8783b */ /* 0x000fee0000000200 */
[C---:B-----5:R-:W-:Y:S08]  /*cf80*/  HMMA.16816.F32 R28, R160.reuse, R172, R28 ;  /* 0x000000aca01c723c */ /* 0x060ff0000000181c */
        /* <DEDUP_REMOVED lines=20> */
[----:B------:R-:W-:Y:S07]  /*d0d0*/  LDSM.16.M88.4 R140, [R192+0x11100] ;  /* 0x01110000c08c783b */ /* 0x000fee0000000200 */
[C---:B---3--:R-:W-:Y:S08]  /*d0e0*/  HMMA.16816.F32 R20, R152.reuse, R160, R20 ;  /* 0x000000a09814723c */ /* 0x048ff00000001814 */
[C---:B------:R-:W-:Y:S08]  /*d0f0*/  HMMA.16816.F32 R24, R152.reuse, R162, R24 ;  /* 0x000000a29818723c */ /* 0x040ff00000001818 */
[C---:B------:R-:W-:Y:S08]  /*d100*/  HMMA.16816.F32 R28, R152.reuse, R164, R28 ;  /* 0x000000a4981c723c */ /* 0x040ff0000000181c */
[----:B------:R-:W-:Y:S08]  /*d110*/  HMMA.16816.F32 R32, R152, R166, R32 ;  /* 0x000000a69820723c */ /* 0x000ff00000001820 */
[C---:B-----5:R-:W-:Y:S08]  /*d120*/  HMMA.16816.F32 R4, R168.reuse, R172, R4 ;  /* 0x000000aca804723c */ /* 0x060ff00000001804 */
[C---:B------:R-:W-:Y:S08]  /*d130*/  HMMA.16816.F32 R8, R168.reuse, R174, R8 ;  /* 0x000000aea808723c */ /* 0x040ff00000001808 */
[C---:B----4-:R-:W-:Y:S08]  /*d140*/  HMMA.16816.F32 R12, R168.reuse, R136, R12 ;  /* 0x00000088a80c723c */ /* 0x050ff0000000180c */
[C---:B------:R-:W-:Y:S01]  /*d150*/  HMMA.16816.F32 R16, R168.reuse, R138, R16 ;  /* 0x0000008aa810723c */ /* 0x040fe20000001810 */
[----:B------:R-:W1:Y:S07]  /*d160*/  LDSM.16.M88.4 R136, [R192+0x10900] ;  /* 0x01090000c088783b */ /* 0x000e6e0000000200 */
[C---:B------:R-:W-:Y:S08]  /*d170*/  HMMA.16816.F32 R20, R168.reuse, R144, R20 ;  /* 0x00000090a814723c */ /* 0x040ff00000001814 */
[C---:B------:R-:W-:Y:S08]  /*d180*/  HMMA.16816.F32 R24, R168.reuse, R146, R24 ;  /* 0x00000092a818723c */ /* 0x040ff00000001818 */
[C---:B------:R-:W-:Y:S08]  /*d190*/  HMMA.16816.F32 R28, R168.reuse, R148, R28 ;  /* 0x00000094a81c723c */ /* 0x040ff0000000181c */
[----:B------:R-:W-:Y:S07]  /*d1a0*/  HMMA.16816.F32 R32, R168, R150, R32 ;  /* 0x00000096a820723c */ /* 0x000fee0000001820 */
[----:B------:R-:W-:Y:S01]  /*d1b0*/  SHF.L.U32 R169, R213, 0x6, RZ ;  /* 0x00000006d5a97819 */ /* 0x000fe200000006ff */
[C---:B--2---:R-:W-:Y:S08]  /*d1c0*/  HMMA.16816.F32 R4, R176.reuse, R180, R4 ;  /* 0x000000b4b004723c */ /* 0x044ff00000001804 */
[C---:B------:R-:W-:Y:S08]  /*d1d0*/  HMMA.16816.F32 R8, R176.reuse, R182, R8 ;  /* 0x000000b6b008723c */ /* 0x040ff00000001808 */
[C---:B-1----:R-:W-:Y:S08]  /*d1e0*/  HMMA.16816.F32 R12, R176.reuse, R136, R12 ;  /* 0x00000088b00c723c */ /* 0x042ff0000000180c */
[C---:B------:R-:W-:Y:S04]  /*d1f0*/  HMMA.16816.F32 R16, R176.reuse, R138, R16 ;  /* 0x0000008ab010723c */ /* 0x040fe80000001810 */
[----:B------:R-:W-:Y:S02]  /*d200*/  FMUL.FTZ R144, R4, c[0x0][0x320] ;  /* 0x0000c80004907a20 */ /* 0x000fe40000410000 */
[----:B------:R-:W-:Y:S02]  /*d210*/  FMUL.FTZ R146, R5, c[0x0][0x320] ;  /* 0x0000c80005927a20 */ /* 0x000fe40000410000 */
[----:B------:R-:W-:Y:S01]  /*d220*/  FMUL.FTZ R9, R9, c[0x0][0x320] ;  /* 0x0000c80009097a20 */ /* 0x000fe20000410000 */
[C---:B------:R-:W-:Y:S01]  /*d230*/  HMMA.16816.F32 R20, R176.reuse, R140, R20 ;  /* 0x0000008cb014723c */ /* 0x040fe20000001814 */
        /* <DEDUP_REMOVED lines=25> */
[----:B------:R-:W-:Y:S05]  /*d3d0*/  FMUL.FTZ R27, R27, c[0x0][0x320] ;  /* 0x0000c8001b1b7a20 */ /* 0x000fea0000410000 */
[----:B------:R-:W1:Y:S01]  /*d3e0*/  MUFU.TANH R158, R21 ;  /* 0x00000015009e7308 */ /* 0x000e620000002400 */
[----:B----4-:R-:W4:Y:S09]  /*d3f0*/  LDSM.16.M88.4 R8, [R192+0x11900] ;  /* 0x01190000c008783b */ /* 0x010f320000000200 */
[----:B------:R1:W1:Y:S01]  /*d400*/  MUFU.TANH R161, R22 ;  /* 0x0000001600a17308 */ /* 0x0002620000002400 */
[----:B-----5:R-:W-:Y:S09]  /*d410*/  FMUL.FTZ R13, R18, c[0x0][0x320] ;  /* 0x0000c800120d7a20 */ /* 0x020ff20000410000 */
[----:B------:R-:W1:Y:S10]  /*d420*/  MUFU.TANH R146, R146 ;  /* 0x0000009200927308 */ /* 0x000e740000002400 */
[----:B------:R-:W1:Y:S10]  /*d430*/  MUFU.TANH R0, R0 ;  /* 0x0000000000007308 */ /* 0x000e740000002400 */
[----:B------:R-:W1:Y:S01]  /*d440*/  MUFU.TANH R2, R2 ;  /* 0x0000000200027308 */ /* 0x000e620000002400 */
[C---:B----4-:R-:W-:Y:S09]  /*d450*/  HMMA.16816.F32 R28, R176.reuse, R8, R28 ;  /* 0x00000008b01c723c */ /* 0x050ff2000000181c */
[----:B------:R-:W4:Y:S03]  /*d460*/  MUFU.TANH R147, R147 ;  /* 0x0000009300937308 */ /* 0x000f260000002400 */
[----:B------:R-:W-:Y:S01]  /*d470*/  @P0 IMAD.HI.U32 R8, R205, c[0x0][0x2c8], RZ ;  /* 0x0000b200cd080a27 */ /* 0x000fe200078e00ff */
[----:B------:R-:W-:Y:S03]  /*d480*/  HMMA.16816.F32 R32, R176, R10, R32 ;  /* 0x0000000ab020723c */ /* 0x000fe60000001820 */
[----:B------:R-:W-:Y:S02]  /*d490*/  MOV R9, R205 ;  /* 0x000000cd00097202 */ /* 0x000fe40000000f00 */
[----:B------:R-:W-:Y:S01]  /*d4a0*/  @P0 SHF.R.U32.HI R9, RZ, c[0x0][0x2cc], R8 ;  /* 0x0000b300ff090a19 */ /* 0x000fe20000011608 */
[----:B------:R-:W1:Y:S01]  /*d4b0*/  MUFU.TANH R164, R164 ;  /* 0x000000a400a47308 */ /* 0x000e620000002400 */
[----:B------:R-:W-:Y:S03]  /*d4c0*/  IADD3 R10, -R206, 0x1, -R169 ;  /* 0x00000001ce0a7810 */ /* 0x000fe60007ffe9a9 */
[----:B------:R-:W1:Y:S02]  /*d4d0*/  SHFL.IDX PT, R8, R9, RZ, 0x1c1f ;  /* 0x001c1fff09087589 */ /* 0x000e6400000e0000 */
[----:B------:R-:W-:Y:S01]  /*d4e0*/  IADD3 R19, R10, -c[0x0][0x168], R199 ;  /* 0x80005a000a137a10 */ /* 0x000fe20007ffe0c7 */
[----:B------:R-:W-:Y:S03]  /*d4f0*/  FMUL.FTZ R152, R28, c[0x0][0x320] ;  /* 0x0000c8001c987a20 */ /* 0x000fe60000410000 */
[----:B------:R-:W-:Y:S01]  /*d500*/  IADD3 R20, R19, c[0x0][0x328], RZ ;  /* 0x0000ca0013147a10 */ /* 0x000fe20007ffe0ff */
[----:B------:R-:W2:Y:S01]  /*d510*/  MUFU.TANH R165, R165 ;  /* 0x000000a500a57308 */ /* 0x000ea20000002400 */
[----:B------:R-:W-:Y:S01]  /*d520*/  FMUL.FTZ R29, R29, c[0x0][0x320] ;  /* 0x0000c8001d1d7a20 */ /* 0x000fe20000410000 */
[----:B------:R-:W-:Y:S01]  /*d530*/  IADD3 R19, R19, UR17, RZ ;  /* 0x0000001113137c10 */ /* 0x000fe2000fffe0ff */
[----:B------:R-:W-:Y:S02]  /*d540*/  FMUL.FTZ R30, R30, c[0x0][0x320] ;  /* 0x0000c8001e1e7a20 */ /* 0x000fe40000410000 */
[----:B------:R-:W-:Y:S02]  /*d550*/  FMUL.FTZ R31, R31, c[0x0][0x320] ;  /* 0x0000c8001f1f7a20 */ /* 0x000fe40000410000 */
[----:B------:R-:W-:Y:S02]  /*d560*/  FMUL.FTZ R18, R32, c[0x0][0x320] ;  /* 0x0000c80020127a20 */ /* 0x000fe40000410000 */
[----:B------:R-:W-:Y:S01]  /*d570*/  FMUL.FTZ R11, R33, c[0x0][0x320] ;  /* 0x0000c800210b7a20 */ /* 0x000fe20000410000 */
[----:B------:R-:W2:Y:S01]  /*d580*/  MUFU.TANH R163, R163 ;  /* 0x000000a300a37308 */ /* 0x000ea20000002400 */
[----:B------:R-:W-:Y:S02]  /*d590*/  FMUL.FTZ R17, R34, c[0x0][0x320] ;  /* 0x0000c80022117a20 */ /* 0x000fe40000410000 */
[----:B------:R-:W-:Y:S01]  /*d5a0*/  FMUL.FTZ R16, R35, c[0x0][0x320] ;  /* 0x0000c80023107a20 */ /* 0x000fe20000410000 */
[-C--:B-1----:R-:W-:Y:S02]  /*d5b0*/  IADD3 R22, R20, R8.reuse, RZ ;  /* 0x0000000814167210 */ /* 0x082fe40007ffe0ff */
[----:B------:R-:W-:Y:S04]  /*d5c0*/  IADD3 R21, R19, R8, RZ ;  /* 0x0000000813157210 */ /* 0x000fe80007ffe0ff */
[----:B------:R-:W1:Y:S10]  /*d5d0*/  MUFU.TANH R14, R14 ;  /* 0x0000000e000e7308 */ /* 0x000e740000002400 */
[----:B------:R-:W1:Y:S10]  /*d5e0*/  MUFU.TANH R15, R15 ;  /* 0x0000000f000f7308 */ /* 0x000e740000002400 */
[----:B------:R-:W1:Y:S10]  /*d5f0*/  MUFU.TANH R13, R13 ;  /* 0x0000000d000d7308 */ /* 0x000e740000002400 */
[----:B------:R-:W1:Y:S10]  /*d600*/  MUFU.TANH R12, R12 ;  /* 0x0000000c000c7308 */ /* 0x000e740000002400 */
[----:B------:R-:W1:Y:S10]  /*d610*/  MUFU.TANH R160, R160 ;  /* 0x000000a000a07308 */ /* 0x000e740000002400 */
        /* <DEDUP_REMOVED lines=10> */
[----:B------:R-:W1:Y:S10]  /*d6c0*/  MUFU.TANH R11, R11 ;  /* 0x0000000b000b7308 */ /* 0x000e740000002400 */
[----:B------:R-:W1:Y:S10]  /*d6d0*/  MUFU.TANH R17, R17 ;  /* 0x0000001100117308 */ /* 0x000e740000002400 */
[----:B------:R-:W1:Y:S01]  /*d6e0*/  MUFU.TANH R16, R16 ;  /* 0x0000001000107308 */ /* 0x000e620000002400 */
[----:B------:R-:W-:-:S05]  /*d6f0*/  @!P2 BRA `(.L_x_942) ;  /* 0x000001a00000a947 */ /* 0x000fca0003800000 */
[----:B--234-:R-:W-:Y:S01]  /*d700*/  MOV R5, c[0x0][0x2ac] ;  /* 0x0000ab0000057a02 */ /* 0x01cfe20000000f00 */
        /* <DEDUP_REMOVED lines=14> */
.L_x_944:
[----:B------:R-:W-:Y:S04]  /*d7f0*/  MOV R4, c[0x0][0x32c] ;  /* 0x0000cb0000047a02 */ /* 0x000fe80000000f00 */
[----:B------:R-:W-:Y:S11]  /*d800*/  ISETP.NE.AND P0, PT, R4, 0x1, PT ;  /* 0x000000010400780c */ /* 0x000ff60003f05270 */
[----:B------:R-:W-:Y:S02]  /*d810*/  @!UPT UIADD3 URZ, URZ, URZ, URZ ;  /* 0x0000003f3f3ff290 */ /* 0x000fe4000fffe03f */
[----:B------:R-:W-:Y:S05]  /*d820*/  @P0 IMAD.HI.U32 R4, R6, c[0x0][0x330], RZ ;  /* 0x0000cc0006040a27 */ /* 0x000fea00078e00ff */
[----:B------:R-:W-:Y:S02]  /*d830*/  @P0 SHF.R.U32.HI R6, RZ, c[0x0][0x334], R4 ;  /* 0x0000cd00ff060a19 */ /* 0x000fe40000011604 */
.L_x_945:
[----:B------:R-:W-:Y:S05]  /*d840*/  BSYNC B0 ;  /* 0x0000000000007941 */ /* 0x000fea0003800000 */
.L_x_943:
[----:B------:R-:W-:Y:S04]  /*d850*/  IMAD R5, R6, c[0x0][0x32c], -R169 ;  /* 0x0000cb0006057a24 */ /* 0x000fe800078e0aa9 */
[----:B------:R-:W-:Y:S05]  /*d860*/  IMAD.IADD R4, R5, 0x1, -R206 ;  /* 0x0000000105047824 */ /* 0x000fea00078e0ace */
[----:B------:R-:W-:Y:S02]  /*d870*/  IADD3 R5, R4, c[0x0][0x32c], RZ ;  /* 0x0000cb0004057a10 */ /* 0x000fe40007ffe0ff */
[----:B------:R-:W-:Y:S02]  /*d880*/  IMNMX R21, R21, R4, !PT ;  /* 0x0000000415157217 */ /* 0x000fe40007800200 */
[----:B------:R-:W-:Y:S02]  /*d890*/  IMNMX R22, R22, R5, PT ;  /* 0x0000000516167217 */ /* 0x000fe40003800200 */
.L_x_942:
[----:B--234-:R-:W-:Y:S01]  /*d8a0*/  ISETP.GT.AND P1, PT, R213, -0x1, PT ;  /* 0xffffffffd500780c */ /* 0x01cfe20003f24270 */
[----:B------:R-:W2:Y:S03]  /*d8b0*/  SHFL.IDX PT, R4, R9, 0x1, 0x1c1f ;  /* 0x003c1f0009047f89 */ /* 0x000ea600000e0000 */
[C---:B------:R-:W-:Y:S04]  /*d8c0*/  ISETP.GT.AND P0, PT, R21.reuse, RZ, P1 ;  /* 0x000000ff1500720c */ /* 0x040fe80000f04270 */
[----:B------:R-:W-:Y:S04]  /*d8d0*/  ISETP.LT.OR P0, PT, R22, 0x1, P0 ;  /* 0x000000011600780c */ /* 0x000fe80000701670 */
[----:B------:R-:W-:Y:S02]  /*d8e0*/  FSEL R7, R144, -INF , !P0 ;  /* 0xff80000090077808 */ /* 0x000fe40004000000 */
[C---:B------:R-:W-:Y:S04]  /*d8f0*/  ISETP.GT.AND P0, PT, R21.reuse, 0x1, P1 ;  /* 0x000000011500780c */ /* 0x040fe80000f04270 */
[----:B------:R-:W-:Y:S04]  /*d900*/  ISETP.LT.OR P0, PT, R22, 0x2, P0 ;  /* 0x000000021600780c */ /* 0x000fe80000701670 */
[----:B------:R-:W-:Y:S02]  /*d910*/  FSEL R10, R146, -INF , !P0 ;  /* 0xff800000920a7808 */ /* 0x000fe40004000000 */
[----:B------:R-:W-:Y:S01]  /*d920*/  ISETP.GT.AND P0, PT, R21, 0x8, P1 ;  /* 0x000000081500780c */ /* 0x000fe20000f04270 */
[--C-:B--2---:R-:W-:Y:S02]  /*d930*/  IMAD.IADD R20, R20, 0x1, R4.reuse ;  /* 0x0000000114147824 */ /* 0x104fe400078e0204 */
[----:B------:R-:W-:Y:S01]  /*d940*/  IMAD.IADD R19, R19, 0x1, R4 ;  /* 0x0000000113137824 */ /* 0x000fe200078e0204 */
        /* <DEDUP_REMOVED lines=13> */
[----:B-1----:R-:W-:Y:S02]  /*da20*/  FSEL R142, R14, -INF , !P0 ;  /* 0xff8000000e8e7808 */ /* 0x002fe40004000000 */
        /* <DEDUP_REMOVED lines=43> */
.L_x_948:
[----:B------:R-:W-:Y:S04]  /*dce0*/  MOV R4, c[0x0][0x32c] ;  /* 0x0000cb0000047a02 */ /* 0x000fe80000000f00 */
[----:B------:R-:W-:Y:S11]  /*dcf0*/  ISETP.NE.AND P0, PT, R4, 0x1, PT ;  /* 0x000000010400780c */ /* 0x000ff60003f05270 */
[----:B------:R-:W-:Y:S02]  /*dd00*/  @!UPT UIADD3 URZ, URZ, URZ, URZ ;  /* 0x0000003f3f3ff290 */ /* 0x000fe4000fffe03f */
[----:B------:R-:W-:Y:S05]  /*dd10*/  @P0 IMAD.HI.U32 R4, R14, c[0x0][0x330], RZ ;  /* 0x0000cc000e040a27 */ /* 0x000fea00078e00ff */
[----:B------:R-:W-:Y:S02]  /*dd20*/  @P0 SHF.R.U32.HI R14, RZ, c[0x0][0x334], R4 ;  /* 0x0000cd00ff0e0a19 */ /* 0x000fe40000011604 */
.L_x_949:
[----:B------:R-:W-:Y:S05]  /*dd30*/  BSYNC B0 ;  /* 0x0000000000007941 */ /* 0x000fea0003800000 */
.L_x_947:
[----:B------:R-:W-:Y:S04]  /*dd40*/  IMAD R5, R14, c[0x0][0x32c], -R169 ;  /* 0x0000cb000e057a24 */ /* 0x000fe800078e0aa9 */
[----:B------:R-:W-:Y:S05]  /*dd50*/  IMAD.IADD R4, R5, 0x1, -R206 ;  /* 0x0000000105047824 */ /* 0x000fea00078e0ace */
[----:B------:R-:W-:Y:S02]  /*dd60*/  IADD3 R5, R4, c[0x0][0x32c], RZ ;  /* 0x0000cb0004057a10 */ /* 0x000fe40007ffe0ff */
[----:B------:R-:W-:Y:S02]  /*dd70*/  IMNMX R19, R19, R4, !PT ;  /* 0x0000000413137217 */ /* 0x000fe40007800200 */
[----:B------:R-:W-:Y:S02]  /*dd80*/  IMNMX R20, R20, R5, PT ;  /* 0x0000000514147217 */ /* 0x000fe40003800200 */
.L_x_946:
        /* <DEDUP_REMOVED lines=15> */
[----:B------:R-:W-:Y:S01]  /*de80*/  FMNMX.FTZ R5, R140, R5, !PT ;  /* 0x000000058c057209 */ /* 0x000fe20007810000 */
[----:B------:R-:W-:Y:S01]  /*de90*/  LDSM.16.MT88.4 R28, [R134+UR4+0x100] ;  /* 0x00010004861c783b */ /* 0x000fe20008004200 */
[----:B------:R-:W-:Y:S02]  /*dea0*/  ISETP.GT.AND P0, PT, R19, 0x8, P1 ;  /* 0x000000081300780c */ /* 0x000fe40000f04270 */
        /* <DEDUP_REMOVED lines=17> */
[C---:B------:R-:W-:Y:S03]  /*dfc0*/  ISETP.LT.OR P0, PT, R20.reuse, 0x12, P0 ;  /* 0x000000121400780c */ /* 0x040fe60000701670 */
[----:B------:R-:W1:Y:S01]  /*dfd0*/  SHFL.BFLY PT, R0, R15, 0x2, 0x1f ;  /* 0x0c401f000f007f89 */ /* 0x000e6200000e0000 */
[----:B------:R-:W-:Y:S02]  /*dfe0*/  FSEL R163, R163, -INF , !P0 ;  /* 0xff800000a3a37808 */ /* 0x000fe40004000000 */
[----:B------:R-:W-:Y:S04]  /*dff0*/  ISETP.GT.AND P0, PT, R19, 0x18, P1 ;  /* 0x000000181300780c */ /* 0x000fe80000f04270 */
[C---:B------:R-:W-:Y:S04]  /*e000*/  ISETP.LT.OR P0, PT, R20.reuse, 0x19, P0 ;  /* 0x000000191400780c */ /* 0x040fe80000701670 */
[----:B------:R-:W-:Y:S02]  /*e010*/  FSEL R143, R13, -INF , !P0 ;  /* 0xff8000000d8f7808 */ /* 0x000fe40004000000 */
[C---:B------:R-:W-:Y:S04]  /*e020*/  ISETP.GT.AND P0, PT, R19.reuse, 0x19, P1 ;  /* 0x000000191300780c */ /* 0x040fe80000f04270 */
[----:B------:R-:W-:Y:S04]  /*e030*/  ISETP.LT.OR P0, PT, R20, 0x1a, P0 ;  /* 0x0000001a1400780c */ /* 0x000fe80000701670 */
        /* <DEDUP_REMOVED lines=45> */
[----:B------:R-:W-:Y:S01]  /*e310*/  FMUL.FTZ R153, R2, c[0x0][0x2d0] ;  /* 0x0000b40002997a20 */ /* 0x000fe20000410000 */
[----:B------:R-:W-:Y:S01]  /*e320*/  IADD3 R17, R134, UR4, RZ ;  /* 0x0000000486117c10 */ /* 0x000fe2000fffe0ff */
[----:B------:R-:W1:Y:S01]  /*e330*/  SHFL.BFLY PT, R0, R15, 0x2, 0x1f ;  /* 0x0c401f000f007f89 */ /* 0x000e6200000e0000 */
[----:B------:R-:W-:Y:S02]  /*e340*/  FSEL R5, R2, RZ, P0 ;  /* 0x000000ff02057208 */ /* 0x000fe40000000000 */
[----:B------:R-:W-:Y:S02]  /*e350*/  FSEL R153, R153, RZ, P0 ;  /* 0x000000ff99997208 */ /* 0x000fe40000000000 */
[----:B------:R-:W-:Y:S01]  /*e360*/  IADD3 R168, R188, R17, RZ ;  /* 0x00000011bca87210 */ /* 0x000fe20007ffe0ff */
        /* <DEDUP_REMOVED lines=9> */
[--C-:B------:R-:W-:Y:S02]  /*e400*/  FFMA.FTZ R179, R162, c[0x0][0x2d0], -R153.reuse ;  /* 0x0000b400a2b37a23 */ /* 0x100fe40000010899 */
[--C-:B------:R-:W-:Y:S01]  /*e410*/  FFMA.FTZ R180, R142, c[0x0][0x2d0], -R153.reuse ;  /* 0x0000b4008eb47a23 */ /* 0x100fe20000010899 */
[----:B-1----:R-:W-:Y:S02]  /*e420*/  FMNMX.FTZ R13, R15, R0, !PT ;  /* 0x000000000f0d7209 */ /* 0x002fe40007810000 */
[----:B------:R-:W1:Y:S01]  /*e430*/  MUFU.EX2 R172, R172 ;  /* 0x000000ac00ac7308 */ /* 0x000e620000000800 */
[--C-:B------:R-:W-:Y:S02]  /*e440*/  FFMA.FTZ R181, R140, c[0x0][0x2d0], -R153.reuse ;  /* 0x0000b4008cb57a23 */ /* 0x100fe40000010899 */
[--C-:B------:R-:W-:Y:S01]  /*e450*/  FFMA.FTZ R216, R160, c[0x0][0x2d0], -R153.reuse ;  /* 0x0000b400a0d87a23 */ /* 0x100fe20000010899 */
[----:B------:R-:W2:Y:S01]  /*e460*/  SHFL.BFLY PT, R0, R13, 0x1, 0x1f ;  /* 0x0c201f000d007f89 */ /* 0x000ea200000e0000 */
[--C-:B------:R-:W-:Y:S02]  /*e470*/  FFMA.FTZ R217, R158, c[0x0][0x2d0], -R153.reuse ;  /* 0x0000b4009ed97a23 */ /* 0x100fe40000010899 */
[--C-:B------:R-:W-:Y:S02]  /*e480*/  FFMA.FTZ R218, R156, c[0x0][0x2d0], -R153.reuse ;  /* 0x0000b4009cda7a23 */ /* 0x100fe40000010899 */
[--C-:B------:R-:W-:Y:S01]  /*e490*/  FFMA.FTZ R219, R154, c[0x0][0x2d0], -R153.reuse ;  /* 0x0000b4009adb7a23 */ /* 0x100fe20000010899 */
[----:B------:R-:W-:Y:S01]  /*e4a0*/  MUFU.EX2 R171, R171 ;  /* 0x000000ab00ab7308 */ /* 0x000fe20000000800 */
[--C-:B------:R-:W-:Y:S02]  /*e4b0*/  FFMA.FTZ R224, R152, c[0x0][0x2d0], -R153.reuse ;  /* 0x0000b40098e07a23 */ /* 0x100fe40000010899 */
[--C-:B------:R-:W-:Y:S02]  /*e4c0*/  FFMA.FTZ R225, R150, c[0x0][0x2d0], -R153.reuse ;  /* 0x0000b40096e17a23 */ /* 0x100fe40000010899 */
[--C-:B------:R-:W-:Y:S02]  /*e4d0*/  FFMA.FTZ R226, R148, c[0x0][0x2d0], -R153.reuse ;  /* 0x0000b40094e27a23 */ /* 0x100fe40000010899 */
[----:B------:R-:W-:Y:S03]  /*e4e0*/  FFMA.FTZ R153, R146, c[0x0][0x2d0], -R153 ;  /* 0x0000b40092997a23 */ /* 0x000fe60000010899 */
[----:B------:R-:W3:Y:S01]  /*e4f0*/  MUFU.EX2 R170, R170 ;  /* 0x000000aa00aa7308 */ /* 0x000ee20000000800 */
[----:B-1----:R-:W-:Y:S02]  /*e500*/  F2FP.PACK_AB R136, R172, R175 ;  /* 0x000000afac88723e */ /* 0x002fe400000000ff */
[----:B--2---:R-:W-:Y:S07]  /*e510*/  FMNMX.FTZ R0, R13, R0, !PT ;  /* 0x000000000d007209 */ /* 0x004fee0007810000 */
[----:B------:R-:W1:Y:S01]  /*e520*/  MUFU.EX2 R132, R132 ;  /* 0x0000008400847308 */ /* 0x000e620000000800 */
[C---:B------:R-:W-:Y:S01]  /*e530*/  FSETP.NEU.FTZ.AND P0, PT, R0.reuse, -INF , PT ;  /* 0xff8000000000780b */ /* 0x040fe20003f1d000 */
[C---:B------:R-:W-:Y:S03]  /*e540*/  FMUL.FTZ R144, R0.reuse, c[0x0][0x2d0] ;  /* 0x0000b40000907a20 */ /* 0x040fe60000410000 */
[----:B------:R-:W-:Y:S02]  /*e550*/  FSEL R4, R0, RZ, P0 ;  /* 0x000000ff00047208 */ /* 0x000fe40000000000 */
[----:B------:R-:W-:Y:S03]  /*e560*/  FSEL R144, R144, RZ, P0 ;  /* 0x000000ff90907208 */ /* 0x000fe60000000000 */
[----:B------:R-:W-:Y:S01]  /*e570*/  MUFU.EX2 R227, R153 ;  /* 0x0000009900e37308 */ /* 0x000fe20000000800 */
[----:B------:R-:W-:Y:S02]  /*e580*/  FADD.FTZ R4, -R4, R3 ;  /* 0x0000000304047221 */ /* 0x000fe40000010100 */
[--C-:B------:R-:W-:Y:S01]  /*e590*/  FFMA.FTZ R177, R14, c[0x0][0x2d0], -R144.reuse ;  /* 0x0000b4000eb17a23 */ /* 0x100fe20000010890 */
[----:B---3--:R-:W-:Y:S01]  /*e5a0*/  F2FP.PACK_AB R138, R170, R171 ;  /* 0x000000abaa8a723e */ /* 0x008fe200000000ff */
[----:B------:R-:W2:Y:S01]  /*e5b0*/  LDSM.16.MT88.4 R12, [R135+UR4+0x100] ;  /* 0x00010004870c783b */ /* 0x000ea20008004200 */
[--C-:B------:R-:W-:Y:S02]  /*e5c0*/  FFMA.FTZ R174, R11, c[0x0][0x2d0], -R144.reuse ;  /* 0x0000b4000bae7a23 */ /* 0x100fe40000010890 */
[--C-:B------:R-:W-:Y:S01]  /*e5d0*/  FFMA.FTZ R173, R133, c[0x0][0x2d0], -R144.reuse ;  /* 0x0000b40085ad7a23 */ /* 0x100fe20000010890 */
[----:B------:R-:W-:Y:S01]  /*e5e0*/  IADD3 R133, R188, R5, RZ ;  /* 0x00000005bc857210 */ /* 0x000fe20007ffe0ff */
[--C-:B------:R-:W-:Y:S01]  /*e5f0*/  FFMA.FTZ R176, R9, c[0x0][0x2d0], -R144.reuse ;  /* 0x0000b40009b07a23 */ /* 0x100fe20000010890 */
[----:B------:R-:W-:Y:S01]  /*e600*/  MUFU.EX2 R177, R177 ;  /* 0x000000b100b17308 */ /* 0x000fe20000000800 */
[----:B------:R-:W-:Y:S02]  /*e610*/  FMUL.FTZ R3, R4, c[0x0][0x2d0] ;  /* 0x0000b40004037a20 */ /* 0x000fe40000410000 */
[----:B------:R-:W3:Y:S01]  /*e620*/  LDSM.16.MT88.4 R20, [R133+0x100] ;  /* 0x000100008514783b */ /* 0x000ee20000004200 */
        /* <DEDUP_REMOVED lines=11> */
[----:B------:R-:W-:Y:S02]  /*e6e0*/  FMUL.FTZ R33, R132, R101 ;  /* 0x0000006584217220 */ /* 0x000fe40000410000 */
[--C-:B------:R-:W-:Y:S02]  /*e6f0*/  FFMA.FTZ R182, R165, c[0x0][0x2d0], -R144.reuse ;  /* 0x0000b400a5b67a23 */ /* 0x100fe40000010890 */
[----:B------:R-:W-:Y:S01]  /*e700*/  LDSM.16.MT88.4 R164, [R135+UR4+0x5900] ;  /* 0x0059000487a4783b */ /* 0x000fe20008004200 */
[--C-:B------:R-:W-:Y:S02]  /*e710*/  FFMA.FTZ R183, R163, c[0x0][0x2d0], -R144.reuse ;  /* 0x0000b400a3b77a23 */ /* 0x100fe40000010890 */
[----:B------:R-:W4:Y:S01]  /*e720*/  MUFU.EX2 R176, R176 ;  /* 0x000000b000b07308 */ /* 0x000f220000000800 */
        /* <DEDUP_REMOVED lines=10> */
[--C-:B------:R-:W-:Y:S02]  /*e7d0*/  FFMA.FTZ R228, R151, c[0x0][0x2d0], -R144.reuse ;  /* 0x0000b40097e47a23 */ /* 0x100fe40000010890 */
[--C-:B------:R-:W-:Y:S02]  /*e7e0*/  FFMA.FTZ R229, R149, c[0x0][0x2d0], -R144.reuse ;  /* 0x0000b40095e57a23 */ /* 0x100fe40000010890 */
[--C-:B------:R-:W-:Y:S01]  /*e7f0*/  FFMA.FTZ R230, R147, c[0x0][0x2d0], -R144.reuse ;  /* 0x0000b40093e67a23 */ /* 0x100fe20000010890 */
[----:B------:R-:W-:Y:S01]  /*e800*/  LDSM.16.MT88.4 R148, [R135+UR4+0x3900] ;  /* 0x003900048794783b */ /* 0x000fe20008004200 */
[----:B------:R-:W-:Y:S01]  /*e810*/  FFMA.FTZ R144, R145, c[0x0][0x2d0], -R144 ;  /* 0x0000b40091907a23 */ /* 0x000fe20000010890 */
[----:B------:R-:W-:Y:S01]  /*e820*/  MUFU.EX2 R178, R178 ;  /* 0x000000b200b27308 */ /* 0x000fe20000000800 */
[----:B----4-:R-:W-:Y:S01]  /*e830*/  F2FP.PACK_AB R139, R176, R173 ;  /* 0x000000adb08b723e */ /* 0x010fe200000000ff */
[C---:B------:R-:W-:Y:S02]  /*e840*/  FMUL.FTZ R36, R132.reuse, R36 ;  /* 0x0000002484247220 */ /* 0x040fe40000410000 */
[C---:B------:R-:W-:Y:S02]  /*e850*/  FMUL.FTZ R37, R132.reuse, R37 ;  /* 0x0000002584257220 */ /* 0x040fe40000410000 */
[----:B------:R-:W-:Y:S01]  /*e860*/  LDSM.16.MT88.4 R152, [R133+0x3900] ;  /* 0x003900008598783b */ /* 0x000fe20000004200 */
[C---:B------:R-:W-:Y:S02]  /*e870*/  FMUL.FTZ R40, R132.reuse, R40 ;  /* 0x0000002884287220 */ /* 0x040fe40000410000 */
[C---:B------:R-:W-:Y:S01]  /*e880*/  FMUL.FTZ R41, R132.reuse, R41 ;  /* 0x0000002984297220 */ /* 0x040fe20000410000 */
[----:B------:R4:W-:Y:S01]  /*e890*/  MUFU.EX2 R231, R144 ;  /* 0x0000009000e77308 */ /* 0x0009e20000000800 */
[C---:B-1----:R-:W-:Y:S02]  /*e8a0*/  FMUL.FTZ R6, R3.reuse, R130 ;  /* 0x0000008203067220 */ /* 0x042fe40000410000 */
[C---:B------:R-:W-:Y:S01]  /*e8b0*/  FMUL.FTZ R7, R3.reuse, R131 ;  /* 0x0000008303077220 */ /* 0x040fe20000410000 */
[----:B------:R-:W-:Y:S01]  /*e8c0*/  LDSM.16.MT88.4 R160, [R168+0x3900] ;  /* 0x00390000a8a0783b */ /* 0x000fe20000004200 */
[C---:B------:R-:W-:Y:S02]  /*e8d0*/  FMUL.FTZ R10, R3.reuse, R126 ;  /* 0x0000007e030a7220 */ /* 0x040fe40000410000 */
[C---:B------:R-:W-:Y:S02]  /*e8e0*/  FMUL.FTZ R11, R3.reuse, R127 ;  /* 0x0000007f030b7220 */ /* 0x040fe40000410000 */
[C---:B------:R-:W-:Y:S01]  /*e8f0*/  FMUL.FTZ R18, R3.reuse, R118 ;  /* 0x0000007603127220 */ /* 0x040fe20000410000 */
[C---:B--2---:R-:W-:Y:S01]  /*e900*/  HMMA.16816.F32 R4, R136.reuse, R12, R4 ;  /* 0x0000000c8804723c */ /* 0x044fe20000001804 */
[----:B------:R-:W1:Y:S01]  /*e910*/  MUFU.EX2 R179, R179 ;  /* 0x000000b300b37308 */ /* 0x000e620000000800 */
[----:B------:R-:W-:Y:S03]  /*e920*/  LDSM.16.MT88.4 R124, [R135+UR4+0x2900] ;  /* 0x00290004877c783b */ /* 0x000fe60008004200 */
[C---:B------:R-:W-:Y:S02]  /*e930*/  FMUL.FTZ R19, R3.reuse, R119 ;  /* 0x0000007703137220 */ /* 0x040fe40000410000 */
[C---:B------:R-:W-:Y:S01]  /*e940*/  FMUL.FTZ R12, R132.reuse, R120 ;  /* 0x00000078840c7220 */ /* 0x040fe20000410000 */
[C---:B------:R-:W-:Y:S02]  /*e950*/  HMMA.16816.F32 R8, R136.reuse, R14, R8 ;  /* 0x0000000e8808723c */ /* 0x040fe40000001808 */
[----:B------:R-:W-:Y:S01]  /*e960*/  LDSM.16.MT88.4 R116, [R133+0x900] ;  /* 0x000900008574783b */ /* 0x000fe20000004200 */
[----:B------:R-:W-:Y:S01]  /*e970*/  MUFU.EX2 R180, R180 ;  /* 0x000000b400b47308 */ /* 0x000fe20000000800 */
[C---:B------:R-:W-:Y:S02]  /*e980*/  FMUL.FTZ R13, R132.reuse, R121 ;  /* 0x00000079840d7220 */ /* 0x040fe40000410000 */
[C---:B------:R-:W-:Y:S02]  /*e990*/  FMUL.FTZ R26, R3.reuse, R110 ;  /* 0x0000006e031a7220 */ /* 0x040fe40000410000 */
[C---:B------:R-:W-:Y:S02]  /*e9a0*/  FMUL.FTZ R14, R3.reuse, R122 ;  /* 0x0000007a030e7220 */ /* 0x040fe40000410000 */
[----:B------:R-:W-:Y:S02]  /*e9b0*/  LDSM.16.MT88.4 R128, [R133+0x2900] ;  /* 0x002900008580783b */ /* 0x000fe40000004200 */
[C---:B------:R-:W-:Y:S01]  /*e9c0*/  FMUL.FTZ R15, R3.reuse, R123 ;  /* 0x0000007b030f7220 */ /* 0x040fe20000410000 */
[----:B------:R-:W-:Y:S01]  /*e9d0*/  MUFU.EX2 R181, R181 ;  /* 0x000000b500b57308 */ /* 0x000fe20000000800 */
[C---:B------:R-:W-:Y:S02]  /*e9e0*/  FMUL.FTZ R27, R3.reuse, R111 ;  /* 0x0000006f031b7220 */ /* 0x040fe40000410000 */
[C---:B------:R-:W-:Y:S02]  /*e9f0*/  FMUL.FTZ R34, R3.reuse, R102 ;  /* 0x0000006603227220 */ /* 0x040fe40000410000 */
[----:B------:R-:W2:Y:S01]  /*ea00*/  LDSM.16.MT88.4 R120, [R168+0x100] ;  /* 0x00010000a878783b */ /* 0x000ea20000004200 */
[C---:B---3--:R-:W-:Y:S03]  /*ea10*/  HMMA.16816.F32 R12, R136.reuse, R20, R12 ;  /* 0x00000014880c723c */ /* 0x048fe6000000180c */
[C---:B------:R-:W-:Y:S01]  /*ea20*/  FMUL.FTZ R35, R3.reuse, R103 ;  /* 0x0000006703237220 */ /* 0x040fe20000410000 */
[----:B------:R-:W-:Y:S01]  /*ea30*/  MUFU.EX2 R182, R182 ;  /* 0x000000b600b67308 */ /* 0x000fe20000000800 */
[C---:B------:R-:W-:Y:S02]  /*ea40*/  FMUL.FTZ R38, R3.reuse, R38 ;  /* 0x0000002603267220 */ /* 0x040fe40000410000 */
[----:B------:R-:W-:Y:S01]  /*ea50*/  LDSM.16.MT88.4 R100, [R134+UR4+0x2100] ;  /* 0x002100048664783b */ /* 0x000fe20008004200 */
[C---:B------:R-:W-:Y:S04]  /*ea60*/  HMMA.16816.F32 R16, R136.reuse, R22, R16 ;  /* 0x000000168810723c */ /* 0x040fe80000001810 */
[C---:B------:R-:W-:Y:S02]  /*ea70*/  FMUL.FTZ R20, R132.reuse, R112 ;  /* 0x0000007084147220 */ /* 0x040fe40000410000 */
[C---:B------:R-:W-:Y:S01]  /*ea80*/  FMUL.FTZ R21, R132.reuse, R113 ;  /* 0x0000007184157220 */ /* 0x040fe20000410000 */
[----:B------:R-:W-:Y:S01]  /*ea90*/  LDSM.16.MT88.4 R108, [R168+0x2100] ;  /* 0x00210000a86c783b */ /* 0x000fe20000004200 */
[C---:B------:R-:W-:Y:S01]  /*eaa0*/  FMUL.FTZ R22, R3.reuse, R114 ;  /* 0x0000007203167220 */ /* 0x040fe20000410000 */
[----:B------:R-:W3:Y:S03]  /*eab0*/  MUFU.EX2 R183, R183 ;  /* 0x000000b700b77308 */ /* 0x000ee60000000800 */
[C---:B------:R-:W-:Y:S02]  /*eac0*/  FMUL.FTZ R23, R3.reuse, R115 ;  /* 0x0000007303177220 */ /* 0x040fe40000410000 */
[C---:B------:R-:W-:Y:S01]  /*ead0*/  FMUL.FTZ R39, R3.reuse, R39 ;  /* 0x0000002703277220 */ /* 0x040fe20000410000 */
[----:B------:R-:W5:Y:S01]  /*eae0*/  LDSM.16.MT88.4 R112, [R135+UR4+0x2100] ;  /* 0x002100048770783b */ /* 0x000f620008004200 */
[C---:B------:R-:W-:Y:S02]  /*eaf0*/  FMUL.FTZ R42, R3.reuse, R42 ;  /* 0x0000002a032a7220 */ /* 0x040fe40000410000 */
[C---:B------:R-:W-:Y:S01]  /*eb00*/  FMUL.FTZ R43, R3.reuse, R43 ;  /* 0x0000002b032b7220 */ /* 0x040fe20000410000 */
[C---:B------:R-:W-:Y:S01]  /*eb10*/  HMMA.16816.F32 R20, R136.reuse, R28, R20 ;  /* 0x0000001c8814723c */ /* 0x040fe20000001814 */
[----:B------:R-:W-:Y:S02]  /*eb20*/  MUFU.EX2 R192, R192 ;  /* 0x000000c000c07308 */ /* 0x000fe40000000800 */
[C---:B------:R-:W-:Y:S01]  /*eb30*/  FMUL.FTZ R44, R132.reuse, R44 ;  /* 0x0000002c842c7220 */ /* 0x040fe20000410000 */
[----:B----4-:R-:W-:Y:S01]  /*eb40*/  LDSM.16.MT88.4 R144, [R168+0x1900] ;  /* 0x00190000a890783b */ /* 0x010fe20000004200 */
[C---:B------:R-:W-:Y:S02]  /*eb50*/  FMUL.FTZ R45, R132.reuse, R45 ;  /* 0x0000002d842d7220 */ /* 0x040fe40000410000 */
[C---:B------:R-:W-:Y:S01]  /*eb60*/  FMUL.FTZ R28, R132.reuse, R104 ;  /* 0x00000068841c7220 */ /* 0x040fe20000410000 */
[C---:B------:R-:W-:Y:S03]  /*eb70*/  HMMA.16816.F32 R24, R136.reuse, R30, R24 ;  /* 0x0000001e8818723c */ /* 0x040fe60000001818 */
[----:B------:R-:W4:Y:S01]  /*eb80*/  MUFU.EX2 R215, R215 ;  /* 0x000000d700d77308 */ /* 0x000f220000000800 */
[C---:B------:R-:W-:Y:S02]  /*eb90*/  FMUL.FTZ R29, R132.reuse, R105 ;  /* 0x00000069841d7220 */ /* 0x040fe40000410000 */
[C---:B------:R-:W-:Y:S02]  /*eba0*/  FMUL.FTZ R46, R3.reuse, R46 ;  /* 0x0000002e032e7220 */ /* 0x040fe40000410000 */
[C---:B------:R-:W-:Y:S04]  /*ebb0*/  FMUL.FTZ R30, R3.reuse, R106 ;  /* 0x0000006a031e7220 */ /* 0x040fe80000410000 */
[C---:B------:R-:W-:Y:S01]  /*ebc0*/  FMUL.FTZ R31, R3.reuse, R107 ;  /* 0x0000006b031f7220 */ /* 0x040fe20000410000 */
[----:B------:R-:W-:Y:S01]  /*ebd0*/  MUFU.EX2 R216, R216 ;  /* 0x000000d800d87308 */ /* 0x000fe20000000800 */
[----:B------:R-:W1:Y:S01]  /*ebe0*/  LDSM.16.MT88.4 R104, [R133+0x2100] ;  /* 0x002100008568783b */ /* 0x000e620000004200 */
[C---:B------:R-:W-:Y:S02]  /*ebf0*/  FMUL.FTZ R47, R3.reuse, R47 ;  /* 0x0000002f032f7220 */ /* 0x040fe40000410000 */
[C---:B------:R-:W-:Y:S02]  /*ec00*/  FMUL.FTZ R48, R132.reuse, R48 ;  /* 0x0000003084307220 */ /* 0x040fe40000410000 */
[C---:B--2---:R-:W-:Y:S03]  /*ec10*/  HMMA.16816.F32 R28, R136.reuse, R120, R28 ;  /* 0x00000078881c723c */ /* 0x044fe6000000181c */
[C---:B------:R-:W-:Y:S01]  /*ec20*/  FMUL.FTZ R49, R132.reuse, R49 ;  /* 0x0000003184317220 */ /* 0x040fe20000410000 */
[----:B------:R-:W2:Y:S01]  /*ec30*/  MUFU.EX2 R217, R217 ;  /* 0x000000d900d97308 */ /* 0x000ea20000000800 */
[C---:B------:R-:W-:Y:S02]  /*ec40*/  FMUL.FTZ R50, R3.reuse, R50 ;  /* 0x0000003203327220 */ /* 0x040fe40000410000 */
[C---:B------:R-:W-:Y:S01]  /*ec50*/  FMUL.FTZ R51, R3.reuse, R51 ;  /* 0x0000003303337220 */ /* 0x040fe20000410000 */
[C---:B------:R-:W-:Y:S01]  /*ec60*/  HMMA.16816.F32 R32, R136.reuse, R122, R32 ;  /* 0x0000007a8820723c */ /* 0x040fe20000001820 */
[----:B------:R-:W-:Y:S03]  /*ec70*/  LDSM.16.MT88.4 R120, [R168+0x900] ;  /* 0x00090000a878783b */ /* 0x000fe60000004200 */
[C---:B------:R-:W-:Y:S02]  /*ec80*/  FMUL.FTZ R52, R132.reuse, R52 ;  /* 0x0000003484347220 */ /* 0x040fe40000410000 */
[C---:B------:R-:W-:Y:S01]  /*ec90*/  FMUL.FTZ R53, R132.reuse, R53 ;  /* 0x0000003584357220 */ /* 0x040fe20000410000 */
[----:B------:R-:W-:Y:S01]  /*eca0*/  MUFU.EX2 R218, R218 ;  /* 0x000000da00da7308 */ /* 0x000fe20000000800 */
[C---:B-----5:R-:W-:Y:S04]  /*ecb0*/  HMMA.16816.F32 R36, R136.reuse, R112, R36 ;  /* 0x000000708824723c */ /* 0x060fe80000001824 */
[C---:B------:R-:W-:Y:S02]  /*ecc0*/  FMUL.FTZ R54, R3.reuse, R54 ;  /* 0x0000003603367220 */ /* 0x040fe40000410000 */
[C---:B------:R-:W-:Y:S02]  /*ecd0*/  FMUL.FTZ R55, R3.reuse, R55 ;  /* 0x0000003703377220 */ /* 0x040fe40000410000 */
[C---:B------:R-:W-:Y:S01]  /*ece0*/  HMMA.16816.F32 R40, R136.reuse, R114, R40 ;  /* 0x000000728828723c */ /* 0x040fe20000001828 */
[----:B------:R-:W-:Y:S01]  /*ecf0*/  LDSM.16.MT88.4 R112, [R135+UR4+0x900] ;  /* 0x000900048770783b */ /* 0x000fe20008004200 */
[----:B------:R-:W5:Y:S02]  /*ed00*/  MUFU.EX2 R219, R219 ;  /* 0x000000db00db7308 */ /* 0x000f640000000800 */
[C---:B------:R-:W-:Y:S02]  /*ed10*/  FMUL.FTZ R56, R132.reuse, R56 ;  /* 0x0000003884387220 */ /* 0x040fe40000410000 */
[C---:B------:R-:W-:Y:S02]  /*ed20*/  FMUL.FTZ R57, R132.reuse, R57 ;  /* 0x0000003984397220 */ /* 0x040fe40000410000 */
[C---:B------:R-:W-:Y:S01]  /*ed30*/  FMUL.FTZ R58, R3.reuse, R58 ;  /* 0x0000003a033a7220 */ /* 0x040fe20000410000 */
[C---:B-1----:R-:W-:Y:S03]  /*ed40*/  HMMA.16816.F32 R44, R136.reuse, R104, R44 ;  /* 0x00000068882c723c */ /* 0x042fe6000000182c */
[----:B------:R-:W-:Y:S01]  /*ed50*/  MUFU.EX2 R220, R220 ;  /* 0x000000dc00dc7308 */ /* 0x000fe20000000800 */
[C---:B------:R-:W-:Y:S02]  /*ed60*/  FMUL.FTZ R59, R3.reuse, R59 ;  /* 0x0000003b033b7220 */ /* 0x040fe40000410000 */
[C---:B------:R-:W-:Y:S02]  /*ed70*/  FMUL.FTZ R60, R132.reuse, R60 ;  /* 0x0000003c843c7220 */ /* 0x040fe40000410000 */
[C---:B------:R-:W-:Y:S01]  /*ed80*/  FMUL.FTZ R61, R132.reuse, R61 ;  /* 0x0000003d843d7220 */ /* 0x040fe20000410000 */
[C---:B------:R-:W-:Y:S01]  /*ed90*/  HMMA.16816.F32 R48, R136.reuse, R106, R48 ;  /* 0x0000006a8830723c */ /* 0x040fe20000001830 */
[----:B------:R-:W1:Y:S03]  /*eda0*/  LDSM.16.MT88.4 R104, [R135+UR4+0x4100] ;  /* 0x004100048768783b */ /* 0x000e660008004200 */
[----:B------:R-:W1:Y:S01]  /*edb0*/  MUFU.EX2 R221, R221 ;  /* 0x000000dd00dd7308 */ /* 0x000e620000000800 */
[C---:B------:R-:W-:Y:S02]  /*edc0*/  FMUL.FTZ R62, R3.reuse, R62 ;  /* 0x0000003e033e7220 */ /* 0x040fe40000410000 */
[C---:B------:R-:W-:Y:S01]  /*edd0*/  FMUL.FTZ R63, R3.reuse, R63 ;  /* 0x0000003f033f7220 */ /* 0x040fe20000410000 */
[C---:B------:R-:W-:Y:S04]  /*ede0*/  HMMA.16816.F32 R52, R136.reuse, R100, R52 ;  /* 0x000000648834723c */ /* 0x040fe80000001834 */
[C---:B------:R-:W-:Y:S02]  /*edf0*/  FMUL.FTZ R64, R132.reuse, R64 ;  /* 0x0000004084407220 */ /* 0x040fe40000410000 */
[----:B------:R-:W-:Y:S01]  /*ee00*/  MUFU.EX2 R222, R222 ;  /* 0x000000de00de7308 */ /* 0x000fe20000000800 */
[C---:B------:R-:W-:Y:S01]  /*ee10*/  FMUL.FTZ R65, R132.reuse, R65 ;  /* 0x0000004184417220 */ /* 0x040fe20000410000 */
[C---:B------:R-:W-:Y:S01]  /*ee20*/  HMMA.16816.F32 R56, R136.reuse, R102, R56 ;  /* 0x000000668838723c */ /* 0x040fe20000001838 */
[----:B------:R-:W2:Y:S03]  /*ee30*/  LDSM.16.MT88.4 R100, [R133+0x4100] ;  /* 0x004100008564783b */ /* 0x000ea60000004200 */
[C---:B------:R-:W-:Y:S02]  /*ee40*/  FMUL.FTZ R66, R3.reuse, R66 ;  /* 0x0000004203427220 */ /* 0x040fe40000410000 */
[C---:B------:R-:W-:Y:S02]  /*ee50*/  FMUL.FTZ R67, R3.reuse, R67 ;  /* 0x0000004303437220 */ /* 0x040fe40000410000 */
[----:B------:R-:W2:Y:S01]  /*ee60*/  MUFU.EX2 R223, R223 ;  /* 0x000000df00df7308 */ /* 0x000ea20000000800 */
[C---:B------:R-:W-:Y:S03]  /*ee70*/  HMMA.16816.F32 R60, R136.reuse, R108, R60 ;  /* 0x0000006c883c723c */ /* 0x040fe6000000183c */
[C---:B------:R-:W-:Y:S02]  /*ee80*/  FMUL.FTZ R68, R132.reuse, R68 ;  /* 0x0000004484447220 */ /* 0x040fe40000410000 */
[C---:B------:R-:W-:Y:S03]  /*ee90*/  FMUL.FTZ R69, R132.reuse, R69 ;  /* 0x0000004584457220 */ /* 0x040fe60000410000 */
[C---:B------:R-:W-:Y:S01]  /*eea0*/  HMMA.16816.F32 R64, R136.reuse, R110, R64 ;  /* 0x0000006e8840723c */ /* 0x040fe20000001840 */
[----:B------:R-:W3:Y:S01]  /*eeb0*/  LDSM.16.MT88.4 R108, [R134+UR4+0x4100] ;  /* 0x00410004866c783b */ /* 0x000ee20008004200 */
[----:B------:R-:W-:Y:S02]  /*eec0*/  MUFU.EX2 R224, R224 ;  /* 0x000000e000e07308 */ /* 0x000fe40000000800 */
[C---:B------:R-:W-:Y:S02]  /*eed0*/  FMUL.FTZ R70, R3.reuse, R70 ;  /* 0x0000004603467220 */ /* 0x040fe40000410000 */
[C---:B------:R-:W-:Y:S02]  /*eee0*/  FMUL.FTZ R71, R3.reuse, R71 ;  /* 0x0000004703477220 */ /* 0x040fe40000410000 */
[C---:B------:R-:W-:Y:S04]  /*eef0*/  FMUL.FTZ R72, R132.reuse, R72 ;  /* 0x0000004884487220 */ /* 0x040fe80000410000 */
[C---:B------:R-:W-:Y:S01]  /*ef00*/  FMUL.FTZ R73, R132.reuse, R73 ;  /* 0x0000004984497220 */ /* 0x040fe20000410000 */
[C---:B-1----:R-:W-:Y:S01]  /*ef10*/  HMMA.16816.F32 R68, R136.reuse, R104, R68 ;  /* 0x000000688844723c */ /* 0x042fe20000001844 */
[----:B------:R-:W1:Y:S02]  /*ef20*/  MUFU.EX2 R225, R225 ;  /* 0x000000e100e17308 */ /* 0x000e640000000800 */
[C---:B------:R-:W-:Y:S02]  /*ef30*/  FMUL.FTZ R74, R3.reuse, R74 ;  /* 0x0000004a034a7220 */ /* 0x040fe40000410000 */
[C---:B------:R-:W-:Y:S02]  /*ef40*/  FMUL.FTZ R75, R3.reuse, R75 ;  /* 0x0000004b034b7220 */ /* 0x040fe40000410000 */
[C---:B------:R-:W-:Y:S02]  /*ef50*/  FMUL.FTZ R76, R132.reuse, R76 ;  /* 0x0000004c844c7220 */ /* 0x040fe40000410000 */
[C---:B------:R-:W-:Y:S02]  /*ef60*/  FMUL.FTZ R77, R132.reuse, R77 ;  /* 0x0000004d844d7220 */ /* 0x040fe40000410000 */
[----:B------:R-:W-:Y:S01]  /*ef70*/  MUFU.EX2 R226, R226 ;  /* 0x000000e200e27308 */ /* 0x000fe20000000800 */
        /* <DEDUP_REMOVED lines=9> */
[----:B------:R-:W-:Y:S02]  /*f010*/  FMUL.FTZ R83, R3, R83 ;  /* 0x0000005303537220 */ /* 0x000fe40000410000 */
[C---:B------:R-:W-:Y:S01]  /*f020*/  FMUL.FTZ R84, R132.reuse, R84 ;  /* 0x0000005484547220 */ /* 0x040fe20000410000 */
[----:B------:R-:W-:Y:S01]  /*f030*/  F2FP.PACK_AB R100, R179, R178 ;  /* 0x000000b2b364723e */ /* 0x000fe200000000ff */
[C---:B------:R-:W-:Y:S01]  /*f040*/  FMUL.FTZ R85, R132.reuse, R85 ;  /* 0x0000005584557220 */ /* 0x040fe20000410000 */
[----:B------:R-:W2:Y:S02]  /*f050*/  MUFU.EX2 R229, R229 ;  /* 0x000000e500e57308 */ /* 0x000ea40000000800 */
[C---:B------:R-:W-:Y:S03]  /*f060*/  HMMA.16816.F32 R80, R136.reuse, R102, R80 ;  /* 0x000000668850723c */ /* 0x040fe60000001850 */
[----:B------:R-:W-:Y:S01]  /*f070*/  FMUL.FTZ R86, R3, R86 ;  /* 0x0000005603567220 */ /* 0x000fe20000410000 */
[----:B---3--:R-:W-:Y:S01]  /*f080*/  F2FP.PACK_AB R101, R183, R182 ;  /* 0x000000b6b765723e */ /* 0x008fe200000000ff */
[----:B------:R-:W-:Y:S02]  /*f090*/  FMUL.FTZ R87, R3, R87 ;  /* 0x0000005703577220 */ /* 0x000fe40000410000 */
[C---:B------:R-:W-:Y:S01]  /*f0a0*/  FMUL.FTZ R88, R132.reuse, R88 ;  /* 0x0000005884587220 */ /* 0x040fe20000410000 */
[----:B------:R-:W-:Y:S01]  /*f0b0*/  F2FP.PACK_AB R102, R181, R180 ;  /* 0x000000b4b566723e */ /* 0x000fe200000000ff */
[C---:B------:R-:W-:Y:S01]  /*f0c0*/  FMUL.FTZ R89, R132.reuse, R89 ;  /* 0x0000005984597220 */ /* 0x040fe20000410000 */
[----:B------:R-:W3:Y:S02]  /*f0d0*/  MUFU.EX2 R230, R230 ;  /* 0x000000e600e67308 */ /* 0x000ee40000000800 */
[C---:B------:R-:W-:Y:S03]  /*f0e0*/  HMMA.16816.F32 R84, R136.reuse, R108, R84 ;  /* 0x0000006c8854723c */ /* 0x040fe60000001854 */
[----:B------:R-:W-:Y:S01]  /*f0f0*/  FMUL.FTZ R90, R3, R90 ;  /* 0x0000005a035a7220 */ /* 0x000fe20000410000 */
[----:B----4-:R-:W-:Y:S01]  /*f100*/  F2FP.PACK_AB R103, R215, R192 ;  /* 0x000000c0d767723e */ /* 0x010fe200000000ff */
[C---:B------:R-:W-:Y:S02]  /*f110*/  FMUL.FTZ R91, R3.reuse, R91 ;  /* 0x0000005b035b7220 */ /* 0x040fe40000410000 */
[C---:B------:R-:W-:Y:S02]  /*f120*/  FMUL.FTZ R92, R132.reuse, R92 ;  /* 0x0000005c845c7220 */ /* 0x040fe40000410000 */
[C---:B------:R-:W-:Y:S03]  /*f130*/  FMUL.FTZ R93, R132.reuse, R93 ;  /* 0x0000005d845d7220 */ /* 0x040fe60000410000 */
[C---:B------:R-:W-:Y:S01]  /*f140*/  HMMA.16816.F32 R88, R136.reuse, R110, R88 ;  /* 0x0000006e8858723c */ /* 0x040fe20000001858 */
[----:B------:R-:W4:Y:S02]  /*f150*/  LDSM.16.MT88.4 R108, [R134+UR4+0x900] ;  /* 0x00090004866c783b */ /* 0x000f240008004200 */
[C---:B------:R-:W-:Y:S02]  /*f160*/  FMUL.FTZ R94, R3.reuse, R94 ;  /* 0x0000005e035e7220 */ /* 0x040fe40000410000 */
[C---:B------:R-:W-:Y:S02]  /*f170*/  FMUL.FTZ R95, R3.reuse, R95 ;  /* 0x0000005f035f7220 */ /* 0x040fe40000410000 */
[C---:B------:R-:W-:Y:S02]  /*f180*/  FMUL.FTZ R96, R132.reuse, R96 ;  /* 0x0000006084607220 */ /* 0x040fe40000410000 */
[C---:B------:R-:W-:Y:S03]  /*f190*/  FMUL.FTZ R97, R132.reuse, R97 ;  /* 0x0000006184617220 */ /* 0x040fe60000410000 */
[C---:B-1----:R-:W-:Y:S03]  /*f1a0*/  HMMA.16816.F32 R92, R136.reuse, R104, R92 ;  /* 0x00000068885c723c */ /* 0x042fe6000000185c */
[C---:B------:R-:W-:Y:S02]  /*f1b0*/  FMUL.FTZ R98, R3.reuse, R98 ;  /* 0x0000006203627220 */ /* 0x040fe40000410000 */
[C---:B------:R-:W-:Y:S02]  /*f1c0*/  FMUL.FTZ R99, R3.reuse, R99 ;  /* 0x0000006303637220 */ /* 0x040fe40000410000 */
[----:B------:R-:W-:Y:S02]  /*f1d0*/  FFMA.FTZ R175, R132, R207, R175 ;  /* 0x000000cf84af7223 */ /* 0x000fe400000100af */
[----:B------:R-:W-:Y:S03]  /*f1e0*/  FFMA.FTZ R177, R3, R208, R177 ;  /* 0x000000d003b17223 */ /* 0x000fe600000100b1 */
[----:B------:R-:W-:Y:S01]  /*f1f0*/  HMMA.16816.F32 R96, R136, R106, R96 ;  /* 0x0000006a8860723c */ /* 0x000fe20000001860 */
[----:B------:R-:W1:Y:S02]  /*f200*/  LDSM.16.MT88.4 R104, [R168+0x2900] ;  /* 0x00290000a868783b */ /* 0x000e640000004200 */
        /* <DEDUP_REMOVED lines=19> */
[C---:B----4-:R-:W-:Y:S04]  /*f340*/  HMMA.16816.F32 R20, R100.reuse, R108, R20 ;  /* 0x0000006c6414723c */ /* 0x050fe80000001814 */
[----:B------:R-:W-:Y:S02]  /*f350*/  FADD.FTZ R180, R180, R179 ;  /* 0x000000b3b4b47221 */ /* 0x000fe40000010000 */
[----:B------:R-:W-:Y:S02]  /*f360*/  FADD.FTZ R192, R192, R183 ;  /* 0x000000b7c0c07221 */ /* 0x000fe40000010000 */
[C---:B------:R-:W-:Y:S01]  /*f370*/  HMMA.16816.F32 R24, R100.reuse, R110, R24 ;  /* 0x0000006e6418723c */ /* 0x040fe20000001818 */
[----:B------:R-:W4:Y:S03]  /*f380*/  LDSM.16.MT88.4 R108, [R135+UR4+0x4900] ;  /* 0x00490004876c783b */ /* 0x000f260008004200 */
        /* <DEDUP_REMOVED lines=14> */
[C---:B-1----:R-:W-:Y:S08]  /*f470*/  HMMA.16816.F32 R60, R100.reuse, R104, R60 ;  /* 0x00000068643c723c */ /* 0x042ff0000000183c */
[C---:B------:R-:W-:Y:S01]  /*f480*/  HMMA.16816.F32 R64, R100.reuse, R106, R64 ;  /* 0x0000006a6440723c */ /* 0x040fe20000001840 */
[----:B------:R-:W1:Y:S07]  /*f490*/  LDSM.16.MT88.4 R104, [R168+0x4900] ;  /* 0x00490000a868783b */ /* 0x000e6e0000004200 */
[C---:B----4-:R-:W-:Y:S08]  /*f4a0*/  HMMA.16816.F32 R68, R100.reuse, R108, R68 ;  /* 0x0000006c6444723c */ /* 0x050ff00000001844 */
[C---:B------:R-:W-:Y:S01]  /*f4b0*/  HMMA.16816.F32 R72, R100.reuse, R110, R72 ;  /* 0x0000006e6448723c */ /* 0x040fe20000001848 */
[----:B------:R-:W4:Y:S07]  /*f4c0*/  LDSM.16.MT88.4 R108, [R135+UR4+0x1100] ;  /* 0x00110004876c783b */ /* 0x000f2e0008004200 */
[C---:B------:R-:W-:Y:S08]  /*f4d0*/  HMMA.16816.F32 R76, R100.reuse, R112, R76 ;  /* 0x00000070644c723c */ /* 0x040ff0000000184c */
[C---:B------:R-:W-:Y:S01]  /*f4e0*/  HMMA.16816.F32 R80, R100.reuse, R114, R80 ;  /* 0x000000726450723c */ /* 0x040fe20000001850 */
[----:B------:R-:W2:Y:S07]  /*f4f0*/  LDSM.16.MT88.4 R112, [R134+UR4+0x1100] ;  /* 0x001100048670783b */ /* 0x000eae0008004200 */
[C---:B------:R-:W-:Y:S08]  /*f500*/  HMMA.16816.F32 R84, R100.reuse, R116, R84 ;  /* 0x000000746454723c */ /* 0x040ff00000001854 */
[C---:B------:R-:W-:Y:S01]  /*f510*/  HMMA.16816.F32 R88, R100.reuse, R118, R88 ;  /* 0x000000766458723c */ /* 0x040fe20000001858 */
[----:B------:R-:W2:Y:S07]  /*f520*/  LDSM.16.MT88.4 R116, [R135+UR4+0x3100] ;  /* 0x003100048774783b */ /* 0x000eae0008004200 */
        /* <DEDUP_REMOVED lines=12> */
[C---:B----4-:R-:W-:Y:S03]  /*f5f0*/  HMMA.16816.F32 R4, R100.reuse, R108, R4 ;  /* 0x0000006c6404723c */ /* 0x050fe60000001804 */
[----:B------:R-:W-:Y:S02]  /*f600*/  FADD.FTZ R222, R222, R221 ;  /* 0x000000dddede7221 */ /* 0x000fe40000010000 */
[----:B------:R-:W-:Y:S02]  /*f610*/  FADD.FTZ R219, R219, R218 ;  /* 0x000000dadbdb7221 */ /* 0x000fe40000010000 */
[----:B------:R-:W-:Y:S01]  /*f620*/  FADD.FTZ R223, R223, R222 ;  /* 0x000000dedfdf7221 */ /* 0x000fe20000010000 */
[C---:B------:R-:W-:Y:S01]  /*f630*/  HMMA.16816.F32 R8, R100.reuse, R110, R8 ;  /* 0x0000006e6408723c */ /* 0x040fe20000001808 */
[----:B------:R-:W4:Y:S07]  /*f640*/  LDSM.16.MT88.4 R108, [R135+UR4+0x5100] ;  /* 0x00510004876c783b */ /* 0x000f2e0008004200 */
[C---:B------:R-:W-:Y:S08]  /*f650*/  HMMA.16816.F32 R12, R100.reuse, R120, R12 ;  /* 0x00000078640c723c */ /* 0x040ff0000000180c */
[C---:B------:R-:W-:Y:S08]  /*f660*/  HMMA.16816.F32 R16, R100.reuse, R122, R16 ;  /* 0x0000007a6410723c */ /* 0x040ff00000001810 */
[C---:B--2---:R-:W-:Y:S08]  /*f670*/  HMMA.16816.F32 R20, R100.reuse, R112, R20 ;  /* 0x000000706414723c */ /* 0x044ff00000001814 */
[C---:B------:R-:W-:Y:S01]  /*f680*/  HMMA.16816.F32 R24, R100.reuse, R114, R24 ;  /* 0x000000726418723c */ /* 0x040fe20000001818 */
[----:B------:R-:W2:Y:S07]  /*f690*/  LDSM.16.MT88.4 R112, [R133+0x5100] ;  /* 0x005100008570783b */ /* 0x000eae0000004200 */
[C---:B------:R-:W-:Y:S08]  /*f6a0*/  HMMA.16816.F32 R28, R100.reuse, R124, R28 ;  /* 0x0000007c641c723c */ /* 0x040ff0000000181c */
[C---:B------:R-:W-:Y:S01]  /*f6b0*/  HMMA.16816.F32 R32, R100.reuse, R126, R32 ;  /* 0x0000007e6420723c */ /* 0x040fe20000001820 */
[----:B------:R-:W-:Y:S07]  /*f6c0*/  LDSM.16.MT88.4 R124, [R135+UR4+0x1900] ;  /* 0x00190004877c783b */ /* 0x000fee0008004200 */
[C---:B------:R-:W-:Y:S08]  /*f6d0*/  HMMA.16816.F32 R36, R100.reuse, R116, R36 ;  /* 0x000000746424723c */ /* 0x040ff00000001824 */
[C---:B------:R-:W-:Y:S01]  /*f6e0*/  HMMA.16816.F32 R40, R100.reuse, R118, R40 ;  /* 0x000000766428723c */ /* 0x040fe20000001828 */
[----:B------:R-:W5:Y:S07]  /*f6f0*/  LDSM.16.MT88.4 R116, [R134+UR4+0x5100] ;  /* 0x005100048674783b */ /* 0x000f6e0008004200 */
        /* <DEDUP_REMOVED lines=9> */
[----:B---3--:R-:W-:Y:S01]  /*f790*/  F2FP.PACK_AB R139, R231, R230 ;  /* 0x000000e6e78b723e */ /* 0x008fe200000000ff */
[----:B------:R-:W-:Y:S02]  /*f7a0*/  FADD.FTZ R228, R228, R223 ;  /* 0x000000dfe4e47221 */ /* 0x000fe40000010000 */
[----:B------:R-:W-:Y:S01]  /*f7b0*/  FADD.FTZ R225, R225, R224 ;  /* 0x000000e0e1e17221 */ /* 0x000fe20000010000 */
[C---:B------:R-:W-:Y:S01]  /*f7c0*/  HMMA.16816.F32 R64, R100.reuse, R106, R64 ;  /* 0x0000006a6440723c */ /* 0x040fe20000001840 */
[----:B------:R-:W1:Y:S03]  /*f7d0*/  LDSM.16.MT88.4 R104, [R168+0x5100] ;  /* 0x00510000a868783b */ /* 0x000e660000004200 */
[----:B------:R-:W-:Y:S02]  /*f7e0*/  FADD.FTZ R229, R229, R228 ;  /* 0x000000e4e5e57221 */ /* 0x000fe40000010000 */
[----:B------:R-:W-:Y:S02]  /*f7f0*/  FADD.FTZ R226, R226, R225 ;  /* 0x000000e1e2e27221 */ /* 0x000fe40000010000 */
[C---:B----4-:R-:W-:Y:S04]  /*f800*/  HMMA.16816.F32 R68, R100.reuse, R108, R68 ;  /* 0x0000006c6444723c */ /* 0x050fe80000001844 */
[----:B------:R-:W-:Y:S02]  /*f810*/  FADD.FTZ R208, R230, R229 ;  /* 0x000000e5e6d07221 */ /* 0x000fe40000010000 */
[----:B------:R-:W-:Y:S02]  /*f820*/  FADD.FTZ R207, R227, R226 ;  /* 0x000000e2e3cf7221 */ /* 0x000fe40000010000 */
[C---:B------:R-:W-:Y:S01]  /*f830*/  HMMA.16816.F32 R72, R100.reuse, R110, R72 ;  /* 0x0000006e6448723c */ /* 0x040fe20000001848 */
[----:B------:R-:W3:Y:S03]  /*f840*/  LDSM.16.MT88.4 R108, [R133+0x1900] ;  /* 0x00190000856c783b */ /* 0x000ee60000004200 */
[----:B------:R-:W-:Y:S04]  /*f850*/  FADD.FTZ R208, R231, R208 ;  /* 0x000000d0e7d07221 */ /* 0x000fe80000010000 */
[C---:B--2---:R-:W-:Y:S08]  /*f860*/  HMMA.16816.F32 R76, R100.reuse, R112, R76 ;  /* 0x00000070644c723c */ /* 0x044ff0000000184c */
[C---:B------:R-:W-:Y:S08]  /*f870*/  HMMA.16816.F32 R80, R100.reuse, R114, R80 ;  /* 0x000000726450723c */ /* 0x040ff00000001850 */
[C---:B-----5:R-:W-:Y:S08]  /*f880*/  HMMA.16816.F32 R84, R100.reuse, R116, R84 ;  /* 0x000000746454723c */ /* 0x060ff00000001854 */
[C---:B------:R-:W-:Y:S08]  /*f890*/  HMMA.16816.F32 R88, R100.reuse, R118, R88 ;  /* 0x000000766458723c */ /* 0x040ff00000001858 */
[C---:B-1----:R-:W-:Y:S08]  /*f8a0*/  HMMA.16816.F32 R92, R100.reuse, R104, R92 ;  /* 0x00000068645c723c */ /* 0x042ff0000000185c */
[----:B------:R-:W-:Y:S08]  /*f8b0*/  HMMA.16816.F32 R96, R100, R106, R96 ;  /* 0x0000006a6460723c */ /* 0x000ff00000001860 */
[C---:B------:R-:W-:Y:S01]  /*f8c0*/  HMMA.16816.F32 R128, R136.reuse, R124, R4 ;  /* 0x0000007c8880723c */ /* 0x040fe20000001804 */
[----:B------:R-:W1:Y:S07]  /*f8d0*/  LDSM.16.MT88.4 R4, [R133+0x5900] ;  /* 0x005900008504783b */ /* 0x000e6e0000004200 */
[C---:B------:R-:W-:Y:S01]  /*f8e0*/  HMMA.16816.F32 R124, R136.reuse, R126, R8 ;  /* 0x0000007e887c723c */ /* 0x040fe20000001808 */
[----:B------:R-:W2:Y:S07]  /*f8f0*/  LDSM.16.MT88.4 R8, [R134+UR4+0x5900] ;  /* 0x005900048608783b */ /* 0x000eae0008004200 */
[C---:B---3--:R-:W-:Y:S01]  /*f900*/  HMMA.16816.F32 R120, R136.reuse, R108, R12 ;  /* 0x0000006c8878723c */ /* 0x048fe2000000180c */
        /* <DEDUP_REMOVED lines=19> */
[C---:B------:R-:W-:Y:S08]  /*fa40*/  HMMA.16816.F32 R88, R136.reuse, R10, R88 ;  /* 0x0000000a8858723c */ /* 0x040ff00000001858 */
[C---:B---3--:R-:W-:Y:S08]  /*fa50*/  HMMA.16816.F32 R92, R136.reuse, R12, R92 ;  /* 0x0000000c885c723c */ /* 0x048ff0000000185c */
[----:B------:R-:W-:Y:S01]  /*fa60*/  HMMA.16816.F32 R96, R136, R14, R96 ;  /* 0x0000000e8860723c */ /* 0x000fe20000001860 */
[----:B------:R-:W-:-:S07]  /*fa70*/  @!P0 BRA `(.L_x_950) ;  /* 0x0000034000008947 */ /* 0x000fce0003800000 */
[----:B------:R-:W-:Y:S01]  /*fa80*/  ISETP.NE.AND P2, PT, R195, 0x1, PT ;  /* 0x00000001c300780c */ /* 0x000fe20003f45270 */
[----:B------:R-:W-:Y:S01]  /*fa90*/  IMAD.MOV.U32 R200, RZ, RZ, RZ ;  /* 0x000000ffffc87224 */ /* 0x000fe200078e00ff */
[----:B------:R-:W-:Y:S04]  /*faa0*/  IADD3 R201, R203, R169, R204 ;  /* 0x000000a9cbc97210 */ /* 0x000fe80007ffe0cc */
[----:B------:R-:W-:Y:S05]  /*fab0*/  IADD3 R201, R201, -0x80, RZ ;  /* 0xffffff80c9c97810 */ /* 0x000fea0007ffe0ff */
        /* <DEDUP_REMOVED lines=25> */
[----:B------:R-:W3:Y:S01]  /*fc50*/  SHFL.IDX PT, R3, R19, 0x1, 0x181f ;  /* 0x00381f0013037f89 */ /* 0x000ee200000e0000 */
[C---:B-1----:R-:W-:Y:S05]  /*fc60*/  IADD3 R14, P0, R11.reuse, R211, RZ ;  /* 0x000000d30b0e7210 */ /* 0x042fea0007f1e0ff */
[C-C-:B--2---:R-:W-:Y:S01]  /*fc70*/  IMAD.X R15, R4.reuse, 0x1, R193.reuse, P0 ;  /* 0x00000001040f7824 */ /* 0x144fe200000e06c1 */
[C---:B------:R-:W-:Y:S05]  /*fc80*/  IADD3 R12, P0, R11.reuse, R212, RZ ;  /* 0x000000d40b0c7210 */ /* 0x040fea0007f1e0ff */
[C-C-:B------:R-:W-:Y:S01]  /*fc90*/  IMAD.X R13, R4.reuse, 0x1, R210.reuse, P0 ;  /* 0x00000001040d7824 */ /* 0x140fe200000e06d2 */
[----:B------:R-:W-:Y:S04]  /*fca0*/  IADD3 R10, P0, R11, R214, RZ ;  /* 0x000000d60b0a7210 */ /* 0x000fe80007f1e0ff */
[----:B------:R-:W-:Y:S02]  /*fcb0*/  IADD3.X R11, R4, R209, RZ, P0, !PT ;  /* 0x000000d1040b7210 */ /* 0x000fe400007fe4ff */
[----:B------:R-:W1:Y:S01]  /*fcc0*/  SHFL.IDX PT, R4, R18, 0x1, 0x181f ;  /* 0x00381f0012047f89 */ /* 0x000e6200000e0000 */
[C---:B---3--:R-:W-:Y:S05]  /*fcd0*/  IADD3 R8, P0, R3.reuse, R211, RZ ;  /* 0x000000d303087210 */ /* 0x048fea0007f1e0ff */
[C---:B-1----:R-:W-:Y:S01]  /*fce0*/  IMAD.X R9, R4.reuse, 0x1, R193, P0 ;  /* 0x0000000104097824 */ /* 0x042fe200000e06c1 */
[C---:B------:R-:W-:Y:S05]  /*fcf0*/  IADD3 R6, P0, R3.reuse, R212, RZ ;  /* 0x000000d403067210 */ /* 0x040fea0007f1e0ff */
[C---:B------:R-:W-:Y:S01]  /*fd00*/  IMAD.X R7, R4.reuse, 0x1, R210, P0 ;  /* 0x0000000104077824 */ /* 0x040fe200000e06d2 */
[----:B------:R-:W-:Y:S02]  /*fd10*/  IADD3 R16, P0, R3, R214, RZ ;  /* 0x000000d603107210 */ /* 0x000fe40007f1e0ff */
[----:B------:R-:W-:Y:S03]  /*fd20*/  MOV R3, UR16 ;  /* 0x0000001000037c02 */ /* 0x000fe60008000f00 */
[----:B------:R-:W-:Y:S02]  /*fd30*/  IMAD.X R17, R4, 0x1, R209, P0 ;  /* 0x0000000104117824 */ /* 0x000fe400000e06d1 */
[----:B------:R-:W-:Y:S04]  /*fd40*/  IMAD R3, R3, 0x3000, R202 ;  /* 0x0000300003037824 */ /* 0x000fe800078e02ca */
[----:B------:R-:W-:Y:S05]  /*fd50*/  IMAD.SHL.U32 R5, R3, 0x2, RZ ;  /* 0x0000000203057824 */ /* 0x000fea00078e00ff */
[----:B------:R1:W-:Y:S04]  /*fd60*/  LDGSTS.E.BYPASS.LTC128B.128 [R5+0xc100], [R14.64], !P5 ;  /* 0x0c1000000e057fae */ /* 0x0003e8000e901d4c */
[----:B------:R1:W-:Y:S04]  /*fd70*/  LDGSTS.E.BYPASS.LTC128B.128 [R5+0xe100], [R12.64], !P4 ;  /* 0x0e1000000c057fae */ /* 0x0003e8000e101d4c */
[----:B------:R1:W-:Y:S04]  /*fd80*/  LDGSTS.E.BYPASS.LTC128B.128 [R5+0x10100], [R10.64], !P6 ;  /* 0x101000000a057fae */ /* 0x0003e8000f101d4c */
[----:B------:R1:W-:Y:S04]  /*fd90*/  LDGSTS.E.BYPASS.LTC128B.128 [R5+0xd100], [R8.64], !P5 ;  /* 0x0d10000008057fae */ /* 0x0003e8000e901d4c */
[----:B------:R1:W-:Y:S04]  /*fda0*/  LDGSTS.E.BYPASS.LTC128B.128 [R5+0xf100], [R6.64], !P4 ;  /* 0x0f10000006057fae */ /* 0x0003e8000e101d4c */
[----:B------:R1:W-:Y:S02]  /*fdb0*/  LDGSTS.E.BYPASS.LTC128B.128 [R5+0x11100], [R16.64], !P6 ;  /* 0x1110000010057fae */ /* 0x0003e4000f101d4c */
.L_x_950:
[----:B------:R-:W0:Y:S01]  /*fdc0*/  LDGDEPBAR ;  /* 0x00000000000079af */ /* 0x000e220000000000 */
[----:B------:R-:W-:Y:S01]  /*fdd0*/  UIADD3 UR4, UR5, 0x1, URZ ;  /* 0x0000000105047890 */ /* 0x000fe2000fffe03f */
[----:B------:R-:W-:Y:S01]  /*fde0*/  ISETP.GE.AND P0, PT, R194, R213, PT ;  /* 0x000000d5c200720c */ /* 0x000fe20003f06270 */
[----:B------:R-:W-:Y:S01]  /*fdf0*/  UISETP.GE.AND UP0, UPT, UR5, 0x1, UPT ;  /* 0x000000010500788c */ /* 0x000fe2000bf06270 */
[----:B------:R-:W-:Y:S01]  /*fe00*/  IADD3 R4, R213, -0x1, RZ ;  /* 0xffffffffd5047810 */ /* 0x000fe20007ffe0ff */
[----:B------:R-:W-:Y:S01]  /*fe10*/  IMAD.MOV.U32 R3, RZ, RZ, R0 ;  /* 0x000000ffff037224 */ /* 0x000fe200078e0000 */
[----:B------:R-:W-:Y:S01]  /*fe20*/  MOV R132, R2 ;  /* 0x0000000200847202 */ /* 0x000fe20000000f00 */
[----:B------:R-:W-:Y:S02]  /*fe30*/  USEL UR5, UR4, URZ, !UP0 ;  /* 0x0000003f04057287 */ /* 0x000fe4000c000000 */
[----:B------:R-:W-:Y:S06]  /*fe40*/  IMAD.MOV.U32 R213, RZ, RZ, R4 ;  /* 0x000000ffffd57224 */ /* 0x000fec00078e0004 */
[----:B------:R-:W-:-:S05]  /*fe50*/  @!P0 BRA `(.L_x_951) ;  /* 0xffffc6c000008947 */ /* 0x000fca000383ffff */
.L_x_940:
[----:B------:R-:W2:Y:S01]  /*fe60*/  SHFL.BFLY PT, R4, R207, 0x2, 0x1f ;  /* 0x0c401f00cf047f89 */ /* 0x000ea200000e0000 */
[----:B-1----:R-:W-:-:S02]  /*fe70*/  MOV R6, RZ ;  /* 0x000000ff00067202 */ /* 0x002fc40000000f00 */
[----:B------:R-:W-:Y:S01]  /*fe80*/  MOV R5, RZ ;  /* 0x000000ff00057202 */ /* 0x000fe20000000f00 */
[----:B------:R-:W1:Y:S01]  /*fe90*/  SHFL.BFLY PT, R3, R208, 0x2, 0x1f ;  /* 0x0c401f00d0037f89 */ /* 0x000e6200000e0000 */
[----:B------:R-:W-:Y:S01]  /*fea0*/  PLOP3.LUT P2, PT, PT, PT, PT, 0x8, 0x0 ;  /* 0x000000000000781c */ /* 0x000fe20003f4e170 */
[----:B--2---:R-:W-:Y:S02]  /*feb0*/  FADD.FTZ R7, R4, R207 ;  /* 0x000000cf04077221 */ /* 0x004fe40000010000 */
[----:B-1----:R-:W-:-:S03]  /*fec0*/  FADD.FTZ R8, R3, R208 ;  /* 0x000000d003087221 */ /* 0x002fc60000010000 */
        /* <DEDUP_REMOVED lines=8> */
[----:B------:R-:W-:-:S05]  /*ff50*/  @P0 MOV R10, 0x3f317218 ;  /* 0x3f317218000a0802 */ /* 0x000fca0000000f00 */
[----:B------:R-:W2:Y:S08]  /*ff60*/  @P1 MUFU.LG2 R4, R4 ;  /* 0x0000000400041308 */ /* 0x000eb00000000c00 */
[----:B------:R-:W3:Y:S01]  /*ff70*/  @P0 MUFU.LG2 R7, R3 ;  /* 0x0000000300070308 */ /* 0x000ee20000000c00 */
[C---:B-1----:R-:W-:Y:S02]  /*ff80*/  FMUL.FTZ R128, R6.reuse, R128 ;  /* 0x0000008006807220 */ /* 0x042fe40000410000 */
[----:B------:R-:W-:-:S02]  /*ff90*/  FMUL.FTZ R129, R6, R129 ;  /* 0x0000008106817220 */ /* 0x000fc40000410000 */
[C---:B------:R-:W-:Y:S02]  /*ffa0*/  FMUL.FTZ R124, R6.reuse, R124 ;  /* 0x0000007c067c7220 */ /* 0x040fe40000410000 */
[----:B------:R-:W-:Y:S01]  /*ffb0*/  FMUL.FTZ R125, R6, R125 ;  /* 0x0000007d067d7220 */ /* 0x000fe20000410000 */
[----:B------:R1:W4:Y:S01]  /*ffc0*/  @P0 MUFU.RCP R5, R3 ;  /* 0x0000000300050308 */ /* 0x0003220000001000 */
[----:B--2---:R-:W-:Y:S02]  /*ffd0*/  @P1 FMUL.FTZ R9, R4, 0.69314718246459960938 ;  /* 0x3f31721804091820 */ /* 0x004fe40000410000 */
[----:B------:R-:W-:Y:S02]  /*ffe0*/  @P1 FMUL.FTZ R4, R8, c[0x0][0x2d0] ;  /* 0x0000b40008041a20 */ /* 0x000fe40000410000 */
[C---:B------:R-:W-:Y:S02]  /*fff0*/  FMUL.FTZ R120, R6.reuse, R120 ;  /* 0x0000007806787220 */ /* 0x040fe40000410000 */
[----:B------:R-:W-:-:S02]  /*10000*/  FMUL.FTZ R121, R6, R121 ;  /* 0x0000007906797220 */ /* 0x000fc40000410000 */
[----:B---3--:R-:W-:Y:S02]  /*10010*/  @P0 FMUL.FTZ R8, R7, 0.69314718246459960938 ;  /* 0x3f31721807080820 */ /* 0x008fe40000410000 */
[----:B------:R-:W-:Y:S02]  /*10020*/  @P0 FMUL.FTZ R7, R10, c[0x0][0x2d0] ;  /* 0x0000b4000a070a20 */ /* 0x000fe40000410000 */
[C---:B------:R-:W-:Y:S02]  /*10030*/  FMUL.FTZ R116, R6.reuse, R116 ;  /* 0x0000007406747220 */ /* 0x040fe40000410000 */
[C---:B------:R-:W-:Y:S01]  /*10040*/  FMUL.FTZ R117, R6.reuse, R117 ;  /* 0x0000007506757220 */ /* 0x040fe20000410000 */
[----:B-1----:R-:W-:Y:S01]  /*10050*/  MOV R3, 0xff800000 ;  /* 0xff80000000037802 */ /* 0x002fe20000000f00 */
        /* <DEDUP_REMOVED lines=91> */
.L_x_906:
[----:B------:R-:W-:Y:S01]  /*10610*/  USHF.R.S32.HI UR6, URZ, 0x1f, UR7 ;  /* 0x0000001f3f067899 */ /* 0x000fe20008011407 */
[----:B------:R-:W-:Y:S05]  /*10620*/  @P2 BRA `(.L_x_952) ;  /* 0x0000157000002947 */ /* 0x000fea0003800000 */
[----:B------:R-:W1:Y:S01]  /*10630*/  S2R R0, SR_TID.X ;  /* 0x0000000000007919 */ /* 0x000e620000002100 */
[----:B------:R-:W-:Y:S01]  /*10640*/  ULDC.64 UR4, c[0x0][0x490] ;  /* 0x0001240000047ab9 */ /* 0x000fe20000000a00 */
[----:B------:R-:W-:Y:S01]  /*10650*/  F2FP.PACK_AB R128, R129, R128 ;  /* 0x000000808180723e */ /* 0x000fe200000000ff */
[----:B------:R-:W-:Y:S01]  /*10660*/  UIMAD UR8, UR6, UR4, URZ ;  /* 0x00000004060872a4 */ /* 0x000fe2000f8e023f */
[----:B------:R-:W2:Y:S01]  /*10670*/  S2R R22, SR_CTAID.Z ;  /* 0x0000000000167919 */ /* 0x000ea20000002700 */
[----:B------:R-:W-:Y:S01]  /*10680*/  UIMAD.WIDE.U32 UR10, UR7, UR4, URZ ;  /* 0x00000004070a72a5 */ /* 0x000fe2000f8e003f */
[----:B------:R-:W-:Y:S01]  /*10690*/  F2FP.PACK_AB R130, R131, R130 ;  /* 0x000000828382723e */ /* 0x000fe200000000ff */
[----:B------:R-:W-:Y:S01]  /*106a0*/  UIMAD UR8, UR7, UR5, UR8 ;  /* 0x00000005070872a4 */ /* 0x000fe2000f8e0208 */
[----:B------:R-:W3:Y:S01]  /*106b0*/  S2R R10, SR_CTAID.X ;  /* 0x00000000000a7919 */ /* 0x000ee20000002500 */
[----:B------:R-:W-:Y:S01]  /*106c0*/  F2FP.PACK_AB R124, R125, R124 ;  /* 0x0000007c7d7c723e */ /* 0x000fe200000000ff */
[----:B------:R-:W-:Y:S01]  /*106d0*/  ULDC.64 UR4, c[0x0][0x3e8] ;  /* 0x0000fa0000047ab9 */ /* 0x000fe20000000a00 */
[----:B------:R-:W-:Y:S01]  /*106e0*/  IMAD.U32 R25, RZ, RZ, UR11 ;  /* 0x0000000bff197e24 */ /* 0x000fe2000f8e00ff */
[----:B------:R-:W-:Y:S01]  /*106f0*/  UIMAD UR6, UR6, UR4, URZ ;  /* 0x00000004060672a4 */ /* 0x000fe2000f8e023f */
[----:B------:R-:W-:Y:S01]  /*10700*/  IMAD.U32 R24, RZ, RZ, UR10 ;  /* 0x0000000aff187e24 */ /* 0x000fe2000f8e00ff */
[----:B------:R-:W-:Y:S01]  /*10710*/  UIMAD.WIDE.U32 UR14, UR7, UR4, URZ ;  /* 0x00000004070e72a5 */ /* 0x000fe2000f8e003f */
        /* <DEDUP_REMOVED lines=9> */
[----:B-1----:R-:W-:Y:S01]  /*107b0*/  SHF.R.S32.HI R9, RZ, 0x1f, R0 ;  /* 0x0000001fff097819 */ /* 0x002fe20000011400 */
[----:B------:R-:W-:Y:S01]  /*107c0*/  IMAD.U32 R25, RZ, RZ, UR8 ;  /* 0x00000008ff197e24 */ /* 0x000fe2000f8e00ff */
[----:B------:R-:W-:Y:S01]  /*107d0*/  F2FP.PACK_AB R118, R119, R118 ;  /* 0x000000767776723e */ /* 0x000fe200000000ff */
[----:B------:R-:W-:Y:S01]  /*107e0*/  IMAD.U32 R17, RZ, RZ, UR5 ;  /* 0x00000005ff117e24 */ /* 0x000fe2000f8e00ff */
[CC--:B------:R-:W-:Y:S01]  /*107f0*/  LEA.HI R13, R9.reuse, R0.reuse, RZ, 0x2 ;  /* 0x00000000090d7211 */ /* 0x0c0fe200078f10ff */
[----:B--2---:R-:W-:Y:S01]  /*10800*/  IMAD.WIDE.U32 R24, R22, c[0x0][0x498], R24 ;  /* 0x0001260016187a25 */ /* 0x004fe200078e0018 */
[CC--:B------:R-:W-:Y:S01]  /*10810*/  LEA.HI R18, R9.reuse, R0.reuse, RZ, 0x5 ;  /* 0x0000000009127211 */ /* 0x0c0fe200078f28ff */
[----:B------:R-:W-:Y:S01]  /*10820*/  BSSY B0, `(.L_x_953) ;  /* 0x00000ef000007945 */ /* 0x000fe20003800000 */
[----:B------:R-:W-:-:S02]  /*10830*/  LEA.HI R7, R9, R0, RZ, 0x3 ;  /* 0x0000000009077211 */ /* 0x000fc400078f18ff */
[----:B------:R-:W-:Y:S02]  /*10840*/  LEA.HI R2, R9, R0, RZ, 0x6 ;  /* 0x0000000009027211 */ /* 0x000fe400078f30ff */
[--C-:B------:R-:W-:Y:S02]  /*10850*/  SHF.R.S32.HI R20, RZ, 0x2, R13.reuse ;  /* 0x00000002ff147819 */ /* 0x100fe4000001140d */
[----:B------:R-:W-:Y:S02]  /*10860*/  SHF.R.S32.HI R15, RZ, 0x1f, R13 ;  /* 0x0000001fff0f7819 */ /* 0x000fe4000001140d */
[----:B------:R-:W-:Y:S02]  /*10870*/  LOP3.LUT R13, R13, 0xfffffffc, RZ, 0xc0, !PT ;  /* 0xfffffffc0d0d7812 */ /* 0x000fe400078ec0ff */
[----:B------:R-:W-:Y:S02]  /*10880*/  LOP3.LUT R9, R18, 0xffffffe0, RZ, 0xc0, !PT ;  /* 0xffffffe012097812 */ /* 0x000fe400078ec0ff */
[----:B------:R-:W-:Y:S01]  /*10890*/  LOP3.LUT R11, R7, 0xfffffff8, RZ, 0xc0, !PT ;  /* 0xfffffff8070b7812 */ /* 0x000fe200078ec0ff */
[C---:B------:R-:W-:Y:S01]  /*108a0*/  IMAD.IADD R8, R0.reuse, 0x1, -R13 ;  /* 0x0000000100087824 */ /* 0x040fe200078e0a0d */
[----:B------:R-:W-:Y:S01]  /*108b0*/  LEA.HI R4, R15, R20, RZ, 0x3 ;  /* 0x000000140f047211 */ /* 0x000fe200078f18ff */
[C---:B------:R-:W-:Y:S01]  /*108c0*/  IMAD.IADD R9, R0.reuse, 0x1, -R9 ;  /* 0x0000000100097824 */ /* 0x040fe200078e0a09 */
[----:B------:R-:W-:Y:S01]  /*108d0*/  SHF.R.S32.HI R15, RZ, 0x1f, R22 ;  /* 0x0000001fff0f7819 */ /* 0x000fe20000011416 */
[----:B------:R-:W-:Y:S01]  /*108e0*/  IMAD.IADD R0, R0, 0x1, -R11 ;  /* 0x0000000100007824 */ /* 0x000fe200078e0a0b */
[----:B------:R-:W-:-:S02]  /*108f0*/  LOP3.LUT R11, R4, 0xfffffff8, RZ, 0xc0, !PT ;  /* 0xfffffff8040b7812 */ /* 0x000fc400078ec0ff */
[----:B------:R-:W-:Y:S01]  /*10900*/  SHF.R.S32.HI R7, RZ, 0x3, R7 ;  /* 0x00000003ff077819 */ /* 0x000fe20000011407 */
[C---:B------:R-:W-:Y:S01]  /*10910*/  IMAD R13, R15.reuse, c[0x0][0x498], RZ ;  /* 0x000126000f0d7a24 */ /* 0x040fe200078e02ff */
[----:B------:R-:W-:Y:S01]  /*10920*/  SHF.R.S32.HI R4, RZ, 0x1f, R9 ;  /* 0x0000001fff047819 */ /* 0x000fe20000011409 */
[----:B------:R-:W-:Y:S01]  /*10930*/  IMAD R15, R15, c[0x0][0x3f0], RZ ;  /* 0x0000fc000f0f7a24 */ /* 0x000fe200078e02ff */
[----:B------:R-:W-:Y:S01]  /*10940*/  LOP3.LUT P0, RZ, R9, 0x3, RZ, 0xc0, !PT ;  /* 0x0000000309ff7812 */ /* 0x000fe2000780c0ff */
[----:B------:R-:W-:Y:S01]  /*10950*/  IMAD.IADD R20, R20, 0x1, -R11 ;  /* 0x0000000114147824 */ /* 0x000fe200078e0a0b */
[----:B------:R-:W-:Y:S01]  /*10960*/  LEA.HI R9, R4, R9, RZ, 0x2 ;  /* 0x0000000904097211 */ /* 0x000fe200078f10ff */
[----:B------:R-:W-:Y:S01]  /*10970*/  IMAD.MOV.U32 R11, RZ, RZ, c[0x0][0x4e8] ;  /* 0x00013a00ff0b7624 */ /* 0x000fe200078e00ff */
[--C-:B------:R-:W-:Y:S01]  /*10980*/  SHF.R.S32.HI R21, RZ, 0x5, R18.reuse ;  /* 0x00000005ff157819 */ /* 0x100fe20000011412 */
[C---:B------:R-:W-:Y:S01]  /*10990*/  IMAD R12, R22.reuse, c[0x0][0x3f4], R15 ;  /* 0x0000fd00160c7a24 */ /* 0x040fe200078e020f */
[----:B------:R-:W-:Y:S01]  /*109a0*/  SHF.R.S32.HI R18, RZ, 0x1f, R18 ;  /* 0x0000001fff127819 */ /* 0x000fe20000011412 */
[----:B------:R-:W-:Y:S01]  /*109b0*/  IMAD.SHL.U32 R15, R7, 0x40, RZ ;  /* 0x00000040070f7824 */ /* 0x000fe200078e00ff */
[----:B------:R-:W-:Y:S01]  /*109c0*/  ISETP.NE.AND P3, PT, R11, 0x1, PT ;  /* 0x000000010b00780c */ /* 0x000fe20003f65270 */
[----:B------:R-:W-:Y:S01]  /*109d0*/  IMAD R13, R22, c[0x0][0x49c], R13 ;  /* 0x00012700160d7a24 */ /* 0x000fe200078e020d */
[----:B------:R-:W-:Y:S01]  /*109e0*/  LEA.HI R19, R8, R8, RZ, 0x1 ;  /* 0x0000000808137211 */ /* 0x000fe200078f08ff */
[----:B------:R-:W-:Y:S01]  /*109f0*/  IMAD.SHL.U32 R4, R0, 0x8, RZ ;  /* 0x0000000800047824 */ /* 0x000fe200078e00ff */
[----:B------:R-:W-:Y:S01]  /*10a00*/  LOP3.LUT R15, R15, 0x1c0, RZ, 0xc0, !PT ;  /* 0x000001c00f0f7812 */ /* 0x000fe200078ec0ff */
[----:B------:R-:W-:Y:S01]  /*10a10*/  IMAD.WIDE.U32 R22, R22, c[0x0][0x3f0], R16 ;  /* 0x0000fc0016167a25 */ /* 0x000fe200078e0010 */
[----:B------:R-:W-:-:S02]  /*10a20*/  LEA.HI R18, R18, R21, RZ, 0x3 ;  /* 0x0000001512127211 */ /* 0x000fc400078f18ff */
[----:B------:R-:W-:Y:S01]  /*10a30*/  LOP3.LUT R19, R19, 0x1ffffffe, RZ, 0xc0, !PT ;  /* 0x1ffffffe13137812 */ /* 0x000fe200078ec0ff */
[----:B------:R-:W-:Y:S01]  /*10a40*/  IMAD R17, R0, 0x20, R7 ;  /* 0x0000002000117824 */ /* 0x000fe200078e0207 */
[----:B------:R-:W-:Y:S01]  /*10a50*/  SHF.R.U32.HI R0, RZ, 0x3, R15 ;  /* 0x00000003ff007819 */ /* 0x000fe2000001160f */
[----:B------:R-:W-:Y:S01]  /*10a60*/  IMAD R14, R21, 0x200, R8 ;  /* 0x00000200150e7824 */ /* 0x000fe200078e0208 */
[----:B------:R-:W-:Y:S01]  /*10a70*/  LOP3.LUT R15, R15, 0x38, R4, 0xf8, !PT ;  /* 0x000000380f0f7812 */ /* 0x000fe200078ef804 */
[----:B---3--:R-:W-:Y:S01]  /*10a80*/  IMAD R17, R10, 0x80, R17 ;  /* 0x000000800a117824 */ /* 0x008fe200078e0211 */
[----:B------:R-:W-:Y:S01]  /*10a90*/  LOP3.LUT R18, R18, 0xffffff8, RZ, 0xc0, !PT ;  /* 0x0ffffff812127812 */ /* 0x000fe200078ec0ff */
[----:B------:R-:W-:Y:S01]  /*10aa0*/  IMAD.IADD R8, R8, 0x1, -R19 ;  /* 0x0000000108087824 */ /* 0x000fe200078e0a13 */
[----:B------:R-:W-:Y:S01]  /*10ab0*/  LOP3.LUT R0, R15, R0, RZ, 0x3c, !PT ;  /* 0x000000000f007212 */ /* 0x000fe200078e3cff */
[----:B------:R-:W-:Y:S01]  /*10ac0*/  @P3 IMAD.HI.U32 R15, R17, c[0x0][0x4ec], RZ ;  /* 0x00013b00110f3a27 */ /* 0x000fe200078e00ff */
[----:B------:R-:W-:-:S02]  /*10ad0*/  R2P PR, R20, 0x6 ;  /* 0x0000000614007804 */ /* 0x000fc40000000000 */
[C---:B------:R-:W-:Y:S01]  /*10ae0*/  LOP3.LUT R19, R20.reuse, 0x1, RZ, 0xc0, !PT ;  /* 0x0000000114137812 */ /* 0x040fe200078ec0ff */
[----:B------:R-:W-:Y:S01]  /*10af0*/  IMAD.MOV.U32 R16, RZ, RZ, R17 ;  /* 0x000000ffff107224 */ /* 0x000fe200078e0011 */
[----:B------:R-:W-:Y:S01]  /*10b00*/  @P3 SHF.R.U32.HI R16, RZ, c[0x0][0x4f0], R15 ;  /* 0x00013c00ff103a19 */ /* 0x000fe2000001160f */
[----:B------:R-:W-:Y:S01]  /*10b10*/  IMAD.SHL.U32 R20, R20, 0x40, RZ ;  /* 0x0000004014147824 */ /* 0x000fe200078e00ff */
[----:B------:R-:W-:Y:S01]  /*10b20*/  SHF.R.S32.HI R9, RZ, 0x2, R9 ;  /* 0x00000002ff097819 */ /* 0x000fe20000011409 */
[----:B------:R-:W-:Y:S01]  /*10b30*/  IMAD.IADD R18, R21, 0x1, -R18 ;  /* 0x0000000115127824 */ /* 0x000fe200078e0a12 */
[----:B------:R-:W-:Y:S01]  /*10b40*/  ISETP.NE.U32.AND P4, PT, R19, 0x1, PT ;  /* 0x000000011300780c */ /* 0x000fe20003f85070 */
[----:B------:R-:W-:Y:S01]  /*10b50*/  IMAD.SHL.U32 R15, R2, 0x8, RZ ;  /* 0x00000008020f7824 */ /* 0x000fe200078e00ff */
[----:B------:R-:W-:Y:S01]  /*10b60*/  LOP3.LUT R20, R20, 0x1c0, RZ, 0xc0, !PT ;  /* 0x000001c014147812 */ /* 0x000fe200078ec0ff */
[--C-:B------:R-:W-:Y:S01]  /*10b70*/  IMAD.MOV R2, RZ, RZ, -R16.reuse ;  /* 0x000000ffff027224 */ /* 0x100fe200078e0a10 */
[----:B------:R-:W-:Y:S01]  /*10b80*/  F2FP.PACK_AB R112, R113, R112 ;  /* 0x000000707170723e */ /* 0x000fe200000000ff */
[----:B------:R-:W-:Y:S01]  /*10b90*/  IMAD R9, R18, 0x10, R9 ;  /* 0x0000001012097824 */ /* 0x000fe200078e0209 */
[----:B------:R-:W-:Y:S01]  /*10ba0*/  LEA.HI R19, R20, R20, RZ, 0x1d ;  /* 0x0000001414137211 */ /* 0x000fe200078fe8ff */
[----:B------:R-:W-:Y:S01]  /*10bb0*/  IMAD R2, R2, c[0x0][0x4e8], R17 ;  /* 0x00013a0002027a24 */ /* 0x000fe200078e0211 */
[----:B------:R-:W-:Y:S01]  /*10bc0*/  LOP3.LUT R15, R0, 0x7ffffe00, R15, 0xf8, !PT ;  /* 0x7ffffe00000f7812 */ /* 0x000fe200078ef80f */
[----:B------:R-:W-:Y:S01]  /*10bd0*/  IMAD R17, R8, 0x8, R9 ;  /* 0x0000000808117824 */ /* 0x000fe200078e0209 */
[----:B------:R-:W-:Y:S01]  /*10be0*/  SHF.R.S32.HI R0, RZ, 0x1f, R16 ;  /* 0x0000001fff007819 */ /* 0x000fe20000011410 */
[----:B------:R-:W-:Y:S01]  /*10bf0*/  IMAD.U32 R14, R14, 0x2, R19 ;  /* 0x000000020e0e7824 */ /* 0x000fe200078e0013 */
[----:B------:R-:W-:Y:S01]  /*10c00*/  F2FP.PACK_AB R114, R115, R114 ;  /* 0x000000727372723e */ /* 0x000fe200000000ff */
[----:B------:R-:W-:Y:S01]  /*10c10*/  IMAD R17, R10, 0x80, R17 ;  /* 0x000000800a117824 */ /* 0x000fe200078e0211 */
[----:B------:R-:W-:Y:S01]  /*10c20*/  F2FP.PACK_AB R108, R109, R108 ;  /* 0x0000006c6d6c723e */ /* 0x000fe200000000ff */
[----:B------:R-:W-:Y:S01]  /*10c30*/  IMAD R19, R0, c[0x0][0x3e0], RZ ;  /* 0x0000f80000137a24 */ /* 0x000fe200078e02ff */
[----:B------:R-:W-:Y:S01]  /*10c40*/  F2FP.PACK_AB R110, R111, R110 ;  /* 0x0000006e6f6e723e */ /* 0x000fe200000000ff */
[----:B------:R-:W-:Y:S01]  /*10c50*/  IMAD R11, R11, c[0x0][0x388], RZ ;  /* 0x0000e2000b0b7a24 */ /* 0x000fe200078e02ff */
[----:B------:R-:W-:Y:S01]  /*10c60*/  F2FP.PACK_AB R104, R105, R104 ;  /* 0x000000686968723e */ /* 0x000fe200000000ff */
[----:B------:R-:W-:Y:S01]  /*10c70*/  IMAD R0, R10, 0x80, R9 ;  /* 0x000000800a007824 */ /* 0x000fe200078e0209 */
[----:B------:R-:W-:Y:S01]  /*10c80*/  F2FP.PACK_AB R106, R107, R106 ;  /* 0x0000006a6b6a723e */ /* 0x000fe200000000ff */
[----:B------:R-:W-:Y:S01]  /*10c90*/  @P3 IMAD.HI.U32 R8, R17, c[0x0][0x4ec], RZ ;  /* 0x00013b0011083a27 */ /* 0x000fe200078e00ff */
[----:B------:R-:W-:-:S02]  /*10ca0*/  F2FP.PACK_AB R100, R101, R100 ;  /* 0x000000646564723e */ /* 0x000fc400000000ff */
[CC--:B------:R-:W-:Y:S01]  /*10cb0*/  ISETP.GE.OR P6, PT, R0.reuse, R11.reuse, P0 ;  /* 0x0000000b0000720c */ /* 0x0c0fe200007c6670 */
[----:B------:R-:W-:Y:S01]  /*10cc0*/  IMAD.MOV.U32 R9, RZ, RZ, R17 ;  /* 0x000000ffff097224 */ /* 0x000fe200078e0011 */
[----:B------:R-:W-:Y:S01]  /*10cd0*/  IADD3 R0, R0, 0x8, RZ ;  /* 0x0000000800007810 */ /* 0x000fe20007ffe0ff */
[----:B------:R-:W-:Y:S01]  /*10ce0*/  IMAD.IADD R23, R23, 0x1, R12 ;  /* 0x0000000117177824 */ /* 0x000fe200078e020c */
[----:B------:R-:W-:Y:S01]  /*10cf0*/  @P3 SHF.R.U32.HI R9, RZ, c[0x0][0x4f0], R8 ;  /* 0x00013c00ff093a19 */ /* 0x000fe20000011608 */
[----:B------:R-:W-:Y:S01]  /*10d00*/  IMAD.SHL.U32 R21, R14, 0x2, RZ ;  /* 0x000000020e157824 */ /* 0x000fe200078e00ff */
[----:B------:R-:W-:Y:S01]  /*10d10*/  ISETP.GE.OR P5, PT, R0, R11, P0 ;  /* 0x0000000b0000720c */ /* 0x000fe200007a6670 */
[C---:B------:R-:W-:Y:S01]  /*10d20*/  IMAD.WIDE.U32 R22, R16.reuse, c[0x0][0x3e0], R22 ;  /* 0x0000f80010167a25 */ /* 0x040fe200078e0016 */
[----:B------:R-:W-:Y:S01]  /*10d30*/  SHF.R.S32.HI R0, RZ, 0x1f, R9 ;  /* 0x0000001fff007819 */ /* 0x000fe20000011409 */
[----:B------:R-:W-:Y:S01]  /*10d40*/  BAR.SYNC.DEFER_BLOCKING 0x1, 0x100 ;  /* 0x0044000000007b1d */ /* 0x000fe20000010000 */
[----:B------:R-:W-:Y:S01]  /*10d50*/  IADD3 R12, P0, R9, R24, RZ ;  /* 0x00000018090c7210 */ /* 0x000fe20007f1e0ff */
[----:B------:R-:W-:Y:S01]  /*10d60*/  IMAD R19, R16, c[0x0][0x3e4], R19 ;  /* 0x0000f90010137a24 */ /* 0x000fe200078e0213 */
[----:B------:R-:W-:Y:S01]  /*10d70*/  IADD3 R8, R21, 0x80, RZ ;  /* 0x0000008015087810 */ /* 0x000fe20007ffe0ff */
[----:B------:R-:W-:Y:S01]  /*10d80*/  IMAD.MOV R14, RZ, RZ, -R9 ;  /* 0x000000ffff0e7224 */ /* 0x000fe200078e0a09 */
[----:B------:R-:W-:Y:S01]  /*10d90*/  IADD3.X R13, R0, R25, R13, P0, !PT ;  /* 0x00000019000d7210 */ /* 0x000fe200007fe40d */
[----:B------:R-:W-:Y:S01]  /*10da0*/  IMAD.MOV.U32 R0, RZ, RZ, 0x20 ;  /* 0x00000020ff007424 */ /* 0x000fe200078e00ff */
[----:B------:R-:W-:Y:S01]  /*10db0*/  F2FP.PACK_AB R102, R103, R102 ;  /* 0x000000666766723e */ /* 0x000fe200000000ff */
[----:B------:R-:W-:Y:S01]  /*10dc0*/  IMAD.IADD R23, R23, 0x1, R19 ;  /* 0x0000000117177824 */ /* 0x000fe200078e0213 */
[----:B------:R-:W-:Y:S01]  /*10dd0*/  IADD3 R19, R21, 0x70, RZ ;  /* 0x0000007015137810 */ /* 0x000fe20007ffe0ff */
[----:B------:R-:W-:Y:S01]  /*10de0*/  IMAD R25, R14, c[0x0][0x4e8], R17 ;  /* 0x00013a000e197a24 */ /* 0x000fe200078e0211 */
[----:B------:R-:W-:Y:S01]  /*10df0*/  @P4 IADD3 R19, R8, 0x10, RZ ;  /* 0x0000001008134810 */ /* 0x000fe20007ffe0ff */
[----:B------:R-:W-:Y:S01]  /*10e00*/  IMAD.WIDE.U32 R22, R2, c[0x0][0x3d8], R22 ;  /* 0x0000f60002167a25 */ /* 0x000fe200078e0016 */
[----:B------:R-:W-:-:S02]  /*10e10*/  SHF.R.S32.HI R8, RZ, 0x1f, R2 ;  /* 0x0000001fff087819 */ /* 0x000fc40000011402 */
[----:B------:R-:W-:Y:S01]  /*10e20*/  SEL R0, R0, 0xffffffe0, !P1 ;  /* 0xffffffe000007807 */ /* 0x000fe20004800000 */
[----:B------:R-:W-:Y:S01]  /*10e30*/  IMAD.WIDE.U32 R12, R25, c[0x0][0x488], R12 ;  /* 0x00012200190c7a25 */ /* 0x000fe200078e000c */
[----:B------:R-:W-:Y:S02]  /*10e40*/  F2FP.PACK_AB R36, R37, R36 ;  /* 0x000000242524723e */ /* 0x000fe400000000ff */
[----:B------:R-:W-:Y:S01]  /*10e50*/  F2FP.PACK_AB R38, R39, R38 ;  /* 0x000000262726723e */ /* 0x000fe200000000ff */
[----:B------:R-:W-:Y:S01]  /*10e60*/  IMAD R9, R8, c[0x0][0x3d8], RZ ;  /* 0x0000f60008097a24 */ /* 0x000fe200078e02ff */
[----:B------:R-:W-:Y:S01]  /*10e70*/  F2FP.PACK_AB R40, R41, R40 ;  /* 0x000000282928723e */ /* 0x000fe200000000ff */
[----:B------:R-:W-:Y:S01]  /*10e80*/  IMAD.MOV.U32 R8, RZ, RZ, 0x40 ;  /* 0x00000040ff087424 */ /* 0x000fe200078e00ff */
[----:B------:R-:W-:Y:S01]  /*10e90*/  F2FP.PACK_AB R42, R43, R42 ;  /* 0x0000002a2b2a723e */ /* 0x000fe200000000ff */
[----:B------:R-:W-:Y:S01]  /*10ea0*/  IMAD.IADD R17, R21, 0x1, R0 ;  /* 0x0000000115117824 */ /* 0x000fe200078e0200 */
[----:B------:R-:W-:Y:S01]  /*10eb0*/  STS [R21+0x80], R128 ;  /* 0x0000808015007388 */ /* 0x000fe20000000800 */
[----:B------:R-:W-:Y:S01]  /*10ec0*/  IMAD.IADD R27, R0, 0x1, R19 ;  /* 0x00000001001b7824 */ /* 0x000fe200078e0213 */
[----:B------:R-:W-:Y:S01]  /*10ed0*/  SHF.R.S32.HI R0, RZ, 0x1f, R25 ;  /* 0x0000001fff007819 */ /* 0x000fe20000011419 */
[----:B------:R-:W-:Y:S01]  /*10ee0*/  IMAD R9, R2, c[0x0][0x3dc], R9 ;  /* 0x0000f70002097a24 */ /* 0x000fe200078e0209 */
[----:B------:R-:W-:Y:S01]  /*10ef0*/  SEL R8, R8, 0xffffffc0, !P2 ;  /* 0xffffffc008087807 */ /* 0x000fe20005000000 */
[----:B------:R-:W-:Y:S01]  /*10f00*/  STS [R21+0x480], R130 ;  /* 0x0004808215007388 */ /* 0x000fe20000000800 */
[----:B------:R-:W-:Y:S01]  /*10f10*/  F2FP.PACK_AB R44, R45, R44 ;  /* 0x0000002c2d2c723e */ /* 0x000fe200000000ff */
[----:B------:R-:W-:Y:S01]  /*10f20*/  IMAD R0, R0, c[0x0][0x488], RZ ;  /* 0x0001220000007a24 */ /* 0x000fe200078e02ff */
[----:B------:R-:W-:Y:S01]  /*10f30*/  F2FP.PACK_AB R46, R47, R46 ;  /* 0x0000002e2f2e723e */ /* 0x000fe200000000ff */
[----:B------:R-:W-:Y:S01]  /*10f40*/  IMAD.IADD R29, R21, 0x1, R8 ;  /* 0x00000001151d7824 */ /* 0x000fe200078e0208 */
[----:B------:R-:W-:Y:S01]  /*10f50*/  STS [R19], R124 ;  /* 0x0000007c13007388 */ /* 0x000fe20000000800 */
        /* <DEDUP_REMOVED lines=11> */
[----:B------:R-:W-:Y:S01]  /*11010*/  STS [R17+0x480], R122 ;  /* 0x0004807a11007388 */ /* 0x000fe20000000800 */
[----:B------:R-:W-:Y:S01]  /*11020*/  F2FP.PACK_AB R56, R57, R56 ;  /* 0x000000383938723e */ /* 0x000fe200000000ff */
[----:B------:R-:W-:Y:S01]  /*11030*/  IMAD.IADD R9, R23, 0x1, R9 ;  /* 0x0000000117097824 */ /* 0x000fe200078e0209 */
[----:B------:R-:W-:Y:S01]  /*11040*/  F2FP.PACK_AB R58, R59, R58 ;  /* 0x0000003a3b3a723e */ /* 0x000fe200000000ff */
[----:B------:R-:W-:Y:S01]  /*11050*/  STS [R27], R116 ;  /* 0x000000741b007388 */ /* 0x000fe20000000800 */
[----:B------:R-:W-:Y:S01]  /*11060*/  F2FP.PACK_AB R60, R61, R60 ;  /* 0x0000003c3d3c723e */ /* 0x000fe200000000ff */
[----:B------:R-:W-:Y:S01]  /*11070*/  IMAD R10, R10, 0x80, R7 ;  /* 0x000000800a0a7824 */ /* 0x000fe200078e0207 */
        /* <DEDUP_REMOVED lines=20> */
[----:B------:R-:W-:-:S02]  /*111c0*/  LEA R2, P0, R12, c[0x0][0x450], 0x2 ;  /* 0x000114000c027a11 */ /* 0x000fc400078010ff */
        /* <DEDUP_REMOVED lines=43> */
[----:B------:R-:W-:Y:S04]  /*11480*/  SHFL.IDX PT, R34, R2, RZ, 0x1c1f ;  /* 0x001c1fff02227589 */ /* 0x000fe800000e0000 */
[----:B------:R-:W1:Y:S04]  /*11490*/  SHFL.IDX PT, R35, R13, RZ, 0x1c1f ;  /* 0x001c1fff0d237589 */ /* 0x000e6800000e0000 */
[----:B------:R-:W-:Y:S06]  /*114a0*/  BAR.SYNC.DEFER_BLOCKING 0x1, 0x100 ;  /* 0x0044000000007b1d */ /* 0x000fec0000010000 */
[----:B------:R2:W-:Y:S04]  /*114b0*/  SHFL.IDX PT, R98, R2, 0x1, 0x1c1f ;  /* 0x003c1f0002627f89 */ /* 0x0005e800000e0000 */
[----:B------:R-:W3:Y:S04]  /*114c0*/  SHFL.IDX PT, R99, R13, 0x1, 0x1c1f ;  /* 0x003c1f000d637f89 */ /* 0x000ee800000e0000 */
[----:B------:R4:W4:Y:S04]  /*114d0*/  SHFL.IDX PT, R62, R0, RZ, 0x181f ;  /* 0x00181fff003e7589 */ /* 0x00092800000e0000 */
[----:B-1----:R1:W-:Y:S01]  /*114e0*/  @!P6 ST.E [R34.64], R3 ;  /* 0x000000032200e985 */ /* 0x0023e2000c10190c */
[----:B--2---:R-:W-:-:S02]  /*114f0*/  LEA.HI.X R2, R22, c[0x0][0x384], R9, 0x1, P0 ;  /* 0x0000e10016027a11 */ /* 0x004fc400000f0c09 */
[----:B------:R-:W-:Y:S01]  /*11500*/  ISETP.GE.AND P0, PT, R10, R11, PT ;  /* 0x0000000b0a00720c */ /* 0x000fe20003f06270 */
[----:B---3--:R1:W-:Y:S04]  /*11510*/  @!P5 ST.E [R98.64], R6 ;  /* 0x000000066200d985 */ /* 0x0083e8000c10190c */
[----:B------:R1:W2:Y:S04]  /*11520*/  LDS.128 R52, [R60+0x1080] ;  /* 0x001080003c347984 */ /* 0x0002a80000000c00 */
[----:B------:R1:W3:Y:S04]  /*11530*/  LDS.128 R48, [R60+0x2080] ;  /* 0x002080003c307984 */ /* 0x0002e80000000c00 */
[----:B------:R1:W1:Y:S04]  /*11540*/  LDS.128 R44, [R60+0x3080] ;  /* 0x003080003c2c7984 */ /* 0x0002680000000c00 */
[----:B------:R1:W1:Y:S04]  /*11550*/  LDS.128 R40, [R60+0x5080] ;  /* 0x005080003c287984 */ /* 0x0002680000000c00 */
[----:B------:R1:W1:Y:S04]  /*11560*/  LDS.128 R36, [R60+0x6080] ;  /* 0x006080003c247984 */ /* 0x0002680000000c00 */
[----:B------:R1:W1:Y:S04]  /*11570*/  LDS.128 R28, [R60+0x7080] ;  /* 0x007080003c1c7984 */ /* 0x0002680000000c00 */
[----:B------:R1:W1:Y:S04]  /*11580*/  LDS.128 R24, [R60+0x9080] ;  /* 0x009080003c187984 */ /* 0x0002680000000c00 */
[----:B------:R1:W1:Y:S04]  /*11590*/  LDS.128 R16, [R60+0xa080] ;  /* 0x00a080003c107984 */ /* 0x0002680000000c00 */
[----:B------:R1:W1:Y:S04]  /*115a0*/  LDS.128 R12, [R60+0xb080] ;  /* 0x00b080003c0c7984 */ /* 0x0002680000000c00 */
[----:B------:R1:W1:Y:S01]  /*115b0*/  SHFL.IDX PT, R63, R2, RZ, 0x181f ;  /* 0x00181fff023f7589 */ /* 0x00026200000e0000 */
[----:B------:R-:W-:Y:S05]  /*115c0*/  @P0 BRA `(.L_x_954) ;  /* 0x0000014000000947 */ /* 0x000fea0003800000 */
[----:B----4-:R-:W4:Y:S01]  /*115d0*/  LDS.128 R56, [R60+0x80] ;  /* 0x000080003c387984 */ /* 0x010f220000000c00 */
[----:B------:R-:W-:-:S02]  /*115e0*/  IADD3 R8, R4, 0x40, RZ ;  /* 0x0000004004087810 */ /* 0x000fc40007ffe0ff */
[----:B-1----:R-:W-:Y:S01]  /*115f0*/  IADD3 R6, R4, 0x80, RZ ;  /* 0x0000008004067810 */ /* 0x002fe20007ffe0ff */
[----:B------:R-:W1:Y:S01]  /*11600*/  LDS.128 R32, [R60+0x4080] ;  /* 0x004080003c207984 */ /* 0x000e620000000c00 */
[----:B------:R-:W-:Y:S02]  /*11610*/  ISETP.GE.AND P1, PT, R8, c[0x0][0x3c8], PT ;  /* 0x0000f20008007a0c */ /* 0x000fe40003f26270 */
[----:B------:R-:W-:Y:S01]  /*11620*/  ISETP.GE.AND P0, PT, R6, c[0x0][0x3c8], PT ;  /* 0x0000f20006007a0c */ /* 0x000fe20003f06270 */
[----:B------:R-:W3:Y:S01]  /*11630*/  LDS.128 R20, [R60+0x8080] ;  /* 0x008080003c147984 */ /* 0x000ee20000000c00 */
[----:B------:R-:W-:-:S09]  /*11640*/  ISETP.GE.AND P2, PT, R4, c[0x0][0x3c8], PT ;  /* 0x0000f20004007a0c */ /* 0x000fd20003f46270 */
[----:B------:R-:W-:Y:S02]  /*11650*/  @!P1 SHF.R.S32.HI R5, RZ, 0x1f, R8 ;  /* 0x0000001fff059819 */ /* 0x000fe40000011408 */
[----:B------:R-:W-:Y:S02]  /*11660*/  @!P0 SHF.R.S32.HI R3, RZ, 0x1f, R6 ;  /* 0x0000001fff038819 */ /* 0x000fe40000011406 */
[----:B------:R-:W-:Y:S02]  /*11670*/  @!P1 LEA.HI R5, R5, R8, RZ, 0x3 ;  /* 0x0000000805059211 */ /* 0x000fe400078f18ff */
[----:B------:R-:W-:Y:S01]  /*11680*/  @!P0 LEA.HI R3, R3, R6, RZ, 0x3 ;  /* 0x0000000603038211 */ /* 0x000fe200078f18ff */
[----:B------:R-:W-:Y:S01]  /*11690*/  @!P2 IMAD.WIDE R6, R4, 0x2, R62 ;  /* 0x000000020406a825 */ /* 0x000fe200078e023e */
[----:B------:R-:W-:Y:S02]  /*116a0*/  @!P1 LOP3.LUT R5, R5, 0xfffffff8, RZ, 0xc0, !PT ;  /* 0xfffffff805059812 */ /* 0x000fe400078ec0ff */
[----:B------:R-:W-:-:S03]  /*116b0*/  @!P0 LOP3.LUT R3, R3, 0xfffffff8, RZ, 0xc0, !PT ;  /* 0xfffffff803038812 */ /* 0x000fc600078ec0ff */
[----:B------:R-:W-:-:S04]  /*116c0*/  @!P1 IMAD.WIDE R8, R5, 0x2, R62 ;  /* 0x0000000205089825 */ /* 0x000fc800078e023e */
[----:B------:R-:W-:Y:S01]  /*116d0*/  @!P0 IMAD.WIDE R62, R3, 0x2, R62 ;  /* 0x00000002033e8825 */ /* 0x000fe200078e023e */
[----:B----4-:R4:W-:Y:S04]  /*116e0*/  @!P2 ST.E.128 [R6.64], R56 ;  /* 0x000000380600a985 */ /* 0x0109e8000c101d0c */
[----:B-1----:R4:W-:Y:S04]  /*116f0*/  @!P1 ST.E.128 [R8.64], R32 ;  /* 0x0000002008009985 */ /* 0x0029e8000c101d0c */
[----:B---3--:R4:W-:Y:S02]  /*11700*/  @!P0 ST.E.128 [R62.64], R20 ;  /* 0x000000143e008985 */ /* 0x0089e4000c101d0c */
.L_x_954:
[----:B----4-:R-:W-:Y:S05]  /*11710*/  BSYNC B0 ;  /* 0x0000000000007941 */ /* 0x010fea0003800000 */
.L_x_953:
[----:B-1----:R-:W-:Y:S01]  /*11720*/  IADD3 R6, R10, 0x20, RZ ;  /* 0x000000200a067810 */ /* 0x002fe20007ffe0ff */
[----:B------:R1:W4:Y:S01]  /*11730*/  SHFL.IDX PT, R21, R2, 0x1, 0x181f ;  /* 0x00381f0002157f89 */ /* 0x00032200000e0000 */
        /* <DEDUP_REMOVED lines=16> */
[----:B--2---:R2:W-:Y:S01]  /*11840*/  @!P2 ST.E.128 [R6.64], R52 ;  /* 0x000000340600a985 */ /* 0x0045e2000c101d0c */
[----:B------:R-:W-:-:S04]  /*11850*/  @!P1 IMAD.WIDE R8, R5, 0x2, R20 ;  /* 0x0000000205089825 */ /* 0x000fc800078e0214 */
[----:B------:R-:W-:Y:S01]  /*11860*/  @!P0 IMAD.WIDE R20, R3, 0x2, R20 ;  /* 0x0000000203148825 */ /* 0x000fe200078e0214 */
[----:B------:R2:W-:Y:S04]  /*11870*/  @!P1 ST.E.128 [R8.64], R40 ;  /* 0x0000002808009985 */ /* 0x0005e8000c101d0c */
[----:B------:R2:W-:Y:S02]  /*11880*/  @!P0 ST.E.128 [R20.64], R24 ;  /* 0x0000001814008985 */ /* 0x0005e4000c101d0c */
.L_x_956:
[----:B------:R-:W-:Y:S05]  /*11890*/  BSYNC B0 ;  /* 0x0000000000007941 */ /* 0x000fea0003800000 */
.L_x_955:
[----:B--2---:R-:W-:Y:S01]  /*118a0*/  IADD3 R6, R10, 0x40, RZ ;  /* 0x000000400a067810 */ /* 0x004fe20007ffe0ff */
[----:B----4-:R2:W4:Y:S01]  /*118b0*/  SHFL.IDX PT, R21, R2, 0x2, 0x181f ;  /* 0x00581f0002157f89 */ /* 0x01052200000e0000 */
[----:B------:R-:W-:Y:S02]  /*118c0*/  BSSY B0, `(.L_x_957) ;  /* 0x0000015000007945 */ /* 0x000fe40003800000 */
[----:B------:R-:W-:Y:S01]  /*118d0*/  ISETP.GE.AND P0, PT, R6, R11, PT ;  /* 0x0000000b0600720c */ /* 0x000fe20003f06270 */
[----:B---3--:R2:W3:-:S12]  /*118e0*/  SHFL.IDX PT, R20, R0, 0x2, 0x181f ;  /* 0x00581f0000147f89 */ /* 0x0084d800000e0000 */
        /* <DEDUP_REMOVED lines=14> */
[----:B------:R-:W-:-:S04]  /*119d0*/  @!P1 IMAD.WIDE R8, R5, 0x2, R20 ;  /* 0x0000000205089825 */ /* 0x000fc800078e0214 */
[----:B------:R-:W-:Y:S01]  /*119e0*/  @!P0 IMAD.WIDE R20, R3, 0x2, R20 ;  /* 0x0000000203148825 */ /* 0x000fe200078e0214 */
[----:B------:R3:W-:Y:S04]  /*119f0*/  @!P1 ST.E.128 [R8.64], R36 ;  /* 0x0000002408009985 */ /* 0x0007e8000c101d0c */
[----:B------:R3:W-:Y:S02]  /*11a00*/  @!P0 ST.E.128 [R20.64], R16 ;  /* 0x0000001014008985 */ /* 0x0007e4000c101d0c */
.L_x_958:
[----:B------:R-:W-:Y:S05]  /*11a10*/  BSYNC B0 ;  /* 0x0000000000007941 */ /* 0x000fea0003800000 */
.L_x_957:
[----:B------:R-:W-:Y:S01]  /*11a20*/  IADD3 R10, R10, 0x60, RZ ;  /* 0x000000600a0a7810 */ /* 0x000fe20007ffe0ff */
[----:B---3--:R3:W1:Y:S03]  /*11a30*/  SHFL.IDX PT, R7, R2, 0x3, 0x181f ;  /* 0x00781f0002077f89 */ /* 0x00866600000e0000 */
[----:B------:R-:W-:Y:S01]  /*11a40*/  ISETP.GE.AND P0, PT, R10, R11, PT ;  /* 0x0000000b0a00720c */ /* 0x000fe20003f06270 */
[----:B------:R3:W2:-:S12]  /*11a50*/  SHFL.IDX PT, R6, R0, 0x3, 0x181f ;  /* 0x00781f0000067f89 */ /* 0x00069800000e0000 */
[----:B------:R-:W-:Y:S05]  /*11a60*/  @P0 EXIT ;  /* 0x000000000000094d */ /* 0x000fea0003800000 */
[C---:B------:R-:W-:Y:S02]  /*11a70*/  IADD3 R3, R4.reuse, 0x40, RZ ;  /* 0x0000004004037810 */ /* 0x040fe40007ffe0ff */
[C---:B------:R-:W-:Y:S02]  /*11a80*/  ISETP.GE.AND P1, PT, R4.reuse, c[0x0][0x3c8], PT ;  /* 0x0000f20004007a0c */ /* 0x040fe40003f26270 */
[----:B------:R-:W-:Y:S02]  /*11a90*/  ISETP.GE.AND P0, PT, R3, c[0x0][0x3c8], PT ;  /* 0x0000f20003007a0c */ /* 0x000fe40003f06270 */
[----:B------:R-:W-:-:S11]  /*11aa0*/  IADD3 R5, R4, 0x80, RZ ;  /* 0x0000008004057810 */ /* 0x000fd60007ffe0ff */
[----:B-123--:R-:W-:-:S04]  /*11ab0*/  @!P0 SHF.R.S32.HI R0, RZ, 0x1f, R3 ;  /* 0x0000001fff008819 */ /* 0x00efc80000011403 */
[----:B------:R-:W-:Y:S01]  /*11ac0*/  @!P0 LEA.HI R0, R0, R3, RZ, 0x3 ;  /* 0x0000000300008211 */ /* 0x000fe200078f18ff */
[----:B------:R-:W-:-:S03]  /*11ad0*/  @!P1 IMAD.WIDE R2, R4, 0x2, R6 ;  /* 0x0000000204029825 */ /* 0x000fc600078e0206 */
[----:B------:R-:W-:Y:S02]  /*11ae0*/  @!P0 LOP3.LUT R0, R0, 0xfffffff8, RZ, 0xc0, !PT ;  /* 0xfffffff800008812 */ /* 0x000fe400078ec0ff */
[----:B------:R1:W-:Y:S03]  /*11af0*/  @!P1 ST.E.128 [R2.64], R44 ;  /* 0x0000002c02009985 */ /* 0x0003e6000c101d0c */
[----:B------:R-:W-:-:S05]  /*11b00*/  @!P0 IMAD.WIDE R8, R0, 0x2, R6 ;  /* 0x0000000200088825 */ /* 0x000fca00078e0206 */
[----:B------:R1:W-:Y:S01]  /*11b10*/  @!P0 ST.E.128 [R8.64], R28 ;  /* 0x0000001c08008985 */ /* 0x0003e2000c101d0c */
[----:B------:R-:W-:-:S13]  /*11b20*/  ISETP.GE.AND P0, PT, R5, c[0x0][0x3c8], PT ;  /* 0x0000f20005007a0c */ /* 0x000fda0003f06270 */
[----:B------:R-:W-:Y:S05]  /*11b30*/  @P0 EXIT ;  /* 0x000000000000094d */ /* 0x000fea0003800000 */
[----:B------:R-:W-:-:S04]  /*11b40*/  SHF.R.S32.HI R0, RZ, 0x1f, R5 ;  /* 0x0000001fff007819 */ /* 0x000fc80000011405 */
[----:B------:R-:W-:-:S04]  /*11b50*/  LEA.HI R0, R0, R5, RZ, 0x3 ;  /* 0x0000000500007211 */ /* 0x000fc800078f18ff */
[----:B-1----:R-:W-:-:S05]  /*11b60*/  LOP3.LUT R3, R0, 0xfffffff8, RZ, 0xc0, !PT ;  /* 0xfffffff800037812 */ /* 0x002fca00078ec0ff */
[----:B------:R-:W-:-:S05]  /*11b70*/  IMAD.WIDE R6, R3, 0x2, R6 ;  /* 0x0000000203067825 */ /* 0x000fca00078e0206 */
[----:B------:R-:W-:Y:S01]  /*11b80*/  ST.E.128 [R6.64], R12 ;  /* 0x0000000c06007985 */ /* 0x000fe2000c101d0c */
[----:B------:R-:W-:Y:S05]  /*11b90*/  EXIT ;  /* 0x000000000000794d */ /* 0x000fea0003800000 */
.L_x_952:
[----:B------:R-:W1:Y:S01]  /*11ba0*/  S2R R7, SR_TID.X ;  /* 0x0000000000077919 */ /* 0x000e620000002100 */
[----:B------:R-:W-:Y:S03]  /*11bb0*/  BSSY B0, `(.L_x_959) ;  /* 0x0000029000007945 */ /* 0x000fe60003800000 */
[----:B------:R-:W2:Y:S01]  /*11bc0*/  S2R R8, SR_CTAID.Z ;  /* 0x0000000000087919 */ /* 0x000ea20000002700 */
[----:B-1----:R-:W-:Y:S02]  /*11bd0*/  ISETP.GT.AND P0, PT, R7, 0x7f, PT ;  /* 0x0000007f0700780c */ /* 0x002fe40003f04270 */
[----:B--2---:R-:W-:-:S11]  /*11be0*/  SHF.R.S32.HI R11, RZ, 0x1f, R8 ;  /* 0x0000001fff0b7819 */ /* 0x004fd60000011408 */
[----:B------:R-:W-:Y:S05]  /*11bf0*/  @P0 BRA `(.L_x_960) ;  /* 0x0000024000000947 */ /* 0x000fea0003800000 */
[----:B------:R-:W1:Y:S01]  /*11c00*/  S2R R4, SR_CTAID.X ;  /* 0x0000000000047919 */ /* 0x000e620000002500 */
[----:B------:R-:W-:-:S05]  /*11c10*/  MOV R2, c[0x0][0x4e8] ;  /* 0x00013a0000027a02 */ /* 0x000fca0000000f00 */
[----:B------:R-:W-:Y:S01]  /*11c20*/  IMAD R0, R2, c[0x0][0x388], RZ ;  /* 0x0000e20002007a24 */ /* 0x000fe200078e02ff */
[----:B-1----:R-:W-:-:S04]  /*11c30*/  LEA R9, R4, R7, 0x7 ;  /* 0x0000000704097211 */ /* 0x002fc800078e38ff */
        /* <DEDUP_REMOVED lines=32> */
.L_x_960:
[----:B------:R-:W-:Y:S05]  /*11e40*/  BSYNC B0 ;  /* 0x0000000000007941 */ /* 0x000fea0003800000 */
.L_x_959:
        /* <DEDUP_REMOVED lines=45> */
[----:B------:R1:W2:Y:S01]  /*12120*/  SHFL.IDX PT, R10, R9, RZ, 0x181f ;  /* 0x00181fff090a7589 */ /* 0x0002a200000e0000 */
[----:B------:R-:W-:-:S03]  /*12130*/  ISETP.GE.AND P0, PT, R4, R3, PT ;  /* 0x000000030400720c */ /* 0x000fc60003f06270 */
        /* <DEDUP_REMOVED lines=17> */
.L_x_962:
[----:B------:R-:W-:Y:S05]  /*12250*/  BSYNC B0 ;  /* 0x0000000000007941 */ /* 0x000fea0003800000 */
.L_x_961:
        /* <DEDUP_REMOVED lines=21> */
.L_x_964:
[----:B------:R-:W-:Y:S05]  /*123b0*/  BSYNC B0 ;  /* 0x0000000000007941 */ /* 0x000fea0003800000 */
.L_x_963:
        /* <DEDUP_REMOVED lines=21> */
.L_x_966:
[----:B------:R-:W-:Y:S05]  /*12510*/  BSYNC B0 ;  /* 0x0000000000007941 */ /* 0x000fea0003800000 */
.L_x_965:
        /* <DEDUP_REMOVED lines=22> */
.L_x_967:
        /* <DEDUP_REMOVED lines=16> */
.L_x_1508:


//--------------------- .text._ZN7cutlass13device_kernelIN5flash19enable_sm80_to_sm89INS1_16FlashAttnFwdSm80INS1_25CollectiveMainloopFwdSm80ILi8ELi2ELb0EN4cute5tupleIJNS5_1CILi128EEENS7_ILi64EEENS7_ILi192EEEEEELi192ENS_6half_tEfNS_4arch4Sm80ELb0ELb1ELb1ELb1ELb1ELb0ELb1ELb0EEENS1_21CollectiveEpilogueFwdINS6_IJS8_SA_S9_EEENS6_IJNS7_ILi1EEESI_SI_EEESC_SE_Li256ELb1ELb1ELb0ELb0EEENS1_19SingleTileSchedulerILb1ELb0ELb1ELi128EEEEEEEEEvNT_6ParamsE --------------------------
	.section	.text._ZN7cutlass13device_kernelIN5flash19enable_sm80_to_sm89INS1_16FlashAttnFwdSm80INS1_25CollectiveMainloopFwdSm80ILi8ELi2ELb0EN4cute5tupleIJNS5_1CILi128EEENS7_ILi64EEENS7_ILi192EEEEEELi192ENS_6half_tEfNS_4arch4Sm80ELb0ELb1ELb1ELb1ELb1ELb0ELb1ELb0EEENS1_21CollectiveEpilogueFwdINS6_IJS8_SA_S9_EEENS6_IJNS7_ILi1EEESI_SI_EEESC_SE_Li256ELb1ELb1ELb0ELb0EEENS1_19SingleTileSchedulerILb1ELb0ELb1ELi128EEEEEEEEEvNT_6ParamsE,"ax",@progbits
	.sectioninfo	@"SHI_REGISTERS=254"
	.align	128
.text._ZN7cutlass13device_kernelIN5flash19enable_sm80_to_sm89INS1_16FlashAttnFwdSm80INS1_25CollectiveMainloopFwdSm80ILi8ELi2ELb0EN4cute5tupleIJNS5_1CILi128EEENS7_ILi64EEENS7_ILi192EEEEEELi192ENS_6half_tEfNS_4arch4Sm80ELb0ELb1ELb1ELb1ELb1ELb0ELb1ELb0EEENS1_21CollectiveEpilogueFwdINS6_IJS8_SA_S9_EEENS6_IJNS7_ILi1EEESI_SI_EEESC_SE_Li256ELb1ELb1ELb0ELb0EEENS1_19SingleTileSchedulerILb1ELb0ELb1ELi128EEEEEEEEEvNT_6ParamsE:
        .type           _ZN7cutlass13device_kernelIN5flash19enable_sm80_to_sm89INS1_16FlashAttnFwdSm80INS1_25CollectiveMainloopFwdSm80ILi8ELi2ELb0EN4cute5tupleIJNS5_1CILi128EEENS7_ILi64EEENS7_ILi192EEEEEELi192ENS_6half_tEfNS_4arch4Sm80ELb0ELb1ELb1ELb1ELb1ELb0ELb1ELb0EEENS1_21CollectiveEpilogueFwdINS6_IJS8_SA_S9_EEENS6_IJNS7_ILi1EEESI_SI_EEESC_SE_Li256ELb1ELb1ELb0ELb0EEENS1_19SingleTileSchedulerILb1ELb0ELb1ELi128EEEEEEEEEvNT_6ParamsE,@function
        .size           _ZN7cutlass13device_kernelIN5flash19enable_sm80_to_sm89INS1_16FlashAttnFwdSm80INS1_25CollectiveMainloopFwdSm80ILi8ELi2ELb0EN4cute5tupleIJNS5_1CILi128EEENS7_ILi64EEENS7_ILi192EEEEEELi192ENS_6half_tEfNS_4arch4Sm80ELb0ELb1ELb1ELb1ELb1ELb0ELb1ELb0EEENS1_21CollectiveEpilogueFwdINS6_IJS8_SA_S9_EEENS6_IJNS7_ILi1EEESI_SI_EEESC_SE_Li256ELb1ELb1ELb0ELb0EEENS1_19SingleTileSchedulerILb1ELb0ELb1ELi128EEEEEEEEEvNT_6ParamsE,(.L_x_1509 - _ZN7cutlass13device_kernelIN5flash19enable_sm80_to_sm89INS1_16FlashAttnFwdSm80INS1_25CollectiveMainloopFwdSm80ILi8ELi2ELb0EN4cute5tupleIJNS5_1CILi128EEENS7_ILi64EEENS7_ILi192EEEEEELi192ENS_6half_tEfNS_4arch4Sm80ELb0ELb1ELb1ELb1ELb1ELb0ELb1ELb0EEENS1_21CollectiveEpilogueFwdINS6_IJS8_SA_S9_EEENS6_IJNS7_ILi1EEESI_SI_EEESC_SE_Li256ELb1ELb1ELb0ELb0EEENS1_19SingleTileSchedulerILb1ELb0ELb1ELi128EEEEEEEEEvNT_6ParamsE)
        .other          _ZN7cutlass13device_kernelIN5flash19enable_sm80_to_sm89INS1_16FlashAttnFwdSm80INS1_25CollectiveMainloopFwdSm80ILi8ELi2ELb0EN4cute5tupleIJNS5_1CILi128EEENS7_ILi64EEENS7_ILi192EEEEEELi192ENS_6half_tEfNS_4arch4Sm80ELb0ELb1ELb1ELb1ELb1ELb0ELb1ELb0EEENS1_21CollectiveEpilogueFwdINS6_IJS8_SA_S9_EEENS6_IJNS7_ILi1EEESI_SI_EEESC_SE_Li256ELb1ELb1ELb0ELb0EEENS1_19SingleTileSchedulerILb1ELb0ELb1ELi128EEEEEEEEEvNT_6ParamsE,@"STO_CUDA_ENTRY STV_DEFAULT"
_ZN7cutlass13device_kernelIN5flash19enable_sm80_to_sm89INS1_16FlashAttnFwdSm80INS1_25CollectiveMainloopFwdSm80ILi8ELi2ELb0EN4cute5tupleIJNS5_1CILi128EEENS7_ILi64EEENS7_ILi192EEEEEELi192ENS_6half_tEfNS_4arch4Sm80ELb0ELb1ELb1ELb1ELb1ELb0ELb1ELb0EEENS1_21CollectiveEpilogueFwdINS6_IJS8_SA_S9_EEENS6_IJNS7_ILi1EEESI_SI_EEESC_SE_Li256ELb1ELb1ELb0ELb0EEENS1_19SingleTileSchedulerILb1ELb0ELb1ELi128EEEEEEEEEvNT_6ParamsE:
        /* <DEDUP_REMOVED lines=20> */
.L_x_969:
        /* <DEDUP_REMOVED lines=13> */
.L_x_971:
[----:B------:R-:W-:Y:S02]  /*0210*/  ULDC UR5, c[0x0][0x54c] ;  /* 0x0001530000057ab9 */ /* 0x000fe40000000800 */
.L_x_970:
[----:B------:R-:W-:Y:S02]  /*0220*/  ULDC UR4, c[0x0][0x548] ;  /* 0x0001520000047ab9 */ /* 0x000fe40000000800 */
[----:B------:R-:W-:-:S02]  /*0230*/  USHF.L.U32 UR7, UR6, 0x7, URZ ;  /* 0x0000000706077899 */ /* 0x000fc4000800063f */
[----:B------:R-:W-:-:S04]  /*0240*/  UIMAD UR4, UR5, UR4, URZ ;  /* 0x00000004050472a4 */ /* 0x000fc8000f8e023f */
[----:B------:R-:W-:-:S04]  /*0250*/  UISETP.GE.AND UP0, UPT, UR7, UR4, UPT ;  /* 0x000000040700728c */ /* 0x000fc8000bf06270 */
[----:B------:R-:W-:Y:S01]  /*0260*/  USEL UR11, UR11, 0xffffffff, !UP0 ;  /* 0xffffffff0b0b7887 */ /* 0x000fe2000c000000 */
[----:B------:R-:W-:Y:S05]  /*0270*/  BRA `(.L_x_972) ;  /* 0x000001b000007947 */ /* 0x000fea0003800000 */
.L_x_968:
        /* <DEDUP_REMOVED lines=8> */
.L_x_973:
        /* <DEDUP_REMOVED lines=13> */
.L_x_975:
[----:B------:R-:W-:Y:S02]  /*03d0*/  ULDC UR5, c[0x0][0x54c] ;  /* 0x0001530000057ab9 */ /* 0x000fe40000000800 */
.L_x_974:
[----:B------:R-:W-:Y:S02]  /*03e0*/  ULDC UR4, c[0x0][0x548] ;  /* 0x0001520000047ab9 */ /* 0x000fe40000000800 */
[----:B------:R-:W-:-:S02]  /*03f0*/  USHF.L.U32 UR7, UR6, 0x7, URZ ;  /* 0x0000000706077899 */ /* 0x000fc4000800063f */
[----:B------:R-:W-:-:S04]  /*0400*/  UIMAD UR4, UR5, UR4, URZ ;  /* 0x00000004050472a4 */ /* 0x000fc8000f8e023f */
[----:B------:R-:W-:-:S04]  /*0410*/  UISETP.GE.AND UP0, UPT, UR7, UR4, UPT ;  /* 0x000000040700728c */ /* 0x000fc8000bf06270 */
[----:B------:R-:W-:-:S06]  /*0420*/  USEL UR11, UR11, 0xffffffff, !UP0 ;  /* 0xffffffff0b0b7887 */ /* 0x000fcc000c000000 */
.L_x_972:
        /* <DEDUP_REMOVED lines=44> */
.L_x_976:
        /* <DEDUP_REMOVED lines=9> */
.L_x_977:
        /* <DEDUP_REMOVED lines=9> */
[----:B--2---:R-:W-:Y:S02]  /*0810*/  IADD3 R4, -R4, R7, RZ ;  /* 0x0000000704047210 */ /* 0x004fe40007ffe1ff */
.L_x_978:
[----:B------:R-:W-:Y:S01]  /*0820*/  ULDC UR4, c[0x0][0x2c4] ;  /* 0x0000b10000047ab9 */ /* 0x000fe20000000800 */
[----:B------:R-:W-:Y:S01]  /*0830*/  IMAD.MOV.U32 R197, RZ, RZ, c[0x0][0x32c] ;  /* 0x0000cb00ffc57624 */ /* 0x000fe200078e00ff */
[----:B------:R-:W-:Y:S01]  /*0840*/  UISETP.NE.AND UP1, UPT, UR4, 0x1, UPT ;  /* 0x000000010400788c */ /* 0x000fe2000bf25270 */
[----:B-----5:R-:W-:Y:S02]  /*0850*/  IMAD.IADD R195, R4, 0x1, -R203 ;  /* 0x0000000104c37824 */ /* 0x020fe400078e0acb */
[----:B------:R-:W-:Y:S01]  /*0860*/  ULDC.64 UR4, c[0x0][0x2c8] ;  /* 0x0000b20000047ab9 */ /* 0x000fe20000000a00 */
[----:B------:R-:W-:-:S02]  /*0870*/  ISETP.GE.AND P1, PT, R197, 0x1, PT ;  /* 0x00000001c500780c */ /* 0x000fc40003f26270 */
[----:B-1----:R-:W-:Y:S02]  /*0880*/  IADD3 R2, R195, 0x1, -R204 ;  /* 0x00000001c3027810 */ /* 0x002fe40007ffe8cc */
[----:B------:R-:W-:-:S03]  /*0890*/  P2R R0, PR, RZ, 0x2 ;  /* 0x00000002ff007803 */ /* 0x000fc60000000000 */
[----:B------:R-:W-:-:S04]  /*08a0*/  @UP1 UIADD3 UR12, UR7, 0x7f, URZ ;  /* 0x0000007f070c1890 */ /* 0x000fc8000fffe03f */
[----:B------:R-:W-:Y:S02]  /*08b0*/  UIMAD.WIDE.U32 UR12, UR12, UR4, URZ ;  /* 0x000000040c0c72a5 */ /* 0x000fe4000f8e003f */
[----:B------:R-:W-:Y:S02]  /*08c0*/  UIADD3 UR4, UR7, 0x7f, URZ ;  /* 0x0000007f07047890 */ /* 0x000fe4000fffe03f */
[----:B------:R-:W-:-:S06]  /*08d0*/  @UP1 USHF.R.U32.HI UR4, URZ, UR5, UR13 ;  /* 0x000000053f041299 */ /* 0x000fcc000801160d */
[----:B------:R-:W-:-:S04]  /*08e0*/  IADD3 R2, R2, UR4, RZ ;  /* 0x0000000402027c10 */ /* 0x000fc8000fffe0ff */
[----:B------:R-:W-:Y:S01]  /*08f0*/  IADD3 R7, R2, c[0x0][0x328], RZ ;  /* 0x0000ca0002077a10 */ /* 0x000fe20007ffe0ff */
[----:B------:R-:W-:Y:S05]  /*0900*/  @!P1 BRA `(.L_x_979) ;  /* 0x000000e000009947 */ /* 0x000fea0003800000 */
[C---:B------:R-:W-:Y:S02]  /*0910*/  ISETP.GT.AND P0, PT, R2.reuse, RZ, PT ;  /* 0x000000ff0200720c */ /* 0x040fe40003f04270 */
        /* <DEDUP_REMOVED lines=8> */
.L_x_980:
[----:B------:R-:W-:-:S13]  /*09a0*/  ISETP.NE.AND P0, PT, R197, 0x1, PT ;  /* 0x00000001c500780c */ /* 0x000fda0003f05270 */
[----:B------:R-:W-:-:S05]  /*09b0*/  @P0 IMAD.HI.U32 R2, R0, c[0x0][0x330], RZ ;  /* 0x0000cc0000020a27 */ /* 0x000fca00078e00ff */
[----:B------:R-:W-:-:S05]  /*09c0*/  @P0 SHF.R.U32.HI R0, RZ, c[0x0][0x334], R2 ;  /* 0x0000cd00ff000a19 */ /* 0x000fca0000011602 */
.L_x_981:
[----:B------:R-:W-:-:S05]  /*09d0*/  IMAD R0, R0, R197, c[0x0][0x32c] ;  /* 0x0000cb0000007624 */ /* 0x000fca00078e02c5 */
[----:B------:R-:W-:Y:S02]  /*09e0*/  IMNMX R7, R7, R0, PT ;  /* 0x0000000007077217 */ /* 0x000fe40003800200 */
.L_x_979:
[----:B------:R-:W-:Y:S01]  /*09f0*/  IADD3 R3, R195, 0x3f, RZ ;  /* 0x0000003fc3037810 */ /* 0x000fe20007ffe0ff */
[----:B------:R-:W-:Y:S01]  /*0a00*/  ULDC.64 UR4, c[0x0][0x2c8] ;  /* 0x0000b20000047ab9 */ /* 0x000fe20000000a00 */
[----:B------:R-:W-:Y:S01]  /*0a10*/  IADD3 R7, R7, 0x3f, RZ ;  /* 0x0000003f07077810 */ /* 0x000fe20007ffe0ff */
[----:B------:R-:W-:Y:S01]  /*0a20*/  UIMAD.WIDE.U32 UR12, UR7, UR4, URZ ;  /* 0x00000004070c72a5 */ /* 0x000fe2000f8e003f */
[----:B------:R-:W-:Y:S01]  /*0a30*/  SHF.R.S32.HI R2, RZ, 0x1f, R3 ;  /* 0x0000001fff027819 */ /* 0x000fe20000011403 */
[----:B------:R-:W-:Y:S01]  /*0a40*/  IMAD.IADD R147, R195, 0x1, -R204 ;  /* 0x00000001c3937824 */ /* 0x000fe200078e0acc */
[----:B------:R-:W-:Y:S01]  /*0a50*/  SHF.R.S32.HI R0, RZ, 0x1f, R7 ;  /* 0x0000001fff007819 */ /* 0x000fe20000011407 */
[----:B------:R-:W-:Y:S01]  /*0a60*/  UMOV UR4, UR7 ;  /* 0x0000000700047c82 */ /* 0x000fe20008000000 */
[----:B------:R-:W-:Y:S01]  /*0a70*/  LEA.HI R2, R2, R3, RZ, 0x6 ;  /* 0x0000000302027211 */ /* 0x000fe200078f30ff */
[----:B------:R-:W-:Y:S01]  /*0a80*/  @UP1 USHF.R.U32.HI UR4, URZ, UR5, UR13 ;  /* 0x000000053f041299 */ /* 0x000fe2000801160d */
[----:B------:R-:W-:-:S02]  /*0a90*/  LEA.HI R0, R0, R7, RZ, 0x6 ;  /* 0x0000000700007211 */ /* 0x000fc400078f30ff */
[----:B------:R-:W-:Y:S02]  /*0aa0*/  SHF.R.S32.HI R149, RZ, 0x6, R2 ;  /* 0x00000006ff957819 */ /* 0x000fe40000011402 */
[----:B------:R-:W-:Y:S02]  /*0ab0*/  SHF.R.S32.HI R0, RZ, 0x6, R0 ;  /* 0x00000006ff007819 */ /* 0x000fe40000011400 */
[----:B------:R-:W-:Y:S02]  /*0ac0*/  IADD3 R2, R147, UR4, RZ ;  /* 0x0000000493027c10 */ /* 0x000fe4000fffe0ff */
[----:B------:R-:W-:Y:S02]  /*0ad0*/  IMNMX R149, R149, R0, PT ;  /* 0x0000000095957217 */ /* 0x000fe40003800200 */
[----:B------:R-:W-:Y:S01]  /*0ae0*/  IADD3 R3, R2, -c[0x0][0x324], RZ ;  /* 0x8000c90002037a10 */ /* 0x000fe20007ffe0ff */
[----:B------:R-:W-:Y:S05]  /*0af0*/  @!P1 BRA `(.L_x_982) ;  /* 0x000000d000009947 */ /* 0x000fea0003800000 */
[----:B------:R-:W-:-:S13]  /*0b00*/  ISETP.GT.AND P0, PT, R2, -0x1, PT ;  /* 0xffffffff0200780c */ /* 0x000fda0003f04270 */
[----:B------:R-:W-:Y:S05]  /*0b10*/  @P0 BRA `(.L_x_983) ;  /* 0x0000006000000947 */ /* 0x000fea0003800000 */
[----:B------:R-:W-:Y:S02]  /*0b20*/  ISETP.NE.AND P0, PT, R197, 0x1, PT ;  /* 0x00000001c500780c */ /* 0x000fe40003f05270 */
[----:B------:R-:W-:-:S11]  /*0b30*/  LOP3.LUT R2, RZ, R2, RZ, 0x33, !PT ;  /* 0x00000002ff027212 */ /* 0x000fd600078e33ff */
[----:B------:R-:W-:-:S05]  /*0b40*/  @P0 IMAD.HI.U32 R0, R2, c[0x0][0x330], RZ ;  /* 0x0000cc0002000a27 */ /* 0x000fca00078e00ff */
[----:B------:R-:W-:-:S04]  /*0b50*/  @P0 SHF.R.U32.HI R2, RZ, c[0x0][0x334], R0 ;  /* 0x0000cd00ff020a19 */ /* 0x000fc80000011600 */
[----:B------:R-:W-:Y:S01]  /*0b60*/  LOP3.LUT R2, RZ, R2, RZ, 0x33, !PT ;  /* 0x00000002ff027212 */ /* 0x000fe200078e33ff */
[----:B------:R-:W-:Y:S05]  /*0b70*/  BRA `(.L_x_984) ;  /* 0x0000003000007947 */ /* 0x000fea0003800000 */
.L_x_983:
[----:B------:R-:W-:-:S13]  /*0b80*/  ISETP.NE.AND P0, PT, R197, 0x1, PT ;  /* 0x00000001c500780c */ /* 0x000fda0003f05270 */
[----:B------:R-:W-:-:S05]  /*0b90*/  @P0 IMAD.HI.U32 R0, R2, c[0x0][0x330], RZ ;  /* 0x0000cc0002000a27 */ /* 0x000fca00078e00ff */
[----:B------:R-:W-:-:S05]  /*0ba0*/  @P0 SHF.R.U32.HI R2, RZ, c[0x0][0x334], R0 ;  /* 0x0000cd00ff020a19 */ /* 0x000fca0000011600 */
.L_x_984:
[----:B------:R-:W-:-:S05]  /*0bb0*/  IMAD R2, R2, c[0x0][0x32c], RZ ;  /* 0x0000cb0002027a24 */ /* 0x000fca00078e02ff */
[----:B------:R-:W-:-:S04]  /*0bc0*/  IMNMX R3, R3, R2, !PT ;  /* 0x0000000203037217 */ /* 0x000fc80007800200 */
.L_x_982:
[----:B------:R-:W-:Y:S01]  /*0bd0*/  SHF.R.S32.HI R194, RZ, 0x1f, R3 ;  /* 0x0000001fffc27819 */ /* 0x000fe20000011403 */
[----:B------:R-:W-:Y:S01]  /*0be0*/  CS2R R98, SRZ ;  /* 0x0000000000627805 */ /* 0x000fe2000001ff00 */
[----:B------:R-:W-:Y:S01]  /*0bf0*/  PLOP3.LUT P2, PT, PT, PT, PT, 0x80, 0x0 ;  /* 0x000000000000781c */ /* 0x000fe20003f4f070 */
[----:B------:R-:W-:Y:S01]  /*0c00*/  CS2R R96, SRZ ;  /* 0x0000000000607805 */ /* 0x000fe2000001ff00 */
        /* <DEDUP_REMOVED lines=72> */
[----:B------:R-:W-:Y:S01]  /*1090*/  IMAD.MOV.U32 R188, RZ, RZ, 0x10 ;  /* 0x00000010ffbc7424 */ /* 0x000fe200078e00ff */
[----:B------:R-:W-:Y:S01]  /*10a0*/  PLOP3.LUT P0, PT, PT, PT, UP1, 0x80, 0x0 ;  /* 0x000000000000781c */ /* 0x000fe20003f0f018 */
[----:B------:R-:W-:Y:S01]  /*10b0*/  IMAD.IADD R212, R5, 0x1, -R212 ;  /* 0x0000000105d47824 */ /* 0x000fe200078e0ad4 */
[----:B------:R-:W-:Y:S01]  /*10c0*/  ULDC.64 UR4, c[0x0][0x1b8] ;  /* 0x00006e0000047ab9 */ /* 0x000fe20000000a00 */
[----:B------:R-:W-:Y:S01]  /*10d0*/  LEA.HI R12, R20, R5, RZ, 0x4 ;  /* 0x00000005140c7211 */ /* 0x000fe200078f20ff */
[----:B------:R-:W-:Y:S01]  /*10e0*/  UIADD3 UR13, UR13, UR9, URZ ;  /* 0x000000090d0d7290 */ /* 0x000fe2000fffe03f */
[----:B------:R-:W-:Y:S01]  /*10f0*/  IMAD R202, R212, 0x20, R21 ;  /* 0x00000020d4ca7824 */ /* 0x000fe200078e0215 */
[----:B------:R-:W-:Y:S01]  /*1100*/  USHF.R.S32.HI UR9, URZ, 0x1f, UR11 ;  /* 0x0000001f3f097899 */ /* 0x000fe2000801140b */
[----:B------:R-:W-:Y:S01]  /*1110*/  SHF.R.S32.HI R13, RZ, 0x4, R12 ;  /* 0x00000004ff0d7819 */ /* 0x000fe2000001140c */
[----:B------:R-:W-:Y:S01]  /*1120*/  UIMAD UR8, UR18, UR4, URZ ;  /* 0x00000004120872a4 */ /* 0x000fe2000f8e023f */
[----:B------:R-:W-:Y:S01]  /*1130*/  IMAD.SHL.U32 R201, R21, 0x40, RZ ;  /* 0x0000004015c97824 */ /* 0x000fe200078e00ff */
[----:B------:R-:W-:Y:S01]  /*1140*/  IADD3 R8, R202, UR7, RZ ;  /* 0x00000007ca087c10 */ /* 0x000fe2000fffe0ff */
[----:B------:R-:W-:Y:S01]  /*1150*/  USEL UR9, UR9, URZ, !UP2 ;  /* 0x0000003f09097287 */ /* 0x000fe2000d000000 */
[----:B------:R-:W-:Y:S01]  /*1160*/  IMAD.SHL.U32 R210, R212, 0x8, RZ ;  /* 0x00000008d4d27824 */ /* 0x000fe200078e00ff */
[----:B------:R-:W-:Y:S01]  /*1170*/  UIMAD UR8, UR10, UR5, UR8 ;  /* 0x000000050a0872a4 */ /* 0x000fe2000f8e0208 */
[----:B------:R-:W-:Y:S01]  /*1180*/  LOP3.LUT R201, R201, 0x1c0, RZ, 0xc0, !PT ;  /* 0x000001c0c9c97812 */ /* 0x000fe200078ec0ff */
[----:B------:R-:W-:Y:S01]  /*1190*/  UIMAD.WIDE.U32 UR16, UR10, UR4, UR12 ;  /* 0x000000040a1072a5 */ /* 0x000fe2000f8e000c */
[----:B-1----:R-:W-:Y:S01]  /*11a0*/  @P1 IMAD.HI.U32 R2, R8, c[0x0][0x2c8], RZ ;  /* 0x0000b20008021a27 */ /* 0x002fe200078e00ff */
[----:B------:R-:W-:Y:S01]  /*11b0*/  USEL UR12, UR11, URZ, !UP2 ;  /* 0x0000003f0b0c7287 */ /* 0x000fe2000d000000 */
[----:B------:R-:W-:Y:S01]  /*11c0*/  SHF.R.U32.HI R10, RZ, 0x3, R201 ;  /* 0x00000003ff0a7819 */ /* 0x000fe200000116c9 */
[----:B------:R-:W-:Y:S01]  /*11d0*/  ULDC.64 UR4, c[0x0][0x1c0] ;  /* 0x0000700000047ab9 */ /* 0x000fe20000000a00 */
[----:B------:R-:W-:Y:S01]  /*11e0*/  IMAD.MOV.U32 R3, RZ, RZ, R8 ;  /* 0x000000ffff037224 */ /* 0x000fe200078e0008 */
[----:B------:R-:W-:Y:S01]  /*11f0*/  UIMAD UR9, UR9, UR4, URZ ;  /* 0x00000004090972a4 */ /* 0x000fe2000f8e023f */
[----:B------:R-:W-:Y:S01]  /*1200*/  @P0 SHF.R.U32.HI R3, RZ, c[0x0][0x2cc], R2 ;  /* 0x0000b300ff030a19 */ /* 0x000fe20000011602 */
[----:B------:R-:W-:Y:S01]  /*1210*/  UIADD3 UR17, UR17, UR8, URZ ;  /* 0x0000000811117290 */ /* 0x000fe2000fffe03f */
[C---:B------:R-:W-:Y:S01]  /*1220*/  LOP3.LUT R2, R12.reuse, 0xfffffff0, RZ, 0xc0, !PT ;  /* 0xfffffff00c027812 */ /* 0x040fe200078ec0ff */
[----:B------:R-:W-:Y:S01]  /*1230*/  UIMAD UR5, UR12, UR5, UR9 ;  /* 0x000000050c0572a4 */ /* 0x000fe2000f8e0209 */
[----:B------:R-:W-:Y:S01]  /*1240*/  LEA.HI R12, R12, R13, RZ, 0x1 ;  /* 0x0000000d0c0c7211 */ /* 0x000fe200078f08ff */
[----:B------:R-:W-:Y:S01]  /*1250*/  UIMAD.WIDE.U32 UR12, UR12, UR4, UR16 ;  /* 0x000000040c0c72a5 */ /* 0x000fe2000f8e0010 */
[----:B------:R-:W-:Y:S01]  /*1260*/  IMAD.SHL.U32 R189, R212, 0x40, RZ ;  /* 0x00000040d4bd7824 */ /* 0x000fe200078e00ff */
[----:B------:R-:W-:Y:S01]  /*1270*/  LOP3.LUT R201, R201, 0x38, R210, 0xf8, !PT ;  /* 0x00000038c9c97812 */ /* 0x000fe200078ef8d2 */
[----:B------:R-:W-:Y:S01]  /*1280*/  IMAD.IADD R7, R5, 0x1, -R2 ;  /* 0x0000000105077824 */ /* 0x000fe200078e0a02 */
[----:B------:R-:W-:Y:S01]  /*1290*/  UIADD3 UR5, UR13, UR5, URZ ;  /* 0x000000050d057290 */ /* 0x000fe2000fffe03f */
[----:B------:R-:W-:Y:S01]  /*12a0*/  SHF.R.S32.HI R2, RZ, 0x1f, R3 ;  /* 0x0000001fff027819 */ /* 0x000fe20000011403 */
[----:B------:R-:W-:Y:S01]  /*12b0*/  IMAD.U32 R15, RZ, RZ, UR13 ;  /* 0x0000000dff0f7e24 */ /* 0x000fe2000f8e00ff */
[----:B------:R-:W-:Y:S01]  /*12c0*/  LOP3.LUT R12, R12, 0xfffffffe, RZ, 0xc0, !PT ;  /* 0xfffffffe0c0c7812 */ /* 0x000fe200078ec0ff */
[----:B------:R-:W-:Y:S01]  /*12d0*/  IMAD.U32 R14, RZ, RZ, UR12 ;  /* 0x0000000cff0e7e24 */ /* 0x000fe2000f8e00ff */
[----:B------:R-:W-:Y:S01]  /*12e0*/  SHF.R.S32.HI R4, RZ, 0x1f, R7 ;  /* 0x0000001fff047819 */ /* 0x000fe20000011407 */
[----:B------:R-:W-:Y:S01]  /*12f0*/  IMAD.U32 R15, RZ, RZ, UR5 ;  /* 0x00000005ff0f7e24 */ /* 0x000fe2000f8e00ff */
[----:B------:R-:W-:Y:S01]  /*1300*/  LOP3.LUT R189, R189, 0x1c0, RZ, 0xc0, !PT ;  /* 0x000001c0bdbd7812 */ /* 0x000fe200078ec0ff */
[----:B------:R-:W-:Y:S01]  /*1310*/  IMAD R2, R2, c[0x0][0x1b0], RZ ;  /* 0x00006c0002027a24 */ /* 0x000fe200078e02ff */
[----:B------:R-:W-:Y:S01]  /*1320*/  LEA.HI R11, R4, R7, RZ, 0x3 ;  /* 0x00000007040b7211 */ /* 0x000fe200078f18ff */
[----:B------:R-:W-:Y:S01]  /*1330*/  IMAD.WIDE.U32 R14, R3, c[0x0][0x1b0], R14 ;  /* 0x00006c00030e7a25 */ /* 0x000fe200078e000e */
[----:B------:R-:W-:Y:S01]  /*1340*/  LOP3.LUT R201, R201, R10, RZ, 0x3c, !PT ;  /* 0x0000000ac9c97212 */ /* 0x000fe200078e3cff */
[----:B------:R-:W-:Y:S01]  /*1350*/  BSSY B0, `(.L_x_986) ;  /* 0x0000046000007945 */ /* 0x000fe20003800000 */
[----:B------:R-:W-:Y:S01]  /*1360*/  LOP3.LUT R6, R189, 0x8, R6, 0xf8, !PT ;  /* 0x00000008bd067812 */ /* 0x000fe200078ef806 */
[----:B------:R-:W-:Y:S01]  /*1370*/  IMAD R9, R3, c[0x0][0x1b4], R2 ;  /* 0x00006d0003097a24 */ /* 0x000fe200078e0202 */
[----:B------:R-:W-:Y:S01]  /*1380*/  LOP3.LUT R2, R11, 0xfffffff8, RZ, 0xc0, !PT ;  /* 0xfffffff80b027812 */ /* 0x000fe200078ec0ff */
[----:B------:R-:W-:Y:S01]  /*1390*/  IMAD.MOV R3, RZ, RZ, -R3 ;  /* 0x000000ffff037224 */ /* 0x000fe200078e0a03 */
[----:B------:R-:W-:Y:S01]  /*13a0*/  SHF.R.U32.HI R189, RZ, 0x3, R189 ;  /* 0x00000003ffbd7819 */ /* 0x000fe200000116bd */
[----:B------:R-:W-:Y:S01]  /*13b0*/  IMAD.IADD R12, R13, 0x1, -R12 ;  /* 0x000000010d0c7824 */ /* 0x000fe200078e0a0c */
[----:B------:R-:W-:Y:S01]  /*13c0*/  IADD3 R16, R210, 0x40, RZ ;  /* 0x00000040d2107810 */ /* 0x000fe20007ffe0ff */
[----:B------:R-:W-:Y:S01]  /*13d0*/  IMAD R8, R3, c[0x0][0x2c4], R8 ;  /* 0x0000b10003087a24 */ /* 0x000fe200078e0208 */
[----:B------:R-:W-:Y:S01]  /*13e0*/  LOP3.LUT R189, R6, R189, RZ, 0x3c, !PT ;  /* 0x000000bd06bd7212 */ /* 0x000fe200078e3cff */
[----:B------:R-:W-:Y:S01]  /*13f0*/  IMAD.IADD R2, R7, 0x1, -R2 ;  /* 0x0000000107027824 */ /* 0x000fe200078e0a02 */
[----:B------:R-:W-:Y:S01]  /*1400*/  LOP3.LUT P1, RZ, R212, 0x4, RZ, 0xc0, !PT ;  /* 0x00000004d4ff7812 */ /* 0x000fe2000782c0ff */
[----:B------:R-:W-:Y:S01]  /*1410*/  IMAD.IADD R15, R15, 0x1, R9 ;  /* 0x000000010f0f7824 */ /* 0x000fe200078e0209 */
[----:B------:R-:W-:Y:S01]  /*1420*/  SHF.R.S32.HI R3, RZ, 0x1f, R8 ;  /* 0x0000001fff037819 */ /* 0x000fe20000011408 */
[C---:B------:R-:W-:Y:S01]  /*1430*/  IMAD.SHL.U32 R7, R2.reuse, 0x40, RZ ;  /* 0x0000004002077824 */ /* 0x040fe200078e00ff */
[----:B------:R-:W-:Y:S01]  /*1440*/  LOP3.LUT P5, RZ, R2, 0x4, RZ, 0xc0, !PT ;  /* 0x0000000402ff7812 */ /* 0x000fe200078ac0ff */
[----:B------:R-:W-:Y:S01]  /*1450*/  IMAD.SHL.U32 R4, R12, 0x8, RZ ;  /* 0x000000080c047824 */ /* 0x000fe200078e00ff */
[----:B------:R-:W-:Y:S01]  /*1460*/  LOP3.LUT P4, RZ, R2, 0x2, RZ, 0xc0, !PT ;  /* 0x0000000202ff7812 */ /* 0x000fe2000788c0ff */
[----:B------:R-:W-:Y:S01]  /*1470*/  IMAD R3, R3, c[0x0][0x1a8], RZ ;  /* 0x00006a0003037a24 */ /* 0x000fe200078e02ff */
[----:B------:R-:W-:Y:S01]  /*1480*/  LOP3.LUT R7, R7, 0x1c0, RZ, 0xc0, !PT ;  /* 0x000001c007077812 */ /* 0x000fe200078ec0ff */
[----:B------:R-:W-:Y:S01]  /*1490*/  IMAD.SHL.U32 R11, R11, 0x40, RZ ;  /* 0x000000400b0b7824 */ /* 0x000fe200078e00ff */
[----:B------:R-:W-:Y:S01]  /*14a0*/  IADD3 R2, R21, UR7, RZ ;  /* 0x0000000715027c10 */ /* 0x000fe2000fffe0ff */
[C---:B------:R-:W-:Y:S01]  /*14b0*/  IMAD R3, R8.reuse, c[0x0][0x1ac], R3 ;  /* 0x00006b0008037a24 */ /* 0x040fe200078e0203 */
[----:B------:R-:W-:Y:S01]  /*14c0*/  LOP3.LUT R4, R7, 0x8, R4, 0xf8, !PT ;  /* 0x0000000807047812 */ /* 0x000fe200078ef804 */
[----:B------:R-:W-:Y:S01]  /*14d0*/  IMAD.WIDE.U32 R8, R8, c[0x0][0x1a8], R14 ;  /* 0x00006a0008087a25 */ /* 0x000fe200078e000e */
[----:B------:R-:W-:-:S02]  /*14e0*/  SHF.R.U32.HI R13, RZ, 0x3, R7 ;  /* 0x00000003ff0d7819 */ /* 0x000fc40000011607 */
[-C--:B------:R-:W-:Y:S01]  /*14f0*/  LEA.HI R14, R20, R5.reuse, RZ, 0x6 ;  /* 0x00000005140e7211 */ /* 0x080fe200078f30ff */
[----:B------:R-:W-:Y:S01]  /*1500*/  IMAD.IADD R7, R9, 0x1, R3 ;  /* 0x0000000109077824 */ /* 0x000fe200078e0203 */
[----:B------:R-:W-:Y:S01]  /*1510*/  LEA R10, P0, R8, c[0x0][0x160], 0x1 ;  /* 0x00005800080a7a11 */ /* 0x000fe200078008ff */
[----:B------:R-:W-:Y:S01]  /*1520*/  IMAD R9, R204, c[0x0][0x2c4], RZ ;  /* 0x0000b100cc097a24 */ /* 0x000fe200078e02ff */
[----:B------:R-:W-:Y:S01]  /*1530*/  LOP3.LUT R11, R11, 0xfffffe00, RZ, 0xc0, !PT ;  /* 0xfffffe000b0b7812 */ /* 0x000fe200078ec0ff */
[----:B------:R-:W-:Y:S01]  /*1540*/  IMAD.SHL.U32 R14, R14, 0x8, RZ ;  /* 0x000000080e0e7824 */ /* 0x000fe200078e00ff */
[----:B------:R-:W-:Y:S01]  /*1550*/  LEA.HI.X R8, R8, c[0x0][0x164], R7, 0x1, P0 ;  /* 0x0000590008087a11 */ /* 0x000fe200000f0c07 */
[----:B------:R1:W3:Y:S01]  /*1560*/  SHFL.IDX PT, R18, R10, RZ, 0x181f ;  /* 0x00181fff0a127589 */ /* 0x0002e200000e0000 */
[----:B------:R-:W-:Y:S01]  /*1570*/  LEA.HI R7, R20, R5, RZ, 0x5 ;  /* 0x0000000514077211 */ /* 0x000fe200078f28ff */
[----:B------:R-:W-:Y:S01]  /*1580*/  IMAD R189, R12, 0x200, R189 ;  /* 0x000002000cbd7824 */ /* 0x000fe200078e02bd */
[----:B------:R-:W-:Y:S01]  /*1590*/  LOP3.LUT P0, RZ, R212, 0x2, RZ, 0xc0, !PT ;  /* 0x00000002d4ff7812 */ /* 0x000fe2000780c0ff */
[----:B------:R1:W4:Y:S01]  /*15a0*/  SHFL.IDX PT, R19, R8, RZ, 0x181f ;  /* 0x00181fff08137589 */ /* 0x00032200000e0000 */
[----:B------:R-:W-:-:S02]  /*15b0*/  SHF.R.S32.HI R6, RZ, 0x5, R7 ;  /* 0x00000005ff067819 */ /* 0x000fc40000011407 */
[----:B------:R-:W-:Y:S01]  /*15c0*/  LOP3.LUT R3, R4, R13, RZ, 0x3c, !PT ;  /* 0x0000000d04037212 */ /* 0x000fe200078e3cff */
[----:B------:R-:W-:Y:S01]  /*15d0*/  IMAD.MOV.U32 R4, RZ, RZ, 0x20 ;  /* 0x00000020ff047424 */ /* 0x000fe200078e00ff */
[----:B------:R-:W-:Y:S02]  /*15e0*/  IADD3 R15, R210, 0x80, RZ ;  /* 0x00000080d20f7810 */ /* 0x000fe40007ffe0ff */
[----:B------:R-:W-:Y:S02]  /*15f0*/  SEL R188, R188, 0xfffffff0, !P4 ;  /* 0xfffffff0bcbc7807 */ /* 0x000fe40006000000 */
[----:B------:R-:W-:Y:S02]  /*1600*/  ISETP.GE.AND P3, PT, R210, c[0x0][0x198], PT ;  /* 0x00006600d2007a0c */ /* 0x000fe40003f66270 */
[----:B------:R-:W-:Y:S02]  /*1610*/  SEL R4, R4, 0xffffffe0, !P5 ;  /* 0xffffffe004047807 */ /* 0x000fe40006800000 */
[----:B------:R-:W-:-:S02]  /*1620*/  ISETP.GE.AND P4, PT, R15, c[0x0][0x198], PT ;  /* 0x000066000f007a0c */ /* 0x000fc40003f86270 */
[----:B------:R-:W-:Y:S01]  /*1630*/  LOP3.LUT R201, R201, 0xfffffe00, R14, 0xf8, !PT ;  /* 0xfffffe00c9c97812 */ /* 0x000fe200078ef80e */
[----:B--2---:R2:W5:Y:S01]  /*1640*/  @P2 R2UR UR9, R0 ;  /* 0x00000000000923c2 */ /* 0x00456200000e0000 */
[----:B------:R-:W-:Y:S01]  /*1650*/  ISETP.GE.AND P2, PT, R2, R9, PT ;  /* 0x000000090200720c */ /* 0x000fe20003f46270 */
[----:B-----5:R-:W-:Y:S01]  /*1660*/  @!UP0 UMOV UR9, UR11 ;  /* 0x0000000b00098c82 */ /* 0x020fe20008000000 */
[----:B--2---:R-:W-:Y:S01]  /*1670*/  P2R R0, PR, RZ, 0x1 ;  /* 0x00000001ff007803 */ /* 0x004fe20000000000 */
[----:B------:R-:W-:Y:S01]  /*1680*/  IMAD R0, R6, 0x400, R11 ;  /* 0x0000040006007824 */ /* 0x000fe200078e020b */
[----:B------:R-:W-:-:S03]  /*1690*/  ISETP.GE.AND P0, PT, R16, c[0x0][0x198], PT ;  /* 0x0000660010007a0c */ /* 0x000fc60003f06270 */
[----:B------:R-:W-:Y:S01]  /*16a0*/  IMAD.IADD R0, R0, 0x1, R3 ;  /* 0x0000000100007824 */ /* 0x000fe200078e0203 */
[----:B------:R-:W-:-:S05]  /*16b0*/  LOP3.LUT R3, R3, R11, RZ, 0xfc, !PT ;  /* 0x0000000b03037212 */ /* 0x000fca00078efcff */
        /* <DEDUP_REMOVED lines=15> */
.L_x_987:
[----:B-1-34-:R-:W-:Y:S05]  /*17b0*/  BSYNC B0 ;  /* 0x0000000000007941 */ /* 0x01afea0003800000 */
.L_x_986:
        /* <DEDUP_REMOVED lines=20> */
.L_x_989:
[----:B------:R-:W-:Y:S05]  /*1900*/  BSYNC B0 ;  /* 0x0000000000007941 */ /* 0x000fea0003800000 */
.L_x_988:
[----:B------:R-:W-:Y:S01]  /*1910*/  IADD3 R12, R2, 0x40, RZ ;  /* 0x00000040020c7810 */ /* 0x000fe20007ffe0ff */
[----:B--2---:R2:W4:Y:S01]  /*1920*/  SHFL.IDX PT, R19, R8, 0x2, 0x181f ;  /* 0x00581f0008137f89 */ /* 0x00452200000e0000 */
        /* <DEDUP_REMOVED lines=18> */
.L_x_991:
[----:B------:R-:W-:Y:S05]  /*1a50*/  BSYNC B0 ;  /* 0x0000000000007941 */ /* 0x000fea0003800000 */
.L_x_990:
[----:B------:R-:W-:Y:S01]  /*1a60*/  SHFL.IDX PT, R12, R10, 0x3, 0x181f ;  /* 0x00781f000a0c7f89 */ /* 0x000fe200000e0000 */
[----:B------:R-:W-:Y:S01]  /*1a70*/  IADD3 R2, R2, 0x60, RZ ;  /* 0x0000006002027810 */ /* 0x000fe20007ffe0ff */
[----:B------:R-:W-:Y:S01]  /*1a80*/  IMAD.MOV.U32 R196, RZ, RZ, c[0x0][0x2b8] ;  /* 0x0000ae00ffc47624 */ /* 0x000fe200078e00ff */
[----:B------:R-:W-:Y:S01]  /*1a90*/  SHF.R.S32.HI R209, RZ, 0x1f, R16 ;  /* 0x0000001fffd17819 */ /* 0x000fe20000011410 */
[----:B---3--:R-:W3:Y:S01]  /*1aa0*/  SHFL.IDX PT, R13, R8, 0x3, 0x181f ;  /* 0x00781f00080d7f89 */ /* 0x008ee200000e0000 */
[----:B------:R-:W-:Y:S01]  /*1ab0*/  ISETP.GE.AND P2, PT, R2, R9, PT ;  /* 0x000000090200720c */ /* 0x000fe20003f46270 */
[----:B------:R-:W-:Y:S01]  /*1ac0*/  IMAD.SHL.U32 R144, R201, 0x2, RZ ;  /* 0x00000002c9907824 */ /* 0x000fe200078e00ff */
[----:B------:R-:W-:Y:S01]  /*1ad0*/  LEA.HI R209, R209, R16, RZ, 0x3 ;  /* 0x00000010d1d17211 */ /* 0x000fe200078f18ff */
[----:B------:R-:W-:Y:S01]  /*1ae0*/  USHF.R.S32.HI UR8, URZ, 0x1f, UR9 ;  /* 0x0000001f3f087899 */ /* 0x000fe20008011409 */
[----:B------:R-:W-:Y:S01]  /*1af0*/  IADD3 R9, R149, -0x1, RZ ;  /* 0xffffffff95097810 */ /* 0x000fe20007ffe0ff */
[----:B------:R-:W-:Y:S01]  /*1b00*/  ULDC.64 UR4, c[0x0][0x2b0] ;  /* 0x0000ac0000047ab9 */ /* 0x000fe20000000a00 */
[----:B------:R-:W-:Y:S01]  /*1b10*/  SHF.R.S32.HI R192, RZ, 0x1f, R15 ;  /* 0x0000001fffc07819 */ /* 0x000fe2000001140f */
[----:B------:R-:W-:Y:S01]  /*1b20*/  UIMAD UR8, UR8, UR4, URZ ;  /* 0x00000004080872a4 */ /* 0x000fe2000f8e023f */
[----:B------:R-:W-:Y:S01]  /*1b30*/  LOP3.LUT R209, R209, 0xfffffff8, RZ, 0xc0, !PT ;  /* 0xfffffff8d1d17812 */ /* 0x000fe200078ec0ff */
[----:B------:R-:W-:Y:S01]  /*1b40*/  IMAD.SHL.U32 R146, R9, 0x40, RZ ;  /* 0x0000004009927824 */ /* 0x000fe200078e00ff */
[----:B------:R-:W-:Y:S01]  /*1b50*/  LEA.HI R192, R192, R15, RZ, 0x3 ;  /* 0x0000000fc0c07211 */ /* 0x000fe200078f18ff */
[----:B------:R-:W-:Y:S01]  /*1b60*/  UIMAD.WIDE.U32 UR12, UR9, UR4, URZ ;  /* 0x00000004090c72a5 */ /* 0x000fe2000f8e003f */
[----:B------:R-:W-:Y:S01]  /*1b70*/  ISETP.NE.AND P5, PT, R196, 0x1, PT ;  /* 0x00000001c400780c */ /* 0x000fe20003fa5270 */
[----:B------:R-:W-:Y:S01]  /*1b80*/  IMAD.IADD R200, R202, 0x1, R146 ;  /* 0x00000001cac87824 */ /* 0x000fe200078e0292 */
[----:B------:R-:W-:Y:S01]  /*1b90*/  LOP3.LUT R192, R192, 0xfffffff8, RZ, 0xc0, !PT ;  /* 0xfffffff8c0c07812 */ /* 0x000fe200078ec0ff */
[----:B------:R-:W-:Y:S01]  /*1ba0*/  UIMAD UR8, UR9, UR5, UR8 ;  /* 0x00000005090872a4 */ /* 0x000fe2000f8e0208 */
[----:B------:R-:W-:Y:S01]  /*1bb0*/  P2R R2, PR, RZ, 0x20 ;  /* 0x00000020ff027803 */ /* 0x000fe20000000000 */
[----:B------:R-:W-:Y:S01]  /*1bc0*/  IMAD.MOV.U32 R199, RZ, RZ, RZ ;  /* 0x000000ffffc77224 */ /* 0x000fe200078e00ff */
[----:B------:R-:W-:Y:S01]  /*1bd0*/  ULDC.64 UR4, c[0x0][0x210] ;  /* 0x0000840000047ab9 */ /* 0x000fe20000000a00 */
[----:B------:R-:W-:Y:S01]  /*1be0*/  P2R R17, PR, RZ, 0x2 ;  /* 0x00000002ff117803 */ /* 0x000fe20000000000 */
[----:B------:R-:W-:Y:S01]  /*1bf0*/  UIADD3 UR8, UR13, UR8, URZ ;  /* 0x000000080d087290 */ /* 0x000fe2000fffe03f */
[----:B---34-:R-:W-:-:S04]  /*1c00*/  @!P2 IMAD.WIDE R18, R210, 0x2, R12 ;  /* 0x00000002d212a825 */ /* 0x018fc800078e020c */
[--C-:B-12---:R-:W-:Y:S01]  /*1c10*/  @!P2 IMAD.WIDE R10, R209, 0x2, R12.reuse ;  /* 0x00000002d10aa825 */ /* 0x106fe200078e020c */
[----:B------:R-:W-:Y:S01]  /*1c20*/  @!PT LDS RZ, [RZ] ;  /* 0x00000000fffff984 */ /* 0x000fe20000000800 */
[----:B------:R1:W-:Y:S03]  /*1c30*/  @!P2 LDGSTS.E.BYPASS.LTC128B.128 [R144+0x1b100], [R18.64], !P3 ;  /* 0x1b1000001290afae */ /* 0x0003e6000d901d4e */
[----:B------:R-:W-:Y:S01]  /*1c40*/  @!P2 IMAD.WIDE R26, R192, 0x2, R12 ;  /* 0x00000002c01aa825 */ /* 0x000fe200078e020c */
[----:B------:R2:W-:Y:S01]  /*1c50*/  @!P2 LDGSTS.E.BYPASS.LTC128B.128 [R144+0x1f100], [R10.64], !P0 ;  /* 0x1f1000000a90afae */ /* 0x0005e2000c101d4e */
[C---:B------:R-:W-:Y:S02]  /*1c60*/  ISETP.GE.AND P0, PT, R200.reuse, R195, PT ;  /* 0x000000c3c800720c */ /* 0x040fe40003f06270 */
[----:B------:R-:W-:Y:S01]  /*1c70*/  IMAD.IADD R200, R200, 0x1, R203 ;  /* 0x00000001c8c87824 */ /* 0x000fe200078e02cb */
[----:B------:R3:W-:Y:S01]  /*1c80*/  @!P2 LDGSTS.E.BYPASS.LTC128B.128 [R144+0x23100], [R26.64], !P4 ;  /* 0x231000001a90afae */ /* 0x0007e2000e101d4e */
[----:B------:R-:W-:-:S02]  /*1c90*/  ISETP.GT.OR P0, PT, R202, 0x3f, P0 ;  /* 0x0000003fca00780c */ /* 0x000fc40000704670 */
[----:B------:R-:W-:Y:S01]  /*1ca0*/  @P5 IMAD.HI.U32 R8, R200, c[0x0][0x2bc], RZ ;  /* 0x0000af00c8085a27 */ /* 0x000fe200078e00ff */
[----:B------:R-:W0:Y:S03]  /*1cb0*/  LDGDEPBAR ;  /* 0x00000000000079af */ /* 0x000e260000000000 */
[----:B------:R-:W-:Y:S01]  /*1cc0*/  IMAD.MOV.U32 R2, RZ, RZ, R200 ;  /* 0x000000ffff027224 */ /* 0x000fe200078e00c8 */
[----:B------:R-:W-:-:S06]  /*1cd0*/  @P5 SHF.R.U32.HI R2, RZ, c[0x0][0x2c0], R8 ;  /* 0x0000b000ff025a19 */ /* 0x000fcc0000011608 */
[----:B--2---:R-:W-:-:S04]  /*1ce0*/  @!P0 IADD3 R11, P3, R2, UR12, RZ ;  /* 0x0000000c020b8c10 */ /* 0x004fc8000ff7e0ff */
[----:B------:R-:W-:Y:S02]  /*1cf0*/  @!P0 LEA.HI.X.SX32 R8, R2, UR8, 0x1, P3 ;  /* 0x0000000802088c11 */ /* 0x000fe400098f0eff */
[----:B------:R-:W-:-:S04]  /*1d00*/  @!P0 LEA R10, P3, R11, c[0x0][0x2a0], 0x2 ;  /* 0x0000a8000b0a8a11 */ /* 0x000fc800078610ff */
[----:B------:R-:W-:Y:S01]  /*1d10*/  @!P0 LEA.HI.X R11, R11, c[0x0][0x2a4], R8, 0x2, P3 ;  /* 0x0000a9000b0b8a11 */ /* 0x000fe200018f1408 */
[----:B------:R-:W-:Y:S06]  /*1d20*/  BAR.SYNC.DEFER_BLOCKING 0x0 ;  /* 0x0000000000007b1d */ /* 0x000fec0000010000 */
[----:B------:R-:W2:Y:S01]  /*1d30*/  @!P0 LDG.E R199, [R10.64] ;  /* 0x0000000e0ac78981 */ /* 0x000ea2000c1e1900 */
[----:B------:R-:W-:Y:S01]  /*1d40*/  IMAD.MOV R13, RZ, RZ, -R2 ;  /* 0x000000ffff0d7224 */ /* 0x000fe200078e0a02 */
[----:B------:R-:W-:Y:S01]  /*1d50*/  UIMAD UR9, UR18, UR4, URZ ;  /* 0x00000004120972a4 */ /* 0x000fe2000f8e023f */
[C---:B------:R-:W-:Y:S01]  /*1d60*/  IMAD.WIDE R28, R210.reuse, 0x2, RZ ;  /* 0x00000002d21c7825 */ /* 0x040fe200078e02ff */
[----:B------:R-:W-:Y:S01]  /*1d70*/  UIMAD.WIDE.U32 UR16, UR10, UR4, URZ ;  /* 0x000000040a1072a5 */ /* 0x000fe2000f8e003f */
[----:B------:R-:W-:Y:S01]  /*1d80*/  ISETP.GE.AND P5, PT, R210, c[0x0][0x1d4], PT ;  /* 0x00007500d2007a0c */ /* 0x000fe20003fa6270 */
[----:B------:R-:W-:Y:S01]  /*1d90*/  UIMAD UR9, UR10, UR5, UR9 ;  /* 0x000000050a0972a4 */ /* 0x000fe2000f8e0209 */
[----:B------:R-:W-:Y:S01]  /*1da0*/  IMAD R200, R13, c[0x0][0x2b8], R200 ;  /* 0x0000ae000dc87a24 */ /* 0x000fe200078e02c8 */
[----:B------:R-:W-:Y:S01]  /*1db0*/  ISETP.GE.AND P4, PT, R16, c[0x0][0x1d4], PT ;  /* 0x0000750010007a0c */ /* 0x000fe20003f86270 */
[----:B------:R-:W-:Y:S01]  /*1dc0*/  ULDC.64 UR4, c[0x0][0x1e8] ;  /* 0x00007a0000047ab9 */ /* 0x000fe20000000a00 */
[----:B---3--:R-:W-:Y:S01]  /*1dd0*/  IMAD.WIDE R26, R209, 0x2, RZ ;  /* 0x00000002d11a7825 */ /* 0x008fe200078e02ff */
[----:B------:R-:W-:Y:S01]  /*1de0*/  UIADD3 UR9, UR17, UR9, URZ ;  /* 0x0000000911097290 */ /* 0x000fe2000fffe03f */
[----:B------:R-:W-:Y:S01]  /*1df0*/  SHF.R.S32.HI R13, RZ, 0x1f, R200 ;  /* 0x0000001fff0d7819 */ /* 0x000fe200000114c8 */
[----:B------:R-:W-:Y:S01]  /*1e00*/  UIMAD UR18, UR18, UR4, URZ ;  /* 0x00000004121272a4 */ /* 0x000fe2000f8e023f */
[C---:B-1----:R-:W-:Y:S01]  /*1e10*/  IMAD.WIDE.U32 R18, R200.reuse, c[0x0][0x208], RZ ;  /* 0x00008200c8127a25 */ /* 0x042fe200078e00ff */
[----:B------:R-:W-:Y:S01]  /*1e20*/  UIMAD.WIDE.U32 UR22, UR10, UR4, URZ ;  /* 0x000000040a1672a5 */ /* 0x000fe2000f8e003f */
[----:B------:R-:W-:Y:S01]  /*1e30*/  ISETP.GE.AND P6, PT, R15, c[0x0][0x1d4], PT ;  /* 0x000075000f007a0c */ /* 0x000fe20003fc6270 */
[----:B------:R-:W-:Y:S01]  /*1e40*/  UIMAD UR18, UR10, UR5, UR18 ;  /* 0x000000050a1272a4 */ /* 0x000fe2000f8e0212 */
[C---:B------:R-:W-:Y:S01]  /*1e50*/  IMAD R23, R13.reuse, c[0x0][0x208], RZ ;  /* 0x000082000d177a24 */ /* 0x040fe200078e02ff */
[----:B------:R-:W-:Y:S01]  /*1e60*/  SHF.R.S32.HI R145, RZ, 0x1f, R210 ;  /* 0x0000001fff917819 */ /* 0x000fe200000114d2 */
[----:B------:R-:W-:Y:S01]  /*1e70*/  IMAD R13, R13, c[0x0][0x1e0], RZ ;  /* 0x000078000d0d7a24 */ /* 0x000fe200078e02ff */
[----:B------:R-:W-:Y:S01]  /*1e80*/  UIADD3 UR18, UR23, UR18, URZ ;  /* 0x0000001217127290 */ /* 0x000fe2000fffe03f */
[C---:B------:R-:W-:Y:S01]  /*1e90*/  IMAD R24, R200.reuse, c[0x0][0x20c], R23 ;  /* 0x00008300c8187a24 */ /* 0x040fe200078e0217 */
[----:B------:R-:W-:Y:S01]  /*1ea0*/  SEL R211, RZ, 0x10, P6 ;  /* 0x00000010ffd37807 */ /* 0x000fe20003000000 */
[----:B------:R-:W-:Y:S01]  /*1eb0*/  IMAD R13, R200, c[0x0][0x1e4], R13 ;  /* 0x00007900c80d7a24 */ /* 0x000fe200078e020d */
[----:B------:R-:W-:Y:S01]  /*1ec0*/  IADD3 R198, R144, 0x100, RZ ;  /* 0x0000010090c67810 */ /* 0x000fe20007ffe0ff */
[----:B------:R-:W-:Y:S01]  /*1ed0*/  IMAD.IADD R25, R19, 0x1, R24 ;  /* 0x0000000113197824 */ /* 0x000fe200078e0218 */
[----:B------:R-:W-:Y:S01]  /*1ee0*/  SHF.R.S32.HI R132, RZ, 0x1f, R209 ;  /* 0x0000001fff847819 */ /* 0x000fe200000114d1 */
[----:B------:R-:W-:Y:S01]  /*1ef0*/  IMAD.MOV.U32 R24, RZ, RZ, R18 ;  /* 0x000000ffff187224 */ /* 0x000fe200078e0012 */
[----:B------:R-:W-:Y:S01]  /*1f00*/  SHF.R.S32.HI R133, RZ, 0x1f, R192 ;  /* 0x0000001fff857819 */ /* 0x000fe200000114c0 */
[----:B------:R-:W-:-:S04]  /*1f10*/  IMAD.WIDE.U32 R18, R200, c[0x0][0x1e0], RZ ;  /* 0x00007800c8127a25 */ /* 0x000fc800078e00ff */
[----:B------:R-:W-:Y:S01]  /*1f20*/  IMAD.IADD R19, R19, 0x1, R13 ;  /* 0x0000000113137824 */ /* 0x000fe200078e020d */
        /* <DEDUP_REMOVED lines=9> */
[----:B------:R-:W-:Y:S01]  /*1fc0*/  LEA R23, P0, R11, c[0x0][0x1f8], 0x1 ;  /* 0x00007e000b177a11 */ /* 0x000fe200078008ff */
[----:B------:R-:W-:-:S03]  /*1fd0*/  IMAD.WIDE R24, R192, 0x2, RZ ;  /* 0x00000002c0187825 */ /* 0x000fc600078e02ff */
[----:B------:R-:W-:Y:S01]  /*1fe0*/  LEA.HI.X R22, R11, c[0x0][0x1fc], R22, 0x1, P0 ;  /* 0x00007f000b167a11 */ /* 0x000fe200000f0c16 */
[----:B------:R-:W1:Y:S01]  /*1ff0*/  SHFL.IDX PT, R13, R23, RZ, 0x181f ;  /* 0x00181fff170d7589 */ /* 0x000e6200000e0000 */
[----:B------:R-:W-:-:S03]  /*2000*/  IADD3 R8, P0, R18, UR22, RZ ;  /* 0x0000001612087c10 */ /* 0x000fc6000ff1e0ff */
[----:B------:R-:W-:Y:S01]  /*2010*/  SHFL.IDX PT, R11, R23, 0x1, 0x181f ;  /* 0x00381f00170b7f89 */ /* 0x000fe200000e0000 */
[----:B------:R-:W-:Y:S02]  /*2020*/  IADD3.X R19, R19, UR18, R2, P0, !PT ;  /* 0x0000001213137c10 */ /* 0x000fe400087fe402 */
[C---:B------:R-:W-:Y:S01]  /*2030*/  LEA R10, P0, R8.reuse, c[0x0][0x1c8], 0x1 ;  /* 0x00007200080a7a11 */ /* 0x040fe200078008ff */
[----:B------:R-:W2:Y:S01]  /*2040*/  SHFL.IDX PT, R14, R22, RZ, 0x181f ;  /* 0x00181fff160e7589 */ /* 0x000ea200000e0000 */
[----:B------:R-:W-:Y:S02]  /*2050*/  IADD3 R2, -R21, R195, -R146 ;  /* 0x000000c315027210 */ /* 0x000fe40007ffe992 */
[----:B------:R-:W-:Y:S01]  /*2060*/  LEA.HI.X R8, R8, c[0x0][0x1cc], R19, 0x1, P0 ;  /* 0x0000730008087a11 */ /* 0x000fe200000f0c13 */
[----:B------:R3:W4:Y:S04]  /*2070*/  SHFL.IDX PT, R12, R22, 0x1, 0x181f ;  /* 0x00381f00160c7f89 */ /* 0x00072800000e0000 */
[----:B------:R-:W-:Y:S04]  /*2080*/  SHFL.IDX PT, R18, R10, RZ, 0x181f ;  /* 0x00181fff0a127589 */ /* 0x000fe800000e0000 */
[----:B------:R-:W5:Y:S01]  /*2090*/  SHFL.IDX PT, R19, R8, RZ, 0x181f ;  /* 0x00181fff08137589 */ /* 0x000f6200000e0000 */
[----:B-1----:R-:W-:-:S05]  /*20a0*/  IADD3 R30, P3, R13, R26, RZ ;  /* 0x0000001a0d1e7210 */ /* 0x002fca0007f7e0ff */
[----:B--2---:R-:W-:Y:S01]  /*20b0*/  IMAD.X R31, R14, 0x1, R27, P3 ;  /* 0x000000010e1f7824 */ /* 0x004fe200018e061b */
[-C--:B------:R-:W-:Y:S02]  /*20c0*/  IADD3 R26, P3, R26, R11.reuse, RZ ;  /* 0x0000000b1a1a7210 */ /* 0x080fe40007f7e0ff */
[----:B---3--:R-:W-:Y:S02]  /*20d0*/  IADD3 R22, P2, R13, R28, RZ ;  /* 0x0000001c0d167210 */ /* 0x008fe40007f5e0ff */
[----:B------:R-:W-:Y:S01]  /*20e0*/  IADD3 R28, P0, R28, R11, RZ ;  /* 0x0000000b1c1c7210 */ /* 0x000fe20007f1e0ff */
[--C-:B----4-:R-:W-:Y:S01]  /*20f0*/  IMAD.X R27, R27, 0x1, R12.reuse, P3 ;  /* 0x000000011b1b7824 */ /* 0x110fe200018e060c */
[----:B------:R-:W-:Y:S01]  /*2100*/  ISETP.GE.AND P3, PT, R210, c[0x0][0x1d4], PT ;  /* 0x00007500d2007a0c */ /* 0x000fe20003f66270 */
[----:B------:R-:W-:Y:S01]  /*2110*/  IMAD.X R23, R14, 0x1, R29, P2 ;  /* 0x000000010e177824 */ /* 0x000fe200010e061d */
[----:B------:R-:W-:Y:S01]  /*2120*/  IADD3 R32, P2, R13, R24, RZ ;  /* 0x000000180d207210 */ /* 0x000fe20007f5e0ff */
[----:B------:R-:W-:Y:S01]  /*2130*/  IMAD.X R29, R29, 0x1, R12, P0 ;  /* 0x000000011d1d7824 */ /* 0x000fe200000e060c */
[----:B------:R-:W-:-:S03]  /*2140*/  ISETP.GE.AND P0, PT, R2, 0x1, PT ;  /* 0x000000010200780c */ /* 0x000fc60003f06270 */
[----:B------:R-:W-:Y:S01]  /*2150*/  IMAD.X R33, R14, 0x1, R25, P2 ;  /* 0x000000010e217824 */ /* 0x000fe200010e0619 */
[----:B------:R-:W-:-:S05]  /*2160*/  IADD3 R24, P2, R24, R11, RZ ;  /* 0x0000000b18187210 */ /* 0x000fca0007f5e0ff */
[----:B------:R-:W-:-:S04]  /*2170*/  IMAD.X R25, R25, 0x1, R12, P2 ;  /* 0x0000000119197824 */ /* 0x000fc800010e060c */
[----:B-----5:R-:W-:-:S04]  /*2180*/  @P0 IMAD.WIDE R34, R210, 0x2, R18 ;  /* 0x00000002d2220825 */ /* 0x020fc800078e0212 */
[--C-:B------:R-:W-:Y:S01]  /*2190*/  @P0 IMAD.WIDE R12, R209, 0x2, R18.reuse ;  /* 0x00000002d10c0825 */ /* 0x100fe200078e0212 */
[----:B------:R1:W-:Y:S03]  /*21a0*/  @P0 LDGSTS.E.BYPASS.LTC128B.128 [R144+0xc100], [R34.64], !P5 ;  /* 0x0c10000022900fae */ /* 0x0003e6000e901d4e */
[----:B------:R-:W-:Y:S01]  /*21b0*/  @P0 IMAD.WIDE R40, R192, 0x2, R18 ;  /* 0x00000002c0280825 */ /* 0x000fe200078e0212 */
[----:B------:R1:W-:Y:S04]  /*21c0*/  @P0 LDGSTS.E.BYPASS.LTC128B.128 [R144+0xe100], [R12.64], !P4 ;  /* 0x0e1000000c900fae */ /* 0x0003e8000e101d4e */
[----:B------:R-:W-:Y:S04]  /*21d0*/  SHFL.IDX PT, R18, R10, 0x1, 0x181f ;  /* 0x00381f000a127f89 */ /* 0x000fe800000e0000 */
[----:B------:R-:W2:Y:S04]  /*21e0*/  SHFL.IDX PT, R19, R8, 0x1, 0x181f ;  /* 0x00381f0008137f89 */ /* 0x000ea800000e0000 */
[----:B------:R1:W-:Y:S01]  /*21f0*/  @P0 LDGSTS.E.BYPASS.LTC128B.128 [R144+0x10100], [R40.64], !P6 ;  /* 0x1010000028900fae */ /* 0x0003e2000f101d4e */
[----:B------:R-:W-:-:S13]  /*2200*/  ISETP.GT.AND P0, PT, R2, 0x20, PT ;  /* 0x000000200200780c */ /* 0x000fda0003f04270 */
[----:B--2---:R-:W-:-:S04]  /*2210*/  @P0 IMAD.WIDE R38, R210, 0x2, R18 ;  /* 0x00000002d2260825 */ /* 0x004fc800078e0212 */
[--C-:B------:R-:W-:Y:S01]  /*2220*/  @P0 IMAD.WIDE R36, R209, 0x2, R18.reuse ;  /* 0x00000002d1240825 */ /* 0x100fe200078e0212 */
[----:B------:R1:W-:Y:S03]  /*2230*/  @P0 LDGSTS.E.BYPASS.LTC128B.128 [R144+0xd100], [R38.64], !P5 ;  /* 0x0d10000026900fae */ /* 0x0003e6000e901d4e */
[----:B------:R-:W-:Y:S01]  /*2240*/  @P0 IMAD.WIDE R18, R192, 0x2, R18 ;  /* 0x00000002c0120825 */ /* 0x000fe200078e0212 */
[----:B------:R1:W-:Y:S04]  /*2250*/  @P0 LDGSTS.E.BYPASS.LTC128B.128 [R144+0xf100], [R36.64], !P4 ;  /* 0x0f10000024900fae */ /* 0x0003e8000e101d4e */
[----:B------:R1:W-:Y:S01]  /*2260*/  @P0 LDGSTS.E.BYPASS.LTC128B.128 [R144+0x11100], [R18.64], !P6 ;  /* 0x1110000012900fae */ /* 0x0003e2000f101d4e */
[----:B------:R-:W-:-:S02]  /*2270*/  ISETP.LT.OR P0, PT, R2, 0x1, P3 ;  /* 0x000000010200780c */ /* 0x000fc40001f01670 */
[----:B------:R-:W-:Y:S01]  /*2280*/  ISETP.LT.OR P3, PT, R2, 0x21, P3 ;  /* 0x000000210200780c */ /* 0x000fe20001f61670 */
[----:B------:R-:W0:Y:S10]  /*2290*/  LDGDEPBAR ;  /* 0x00000000000079af */ /* 0x000e340000000000 */
[----:B------:R1:W-:Y:S01]  /*22a0*/  LDGSTS.E.BYPASS.LTC128B.128 [R144+0x100], [R22.64], !P0 ;  /* 0x0010000016907fae */ /* 0x0003e2000c101d4e */
[----:B------:R-:W-:-:S04]  /*22b0*/  ISETP.GE.AND P0, PT, R16, c[0x0][0x1d4], PT ;  /* 0x0000750010007a0c */ /* 0x000fc80003f06270 */
[C---:B------:R-:W-:Y:S02]  /*22c0*/  ISETP.LT.OR P2, PT, R2.reuse, 0x1, P0 ;  /* 0x000000010200780c */ /* 0x040fe40000741670 */
[----:B------:R-:W-:-:S11]  /*22d0*/  ISETP.LT.OR P0, PT, R2, 0x21, P0 ;  /* 0x000000210200780c */ /* 0x000fd60000701670 */
[----:B------:R1:W-:Y:S01]  /*22e0*/  LDGSTS.E.BYPASS.LTC128B.128 [R144+0x2100], [R30.64], !P2 ;  /* 0x021000001e907fae */ /* 0x0003e2000d101d4e */
[----:B------:R-:W-:-:S04]  /*22f0*/  ISETP.GE.AND P2, PT, R15, c[0x0][0x1d4], PT ;  /* 0x000075000f007a0c */ /* 0x000fc80003f46270 */
[----:B------:R-:W-:-:S13]  /*2300*/  ISETP.LT.OR P1, PT, R2, 0x1, P2 ;  /* 0x000000010200780c */ /* 0x000fda0001721670 */
[----:B------:R1:W-:Y:S01]  /*2310*/  LDGSTS.E.BYPASS.LTC128B.128 [R144+0x4100], [R32.64], !P1 ;  /* 0x0410000020907fae */ /* 0x0003e2000c901d4e */
[----:B------:R-:W-:-:S03]  /*2320*/  ISETP.NE.AND P1, PT, R17, RZ, PT ;  /* 0x000000ff1100720c */ /* 0x000fc60003f25270 */
[----:B------:R1:W-:Y:S01]  /*2330*/  LDGSTS.E.BYPASS.LTC128B.128 [R144+0x1100], [R28.64], !P3 ;  /* 0x011000001c907fae */ /* 0x0003e2000d901d4e */
[----:B------:R-:W-:-:S03]  /*2340*/  ISETP.GT.AND P3, PT, R9, R194, PT ;  /* 0x000000c20900720c */ /* 0x000fc60003f64270 */
[----:B------:R1:W-:Y:S01]  /*2350*/  LDGSTS.E.BYPASS.LTC128B.128 [R144+0x3100], [R26.64], !P0 ;  /* 0x031000001a907fae */ /* 0x0003e2000c101d4e */
[----:B------:R-:W-:Y:S02]  /*2360*/  ISETP.LT.OR P0, PT, R2, 0x21, P2 ;  /* 0x000000210200780c */ /* 0x000fe40001701670 */
[----:B------:R-:W-:Y:S02]  /*2370*/  ISETP.GT.AND P2, PT, R202, 0x3f, PT ;  /* 0x0000003fca00780c */ /* 0x000fe40003f44270 */
[----:B------:R-:W-:-:S09]  /*2380*/  P2R R21, PR, RZ, 0x8 ;  /* 0x00000008ff157803 */ /* 0x000fd20000000000 */
[----:B------:R1:W-:Y:S04]  /*2390*/  LDGSTS.E.BYPASS.LTC128B.128 [R144+0x5100], [R24.64], !P0 ;  /* 0x0510000018907fae */ /* 0x0003e8000c101d4e */
[----:B------:R-:W0:Y:S01]  /*23a0*/  LDGDEPBAR ;  /* 0x00000000000079af */ /* 0x000e220000000000 */
        /* <DEDUP_REMOVED lines=14> */
[----:B-1----:R-:W-:Y:S02]  /*2490*/  SEL R12, RZ, 0x10, P5 ;  /* 0x00000010ff0c7807 */ /* 0x002fe40002800000 */
[----:B------:R-:W-:Y:S01]  /*24a0*/  SHF.L.U64.HI R14, R210, 0x1, R145 ;  /* 0x00000001d20e7819 */ /* 0x000fe20000010291 */
        /* <DEDUP_REMOVED lines=9> */
[----:B------:R-:W-:Y:S02]  /*2540*/  IMAD.IADD R11, R11, 0x1, R13 ;  /* 0x000000010b0b7824 */ /* 0x000fe400078e020d */
[----:B------:R-:W-:Y:S01]  /*2550*/  IMAD.SHL.U32 R13, R210, 0x2, RZ ;  /* 0x00000002d20d7824 */ /* 0x000fe200078e00ff */
[----:B--2---:R-:W-:Y:S01]  /*2560*/  SHF.R.S32.HI R2, RZ, 0x1f, R199 ;  /* 0x0000001fff027819 */ /* 0x004fe200000114c7 */
[----:B------:R-:W-:Y:S01]  /*2570*/  IMAD.WIDE.U32 R8, R199, c[0x0][0x1f0], R10 ;  /* 0x00007c00c7087a25 */ /* 0x000fe200078e000a */
[----:B------:R-:W-:-:S03]  /*2580*/  SHF.L.U64.HI R11, R209, 0x1, R132 ;  /* 0x00000001d10b7819 */ /* 0x000fc60000010284 */
[----:B------:R-:W-:Y:S01]  /*2590*/  IMAD R2, R2, c[0x0][0x1f0], RZ ;  /* 0x00007c0002027a24 */ /* 0x000fe200078e02ff */
[----:B------:R-:W-:Y:S01]  /*25a0*/  IADD3 R15, P0, R8, UR22, RZ ;  /* 0x00000016080f7c10 */ /* 0x000fe2000ff1e0ff */
[----:B------:R-:W-:Y:S01]  /*25b0*/  IMAD.SHL.U32 R10, R209, 0x2, RZ ;  /* 0x00000002d10a7824 */ /* 0x000fe200078e00ff */
[----:B------:R-:W-:Y:S01]  /*25c0*/  SHF.L.U64.HI R8, R192, 0x1, R133 ;  /* 0x00000001c0087819 */ /* 0x000fe20000010285 */
[----:B------:R-:W-:-:S05]  /*25d0*/  IMAD R2, R199, c[0x0][0x1f4], R2 ;  /* 0x00007d00c7027a24 */ /* 0x000fca00078e0202 */
[----:B------:R-:W-:Y:S02]  /*25e0*/  IADD3.X R2, R9, UR18, R2, P0, !PT ;  /* 0x0000001209027c10 */ /* 0x000fe400087fe402 */
        /* <DEDUP_REMOVED lines=31> */
.L_x_992:
[----:B------:R-:W0:Y:S01]  /*27e0*/  LDGDEPBAR ;  /* 0x00000000000079af */ /* 0x000e220000000000 */
[----:B------:R-:W-:Y:S01]  /*27f0*/  LOP3.LUT P3, RZ, R212, 0x2, RZ, 0xc0, !PT ;  /* 0x00000002d4ff7812 */ /* 0x000fe2000786c0ff */
[----:B------:R-:W-:Y:S01]  /*2800*/  IMAD.SHL.U32 R189, R189, 0x2, RZ ;  /* 0x00000002bdbd7824 */ /* 0x000fe200078e00ff */
[----:B------:R-:W-:Y:S01]  /*2810*/  MOV R186, 0x20 ;  /* 0x0000002000ba7802 */ /* 0x000fe20000000f00 */
[----:B------:R-:W-:Y:S01]  /*2820*/  IMAD.SHL.U32 R188, R188, 0x2, RZ ;  /* 0x00000002bcbc7824 */ /* 0x000fe200078e00ff */
[----:B------:R-:W-:Y:S01]  /*2830*/  ISETP.NE.AND P0, PT, R21, RZ, PT ;  /* 0x000000ff1500720c */ /* 0x000fe20003f05270 */
[C---:B------:R-:W-:Y:S01]  /*2840*/  IMAD.SHL.U32 R48, R0.reuse, 0x2, RZ ;  /* 0x0000000200307824 */ /* 0x040fe200078e00ff */
[----:B------:R-:W-:Y:S02]  /*2850*/  LEA R191, R0, 0x18100, 0x1 ;  /* 0x0001810000bf7811 */ /* 0x000fe400078e08ff */
[----:B------:R-:W-:-:S03]  /*2860*/  SEL R186, R186, 0xffffffe0, !P3 ;  /* 0xffffffe0baba7807 */ /* 0x000fc60005800000 */
[----:B------:R-:W-:Y:S01]  /*2870*/  IMAD.IADD R187, R191, 0x1, R188 ;  /* 0x00000001bfbb7824 */ /* 0x000fe200078e02bc */
[----:B------:R-:W-:Y:S01]  /*2880*/  IADD3 R2, R189, R186, RZ ;  /* 0x000000babd027210 */ /* 0x000fe20007ffe0ff */
[----:B------:R-:W-:-:S04]  /*2890*/  DEPBAR.LE SB0, 0x3 ;  /* 0x000080c00000791a */ /* 0x000fc80000000000 */
[----:B------:R-:W-:-:S04]  /*28a0*/  DEPBAR.LE SB0, 0x2 ;  /* 0x000080800000791a */ /* 0x000fc80000000000 */
[----:B------:R-:W-:Y:S06]  /*28b0*/  BAR.SYNC.DEFER_BLOCKING 0x0 ;  /* 0x0000000000007b1d */ /* 0x000fec0000010000 */
[----:B------:R-:W2:Y:S04]  /*28c0*/  LDSM.16.M88.4 R48, [R48+0x18100] ;  /* 0x018100003030783b */ /* 0x000ea80000000200 */
[----:B-1----:R1:W3:Y:S04]  /*28d0*/  LDSM.16.M88.4 R32, [R189+0xc100] ;  /* 0x00c10000bd20783b */ /* 0x0022e80000000200 */
[----:B------:R1:W4:Y:S04]  /*28e0*/  LDSM.16.M88.4 R24, [R189+0xc900] ;  /* 0x00c90000bd18783b */ /* 0x0003280000000200 */
[----:B------:R1:W1:Y:S04]  /*28f0*/  LDSM.16.M88.4 R16, [R189+0xd100] ;  /* 0x00d10000bd10783b */ /* 0x0002680000000200 */
[----:B------:R1:W1:Y:S04]  /*2900*/  LDSM.16.M88.4 R8, [R189+0xd900] ;  /* 0x00d90000bd08783b */ /* 0x0002680000000200 */
[----:B------:R1:W1:Y:S04]  /*2910*/  LDSM.16.M88.4 R60, [R187] ;  /* 0x00000000bb3c783b */ /* 0x0002680000000200 */
[----:B------:R1:W1:Y:S04]  /*2920*/  LDSM.16.M88.4 R12, [R2+0xc100] ;  /* 0x00c10000020c783b */ /* 0x0002680000000200 */
[----:B------:R1:W1:Y:S04]  /*2930*/  LDSM.16.M88.4 R40, [R2+0xc900] ;  /* 0x00c900000228783b */ /* 0x0002680000000200 */
[----:B------:R1:W1:Y:S04]  /*2940*/  LDSM.16.M88.4 R76, [R2+0xd100] ;  /* 0x00d10000024c783b */ /* 0x0002680000000200 */
[----:B------:R1:W1:Y:S01]  /*2950*/  LDSM.16.M88.4 R52, [R2+0xd900] ;  /* 0x00d900000234783b */ /* 0x0002620000000200 */
[----:B------:R-:W-:Y:S05]  /*2960*/  @!P0 BRA `(.L_x_993) ;  /* 0x0000034000008947 */ /* 0x000fea0003800000 */
[----:B------:R-:W-:Y:S01]  /*2970*/  SHF.R.S32.HI R21, RZ, 0x1f, R200 ;  /* 0x0000001fff157819 */ /* 0x000fe200000114c8 */
[----:B------:R-:W-:Y:S01]  /*2980*/  IMAD.WIDE.U32 R22, R200, c[0x0][0x208], RZ ;  /* 0x00008200c8167a25 */ /* 0x000fe200078e00ff */
[----:B------:R-:W-:-:S02]  /*2990*/  SHF.R.S32.HI R0, RZ, 0x1f, R199 ;  /* 0x0000001fff007819 */ /* 0x000fc400000114c7 */
[----:B------:R-:W-:Y:S01]  /*29a0*/  SEL R29, RZ, 0x10, P5 ;  /* 0x00000010ff1d7807 */ /* 0x000fe20002800000 */
[----:B------:R-:W-:Y:S01]  /*29b0*/  IMAD R21, R21, c[0x0][0x208], RZ ;  /* 0x0000820015157a24 */ /* 0x000fe200078e02ff */
[----:B------:R-:W-:Y:S01]  /*29c0*/  SHF.L.U64.HI R31, R210, 0x1, R145 ;  /* 0x00000001d21f7819 */ /* 0x000fe20000010291 */
[----:B------:R-:W-:Y:S01]  /*29d0*/  IMAD R0, R0, c[0x0][0x218], RZ ;  /* 0x0000860000007a24 */ /* 0x000fe200078e02ff */
[----:B------:R-:W-:Y:S01]  /*29e0*/  IADD3 R57, -R29, 0x10, RZ ;  /* 0x000000101d397810 */ /* 0x000fe20007ffe1ff */
[----:B------:R-:W-:Y:S01]  /*29f0*/  IMAD R21, R200, c[0x0][0x20c], R21 ;  /* 0x00008300c8157a24 */ /* 0x000fe200078e0215 */
[----:B------:R-:W-:Y:S01]  /*2a00*/  IADD3 R39, -R211, 0x10, RZ ;  /* 0x00000010d3277810 */ /* 0x000fe20007ffe1ff */
[----:B------:R-:W-:Y:S01]  /*2a10*/  IMAD R0, R199, c[0x0][0x21c], R0 ;  /* 0x00008700c7007a24 */ /* 0x000fe200078e0200 */
[----:B------:R-:W-:Y:S01]  /*2a20*/  LOP3.LUT R57, R57, 0xf, RZ, 0xc0, !PT ;  /* 0x0000000f39397812 */ /* 0x000fe200078ec0ff */
[----:B------:R-:W-:Y:S01]  /*2a30*/  IMAD.IADD R23, R23, 0x1, R21 ;  /* 0x0000000117177824 */ /* 0x000fe200078e0215 */
[----:B------:R-:W-:Y:S01]  /*2a40*/  SHF.L.U64.HI R28, R209, 0x1, R132 ;  /* 0x00000001d11c7819 */ /* 0x000fe20000010284 */
[----:B------:R-:W-:Y:S01]  /*2a50*/  IMAD.SHL.U32 R30, R210, 0x2, RZ ;  /* 0x00000002d21e7824 */ /* 0x000fe200078e00ff */
[----:B------:R-:W-:Y:S01]  /*2a60*/  LOP3.LUT R39, R39, 0xf, RZ, 0xc0, !PT ;  /* 0x0000000f27277812 */ /* 0x000fe200078ec0ff */
[----:B------:R-:W-:Y:S01]  /*2a70*/  IMAD.WIDE.U32 R22, R199, c[0x0][0x218], R22 ;  /* 0x00008600c7167a25 */ /* 0x000fe200078e0016 */
[----:B------:R-:W-:-:S04]  /*2a80*/  SHF.L.U64.HI R21, R192, 0x1, R133 ;  /* 0x00000001c0157819 */ /* 0x000fc80000010285 */
        /* <DEDUP_REMOVED lines=8> */
[----:B------:R-:W-:Y:S01]  /*2b10*/  IMAD.SHL.U32 R23, R209, 0x2, RZ ;  /* 0x00000002d1177824 */ /* 0x000fe200078e00ff */
[----:B------:R-:W-:-:S02]  /*2b20*/  LOP3.LUT R46, R46, 0xf, RZ, 0xc0, !PT ;  /* 0x0000000f2e2e7812 */ /* 0x000fc400078ec0ff */
[----:B------:R-:W4:Y:S04]  /*2b30*/  SHFL.IDX PT, R44, R36, 0x1, 0x181f ;  /* 0x00381f00242c7f89 */ /* 0x000f2800000e0000 */
[----:B------:R-:W3:Y:S04]  /*2b40*/  SHFL.IDX PT, R37, R37, RZ, 0x181f ;  /* 0x00181fff25257589 */ /* 0x000ee800000e0000 */
        /* <DEDUP_REMOVED lines=22> */
.L_x_993:
[----:B------:R-:W-:Y:S01]  /*2cb0*/  IMAD.MOV.U32 R0, RZ, RZ, 0x40 ;  /* 0x00000040ff007424 */ /* 0x000fe200078e00ff */
[----:B------:R-:W-:Y:S01]  /*2cc0*/  LOP3.LUT R80, R7, 0xffffffe0, RZ, 0xc0, !PT ;  /* 0xffffffe007507812 */ /* 0x000fe200078ec0ff */
[C---:B--23--:R-:W-:Y:S01]  /*2cd0*/  HMMA.16816.F32 R36, R48.reuse, R32, RZ ;  /* 0x000000203024723c */ /* 0x04cfe200000018ff */
[----:B------:R-:W-:Y:S01]  /*2ce0*/  SHF.R.S32.HI R21, RZ, 0x1f, R6 ;  /* 0x0000001fff157819 */ /* 0x000fe20000011406 */
[----:B------:R-:W-:Y:S01]  /*2cf0*/  IMAD R185, R4, 0x2, R191 ;  /* 0x0000000204b97824 */ /* 0x000fe200078e02bf */
[----:B------:R-:W-:Y:S01]  /*2d00*/  SEL R193, R0, 0xffffffc0, !P1 ;  /* 0xffffffc000c17807 */ /* 0x000fe20004800000 */
[----:B------:R-:W-:Y:S01]  /*2d10*/  IMAD.IADD R80, R5, 0x1, -R80 ;  /* 0x0000000105507824 */ /* 0x000fe200078e0a50 */
[-C--:B------:R-:W-:Y:S01]  /*2d20*/  LEA.HI R0, R20, R5.reuse, RZ, 0x2 ;  /* 0x0000000514007211 */ /* 0x080fe200078f10ff */
[----:B------:R-:W-:Y:S01]  /*2d30*/  IMAD R184, R4, 0x2, R187 ;  /* 0x0000000204b87824 */ /* 0x000fe200078e02bb */
[----:B------:R-:W-:Y:S01]  /*2d40*/  LEA.HI R21, R21, R6, RZ, 0x3 ;  /* 0x0000000615157211 */ /* 0x000fe200078f18ff */
[C---:B------:R-:W-:Y:S01]  /*2d50*/  HMMA.16816.F32 R32, R48.reuse, R34, RZ ;  /* 0x000000223020723c */ /* 0x040fe200000018ff */
[----:B------:R-:W-:Y:S01]  /*2d60*/  LOP3.LUT R0, R0, 0xfffffffc, RZ, 0xc0, !PT ;  /* 0xfffffffc00007812 */ /* 0x000fe200078ec0ff */
[----:B------:R-:W-:Y:S01]  /*2d70*/  ULDC UR19, c[0x0][0x324] ;  /* 0x0000c90000137ab9 */ /* 0x000fe20000000800 */
[----:B------:R-:W-:Y:S01]  /*2d80*/  SHF.R.S32.HI R7, RZ, 0x1f, R80 ;  /* 0x0000001fff077819 */ /* 0x000fe20000011450 */
[----:B------:R-:W-:Y:S01]  /*2d90*/  ULOP3.LUT UR19, URZ, UR19, URZ, 0x33, !UPT ;  /* 0x000000133f137292 */ /* 0x000fe2000f8e333f */
[----:B------:R-:W-:Y:S01]  /*2da0*/  IADD3 R5, -R0, R5, RZ ;  /* 0x0000000500057210 */ /* 0x000fe20007ffe1ff */
[----:B------:R-:W0:Y:S01]  /*2db0*/  LDGDEPBAR ;  /* 0x00000000000079af */ /* 0x000e220000000000 */
[----:B------:R-:W-:Y:S01]  /*2dc0*/  LOP3.LUT R21, R21, 0xffffff8, RZ, 0xc0, !PT ;  /* 0x0ffffff815157812 */ /* 0x000fe200078ec0ff */
[----:B----4-:R-:W-:Y:S01]  /*2dd0*/  HMMA.16816.F32 R28, R48, R24, RZ ;  /* 0x00000018301c723c */ /* 0x010fe200000018ff */
[----:B------:R-:W-:-:S02]  /*2de0*/  LEA.HI R7, R7, R80, RZ, 0x2 ;  /* 0x0000005007077211 */ /* 0x000fc400078f10ff */
[----:B------:R-:W-:Y:S01]  /*2df0*/  LEA.HI R0, R5, R5, RZ, 0x1 ;  /* 0x0000000505007211 */ /* 0x000fe200078f08ff */
[----:B------:R-:W-:Y:S01]  /*2e00*/  IMAD.IADD R21, R6, 0x1, -R21 ;  /* 0x0000000106157824 */ /* 0x000fe200078e0a15 */
[----:B------:R-:W-:Y:S02]  /*2e10*/  LEA.HI.SX32 R6, R7, UR7, 0x1e ;  /* 0x0000000707067c11 */ /* 0x000fe4000f8ff2ff */
[----:B------:R-:W-:Y:S01]  /*2e20*/  LOP3.LUT R0, R0, 0x1ffffffe, RZ, 0xc0, !PT ;  /* 0x1ffffffe00007812 */ /* 0x000fe200078ec0ff */
[----:B------:R-:W-:Y:S01]  /*2e30*/  HMMA.16816.F32 R24, R48, R26, RZ ;  /* 0x0000001a3018723c */ /* 0x000fe200000018ff */
[----:B------:R-:W-:Y:S01]  /*2e40*/  PLOP3.LUT P0, PT, PT, PT, UP1, 0x80, 0x0 ;  /* 0x000000000000781c */ /* 0x000fe20003f0f018 */
[----:B------:R-:W-:Y:S01]  /*2e50*/  IMAD R6, R21, 0x10, R6 ;  /* 0x0000001015067824 */ /* 0x000fe200078e0206 */
[----:B------:R-:W-:Y:S02]  /*2e60*/  IADD3 R205, R5, -R0, RZ ;  /* 0x8000000005cd7210 */ /* 0x000fe40007ffe0ff */
[----:B------:R-:W-:-:S02]  /*2e70*/  LOP3.LUT R7, R7, 0x7ffffffc, RZ, 0xc0, !PT ;  /* 0x7ffffffc07077812 */ /* 0x000fc400078ec0ff */
[----:B------:R-:W-:Y:S01]  /*2e80*/  ISETP.GE.AND P3, PT, R197, 0x1, PT ;  /* 0x00000001c500780c */ /* 0x000fe20003f66270 */
[----:B------:R-:W-:Y:S01]  /*2e90*/  IMAD R205, R205, 0x8, R6 ;  /* 0x00000008cdcd7824 */ /* 0x000fe200078e0206 */
[----:B------:R-:W-:Y:S01]  /*2ea0*/  IADD3 R6, R189, R193, RZ ;  /* 0x000000c1bd067210 */ /* 0x000fe20007ffe0ff */
[C---:B-1----:R-:W-:Y:S01]  /*2eb0*/  HMMA.16816.F32 R20, R48.reuse, R16, RZ ;  /* 0x000000103014723c */ /* 0x042fe200000018ff */
[----:B------:R-:W-:Y:S01]  /*2ec0*/  IMAD.IADD R206, R80, 0x1, -R7 ;  /* 0x0000000150ce7824 */ /* 0x000fe200078e0a07 */
[----:B------:R-:W-:Y:S02]  /*2ed0*/  IADD3 R7, R195, 0x1, -R146 ;  /* 0x00000001c3077810 */ /* 0x000fe40007ffe892 */
[----:B------:R-:W-:Y:S01]  /*2ee0*/  LDSM.16.M88.4 R44, [R6+0xc100] ;  /* 0x00c10000062c783b */ /* 0x000fe20000000200 */
[----:B------:R-:W-:Y:S01]  /*2ef0*/  @P0 IMAD.HI.U32 R5, R205, c[0x0][0x2c8], RZ ;  /* 0x0000b200cd050a27 */ /* 0x000fe200078e00ff */
[----:B------:R-:W-:Y:S02]  /*2f00*/  PLOP3.LUT P0, PT, PT, PT, UP1, 0x80, 0x0 ;  /* 0x000000000000781c */ /* 0x000fe40003f0f018 */
[----:B------:R-:W-:Y:S01]  /*2f10*/  HMMA.16816.F32 R16, R48, R18, RZ ;  /* 0x000000123010723c */ /* 0x000fe200000018ff */
[----:B------:R-:W-:Y:S01]  /*2f20*/  LDSM.16.M88.4 R72, [R6+0xc900] ;  /* 0x00c900000648783b */ /* 0x000fe20000000200 */
[----:B------:R-:W-:-:S02]  /*2f30*/  MOV R0, R205 ;  /* 0x000000cd00007202 */ /* 0x000fc40000000f00 */
[----:B------:R-:W-:Y:S01]  /*2f40*/  SHF.L.U32 R206, R206, 0x1, RZ ;  /* 0x00000001cece7819 */ /* 0x000fe200000006ff */
[----:B------:R-:W-:Y:S03]  /*2f50*/  LDSM.16.M88.4 R68, [R6+0xd900] ;  /* 0x00d900000644783b */ /* 0x000fe60000000200 */
[----:B------:R-:W-:Y:S03]  /*2f60*/  HMMA.16816.F32 R64, R48, R8, RZ ;  /* 0x000000083040723c */ /* 0x000fe600000018ff */
[----:B------:R-:W-:Y:S02]  /*2f70*/  @P0 SHF.R.U32.HI R0, RZ, c[0x0][0x2cc], R5 ;  /* 0x0000b300ff000a19 */ /* 0x000fe40000011605 */
[----:B------:R-:W-:-:S03]  /*2f80*/  IADD3 R5, R193, R2, RZ ;  /* 0x00000002c1057210 */ /* 0x000fc60007ffe0ff */
[----:B------:R-:W-:Y:S01]  /*2f90*/  HMMA.16816.F32 R48, R48, R10, RZ ;  /* 0x0000000a3030723c */ /* 0x000fe200000018ff */
[----:B------:R-:W1:Y:S04]  /*2fa0*/  LDSM.16.M88.4 R8, [R185] ;  /* 0x00000000b908783b */ /* 0x000e680000000200 */
[----:B------:R-:W-:Y:S03]  /*2fb0*/  LDSM.16.M88.4 R56, [R5+0xc100] ;  /* 0x00c100000538783b */ /* 0x000fe60000000200 */
[C---:B------:R-:W-:Y:S08]  /*2fc0*/  HMMA.16816.F32 R36, R60.reuse, R12, R36 ;  /* 0x0000000c3c24723c */ /* 0x040ff00000001824 */
[C---:B------:R-:W-:Y:S01]  /*2fd0*/  HMMA.16816.F32 R32, R60.reuse, R14, R32 ;  /* 0x0000000e3c20723c */ /* 0x040fe20000001820 */
[----:B------:R-:W2:Y:S07]  /*2fe0*/  LDSM.16.M88.4 R12, [R6+0xd100] ;  /* 0x00d10000060c783b */ /* 0x000eae0000000200 */
[C---:B------:R-:W-:Y:S08]  /*2ff0*/  HMMA.16816.F32 R28, R60.reuse, R40, R28 ;  /* 0x000000283c1c723c */ /* 0x040ff0000000181c */
[C---:B------:R-:W-:Y:S01]  /*3000*/  HMMA.16816.F32 R24, R60.reuse, R42, R24 ;  /* 0x0000002a3c18723c */ /* 0x040fe20000001818 */
[----:B------:R-:W3:Y:S07]  /*3010*/  LDSM.16.M88.4 R40, [R184] ;  /* 0x00000000b828783b */ /* 0x000eee0000000200 */
[C---:B------:R-:W-:Y:S08]  /*3020*/  HMMA.16816.F32 R20, R60.reuse, R76, R20 ;  /* 0x0000004c3c14723c */ /* 0x040ff00000001814 */
[C---:B------:R-:W-:Y:S01]  /*3030*/  HMMA.16816.F32 R16, R60.reuse, R78, R16 ;  /* 0x0000004e3c10723c */ /* 0x040fe20000001810 */
[----:B------:R-:W-:Y:S07]  /*3040*/  LDSM.16.M88.4 R76, [R189+0xf100] ;  /* 0x00f10000bd4c783b */ /* 0x000fee0000000200 */
[C---:B------:R-:W-:Y:S08]  /*3050*/  HMMA.16816.F32 R64, R60.reuse, R52, R64 ;  /* 0x000000343c40723c */ /* 0x040ff00000001840 */
[----:B------:R-:W-:Y:S01]  /*3060*/  HMMA.16816.F32 R60, R60, R54, R48 ;  /* 0x000000363c3c723c */ /* 0x000fe20000001830 */
[----:B------:R-:W4:Y:S04]  /*3070*/  LDSM.16.M88.4 R52, [R5+0xc900] ;  /* 0x00c900000534783b */ /* 0x000f280000000200 */
[----:B------:R-:W5:Y:S03]  /*3080*/  LDSM.16.M88.4 R48, [R5+0xd100] ;  /* 0x00d100000530783b */ /* 0x000f660000000200 */
[C---:B-1----:R-:W-:Y:S08]  /*3090*/  HMMA.16816.F32 R36, R8.reuse, R44, R36 ;  /* 0x0000002c0824723c */ /* 0x042ff00000001824 */
[C---:B------:R-:W-:Y:S01]  /*30a0*/  HMMA.16816.F32 R32, R8.reuse, R46, R32 ;  /* 0x0000002e0820723c */ /* 0x040fe20000001820 */
[----:B------:R-:W1:Y:S07]  /*30b0*/  LDSM.16.M88.4 R44, [R5+0xd900] ;  /* 0x00d90000052c783b */ /* 0x000e6e0000000200 */
        /* <DEDUP_REMOVED lines=8> */
[----:B------:R-:W1:Y:S04]  /*3140*/  LDSM.16.M88.4 R8, [R189+0xe900] ;  /* 0x00e90000bd08783b */ /* 0x000e680000000200 */
[----:B------:R-:W1:Y:S03]  /*3150*/  LDSM.16.M88.4 R68, [R189+0xf900] ;  /* 0x00f90000bd44783b */ /* 0x000e660000000200 */
[C---:B---3--:R-:W-:Y:S08]  /*3160*/  HMMA.16816.F32 R36, R40.reuse, R56, R36 ;  /* 0x000000382824723c */ /* 0x048ff00000001824 */
[C---:B------:R-:W-:Y:S01]  /*3170*/  HMMA.16816.F32 R32, R40.reuse, R58, R32 ;  /* 0x0000003a2820723c */ /* 0x040fe20000001820 */
[----:B------:R-:W-:Y:S07]  /*3180*/  LDSM.16.M88.4 R56, [R187+0x4000] ;  /* 0x00400000bb38783b */ /* 0x000fee0000000200 */
[C---:B----4-:R-:W-:Y:S08]  /*3190*/  HMMA.16816.F32 R28, R40.reuse, R52, R28 ;  /* 0x00000034281c723c */ /* 0x050ff0000000181c */
[C---:B------:R-:W-:Y:S01]  /*31a0*/  HMMA.16816.F32 R24, R40.reuse, R54, R24 ;  /* 0x000000362818723c */ /* 0x040fe20000001818 */
[----:B------:R-:W3:Y:S07]  /*31b0*/  LDSM.16.M88.4 R52, [R2+0xe100] ;  /* 0x00e100000234783b */ /* 0x000eee0000000200 */
[C---:B-----5:R-:W-:Y:S08]  /*31c0*/  HMMA.16816.F32 R20, R40.reuse, R48, R20 ;  /* 0x000000302814723c */ /* 0x060ff00000001814 */
[C---:B------:R-:W-:Y:S01]  /*31d0*/  HMMA.16816.F32 R16, R40.reuse, R50, R16 ;  /* 0x000000322810723c */ /* 0x040fe20000001810 */
[----:B------:R-:W4:Y:S07]  /*31e0*/  LDSM.16.M88.4 R48, [R2+0xe900] ;  /* 0x00e900000230783b */ /* 0x000f2e0000000200 */
[C---:B-1----:R-:W-:Y:S08]  /*31f0*/  HMMA.16816.F32 R64, R40.reuse, R44, R64 ;  /* 0x0000002c2840723c */ /* 0x042ff00000001840 */
[----:B------:R-:W-:Y:S01]  /*3200*/  HMMA.16816.F32 R60, R40, R46, R60 ;  /* 0x0000002e283c723c */ /* 0x000fe2000000183c */
[----:B------:R-:W1:Y:S04]  /*3210*/  LDSM.16.M88.4 R44, [R2+0xf100] ;  /* 0x00f10000022c783b */ /* 0x000e680000000200 */
[----:B------:R-:W5:Y:S03]  /*3220*/  LDSM.16.M88.4 R40, [R2+0xf900] ;  /* 0x00f900000228783b */ /* 0x000f660000000200 */
[C---:B--2---:R-:W-:Y:S08]  /*3230*/  HMMA.16816.F32 R36, R72.reuse, R12, R36 ;  /* 0x0000000c4824723c */ /* 0x044ff00000001824 */
[C---:B------:R-:W-:Y:S01]  /*3240*/  HMMA.16816.F32 R32, R72.reuse, R14, R32 ;  /* 0x0000000e4820723c */ /* 0x040fe20000001820 */
[----:B------:R-:W-:Y:S07]  /*3250*/  LDSM.16.M88.4 R12, [R185+0x4000] ;  /* 0x00400000b90c783b */ /* 0x000fee0000000200 */
[C---:B------:R-:W-:Y:S08]  /*3260*/  HMMA.16816.F32 R28, R72.reuse, R8, R28 ;  /* 0x00000008481c723c */ /* 0x040ff0000000181c */
[C---:B------:R-:W-:Y:S01]  /*3270*/  HMMA.16816.F32 R24, R72.reuse, R10, R24 ;  /* 0x0000000a4818723c */ /* 0x040fe20000001818 */
[----:B------:R-:W2:Y:S07]  /*3280*/  LDSM.16.M88.4 R8, [R6+0xe100] ;  /* 0x00e100000608783b */ /* 0x000eae0000000200 */
[C---:B------:R-:W-:Y:S08]  /*3290*/  HMMA.16816.F32 R20, R72.reuse, R76, R20 ;  /* 0x0000004c4814723c */ /* 0x040ff00000001814 */
[C---:B------:R-:W-:Y:S08]  /*32a0*/  HMMA.16816.F32 R16, R72.reuse, R78, R16 ;  /* 0x0000004e4810723c */ /* 0x040ff00000001810 */
[C---:B------:R-:W-:Y:S08]  /*32b0*/  HMMA.16816.F32 R64, R72.reuse, R68, R64 ;  /* 0x000000444840723c */ /* 0x040ff00000001840 */
[----:B------:R-:W-:Y:S01]  /*32c0*/  HMMA.16816.F32 R60, R72, R70, R60 ;  /* 0x00000046483c723c */ /* 0x000fe2000000183c */
[----:B------:R-:W-:Y:S07]  /*32d0*/  LDSM.16.M88.4 R68, [R5+0xf100] ;  /* 0x00f100000544783b */ /* 0x000fee0000000200 */
[C---:B---3--:R-:W-:Y:S08]  /*32e0*/  HMMA.16816.F32 R36, R56.reuse, R52, R36 ;  /* 0x000000343824723c */ /* 0x048ff00000001824 */
[C---:B------:R-:W-:Y:S01]  /*32f0*/  HMMA.16816.F32 R32, R56.reuse, R54, R32 ;  /* 0x000000363820723c */ /* 0x040fe20000001820 */
[----:B------:R-:W3:Y:S07]  /*3300*/  LDSM.16.M88.4 R52, [R6+0xe900] ;  /* 0x00e900000634783b */ /* 0x000eee0000000200 */
[C---:B----4-:R-:W-:Y:S08]  /*3310*/  HMMA.16816.F32 R28, R56.reuse, R48, R28 ;  /* 0x00000030381c723c */ /* 0x050ff0000000181c */
[C---:B------:R-:W-:Y:S01]  /*3320*/  HMMA.16816.F32 R24, R56.reuse, R50, R24 ;  /* 0x000000323818723c */ /* 0x040fe20000001818 */
[----:B------:R-:W4:Y:S07]  /*3330*/  LDSM.16.M88.4 R48, [R6+0xf100] ;  /* 0x00f100000630783b */ /* 0x000f2e0000000200 */
[C---:B-1----:R-:W-:Y:S08]  /*3340*/  HMMA.16816.F32 R20, R56.reuse, R44, R20 ;  /* 0x0000002c3814723c */ /* 0x042ff00000001814 */
[C---:B------:R-:W-:Y:S01]  /*3350*/  HMMA.16816.F32 R16, R56.reuse, R46, R16 ;  /* 0x0000002e3810723c */ /* 0x040fe20000001810 */
[----:B------:R-:W1:Y:S07]  /*3360*/  LDSM.16.M88.4 R44, [R6+0xf900] ;  /* 0x00f90000062c783b */ /* 0x000e6e0000000200 */
[C---:B-----5:R-:W-:Y:S08]  /*3370*/  HMMA.16816.F32 R64, R56.reuse, R40, R64 ;  /* 0x000000283840723c */ /* 0x060ff00000001840 */
        /* <DEDUP_REMOVED lines=9> */
[C---:B----4-:R-:W-:Y:S08]  /*3410*/  HMMA.16816.F32 R20, R12.reuse, R48, R20 ;  /* 0x000000300c14723c */ /* 0x050ff00000001814 */
[C---:B------:R-:W-:Y:S01]  /*3420*/  HMMA.16816.F32 R16, R12.reuse, R50, R16 ;  /* 0x000000320c10723c */ /* 0x040fe20000001810 */
[----:B------:R-:W-:Y:S07]  /*3430*/  LDSM.16.M88.4 R48, [R189+0x10100] ;  /* 0x01010000bd30783b */ /* 0x000fee0000000200 */
[C---:B-1----:R-:W-:Y:S01]  /*3440*/  HMMA.16816.F32 R72, R12.reuse, R44, R64 ;  /* 0x0000002c0c48723c */ /* 0x042fe20000001840 */
[----:B------:R-:W1:Y:S07]  /*3450*/  LDSM.16.M88.4 R64, [R191+0x8000] ;  /* 0x00800000bf40783b */ /* 0x000e6e0000000200 */
        /* <DEDUP_REMOVED lines=8> */
[----:B------:R-:W4:Y:S07]  /*34e0*/  LDSM.16.M88.4 R68, [R189+0x11900] ;  /* 0x01190000bd44783b */ /* 0x000f2e0000000200 */
[C---:B--2---:R-:W-:Y:S08]  /*34f0*/  HMMA.16816.F32 R28, R56.reuse, R8, R28 ;  /* 0x00000008381c723c */ /* 0x044ff0000000181c */
[C---:B------:R-:W-:Y:S01]  /*3500*/  HMMA.16816.F32 R24, R56.reuse, R10, R24 ;  /* 0x0000000a3818723c */ /* 0x040fe20000001818 */
[----:B------:R-:W2:Y:S07]  /*3510*/  LDSM.16.M88.4 R8, [R2+0x10100] ;  /* 0x010100000208783b */ /* 0x000eae0000000200 */
[C---:B---3--:R-:W-:Y:S08]  /*3520*/  HMMA.16816.F32 R72, R56.reuse, R52, R72 ;  /* 0x000000343848723c */ /* 0x048ff00000001848 */
[----:B------:R-:W-:Y:S01]  /*3530*/  HMMA.16816.F32 R60, R56, R54, R60 ;  /* 0x00000036383c723c */ /* 0x000fe2000000183c */
[----:B------:R-:W-:Y:S07]  /*3540*/  LDSM.16.M88.4 R56, [R2+0x11100] ;  /* 0x011100000238783b */ /* 0x000fee0000000200 */
[C---:B-1----:R-:W-:Y:S08]  /*3550*/  HMMA.16816.F32 R36, R64.reuse, R48, R36 ;  /* 0x000000304024723c */ /* 0x042ff00000001824 */
[C---:B------:R-:W-:Y:S01]  /*3560*/  HMMA.16816.F32 R32, R64.reuse, R50, R32 ;  /* 0x000000324020723c */ /* 0x040fe20000001820 */
[----:B------:R-:W1:Y:S07]  /*3570*/  LDSM.16.M88.4 R48, [R2+0x10900] ;  /* 0x010900000230783b */ /* 0x000e6e0000000200 */
[C---:B----4-:R-:W-:Y:S08]  /*3580*/  HMMA.16816.F32 R28, R64.reuse, R12, R28 ;  /* 0x0000000c401c723c */ /* 0x050ff0000000181c */
[C---:B------:R-:W-:Y:S01]  /*3590*/  HMMA.16816.F32 R24, R64.reuse, R14, R24 ;  /* 0x0000000e4018723c */ /* 0x040fe20000001818 */
[----:B------:R-:W-:Y:S07]  /*35a0*/  LDSM.16.M88.4 R12, [R6+0x10100] ;  /* 0x01010000060c783b */ /* 0x000fee0000000200 */
[C---:B-----5:R-:W-:Y:S01]  /*35b0*/  HMMA.16816.F32 R52, R64.reuse, R40, R20 ;  /* 0x000000284034723c */ /* 0x060fe20000001814 */
[----:B------:R-:W3:Y:S07]  /*35c0*/  LDSM.16.M88.4 R20, [R185+0x8000] ;  /* 0x00800000b914783b */ /* 0x000eee0000000200 */
[C---:B------:R-:W-:Y:S01]  /*35d0*/  HMMA.16816.F32 R16, R64.reuse, R42, R16 ;  /* 0x0000002a4010723c */ /* 0x040fe20000001810 */
[----:B------:R-:W4:Y:S07]  /*35e0*/  LDSM.16.M88.4 R40, [R2+0x11900] ;  /* 0x011900000228783b */ /* 0x000f2e0000000200 */
[C---:B------:R-:W-:Y:S08]  /*35f0*/  HMMA.16816.F32 R72, R64.reuse, R68, R72 ;  /* 0x000000444048723c */ /* 0x040ff00000001848 */
[----:B------:R-:W-:Y:S01]  /*3600*/  HMMA.16816.F32 R60, R64, R70, R60 ;  /* 0x00000046403c723c */ /* 0x000fe2000000183c */
[----:B------:R-:W-:Y:S07]  /*3610*/  LDSM.16.M88.4 R68, [R6+0x10900] ;  /* 0x010900000644783b */ /* 0x000fee0000000200 */
[C---:B--2---:R-:W-:Y:S08]  /*3620*/  HMMA.16816.F32 R36, R44.reuse, R8, R36 ;  /* 0x000000082c24723c */ /* 0x044ff00000001824 */
[C---:B------:R-:W-:Y:S01]  /*3630*/  HMMA.16816.F32 R64, R44.reuse, R10, R32 ;  /* 0x0000000a2c40723c */ /* 0x040fe20000001820 */
[----:B------:R-:W-:Y:S04]  /*3640*/  LDSM.16.M88.4 R32, [R184+0x8000] ;  /* 0x00800000b820783b */ /* 0x000fe80000000200 */
[----:B------:R-:W2:Y:S03]  /*3650*/  LDSM.16.M88.4 R8, [R5+0x10100] ;  /* 0x010100000508783b */ /* 0x000ea60000000200 */
[C---:B-1----:R-:W-:Y:S08]  /*3660*/  HMMA.16816.F32 R28, R44.reuse, R48, R28 ;  /* 0x000000302c1c723c */ /* 0x042ff0000000181c */
[----:B------:R-:W-:Y:S01]  /*3670*/  HMMA.16816.F32 R24, R44, R50, R24 ;  /* 0x000000322c18723c */ /* 0x000fe20000001818 */
[----:B------:R-:W1:Y:S07]  /*3680*/  LDSM.16.M88.4 R48, [R6+0x11100] ;  /* 0x011100000630783b */ /* 0x000e6e0000000200 */
[C---:B---3--:R-:W-:Y:S08]  /*3690*/  HMMA.16816.F32 R36, R20.reuse, R12, R36 ;  /* 0x0000000c1424723c */ /* 0x048ff00000001824 */
[----:B------:R-:W-:Y:S01]  /*36a0*/  HMMA.16816.F32 R64, R20, R14, R64 ;  /* 0x0000000e1440723c */ /* 0x000fe20000001840 */
[----:B------:R3:W5:Y:S07]  /*36b0*/  LDSM.16.M88.4 R12, [R6+0x11900] ;  /* 0x01190000060c783b */ /* 0x00076e0000000200 */
[C---:B------:R-:W-:Y:S08]  /*36c0*/  HMMA.16816.F32 R52, R44.reuse, R56, R52 ;  /* 0x000000382c34723c */ /* 0x040ff00000001834 */
[C---:B------:R-:W-:Y:S08]  /*36d0*/  HMMA.16816.F32 R16, R44.reuse, R58, R16 ;  /* 0x0000003a2c10723c */ /* 0x040ff00000001810 */
[C---:B----4-:R-:W-:Y:S08]  /*36e0*/  HMMA.16816.F32 R72, R44.reuse, R40, R72 ;  /* 0x000000282c48723c */ /* 0x050ff00000001848 */
[----:B------:R-:W-:Y:S01]  /*36f0*/  HMMA.16816.F32 R60, R44, R42, R60 ;  /* 0x0000002a2c3c723c */ /* 0x000fe2000000183c */
[----:B------:R-:W4:Y:S04]  /*3700*/  LDSM.16.M88.4 R40, [R5+0x10900] ;  /* 0x010900000528783b */ /* 0x000f280000000200 */
[----:B------:R-:W4:Y:S03]  /*3710*/  LDSM.16.M88.4 R44, [R5+0x11100] ;  /* 0x01110000052c783b */ /* 0x000f260000000200 */
[C---:B--2---:R-:W-:Y:S08]  /*3720*/  HMMA.16816.F32 R36, R32.reuse, R8, R36 ;  /* 0x000000082024723c */ /* 0x044ff00000001824 */
[----:B------:R-:W-:Y:S01]  /*3730*/  HMMA.16816.F32 R64, R32, R10, R64 ;  /* 0x0000000a2040723c */ /* 0x000fe20000001840 */
[----:B------:R2:W2:Y:S07]  /*3740*/  LDSM.16.M88.4 R8, [R5+0x11900] ;  /* 0x011900000508783b */ /* 0x0004ae0000000200 */
[C---:B------:R-:W-:Y:S08]  /*3750*/  HMMA.16816.F32 R28, R20.reuse, R68, R28 ;  /* 0x00000044141c723c */ /* 0x040ff0000000181c */
[----:B------:R-:W-:Y:S01]  /*3760*/  HMMA.16816.F32 R24, R20, R70, R24 ;  /* 0x000000461418723c */ /* 0x000fe20000001818 */
[----:B------:R-:W-:-:S02]  /*3770*/  FMUL.FTZ R36, R36, c[0x0][0x320] ;  /* 0x0000c80024247a20 */ /* 0x000fc40000410000 */
[----:B------:R-:W-:Y:S02]  /*3780*/  FMUL.FTZ R37, R37, c[0x0][0x320] ;  /* 0x0000c80025257a20 */ /* 0x000fe40000410000 */
[----:B------:R-:W-:Y:S02]  /*3790*/  FMUL.FTZ R2, R38, c[0x0][0x320] ;  /* 0x0000c80026027a20 */ /* 0x000fe40000410000 */
[----:B------:R-:W2:Y:S01]  /*37a0*/  MUFU.TANH R36, R36 ;  /* 0x0000002400247308 */ /* 0x000ea20000002400 */
[----:B-1----:R-:W-:Y:S01]  /*37b0*/  HMMA.16816.F32 R52, R20, R48, R52 ;  /* 0x000000301434723c */ /* 0x002fe20000001834 */
[----:B---3--:R-:W-:-:S06]  /*37c0*/  FMUL.FTZ R6, R64, c[0x0][0x320] ;  /* 0x0000c80040067a20 */ /* 0x008fcc0000410000 */
[----:B------:R-:W1:Y:S01]  /*37d0*/  MUFU.TANH R37, R37 ;  /* 0x0000002500257308 */ /* 0x000e620000002400 */
[C---:B------:R-:W-:Y:S07]  /*37e0*/  HMMA.16816.F32 R16, R20.reuse, R50, R16 ;  /* 0x000000321410723c */ /* 0x040fee0000001810 */
[----:B------:R-:W3:Y:S01]  /*37f0*/  MUFU.TANH R2, R2 ;  /* 0x0000000200027308 */ /* 0x000ee20000002400 */
[C---:B-----5:R-:W-:Y:S07]  /*3800*/  HMMA.16816.F32 R72, R20.reuse, R12, R72 ;  /* 0x0000000c1448723c */ /* 0x060fee0000001848 */
[----:B------:R-:W-:Y:S01]  /*3810*/  FMUL.FTZ R12, R65, c[0x0][0x320] ;  /* 0x0000c800410c7a20 */ /* 0x000fe20000410000 */
[----:B------:R-:W-:Y:S01]  /*3820*/  HMMA.16816.F32 R60, R20, R14, R60 ;  /* 0x0000000e143c723c */ /* 0x000fe2000000183c */
[----:B------:R-:W1:Y:S07]  /*3830*/  MUFU.TANH R6, R6 ;  /* 0x0000000600067308 */ /* 0x000e6e0000002400 */
[C---:B----4-:R-:W-:Y:S01]  /*3840*/  HMMA.16816.F32 R28, R32.reuse, R40, R28 ;  /* 0x00000028201c723c */ /* 0x050fe2000000181c */
[----:B------:R-:W4:Y:S07]  /*3850*/  MUFU.TANH R12, R12 ;  /* 0x0000000c000c7308 */ /* 0x000f2e0000002400 */
[C---:B------:R-:W-:Y:S08]  /*3860*/  HMMA.16816.F32 R24, R32.reuse, R42, R24 ;  /* 0x0000002a2018723c */ /* 0x040ff00000001818 */
[C---:B------:R-:W-:Y:S08]  /*3870*/  HMMA.16816.F32 R52, R32.reuse, R44, R52 ;  /* 0x0000002c2034723c */ /* 0x040ff00000001834 */
[----:B------:R-:W-:Y:S01]  /*3880*/  HMMA.16816.F32 R16, R32, R46, R16 ;  /* 0x0000002e2010723c */ /* 0x000fe20000001810 */
[----:B------:R-:W-:-:S02]  /*3890*/  FMUL.FTZ R13, R29, c[0x0][0x320] ;  /* 0x0000c8001d0d7a20 */ /* 0x000fc40000410000 */
[----:B------:R-:W-:-:S04]  /*38a0*/  FMUL.FTZ R28, R28, c[0x0][0x320] ;  /* 0x0000c8001c1c7a20 */ /* 0x000fc80000410000 */
[----:B--2---:R-:W2:Y:S01]  /*38b0*/  MUFU.TANH R5, R28 ;  /* 0x0000001c00057308 */ /* 0x004ea20000002400 */
[----:B------:R-:W-:Y:S01]  /*38c0*/  HMMA.16816.F32 R72, R32, R8, R72 ;  /* 0x000000082048723c */ /* 0x000fe20000001848 */
[----:B------:R-:W5:Y:S01]  /*38d0*/  SHFL.IDX PT, R9, R0, RZ, 0x1c1f ;  /* 0x001c1fff00097589 */ /* 0x000f6200000e0000 */
[----:B------:R-:W-:Y:S02]  /*38e0*/  FMUL.FTZ R15, R24, c[0x0][0x320] ;  /* 0x0000c800180f7a20 */ /* 0x000fe40000410000 */
[----:B------:R-:W-:-:S03]  /*38f0*/  FMUL.FTZ R14, R25, c[0x0][0x320] ;  /* 0x0000c800190e7a20 */ /* 0x000fc60000410000 */
[----:B------:R-:W1:Y:S01]  /*3900*/  MUFU.TANH R13, R13 ;  /* 0x0000000d000d7308 */ /* 0x000e620000002400 */
[----:B------:R-:W-:Y:S01]  /*3910*/  HMMA.16816.F32 R60, R32, R10, R60 ;  /* 0x0000000a203c723c */ /* 0x000fe2000000183c */
[----:B------:R-:W-:Y:S01]  /*3920*/  FMUL.FTZ R52, R52, c[0x0][0x320] ;  /* 0x0000c80034347a20 */ /* 0x000fe20000410000 */
[----:B------:R-:W-:Y:S01]  /*3930*/  IADD3 R8, -R206, R195, -R146 ;  /* 0x000000c3ce087210 */ /* 0x000fe20007ffe992 */
[----:B------:R-:W-:-:S04]  /*3940*/  FMUL.FTZ R53, R53, c[0x0][0x320] ;  /* 0x0000c80035357a20 */ /* 0x000fc80000410000 */
[----:B------:R-:W-:Y:S01]  /*3950*/  IADD3 R10, -R204, R7, -R206 ;  /* 0x00000007cc0a7210 */ /* 0x000fe20007ffe9ce */
[----:B------:R-:W-:Y:S01]  /*3960*/  FMUL.FTZ R17, R17, c[0x0][0x320] ;  /* 0x0000c80011117a20 */ /* 0x000fe20000410000 */
[----:B------:R-:W1:Y:S01]  /*3970*/  MUFU.TANH R15, R15 ;  /* 0x0000000f000f7308 */ /* 0x000e620000002400 */
[----:B------:R-:W-:-:S06]  /*3980*/  FMUL.FTZ R16, R16, c[0x0][0x320] ;  /* 0x0000c80010107a20 */ /* 0x000fcc0000410000 */
[----:B------:R-:W-:Y:S01]  /*3990*/  FMUL.FTZ R72, R72, c[0x0][0x320] ;  /* 0x0000c80048487a20 */ /* 0x000fe20000410000 */
[----:B------:R-:W1:Y:S01]  /*39a0*/  MUFU.TANH R14, R14 ;  /* 0x0000000e000e7308 */ /* 0x000e620000002400 */
[----:B------:R-:W-:-:S06]  /*39b0*/  FMUL.FTZ R73, R73, c[0x0][0x320] ;  /* 0x0000c80049497a20 */ /* 0x000fcc0000410000 */
[----:B------:R-:W-:Y:S01]  /*39c0*/  FMUL.FTZ R60, R60, c[0x0][0x320] ;  /* 0x0000c8003c3c7a20 */ /* 0x000fe20000410000 */
[----:B------:R-:W1:Y:S01]  /*39d0*/  MUFU.TANH R165, R52 ;  /* 0x0000003400a57308 */ /* 0x000e620000002400 */
[----:B------:R-:W-:-:S07]  /*39e0*/  FMUL.FTZ R61, R61, c[0x0][0x320] ;  /* 0x0000c8003d3d7a20 */ /* 0x000fce0000410000 */
[----:B------:R-:W1:Y:S08]  /*39f0*/  MUFU.TANH R175, R53 ;  /* 0x0000003500af7308 */ /* 0x000e700000002400 */
[----:B------:R-:W1:Y:S08]  /*3a00*/  MUFU.TANH R167, R17 ;  /* 0x0000001100a77308 */ /* 0x000e700000002400 */
[----:B------:R-:W1:Y:S08]  /*3a10*/  MUFU.TANH R179, R72 ;  /* 0x0000004800b37308 */ /* 0x000e700000002400 */
[----:B------:R-:W1:Y:S08]  /*3a20*/  MUFU.TANH R177, R73 ;  /* 0x0000004900b17308 */ /* 0x000e700000002400 */
[----:B------:R-:W1:Y:S08]  /*3a30*/  MUFU.TANH R143, R60 ;  /* 0x0000003c008f7308 */ /* 0x000e700000002400 */
[----:B------:R-:W1:Y:S08]  /*3a40*/  MUFU.TANH R141, R61 ;  /* 0x0000003d008d7308 */ /* 0x000e700000002400 */
[----:B------:R1:W1:Y:S02]  /*3a50*/  MUFU.TANH R173, R16 ;  /* 0x0000001000ad7308 */ /* 0x0002640000002400 */
[----:B-1----:R-:W-:-:S02]  /*3a60*/  IADD3 R16, R10, c[0x0][0x328], RZ ;  /* 0x0000ca000a107a10 */ /* 0x002fc40007ffe0ff */
[----:B------:R-:W-:-:S03]  /*3a70*/  IADD3 R10, R10, UR19, RZ ;  /* 0x000000130a0a7c10 */ /* 0x000fc6000fffe0ff */
[----:B-----5:R-:W-:Y:S01]  /*3a80*/  IMAD.IADD R7, R16, 0x1, R9 ;  /* 0x0000000110077824 */ /* 0x020fe200078e0209 */
[----:B------:R-:W-:-:S04]  /*3a90*/  IADD3 R20, R10, R9, RZ ;  /* 0x000000090a147210 */ /* 0x000fc80007ffe0ff */
[----:B------:R-:W-:Y:S01]  /*3aa0*/  IMNMX R22, R7, R8, PT ;  /* 0x0000000807167217 */ /* 0x000fe20003800200 */
[----:B------:R-:W-:Y:S05]  /*3ab0*/  @!P3 BRA `(.L_x_994) ;  /* 0x000001500000b947 */ /* 0x000fea0003800000 */
[----:B--234-:R-:W-:Y:S01]  /*3ac0*/  IADD3 R9, -R204, R195, R9 ;  /* 0x000000c3cc097210 */ /* 0x01cfe20007ffe109 */
        /* <DEDUP_REMOVED lines=10> */
.L_x_996:
[----:B------:R-:W-:-:S04]  /*3b70*/  MOV R7, 0x1 ;  /* 0x0000000100077802 */ /* 0x000fc80000000f00 */
[----:B------:R-:W-:-:S13]  /*3b80*/  ISETP.NE.AND P0, PT, R7, c[0x0][0x32c], PT ;  /* 0x0000cb0007007a0c */ /* 0x000fda0003f05270 */
[----:B------:R-:W-:-:S05]  /*3b90*/  @P0 IMAD.HI.U32 R7, R9, c[0x0][0x330], RZ ;  /* 0x0000cc0009070a27 */ /* 0x000fca00078e00ff */
[----:B------:R-:W-:Y:S02]  /*3ba0*/  @P0 SHF.R.U32.HI R9, RZ, c[0x0][0x334], R7 ;  /* 0x0000cd00ff090a19 */ /* 0x000fe40000011607 */
.L_x_997:
[----:B------:R-:W-:Y:S05]  /*3bb0*/  BSYNC B0 ;  /* 0x0000000000007941 */ /* 0x000fea0003800000 */
.L_x_995:
[----:B------:R-:W-:-:S04]  /*3bc0*/  IMAD R9, R9, c[0x0][0x32c], -R146 ;  /* 0x0000cb0009097a24 */ /* 0x000fc800078e0a92 */
[----:B------:R-:W-:-:S05]  /*3bd0*/  IMAD.IADD R9, R9, 0x1, -R206 ;  /* 0x0000000109097824 */ /* 0x000fca00078e0ace */
[----:B------:R-:W-:Y:S02]  /*3be0*/  IADD3 R7, R9, c[0x0][0x32c], RZ ;  /* 0x0000cb0009077a10 */ /* 0x000fe40007ffe0ff */
[----:B------:R-:W-:Y:S02]  /*3bf0*/  IMNMX R20, R20, R9, !PT ;  /* 0x0000000914147217 */ /* 0x000fe40007800200 */
[----:B------:R-:W-:Y:S02]  /*3c00*/  IMNMX R22, R22, R7, PT ;  /* 0x0000000716167217 */ /* 0x000fe40003800200 */
.L_x_994:
[----:B--234-:R-:W-:Y:S01]  /*3c10*/  ISETP.GT.AND P1, PT, R149, RZ, PT ;  /* 0x000000ff9500720c */ /* 0x01cfe20003f24270 */
[----:B------:R-:W1:Y:S01]  /*3c20*/  SHFL.IDX PT, R23, R0, 0x1, 0x1c1f ;  /* 0x003c1f0000177f89 */ /* 0x000e6200000e0000 */
[----:B------:R-:W-:Y:S02]  /*3c30*/  FMUL.FTZ R18, R18, c[0x0][0x320] ;  /* 0x0000c80012127a20 */ /* 0x000fe40000410000 */
[----:B------:R-:W-:Y:S01]  /*3c40*/  ISETP.GT.AND P0, PT, R20, RZ, P1 ;  /* 0x000000ff1400720c */ /* 0x000fe20000f04270 */
[----:B------:R-:W-:Y:S01]  /*3c50*/  FMUL.FTZ R19, R19, c[0x0][0x320] ;  /* 0x0000c80013137a20 */ /* 0x000fe20000410000 */
[----:B------:R2:W3:Y:S01]  /*3c60*/  MUFU.TANH R174, R18 ;  /* 0x0000001200ae7308 */ /* 0x0004e20000002400 */
[----:B------:R-:W-:Y:S01]  /*3c70*/  FMUL.FTZ R55, R55, c[0x0][0x320] ;  /* 0x0000c80037377a20 */ /* 0x000fe20000410000 */
[----:B------:R-:W-:Y:S01]  /*3c80*/  ISETP.LT.OR P0, PT, R22, 0x1, P0 ;  /* 0x000000011600780c */ /* 0x000fe20000701670 */
[----:B------:R-:W-:-:S02]  /*3c90*/  FMUL.FTZ R74, R74, c[0x0][0x320] ;  /* 0x0000c8004a4a7a20 */ /* 0x000fc40000410000 */
[----:B------:R-:W-:Y:S01]  /*3ca0*/  FMUL.FTZ R75, R75, c[0x0][0x320] ;  /* 0x0000c8004b4b7a20 */ /* 0x000fe20000410000 */
[----:B------:R-:W-:Y:S01]  /*3cb0*/  FSEL R36, R36, -INF , !P0 ;  /* 0xff80000024247808 */ /* 0x000fe20004000000 */
[----:B------:R-:W-:Y:S01]  /*3cc0*/  FMUL.FTZ R54, R54, c[0x0][0x320] ;  /* 0x0000c80036367a20 */ /* 0x000fe20000410000 */
[----:B------:R-:W-:Y:S01]  /*3cd0*/  ISETP.GT.AND P0, PT, R20, 0x1, P1 ;  /* 0x000000011400780c */ /* 0x000fe20000f04270 */
[----:B------:R4:W3:Y:S01]  /*3ce0*/  MUFU.TANH R180, R19 ;  /* 0x0000001300b47308 */ /* 0x0008e20000002400 */
[----:B------:R-:W-:Y:S02]  /*3cf0*/  FMUL.FTZ R62, R62, c[0x0][0x320] ;  /* 0x0000c8003e3e7a20 */ /* 0x000fe40000410000 */
[----:B------:R-:W-:Y:S01]  /*3d00*/  ISETP.LT.OR P0, PT, R22, 0x2, P0 ;  /* 0x000000021600780c */ /* 0x000fe20000701670 */
[----:B------:R-:W-:Y:S02]  /*3d10*/  FMUL.FTZ R63, R63, c[0x0][0x320] ;  /* 0x0000c8003f3f7a20 */ /* 0x000fe40000410000 */
[----:B------:R-:W-:Y:S01]  /*3d20*/  FMUL.FTZ R39, R39, c[0x0][0x320] ;  /* 0x0000c80027277a20 */ /* 0x000fe20000410000 */
[----:B------:R-:W-:Y:S01]  /*3d30*/  FSEL R37, R37, -INF , !P0 ;  /* 0xff80000025257808 */ /* 0x000fe20004000000 */
[----:B--2---:R-:W-:Y:S01]  /*3d40*/  FMUL.FTZ R18, R31, c[0x0][0x320] ;  /* 0x0000c8001f127a20 */ /* 0x004fe20000410000 */
[----:B------:R-:W-:Y:S01]  /*3d50*/  ISETP.GT.AND P0, PT, R20, 0x8, P1 ;  /* 0x000000081400780c */ /* 0x000fe20000f04270 */
[----:B------:R2:W2:Y:S01]  /*3d60*/  MUFU.TANH R182, R55 ;  /* 0x0000003700b67308 */ /* 0x0004a20000002400 */
[----:B-1----:R-:W-:-:S02]  /*3d70*/  IMAD.IADD R0, R10, 0x1, R23 ;  /* 0x000000010a007824 */ /* 0x002fc400078e0217 */
[----:B------:R-:W-:Y:S01]  /*3d80*/  ISETP.LT.OR P0, PT, R22, 0x9, P0 ;  /* 0x000000091600780c */ /* 0x000fe20000701670 */
[----:B----4-:R-:W-:-:S03]  /*3d90*/  FMUL.FTZ R19, R27, c[0x0][0x320] ;  /* 0x0000c8001b137a20 */ /* 0x010fc60000410000 */
[----:B------:R-:W-:Y:S01]  /*3da0*/  FSEL R21, R6, -INF , !P0 ;  /* 0xff80000006157808 */ /* 0x000fe20004000000 */
[----:B------:R-:W-:Y:S01]  /*3db0*/  FMUL.FTZ R6, R67, c[0x0][0x320] ;  /* 0x0000c80043067a20 */ /* 0x000fe20000410000 */
[----:B------:R-:W-:Y:S01]  /*3dc0*/  ISETP.GT.AND P0, PT, R20, 0x9, P1 ;  /* 0x000000091400780c */ /* 0x000fe20000f04270 */
[----:B------:R1:W4:Y:S03]  /*3dd0*/  MUFU.TANH R176, R74 ;  /* 0x0000004a00b07308 */ /* 0x0003260000002400 */
        /* <DEDUP_REMOVED lines=11> */
[----:B------:R-:W-:Y:S01]  /*3e90*/  FSEL R9, R13, -INF , !P0 ;  /* 0xff8000000d097808 */ /* 0x000fe20004000000 */
[----:B------:R-:W-:Y:S01]  /*3ea0*/  FMUL.FTZ R13, R26, c[0x0][0x320] ;  /* 0x0000c8001a0d7a20 */ /* 0x000fe20000410000 */
[----:B------:R-:W-:-:S04]  /*3eb0*/  ISETP.GT.AND P0, PT, R20, 0x18, P1 ;  /* 0x000000181400780c */ /* 0x000fc80000f04270 */
[----:B------:R-:W-:Y:S01]  /*3ec0*/  ISETP.LT.OR P0, PT, R22, 0x19, P0 ;  /* 0x000000191600780c */ /* 0x000fe20000701670 */
[----:B------:R-:W1:Y:S03]  /*3ed0*/  MUFU.TANH R13, R13 ;  /* 0x0000000d000d7308 */ /* 0x000e660000002400 */
[----:B------:R-:W-:Y:S01]  /*3ee0*/  FSEL R7, R15, -INF , !P0 ;  /* 0xff8000000f077808 */ /* 0x000fe20004000000 */
[----:B------:R-:W-:Y:S01]  /*3ef0*/  IMAD.IADD R15, R16, 0x1, R23 ;  /* 0x00000001100f7824 */ /* 0x000fe200078e0217 */
[----:B------:R-:W-:-:S03]  /*3f00*/  ISETP.GT.AND P0, PT, R20, 0x19, P1 ;  /* 0x000000191400780c */ /* 0x000fc60000f04270 */
[----:B------:R-:W1:Y:S01]  /*3f10*/  MUFU.TANH R18, R18 ;  /* 0x0000001200127308 */ /* 0x000e620000002400 */
[----:B------:R-:W-:Y:S02]  /*3f20*/  ISETP.LT.OR P0, PT, R22, 0x1a, P0 ;  /* 0x0000001a1600780c */ /* 0x000fe40000701670 */
[----:B------:R-:W-:Y:S02]  /*3f30*/  IMNMX R15, R15, R8, PT ;  /* 0x000000080f0f7217 */ /* 0x000fe40003800200 */
[----:B------:R-:W-:Y:S01]  /*3f40*/  FSEL R5, R14, -INF , !P0 ;  /* 0xff8000000e057808 */ /* 0x000fe20004000000 */
[----:B------:R-:W-:Y:S01]  /*3f50*/  FMUL.FTZ R14, R30, c[0x0][0x320] ;  /* 0x0000c8001e0e7a20 */ /* 0x000fe20000410000 */
[----:B------:R-:W-:Y:S01]  /*3f60*/  ISETP.GT.AND P0, PT, R20, 0x20, P1 ;  /* 0x000000201400780c */ /* 0x000fe20000f04270 */
[----:B------:R1:W1:Y:S03]  /*3f70*/  MUFU.TANH R172, R54 ;  /* 0x0000003600ac7308 */ /* 0x0002660000002400 */
        /* <DEDUP_REMOVED lines=27> */
[----:B------:R-:W-:Y:S01]  /*4130*/  FSEL R141, R141, -INF , !P0 ;  /* 0xff8000008d8d7808 */ /* 0x000fe20004000000 */
[----:B------:R-:W-:Y:S05]  /*4140*/  @!P3 BRA `(.L_x_998) ;  /* 0x000001500000b947 */ /* 0x000fea0003800000 */
        /* <DEDUP_REMOVED lines=11> */
.L_x_1000:
[----:B------:R-:W-:-:S04]  /*4200*/  MOV R8, 0x1 ;  /* 0x0000000100087802 */ /* 0x000fc80000000f00 */
[----:B------:R-:W-:-:S13]  /*4210*/  ISETP.NE.AND P0, PT, R8, c[0x0][0x32c], PT ;  /* 0x0000cb0008007a0c */ /* 0x000fda0003f05270 */
[----:B------:R-:W-:-:S05]  /*4220*/  @P0 IMAD.HI.U32 R8, R23, c[0x0][0x330], RZ ;  /* 0x0000cc0017080a27 */ /* 0x000fca00078e00ff */
[----:B------:R-:W-:Y:S02]  /*4230*/  @P0 SHF.R.U32.HI R23, RZ, c[0x0][0x334], R8 ;  /* 0x0000cd00ff170a19 */ /* 0x000fe40000011608 */
.L_x_1001:
[----:B------:R-:W-:Y:S05]  /*4240*/  BSYNC B0 ;  /* 0x0000000000007941 */ /* 0x000fea0003800000 */
.L_x_999:
[----:B------:R-:W-:-:S04]  /*4250*/  IMAD R23, R23, c[0x0][0x32c], -R146 ;  /* 0x0000cb0017177a24 */ /* 0x000fc800078e0a92 */
[----:B------:R-:W-:-:S05]  /*4260*/  IMAD.IADD R23, R23, 0x1, -R206 ;  /* 0x0000000117177824 */ /* 0x000fca00078e0ace */
[----:B------:R-:W-:Y:S02]  /*4270*/  IADD3 R8, R23, c[0x0][0x32c], RZ ;  /* 0x0000cb0017087a10 */ /* 0x000fe40007ffe0ff */
[----:B------:R-:W-:Y:S02]  /*4280*/  IMNMX R0, R0, R23, !PT ;  /* 0x0000001700007217 */ /* 0x000fe40007800200 */
[----:B------:R-:W-:Y:S02]  /*4290*/  IMNMX R15, R15, R8, PT ;  /* 0x000000080f0f7217 */ /* 0x000fe40003800200 */
.L_x_998:
[----:B-1234-:R-:W-:Y:S01]  /*42a0*/  ISETP.GT.AND P0, PT, R0, 0x1, P1 ;  /* 0x000000010000780c */ /* 0x01efe20000f04270 */
        /* <DEDUP_REMOVED lines=121> */
[--C-:B------:R-:W-:Y:S02]  /*4a40*/  FFMA.FTZ R162, R16, c[0x0][0x2d0], -R169.reuse ;  /* 0x0000b40010a27a23 */ /* 0x100fe400000108a9 */
[--C-:B------:R-:W-:Y:S01]  /*4a50*/  FFMA.FTZ R155, R6, c[0x0][0x2d0], -R169.reuse ;  /* 0x0000b400069b7a23 */ /* 0x100fe200000108a9 */
[----:B------:R-:W1:Y:S01]  /*4a60*/  MUFU.EX2 R158, R158 ;  /* 0x0000009e009e7308 */ /* 0x000e620000000800 */
[--C-:B------:R-:W-:Y:S01]  /*4a70*/  FFMA.FTZ R153, R7, c[0x0][0x2d0], -R178.reuse ;  /* 0x0000b40007997a23 */ /* 0x100fe200000108b2 */
[----:B------:R-:W-:Y:S01]  /*4a80*/  LDSM.16.MT88.4 R16, [R134+0x2900] ;  /* 0x002900008610783b */ /* 0x000fe20000004200 */
[--C-:B------:R-:W-:Y:S02]  /*4a90*/  FFMA.FTZ R148, R5, c[0x0][0x2d0], -R178.reuse ;  /* 0x0000b40005947a23 */ /* 0x100fe400000108b2 */
[--C-:B------:R-:W-:Y:S01]  /*4aa0*/  FFMA.FTZ R157, R11, c[0x0][0x2d0], -R178.reuse ;  /* 0x0000b4000b9d7a23 */ /* 0x100fe200000108b2 */
[----:B------:R-:W2:Y:S01]  /*4ab0*/  LDSM.16.MT88.4 R4, [R4+0x4100] ;  /* 0x004100000404783b */ /* 0x000ea20000004200 */
[----:B------:R-:W-:Y:S01]  /*4ac0*/  FFMA.FTZ R152, R9, c[0x0][0x2d0], -R178 ;  /* 0x0000b40009987a23 */ /* 0x000fe200000108b2 */
[----:B------:R-:W-:Y:S01]  /*4ad0*/  MUFU.EX2 R159, R159 ;  /* 0x0000009f009f7308 */ /* 0x000fe20000000800 */
[----:B------:R-:W-:-:S02]  /*4ae0*/  FFMA.FTZ R150, R10, c[0x0][0x2d0], -R169 ;  /* 0x0000b4000a967a23 */ /* 0x000fc400000108a9 */
[--C-:B------:R-:W-:Y:S02]  /*4af0*/  FFMA.FTZ R3, R8, c[0x0][0x2d0], -R169.reuse ;  /* 0x0000b40008037a23 */ /* 0x100fe400000108a9 */
[----:B------:R-:W3:Y:S01]  /*4b00*/  LDSM.16.MT88.4 R8, [R135+0x2900] ;  /* 0x002900008708783b */ /* 0x000ee20000004200 */
[--C-:B------:R-:W-:Y:S02]  /*4b10*/  FFMA.FTZ R156, R14, c[0x0][0x2d0], -R169.reuse ;  /* 0x0000b4000e9c7a23 */ /* 0x100fe400000108a9 */
[----:B------:R-:W4:Y:S01]  /*4b20*/  MUFU.EX2 R154, R154 ;  /* 0x0000009a009a7308 */ /* 0x000f220000000800 */
[----:B-1----:R-:W-:Y:S01]  /*4b30*/  F2FP.PACK_AB R96, R158, R161 ;  /* 0x000000a19e60723e */ /* 0x002fe200000000ff */
[----:B------:R-:W-:Y:S02]  /*4b40*/  FFMA.FTZ R151, R12, c[0x0][0x2d0], -R169 ;  /* 0x0000b4000c977a23 */ /* 0x000fe400000108a9 */
[----:B------:R-:W1:Y:S01]  /*4b50*/  LDSM.16.MT88.4 R12, [R164+0x2900] ;  /* 0x00290000a40c783b */ /* 0x000e620000004200 */
[----:B------:R-:W-:-:S02]  /*4b60*/  FFMA.FTZ R168, R175, c[0x0][0x2d0], -R178 ;  /* 0x0000b400afa87a23 */ /* 0x000fc400000108b2 */
[--C-:B------:R-:W-:Y:S01]  /*4b70*/  FFMA.FTZ R166, R173, c[0x0][0x2d0], -R178.reuse ;  /* 0x0000b400ada67a23 */ /* 0x100fe200000108b2 */
[----:B------:R-:W-:Y:S01]  /*4b80*/  MUFU.EX2 R163, R163 ;  /* 0x000000a300a37308 */ /* 0x000fe20000000800 */
[--C-:B------:R-:W-:Y:S02]  /*4b90*/  FFMA.FTZ R165, R165, c[0x0][0x2d0], -R178.reuse ;  /* 0x0000b400a5a57a23 */ /* 0x100fe400000108b2 */
[----:B------:R-:W-:Y:S02]  /*4ba0*/  FFMA.FTZ R167, R167, c[0x0][0x2d0], -R178 ;  /* 0x0000b400a7a77a23 */ /* 0x000fe400000108b2 */
[--C-:B------:R-:W-:Y:S02]  /*4bb0*/  FFMA.FTZ R172, R172, c[0x0][0x2d0], -R169.reuse ;  /* 0x0000b400acac7a23 */ /* 0x100fe400000108a9 */
        /* <DEDUP_REMOVED lines=8> */
[----:B------:R-:W-:Y:S02]  /*4c40*/  FFMA.FTZ R177, R143, c[0x0][0x2d0], -R178 ;  /* 0x0000b4008fb17a23 */ /* 0x000fe400000108b2 */
[--C-:B------:R-:W-:Y:S02]  /*4c50*/  FFMA.FTZ R176, R176, c[0x0][0x2d0], -R169.reuse ;  /* 0x0000b400b0b07a23 */ /* 0x100fe400000108a9 */
[--C-:B------:R-:W-:Y:S01]  /*4c60*/  FFMA.FTZ R181, R142, c[0x0][0x2d0], -R169.reuse ;  /* 0x0000b4008eb57a23 */ /* 0x100fe200000108a9 */
[----:B------:R-:W4:Y:S01]  /*4c70*/  MUFU.EX2 R155, R155 ;  /* 0x0000009b009b7308 */ /* 0x000f220000000800 */
[----:B-----5:R-:W-:Y:S01]  /*4c80*/  F2FP.PACK_AB R97, R160, R163 ;  /* 0x000000a3a061723e */ /* 0x020fe200000000ff */
[----:B------:R-:W-:-:S02]  /*4c90*/  FFMA.FTZ R182, R140, c[0x0][0x2d0], -R169 ;  /* 0x0000b4008cb67a23 */ /* 0x000fc400000108a9 */
[----:B------:R-:W-:Y:S02]  /*4ca0*/  FFMA.FTZ R178, R141, c[0x0][0x2d0], -R178 ;  /* 0x0000b4008db27a23 */ /* 0x000fe400000108b2 */
[----:B------:R-:W-:Y:S01]  /*4cb0*/  FFMA.FTZ R169, R170, c[0x0][0x2d0], -R169 ;  /* 0x0000b400aaa97a23 */ /* 0x000fe200000108a9 */
[----:B------:R-:W-:Y:S01]  /*4cc0*/  LDSM.16.MT88.4 R140, [R171+0x3900] ;  /* 0x00390000ab8c783b */ /* 0x000fe20000004200 */
[----:B------:R-:W-:Y:S01]  /*4cd0*/  MUFU.EX2 R157, R157 ;  /* 0x0000009d009d7308 */ /* 0x000fe20000000800 */
[----:B------:R-:W-:Y:S02]  /*4ce0*/  FADD.FTZ R158, R161, R158 ;  /* 0x0000009ea19e7221 */ /* 0x000fe40000010000 */
[----:B------:R-:W-:Y:S02]  /*4cf0*/  FADD.FTZ R163, R163, R160 ;  /* 0x000000a0a3a37221 */ /* 0x000fe40000010000 */
[----:B------:R-:W-:Y:S01]  /*4d00*/  FADD.FTZ R159, R159, R158 ;  /* 0x0000009e9f9f7221 */ /* 0x000fe20000010000 */
[----:B----4-:R-:W-:-:S02]  /*4d10*/  F2FP.PACK_AB R99, R155, R162 ;  /* 0x000000a29b63723e */ /* 0x010fc400000000ff */
        /* <DEDUP_REMOVED lines=104> */
[----:B------:R-:W-:Y:S01]  /*53a0*/  FADD.FTZ R165, R168, R165 ;  /* 0x000000a5a8a57221 */ /* 0x000fe20000010000 */
[----:B------:R-:W-:Y:S01]  /*53b0*/  IADD3 R3, R149, -0x3, RZ ;  /* 0xfffffffd95037810 */ /* 0x000fe20007ffe0ff */
[----:B------:R-:W-:Y:S02]  /*53c0*/  FADD.FTZ R173, R173, R172 ;  /* 0x000000acadad7221 */ /* 0x000fe40000010000 */
[----:B------:R-:W-:Y:S01]  /*53d0*/  FADD.FTZ R166, R166, R165 ;  /* 0x000000a5a6a67221 */ /* 0x000fe20000010000 */
[----:B------:R-:W-:Y:S01]  /*53e0*/  ISETP.GE.AND P0, PT, R3, R194, PT ;  /* 0x000000c20300720c */ /* 0x000fe20003f06270 */
        /* <DEDUP_REMOVED lines=92> */
[----:B------:R-:W-:Y:S02]  /*59b0*/  IADD3 R14, -R211, 0x10, RZ ;  /* 0x00000010d30e7810 */ /* 0x000fe40007ffe1ff */
[----:B------:R-:W-:Y:S01]  /*59c0*/  SHF.L.U64.HI R7, R209, 0x1, R132 ;  /* 0x00000001d1077819 */ /* 0x000fe20000010284 */
[----:B------:R-:W-:Y:S01]  /*59d0*/  IMAD R200, R3, c[0x0][0x2b8], R200 ;  /* 0x0000ae0003c87a24 */ /* 0x000fe200078e02c8 */
[----:B------:R-:W-:-:S03]  /*59e0*/  LOP3.LUT R14, R14, 0xf, RZ, 0xc0, !PT ;  /* 0x0000000f0e0e7812 */ /* 0x000fc600078ec0ff */
[----:B------:R-:W-:Y:S01]  /*59f0*/  IMAD.WIDE.U32 R10, R200, c[0x0][0x1e0], RZ ;  /* 0x00007800c80a7a25 */ /* 0x000fe200078e00ff */
[----:B------:R-:W-:-:S05]  /*5a00*/  SHF.R.S32.HI R3, RZ, 0x1f, R200 ;  /* 0x0000001fff037819 */ /* 0x000fca00000114c8 */
[----:B------:R-:W-:-:S04]  /*5a10*/  IMAD R3, R3, c[0x0][0x1e0], RZ ;  /* 0x0000780003037a24 */ /* 0x000fc800078e02ff */
[----:B------:R-:W-:Y:S02]  /*5a20*/  IMAD R8, R200, c[0x0][0x1e4], R3 ;  /* 0x00007900c8087a24 */ /* 0x000fe400078e0203 */
[----:B------:R-:W-:Y:S02]  /*5a30*/  IMAD.SHL.U32 R3, R192, 0x2, RZ ;  /* 0x00000002c0037824 */ /* 0x000fe400078e00ff */
[----:B------:R-:W-:Y:S02]  /*5a40*/  IMAD.IADD R9, R11, 0x1, R8 ;  /* 0x000000010b097824 */ /* 0x000fe400078e0208 */
[----:B------:R-:W-:Y:S01]  /*5a50*/  IMAD.MOV.U32 R8, RZ, RZ, R10 ;  /* 0x000000ffff087224 */ /* 0x000fe200078e000a */
[----:B------:R-:W-:Y:S02]  /*5a60*/  SHF.L.U64.HI R10, R210, 0x1, R145 ;  /* 0x00000001d20a7819 */ /* 0x000fe40000010291 */
[----:B--2---:R-:W-:Y:S01]  /*5a70*/  SHF.R.S32.HI R6, RZ, 0x1f, R199 ;  /* 0x0000001fff067819 */ /* 0x004fe200000114c7 */
        /* <DEDUP_REMOVED lines=9> */
[----:B------:R-:W-:Y:S02]  /*5b10*/  IADD3.X R11, R5, UR18, R11, P0, !PT ;  /* 0x00000012050b7c10 */ /* 0x000fe400087fe40b */
[----:B------:R-:W-:-:S02]  /*5b20*/  LEA R12, P0, R4, c[0x0][0x1c8], 0x1 ;  /* 0x00007200040c7a11 */ /* 0x000fc400078008ff */
[----:B------:R-:W-:Y:S02]  /*5b30*/  SEL R5, RZ, 0x10, P4 ;  /* 0x00000010ff057807 */ /* 0x000fe40002000000 */
[----:B------:R-:W-:Y:S01]  /*5b40*/  LEA.HI.X R11, R4, c[0x0][0x1cc], R11, 0x1, P0 ;  /* 0x00007300040b7a11 */ /* 0x000fe200000f0c0b */
[----:B------:R-:W1:Y:S01]  /*5b50*/  SHFL.IDX PT, R13, R12, 0x1, 0x181f ;  /* 0x00381f000c0d7f89 */ /* 0x000e6200000e0000 */
[----:B------:R-:W-:Y:S02]  /*5b60*/  IADD3 R16, -R5, 0x10, RZ ;  /* 0x0000001005107810 */ /* 0x000fe40007ffe1ff */
[----:B------:R-:W-:Y:S01]  /*5b70*/  SHF.L.U64.HI R4, R192, 0x1, R133 ;  /* 0x00000001c0047819 */ /* 0x000fe20000010285 */
        /* <DEDUP_REMOVED lines=25> */
.L_x_1002:
[----:B------:R-:W-:Y:S01]  /*5d10*/  ULDC.64 UR4, c[0x0][0x2c8] ;  /* 0x0000b20000047ab9 */ /* 0x000fe20000000a00 */
[----:B------:R-:W0:Y:S01]  /*5d20*/  LDGDEPBAR ;  /* 0x00000000000079af */ /* 0x000e220000000000 */
[----:B------:R-:W-:Y:S01]  /*5d30*/  UIMAD.WIDE.U32 UR20, UR7, UR4, URZ ;  /* 0x00000004071472a5 */ /* 0x000fe2000f8e003f */
[----:B------:R-:W-:-:S03]  /*5d40*/  IADD3 R213, R149, -0x2, RZ ;  /* 0xfffffffe95d57810 */ /* 0x000fc60007ffe0ff */
[----:B------:R-:W-:-:S06]  /*5d50*/  @UP1 USHF.R.U32.HI UR7, URZ, UR5, UR21 ;  /* 0x000000053f071299 */ /* 0x000fcc0008011615 */
[----:B------:R-:W-:-:S04]  /*5d60*/  IADD3 R147, R147, UR7, RZ ;  /* 0x0000000793937c10 */ /* 0x000fc8000fffe0ff */
[----:B------:R-:W-:Y:S01]  /*5d70*/  IADD3 R4, R147, c[0x0][0x328], RZ ;  /* 0x0000ca0093047a10 */ /* 0x000fe20007ffe0ff */
[----:B------:R-:W-:Y:S05]  /*5d80*/  @!P3 BRA `(.L_x_1003) ;  /* 0x000001100000b947 */ /* 0x000fea0003800000 */
[C---:B------:R-:W-:Y:S02]  /*5d90*/  ISETP.GT.AND P0, PT, R147.reuse, RZ, PT ;  /* 0x000000ff9300720c */ /* 0x040fe40003f04270 */
[----:B------:R-:W-:-:S11]  /*5da0*/  IADD3 R3, R147, -0x1, RZ ;  /* 0xffffffff93037810 */ /* 0x000fd60007ffe0ff */
[----:B------:R-:W-:Y:S05]  /*5db0*/  @P0 BRA `(.L_x_1004) ;  /* 0x0000007000000947 */ /* 0x000fea0003800000 */
[----:B------:R-:W-:Y:S02]  /*5dc0*/  IMAD.MOV.U32 R3, RZ, RZ, 0x1 ;  /* 0x00000001ff037424 */ /* 0x000fe400078e00ff */
[----:B------:R-:W-:-:S03]  /*5dd0*/  IMAD.MOV R147, RZ, RZ, -R147 ;  /* 0x000000ffff937224 */ /* 0x000fc600078e0a93 */
[----:B------:R-:W-:-:S13]  /*5de0*/  ISETP.NE.AND P0, PT, R3, c[0x0][0x32c], PT ;  /* 0x0000cb0003007a0c */ /* 0x000fda0003f05270 */
[----:B------:R-:W-:-:S05]  /*5df0*/  @P0 IMAD.HI.U32 R3, R147, c[0x0][0x330], RZ ;  /* 0x0000cc0093030a27 */ /* 0x000fca00078e00ff */
[----:B------:R-:W-:-:S04]  /*5e00*/  @P0 SHF.R.U32.HI R147, RZ, c[0x0][0x334], R3 ;  /* 0x0000cd00ff930a19 */ /* 0x000fc80000011603 */
[----:B------:R-:W-:Y:S01]  /*5e10*/  LOP3.LUT R3, RZ, R147, RZ, 0x33, !PT ;  /* 0x00000093ff037212 */ /* 0x000fe200078e33ff */
[----:B------:R-:W-:Y:S05]  /*5e20*/  BRA `(.L_x_1005) ;  /* 0x0000004000007947 */ /* 0x000fea0003800000 */
.L_x_1004:
[----:B------:R-:W-:-:S04]  /*5e30*/  MOV R5, 0x1 ;  /* 0x0000000100057802 */ /* 0x000fc80000000f00 */
[----:B------:R-:W-:-:S13]  /*5e40*/  ISETP.NE.AND P0, PT, R5, c[0x0][0x32c], PT ;  /* 0x0000cb0005007a0c */ /* 0x000fda0003f05270 */
[----:B------:R-:W-:-:S05]  /*5e50*/  @P0 IMAD.HI.U32 R5, R3, c[0x0][0x330], RZ ;  /* 0x0000cc0003050a27 */ /* 0x000fca00078e00ff */
[----:B------:R-:W-:Y:S02]  /*5e60*/  @P0 SHF.R.U32.HI R3, RZ, c[0x0][0x334], R5 ;  /* 0x0000cd00ff030a19 */ /* 0x000fe40000011605 */
.L_x_1005:
[----:B-1----:R-:W-:-:S05]  /*5e70*/  MOV R6, c[0x0][0x32c] ;  /* 0x0000cb0000067a02 */ /* 0x002fca0000000f00 */
[----:B------:R-:W-:-:S05]  /*5e80*/  IMAD R3, R3, R6, c[0x0][0x32c] ;  /* 0x0000cb0003037624 */ /* 0x000fca00078e0206 */
[----:B------:R-:W-:-:S04]  /*5e90*/  IMNMX R4, R4, R3, PT ;  /* 0x0000000304047217 */ /* 0x000fc80003800200 */
.L_x_1003:
        /* <DEDUP_REMOVED lines=13> */
[C---:B------:R-:W-:Y:S01]  /*5f70*/  SHF.L.U64.HI R221, R210.reuse, 0x1, R145 ;  /* 0x00000001d2dd7819 */ /* 0x040fe20000010291 */
[----:B------:R-:W-:Y:S01]  /*5f80*/  IMAD.SHL.U32 R220, R210, 0x2, RZ ;  /* 0x00000002d2dc7824 */ /* 0x000fe200078e00ff */
[C---:B------:R-:W-:Y:S01]  /*5f90*/  SHF.L.U64.HI R215, R192.reuse, 0x1, R133 ;  /* 0x00000001c0d77819 */ /* 0x040fe20000010285 */
[----:B------:R-:W-:Y:S01]  /*5fa0*/  IMAD.SHL.U32 R217, R209, 0x2, RZ ;  /* 0x00000002d1d97824 */ /* 0x000fe200078e00ff */
[----:B------:R-:W-:Y:S01]  /*5fb0*/  SEL R219, RZ, 0x10, P5 ;  /* 0x00000010ffdb7807 */ /* 0x000fe20002800000 */
[----:B------:R-:W-:Y:S01]  /*5fc0*/  IMAD.SHL.U32 R214, R192, 0x2, RZ ;  /* 0x00000002c0d67824 */ /* 0x000fe200078e00ff */
[----:B------:R-:W-:Y:S01]  /*5fd0*/  SEL R216, RZ, 0x10, P4 ;  /* 0x00000010ffd87807 */ /* 0x000fe20002000000 */
[----:B------:R-:W-:Y:S01]  /*5fe0*/  UMOV UR20, URZ ;  /* 0x0000003f00147c82 */ /* 0x000fe20008000000 */
[----:B------:R-:W-:Y:S01]  /*5ff0*/  SEL R186, R186, 0xffffffe0, !P1 ;  /* 0xffffffe0baba7807 */ /* 0x000fe20004800000 */
[----:B------:R-:W-:-:S02]  /*6000*/  UMOV UR5, 0x1 ;  /* 0x0000000100057882 */ /* 0x000fc40000000000 */
.L_x_1017:
[----:B------:R-:W-:Y:S04]  /*6010*/  DEPBAR.LE SB0, 0x2 ;  /* 0x000080800000791a */ /* 0x000fe80000000000 */
[----:B------:R-:W-:Y:S01]  /*6020*/  BAR.SYNC.DEFER_BLOCKING 0x0 ;  /* 0x0000000000007b1d */ /* 0x000fe20000010000 */
[----:B------:R-:W-:Y:S01]  /*6030*/  UIMAD UR4, UR5, 0x6000, URZ ;  /* 0x00006000050478a4 */ /* 0x000fe2000f8e023f */
[----:B------:R-:W-:Y:S05]  /*6040*/  ISETP.GE.AND P0, PT, R194, R213, PT ;  /* 0x000000d5c200720c */ /* 0x000fea0003f06270 */
        /* <DEDUP_REMOVED lines=23> */
[----:B------:R-:W-:Y:S02]  /*61c0*/  IMAD R5, R199, c[0x0][0x21c], R5 ;  /* 0x00008700c7057a24 */ /* 0x000fe400078e0205 */
[----:B------:R-:W-:Y:S04]  /*61d0*/  IMAD.IADD R7, R7, 0x1, R9 ;  /* 0x0000000107077824 */ /* 0x000fe800078e0209 */
[----:B------:R-:W-:Y:S05]  /*61e0*/  IMAD.WIDE.U32 R6, R199, c[0x0][0x218], R6 ;  /* 0x00008600c7067a25 */ /* 0x000fea00078e0006 */
[----:B------:R-:W-:Y:S04]  /*61f0*/  IADD3 R4, P0, R6, UR16, RZ ;  /* 0x0000001006047c10 */ /* 0x000fe8000ff1e0ff */
[----:B------:R-:W-:Y:S02]  /*6200*/  IADD3.X R5, R7, UR9, R5, P0, !PT ;  /* 0x0000000907057c10 */ /* 0x000fe400087fe405 */
[C---:B------:R-:W-:Y:S02]  /*6210*/  LEA R2, P0, R4.reuse, c[0x0][0x1f8], 0x1 ;  /* 0x00007e0004027a11 */ /* 0x040fe400078008ff */
[----:B------:R-:W-:Y:S02]  /*6220*/  IADD3 R7, -R211, 0x10, RZ ;  /* 0x00000010d3077810 */ /* 0x000fe40007ffe1ff */
[----:B------:R-:W-:Y:S01]  /*6230*/  LEA.HI.X R0, R4, c[0x0][0x1fc], R5, 0x1, P0 ;  /* 0x00007f0004007a11 */ /* 0x000fe200000f0c05 */
[----:B------:R-:W5:Y:S01]  /*6240*/  SHFL.IDX PT, R6, R2, 0x1, 0x181f ;  /* 0x00381f0002067f89 */ /* 0x000f6200000e0000 */
[----:B------:R-:W-:Y:S03]  /*6250*/  LOP3.LUT R7, R7, 0xf, RZ, 0xc0, !PT ;  /* 0x0000000f07077812 */ /* 0x000fe600078ec0ff */
[----:B------:R-:W2:Y:S04]  /*6260*/  SHFL.IDX PT, R4, R0, 0x1, 0x181f ;  /* 0x00381f0000047f89 */ /* 0x000ea800000e0000 */
[----:B------:R-:W4:Y:S04]  /*6270*/  SHFL.IDX PT, R5, R2, RZ, 0x181f ;  /* 0x00181fff02057589 */ /* 0x000f2800000e0000 */
[----:B------:R-:W3:Y:S01]  /*6280*/  SHFL.IDX PT, R0, R0, RZ, 0x181f ;  /* 0x00181fff00007589 */ /* 0x000ee200000e0000 */
[----:B-----5:R-:W-:Y:S04]  /*6290*/  IADD3 R12, P1, P0, R13, R6, R220 ;  /* 0x000000060d0c7210 */ /* 0x020fe8000783e0dc */
[----:B--2---:R-:W-:Y:S02]  /*62a0*/  IADD3.X R13, RZ, R4, R221, P1, P0 ;  /* 0x00000004ff0d7210 */ /* 0x004fe40000fe04dd */
[----:B------:R-:W-:Y:S04]  /*62b0*/  IADD3 R8, P1, P0, R8, R6, R217 ;  /* 0x0000000608087210 */ /* 0x000fe8000783e0d9 */
[----:B------:R-:W-:Y:S02]  /*62c0*/  IADD3.X R9, RZ, R4, R218, P1, P0 ;  /* 0x00000004ff097210 */ /* 0x000fe40000fe04da */
[----:B------:R-:W-:Y:S04]  /*62d0*/  IADD3 R6, P1, P0, R7, R6, R214 ;  /* 0x0000000607067210 */ /* 0x000fe8000783e0d6 */
[----:B------:R-:W-:Y:S02]  /*62e0*/  IADD3.X R7, RZ, R4, R215, P1, P0 ;  /* 0x00000004ff077210 */ /* 0x000fe40000fe04d7 */
[C---:B----4-:R-:W-:Y:S05]  /*62f0*/  IADD3 R16, P0, R5.reuse, R220, RZ ;  /* 0x000000dc05107210 */ /* 0x050fea0007f1e0ff */
[C---:B---3--:R-:W-:Y:S01]  /*6300*/  IMAD.X R17, R0.reuse, 0x1, R221, P0 ;  /* 0x0000000100117824 */ /* 0x048fe200000e06dd */
        /* <DEDUP_REMOVED lines=17> */
.L_x_1007:
[C---:B--234-:R-:W-:Y:S01]  /*6420*/  HMMA.16816.F32 R4, R136.reuse, R140, RZ ;  /* 0x0000008c8804723c */ /* 0x05cfe200000018ff */
[----:B------:R-:W-:Y:S01]  /*6430*/  LDSM.16.M88.4 R180, [R189+UR4+0x10100] ;  /* 0x01010004bdb4783b */ /* 0x000fe20008000200 */
[----:B------:R-:W-:Y:S01]  /*6440*/  PLOP3.LUT P0, PT, PT, PT, UP1, 0x80, 0x0 ;  /* 0x000000000000781c */ /* 0x000fe20003f0f018 */
[----:B------:R-:W-:Y:S01]  /*6450*/  UIADD3 UR7, UR20, 0x1, URZ ;  /* 0x0000000114077890 */ /* 0x000fe2000fffe03f */
[CC--:B------:R-:W-:Y:S01]  /*6460*/  IADD3 R0, R193.reuse, R133.reuse, RZ ;  /* 0x00000085c1007210 */ /* 0x0c0fe20007ffe0ff */
[----:B------:R-:W-:Y:S01]  /*6470*/  UISETP.GE.AND UP0, UPT, UR20, 0x1, UPT ;  /* 0x000000011400788c */ /* 0x000fe2000bf06270 */
[----:B------:R-:W-:Y:S02]  /*6480*/  IADD3 R2, R193, R190, RZ ;  /* 0x000000bec1027210 */ /* 0x000fe40007ffe0ff */
[C---:B------:R-:W-:Y:S01]  /*6490*/  HMMA.16816.F32 R8, R136.reuse, R142, RZ ;  /* 0x0000008e8808723c */ /* 0x040fe200000018ff */
[----:B------:R-:W-:Y:S01]  /*64a0*/  LDSM.16.M88.4 R140, [R185] ;  /* 0x00000000b98c783b */ /* 0x000fe20000000200 */
[----:B------:R-:W-:Y:S01]  /*64b0*/  ISETP.GE.AND P3, PT, R197, 0x1, PT ;  /* 0x00000001c500780c */ /* 0x000fe20003f66270 */
[----:B------:R-:W-:Y:S01]  /*64c0*/  USEL UR20, UR7, URZ, !UP0 ;  /* 0x0000003f07147287 */ /* 0x000fe2000c000000 */
[----:B------:R-:W-:Y:S02]  /*64d0*/  IADD3 R133, R186, R133, R193 ;  /* 0x00000085ba857210 */ /* 0x000fe40007ffe0c1 */
[----:B------:R-:W-:Y:S02]  /*64e0*/  MOV R244, R205 ;  /* 0x000000cd00f47202 */ /* 0x000fe40000000f00 */
[C---:B-1----:R-:W-:Y:S01]  /*64f0*/  HMMA.16816.F32 R12, R136.reuse, R144, RZ ;  /* 0x00000090880c723c */ /* 0x042fe200000018ff */
[----:B------:R-:W-:Y:S07]  /*6500*/  LDSM.16.M88.4 R176, [R0+0xe100] ;  /* 0x00e1000000b0783b */ /* 0x000fee0000000200 */
[C---:B------:R-:W-:Y:S01]  /*6510*/  HMMA.16816.F32 R16, R136.reuse, R146, RZ ;  /* 0x000000928810723c */ /* 0x040fe200000018ff */
[----:B------:R-:W1:Y:S07]  /*6520*/  LDSM.16.M88.4 R144, [R0+0xc100] ;  /* 0x00c100000090783b */ /* 0x000e6e0000000200 */
[C---:B------:R-:W-:Y:S01]  /*6530*/  HMMA.16816.F32 R20, R136.reuse, R148, RZ ;  /* 0x000000948814723c */ /* 0x040fe200000018ff */
[----:B------:R-:W0:Y:S07]  /*6540*/  LDGDEPBAR ;  /* 0x00000000000079af */ /* 0x000e2e0000000000 */
[C---:B------:R-:W-:Y:S01]  /*6550*/  HMMA.16816.F32 R24, R136.reuse, R150, RZ ;  /* 0x000000968818723c */ /* 0x040fe200000018ff */
[----:B------:R-:W-:Y:S07]  /*6560*/  LDSM.16.M88.4 R148, [R0+0xd100] ;  /* 0x00d100000094783b */ /* 0x000fee0000000200 */
[C---:B------:R-:W-:Y:S08]  /*6570*/  HMMA.16816.F32 R28, R136.reuse, R152, RZ ;  /* 0x00000098881c723c */ /* 0x040ff000000018ff */
[----:B------:R-:W-:Y:S01]  /*6580*/  HMMA.16816.F32 R32, R136, R154, RZ ;  /* 0x0000009a8820723c */ /* 0x000fe200000018ff */
[----:B------:R-:W2:Y:S07]  /*6590*/  LDSM.16.M88.4 R136, [R0+0xc900] ;  /* 0x00c900000088783b */ /* 0x000eae0000000200 */
        /* <DEDUP_REMOVED lines=13> */
[C---:B-1----:R-:W-:Y:S01]  /*6670*/  HMMA.16816.F32 R4, R140.reuse, R144, R4 ;  /* 0x000000908c04723c */ /* 0x042fe20000001804 */
[----:B------:R-:W-:Y:S07]  /*6680*/  LDSM.16.M88.4 R172, [R190+0xe900] ;  /* 0x00e90000beac783b */ /* 0x000fee0000000200 */
[C---:B------:R-:W-:Y:S01]  /*6690*/  HMMA.16816.F32 R8, R140.reuse, R146, R8 ;  /* 0x000000928c08723c */ /* 0x040fe20000001808 */
[----:B------:R-:W1:Y:S07]  /*66a0*/  LDSM.16.M88.4 R144, [R2+0xd100] ;  /* 0x00d100000290783b */ /* 0x000e6e0000000200 */
[C---:B--2---:R-:W-:Y:S08]  /*66b0*/  HMMA.16816.F32 R12, R140.reuse, R136, R12 ;  /* 0x000000888c0c723c */ /* 0x044ff0000000180c */
[C---:B------:R-:W-:Y:S01]  /*66c0*/  HMMA.16816.F32 R16, R140.reuse, R138, R16 ;  /* 0x0000008a8c10723c */ /* 0x040fe20000001810 */
[----:B------:R-:W2:Y:S07]  /*66d0*/  LDSM.16.M88.4 R136, [R2+0xd900] ;  /* 0x00d900000288783b */ /* 0x000eae0000000200 */
        /* <DEDUP_REMOVED lines=13> */
[C---:B-1----:R-:W-:Y:S08]  /*67b0*/  HMMA.16816.F32 R20, R160.reuse, R144, R20 ;  /* 0x00000090a014723c */ /* 0x042ff00000001814 */
[C---:B------:R-:W-:Y:S01]  /*67c0*/  HMMA.16816.F32 R24, R160.reuse, R146, R24 ;  /* 0x00000092a018723c */ /* 0x040fe20000001818 */
[----:B------:R-:W1:Y:S07]  /*67d0*/  LDSM.16.M88.4 R144, [R187+0x4000] ;  /* 0x00400000bb90783b */ /* 0x000e6e0000000200 */
[C---:B--2---:R-:W-:Y:S08]  /*67e0*/  HMMA.16816.F32 R28, R160.reuse, R136, R28 ;  /* 0x00000088a01c723c */ /* 0x044ff0000000181c */
[----:B------:R-:W-:Y:S01]  /*67f0*/  HMMA.16816.F32 R32, R160, R138, R32 ;  /* 0x0000008aa020723c */ /* 0x000fe20000001820 */
[----:B------:R-:W2:Y:S07]  /*6800*/  LDSM.16.M88.4 R136, [R190+0xf100] ;  /* 0x00f10000be88783b */ /* 0x000eae0000000200 */
        /* <DEDUP_REMOVED lines=13> */
[C---:B-1----:R-:W-:Y:S01]  /*68e0*/  HMMA.16816.F32 R4, R144.reuse, R168, R4 ;  /* 0x000000a89004723c */ /* 0x042fe20000001804 */
[----:B------:R-:W-:Y:S07]  /*68f0*/  LDSM.16.M88.4 R164, [R184+0x4000] ;  /* 0x00400000b8a4783b */ /* 0x000fee0000000200 */
        /* <DEDUP_REMOVED lines=52> */
[C---:B------:R-:W-:Y:S08]  /*6c40*/  HMMA.16816.F32 R8, R160.reuse, R178, R8 ;  /* 0x000000b2a008723c */ /* 0x040ff00000001808 */
[C---:B--2---:R-:W-:Y:S08]  /*6c50*/  HMMA.16816.F32 R12, R160.reuse, R136, R12 ;  /* 0x00000088a00c723c */ /* 0x044ff0000000180c */
[C---:B------:R-:W-:Y:S01]  /*6c60*/  HMMA.16816.F32 R16, R160.reuse, R138, R16 ;  /* 0x0000008aa010723c */ /* 0x040fe20000001810 */
[----:B------:R-:W2:Y:S07]  /*6c70*/  LDSM.16.M88.4 R136, [R133+0x10900] ;  /* 0x010900008588783b */ /* 0x000eae0000000200 */
        /* <DEDUP_REMOVED lines=45> */
[----:B------:R-:W-:Y:S01]  /*6f50*/  @P0 IMAD.HI.U32 R175, R205, c[0x0][0x2c8], RZ ;  /* 0x0000b200cdaf0a27 */ /* 0x000fe200078e00ff */
[----:B------:R-:W-:Y:S02]  /*6f60*/  PLOP3.LUT P0, PT, PT, PT, UP1, 0x80, 0x0 ;  /* 0x000000000000781c */ /* 0x000fe40003f0f018 */
[----:B------:R-:W1:Y:S01]  /*6f70*/  MUFU.TANH R224, R224 ;  /* 0x000000e000e07308 */ /* 0x000e620000002400 */
[----:B------:R-:W-:Y:S02]  /*6f80*/  FMUL.FTZ R230, R22, c[0x0][0x320] ;  /* 0x0000c80016e67a20 */ /* 0x000fe40000410000 */
[----:B------:R-:W-:Y:S02]  /*6f90*/  FMUL.FTZ R229, R23, c[0x0][0x320] ;  /* 0x0000c80017e57a20 */ /* 0x000fe40000410000 */
[----:B------:R-:W-:Y:S02]  /*6fa0*/  FMUL.FTZ R238, R24, c[0x0][0x320] ;  /* 0x0000c80018ee7a20 */ /* 0x000fe40000410000 */
[----:B------:R-:W-:Y:S02]  /*6fb0*/  FMUL.FTZ R237, R25, c[0x0][0x320] ;  /* 0x0000c80019ed7a20 */ /* 0x000fe40000410000 */
[----:B------:R-:W-:Y:S01]  /*6fc0*/  FMUL.FTZ R234, R26, c[0x0][0x320] ;  /* 0x0000c8001aea7a20 */ /* 0x000fe20000410000 */
[----:B------:R-:W1:Y:S01]  /*6fd0*/  MUFU.TANH R178, R178 ;  /* 0x000000b200b27308 */ /* 0x000e620000002400 */
[----:B------:R-:W-:Y:S01]  /*6fe0*/  @P0 SHF.R.U32.HI R244, RZ, c[0x0][0x2cc], R175 ;  /* 0x0000b300fff40a19 */ /* 0x000fe200000116af */
[----:B------:R-:W-:Y:S01]  /*6ff0*/  FMUL.FTZ R233, R27, c[0x0][0x320] ;  /* 0x0000c8001be97a20 */ /* 0x000fe20000410000 */
[----:B------:R-:W-:Y:S01]  /*7000*/  SHF.L.U32 R175, R213, 0x6, RZ ;  /* 0x00000006d5af7819 */ /* 0x000fe200000006ff */
[----:B------:R-:W-:Y:S02]  /*7010*/  FMUL.FTZ R243, R28, c[0x0][0x320] ;  /* 0x0000c8001cf37a20 */ /* 0x000fe40000410000 */
[----:B------:R-:W5:Y:S01]  /*7020*/  SHFL.IDX PT, R251, R244, RZ, 0x1c1f ;  /* 0x001c1ffff4fb7589 */ /* 0x000f6200000e0000 */
[----:B------:R-:W-:Y:S01]  /*7030*/  FMUL.FTZ R242, R29, c[0x0][0x320] ;  /* 0x0000c8001df27a20 */ /* 0x000fe20000410000 */
[----:B------:R-:W-:Y:S01]  /*7040*/  IADD3 R247, -R206, 0x1, -R175 ;  /* 0x00000001cef77810 */ /* 0x000fe20007ffe9af */
[----:B------:R-:W-:Y:S01]  /*7050*/  FMUL.FTZ R239, R30, c[0x0][0x320] ;  /* 0x0000c8001eef7a20 */ /* 0x000fe20000410000 */
[----:B------:R-:W1:Y:S01]  /*7060*/  MUFU.TANH R180, R180 ;  /* 0x000000b400b47308 */ /* 0x000e620000002400 */
[----:B------:R-:W-:Y:S01]  /*7070*/  FMUL.FTZ R174, R31, c[0x0][0x320] ;  /* 0x0000c8001fae7a20 */ /* 0x000fe20000410000 */
[----:B------:R-:W-:Y:S01]  /*7080*/  IADD3 R247, -R204, R247, R195 ;  /* 0x000000f7ccf77210 */ /* 0x000fe20007ffe1c3 */
[----:B------:R-:W-:Y:S02]  /*7090*/  FMUL.FTZ R246, R32, c[0x0][0x320] ;  /* 0x0000c80020f67a20 */ /* 0x000fe40000410000 */
[----:B------:R-:W-:Y:S01]  /*70a0*/  FMUL.FTZ R245, R33, c[0x0][0x320] ;  /* 0x0000c80021f57a20 */ /* 0x000fe20000410000 */
[C---:B------:R-:W-:Y:S01]  /*70b0*/  IADD3 R248, R247.reuse, c[0x0][0x328], RZ ;  /* 0x0000ca00f7f87a10 */ /* 0x040fe20007ffe0ff */
[----:B------:R-:W-:Y:S01]  /*70c0*/  FMUL.FTZ R241, R34, c[0x0][0x320] ;  /* 0x0000c80022f17a20 */ /* 0x000fe20000410000 */
[----:B------:R-:W-:Y:S01]  /*70d0*/  IADD3 R247, R247, UR19, RZ ;  /* 0x00000013f7f77c10 */ /* 0x000fe2000fffe0ff */
[----:B------:R-:W-:Y:S01]  /*70e0*/  FMUL.FTZ R240, R35, c[0x0][0x320] ;  /* 0x0000c80023f07a20 */ /* 0x000fe20000410000 */
[----:B------:R-:W1:Y:S10]  /*70f0*/  MUFU.TANH R228, R228 ;  /* 0x000000e400e47308 */ /* 0x000e740000002400 */
[----:B------:R-:W1:Y:S01]  /*7100*/  MUFU.TANH R227, R227 ;  /* 0x000000e300e37308 */ /* 0x000e620000002400 */
[-C--:B-----5:R-:W-:Y:S02]  /*7110*/  IADD3 R250, R248, R251.reuse, RZ ;  /* 0x000000fbf8fa7210 */ /* 0x0a0fe40007ffe0ff */
[----:B------:R-:W-:Y:S07]  /*7120*/  IADD3 R249, R247, R251, RZ ;  /* 0x000000fbf7f97210 */ /* 0x000fee0007ffe0ff */
        /* <DEDUP_REMOVED lines=23> */
[----:B--234-:R-:W-:Y:S01]  /*72a0*/  IADD3 R2, -R204, R195, R251 ;  /* 0x000000c3cc027210 */ /* 0x01cfe20007ffe1fb */
        /* <DEDUP_REMOVED lines=12> */
.L_x_1010:
[----:B------:R-:W-:Y:S04]  /*7370*/  MOV R0, 0x1 ;  /* 0x0000000100007802 */ /* 0x000fe80000000f00 */
[----:B------:R-:W-:Y:S11]  /*7380*/  ISETP.NE.AND P0, PT, R0, c[0x0][0x32c], PT ;  /* 0x0000cb0000007a0c */ /* 0x000ff60003f05270 */
[----:B------:R-:W-:Y:S02]  /*7390*/  @!UPT UIADD3 URZ, URZ, URZ, URZ ;  /* 0x0000003f3f3ff290 */ /* 0x000fe4000fffe03f */
[----:B------:R-:W-:Y:S05]  /*73a0*/  @P0 IMAD.HI.U32 R0, R2, c[0x0][0x330], RZ ;  /* 0x0000cc0002000a27 */ /* 0x000fea00078e00ff */
[----:B------:R-:W-:Y:S02]  /*73b0*/  @P0 SHF.R.U32.HI R2, RZ, c[0x0][0x334], R0 ;  /* 0x0000cd00ff020a19 */ /* 0x000fe40000011600 */
.L_x_1011:
[----:B------:R-:W-:Y:S05]  /*73c0*/  BSYNC B0 ;  /* 0x0000000000007941 */ /* 0x000fea0003800000 */
.L_x_1009:
[----:B------:R-:W-:Y:S04]  /*73d0*/  IMAD R5, R2, c[0x0][0x32c], -R175 ;  /* 0x0000cb0002057a24 */ /* 0x000fe800078e0aaf */
[----:B------:R-:W-:Y:S05]  /*73e0*/  IMAD.IADD R0, R5, 0x1, -R206 ;  /* 0x0000000105007824 */ /* 0x000fea00078e0ace */
[----:B------:R-:W-:Y:S02]  /*73f0*/  IADD3 R5, R0, c[0x0][0x32c], RZ ;  /* 0x0000cb0000057a10 */ /* 0x000fe40007ffe0ff */
[----:B------:R-:W-:Y:S02]  /*7400*/  IMNMX R249, R249, R0, !PT ;  /* 0x00000000f9f97217 */ /* 0x000fe40007800200 */
[----:B------:R-:W-:Y:S02]  /*7410*/  IMNMX R250, R250, R5, PT ;  /* 0x00000005fafa7217 */ /* 0x000fe40003800200 */
.L_x_1008:
        /* <DEDUP_REMOVED lines=66> */
.L_x_1014:
[----:B------:R-:W-:Y:S04]  /*7840*/  MOV R0, 0x1 ;  /* 0x0000000100007802 */ /* 0x000fe80000000f00 */
[----:B------:R-:W-:Y:S11]  /*7850*/  ISETP.NE.AND P0, PT, R0, c[0x0][0x32c], PT ;  /* 0x0000cb0000007a0c */ /* 0x000ff60003f05270 */
[----:B------:R-:W-:Y:S02]  /*7860*/  @!UPT UIADD3 URZ, URZ, URZ, URZ ;  /* 0x0000003f3f3ff290 */ /* 0x000fe4000fffe03f */
[----:B------:R-:W-:Y:S05]  /*7870*/  @P0 IMAD.HI.U32 R0, R2, c[0x0][0x330], RZ ;  /* 0x0000cc0002000a27 */ /* 0x000fea00078e00ff */
[----:B------:R-:W-:Y:S02]  /*7880*/  @P0 SHF.R.U32.HI R2, RZ, c[0x0][0x334], R0 ;  /* 0x0000cd00ff020a19 */ /* 0x000fe40000011600 */
.L_x_1015:
[----:B------:R-:W-:Y:S05]  /*7890*/  BSYNC B0 ;  /* 0x0000000000007941 */ /* 0x000fea0003800000 */
.L_x_1013:
[----:B------:R-:W-:Y:S04]  /*78a0*/  IMAD R9, R2, c[0x0][0x32c], -R175 ;  /* 0x0000cb0002097a24 */ /* 0x000fe800078e0aaf */
[----:B------:R-:W-:Y:S05]  /*78b0*/  IMAD.IADD R0, R9, 0x1, -R206 ;  /* 0x0000000109007824 */ /* 0x000fea00078e0ace */
[----:B------:R-:W-:Y:S02]  /*78c0*/  IADD3 R9, R0, c[0x0][0x32c], RZ ;  /* 0x0000cb0000097a10 */ /* 0x000fe40007ffe0ff */
[----:B------:R-:W-:Y:S02]  /*78d0*/  IMNMX R247, R247, R0, !PT ;  /* 0x00000000f7f77217 */ /* 0x000fe40007800200 */
[----:B------:R-:W-:Y:S02]  /*78e0*/  IMNMX R248, R248, R9, PT ;  /* 0x00000009f8f87217 */ /* 0x000fe40003800200 */
.L_x_1012:
[----:B------:R-:W-:Y:S01]  /*78f0*/  ISETP.GT.AND P0, PT, R247, RZ, P1 ;  /* 0x000000fff700720c */ /* 0x000fe20000f04270 */
[----:B------:R-:W-:Y:S04]  /*7900*/  DEPBAR.LE SB0, 0x2 ;  /* 0x000080800000791a */ /* 0x000fe80000000000 */
[----:B------:R-:W-:Y:S01]  /*7910*/  BAR.SYNC.DEFER_BLOCKING 0x0 ;  /* 0x0000000000007b1d */ /* 0x000fe20000010000 */
        /* <DEDUP_REMOVED lines=11> */
[----:B------:R-:W-:Y:S01]  /*79d0*/  FMNMX.FTZ R0, R173, R0, !PT ;  /* 0x00000000ad007209 */ /* 0x000fe20007810000 */
[----:B------:R-:W-:Y:S01]  /*79e0*/  LDSM.16.MT88.4 R28, [R134+UR4+0x100] ;  /* 0x00010004861c783b */ /* 0x000fe20008004200 */
        /* <DEDUP_REMOVED lines=56> */
[----:B------:R-:W-:Y:S01]  /*7d70*/  ISETP.GT.AND P0, PT, R247, 0x38, P1 ;  /* 0x00000038f700780c */ /* 0x000fe20000f04270 */
[----:B------:R-:W1:Y:S01]  /*7d80*/  SHFL.BFLY PT, R4, R9, 0x2, 0x1f ;  /* 0x0c401f0009047f89 */ /* 0x000e6200000e0000 */
        /* <DEDUP_REMOVED lines=9> */
[----:B------:R-:W-:Y:S02]  /*7e20*/  IADD3 R17, R134, UR4, RZ ;  /* 0x0000000486117c10 */ /* 0x000fe4000fffe0ff */
[----:B------:R-:W-:Y:S02]  /*7e30*/  FMNMX.FTZ R11, R144, R15, !PT ;  /* 0x0000000f900b7209 */ /* 0x000fe40007810000 */
[----:B------:R-:W-:Y:S02]  /*7e40*/  IADD3 R164, R188, R17, RZ ;  /* 0x00000011bca47210 */ /* 0x000fe40007ffe0ff */
[----:B-1----:R-:W-:Y:S01]  /*7e50*/  FMNMX.FTZ R4, R9, R4, !PT ;  /* 0x0000000409047209 */ /* 0x002fe20007810000 */
[----:B------:R-:W1:Y:S08]  /*7e60*/  SHFL.BFLY PT, R0, R11, 0x2, 0x1f ;  /* 0x0c401f000b007f89 */ /* 0x000e7000000e0000 */
[----:B------:R-:W2:Y:S01]  /*7e70*/  SHFL.BFLY PT, R13, R4, 0x1, 0x1f ;  /* 0x0c201f00040d7f89 */ /* 0x000ea200000e0000 */
[----:B-1----:R-:W-:Y:S07]  /*7e80*/  FMNMX.FTZ R9, R11, R0, !PT ;  /* 0x000000000b097209 */ /* 0x002fee0007810000 */
[----:B------:R-:W1:Y:S01]  /*7e90*/  SHFL.BFLY PT, R0, R9, 0x1, 0x1f ;  /* 0x0c201f0009007f89 */ /* 0x000e6200000e0000 */
[----:B--2---:R-:W-:Y:S04]  /*7ea0*/  FMNMX.FTZ R2, R4, R13, !PT ;  /* 0x0000000d04027209 */ /* 0x004fe80007810000 */
[C---:B------:R-:W-:Y:S01]  /*7eb0*/  FSETP.NEU.FTZ.AND P0, PT, R2.reuse, -INF , PT ;  /* 0xff8000000200780b */ /* 0x040fe20003f1d000 */
[----:B------:R-:W-:Y:S02]  /*7ec0*/  FMUL.FTZ R152, R2, c[0x0][0x2d0] ;  /* 0x0000b40002987a20 */ /* 0x000fe40000410000 */
[----:B------:R-:W2:Y:S03]  /*7ed0*/  LDSM.16.MT88.4 R12, [R135+UR4+0x100] ;  /* 0x00010004870c783b */ /* 0x000ea60008004200 */
[----:B------:R-:W-:Y:S05]  /*7ee0*/  FSEL R152, R152, RZ, P0 ;  /* 0x000000ff98987208 */ /* 0x000fea0000000000 */
[--C-:B------:R-:W-:Y:S01]  /*7ef0*/  FFMA.FTZ R165, R5, c[0x0][0x2d0], -R152.reuse ;  /* 0x0000b40005a57a23 */ /* 0x100fe20000010898 */
[----:B------:R-:W-:Y:S01]  /*7f00*/  FSEL R5, R2, RZ, P0 ;  /* 0x000000ff02057208 */ /* 0x000fe20000000000 */
[--C-:B------:R-:W-:Y:S02]  /*7f10*/  FFMA.FTZ R167, R179, c[0x0][0x2d0], -R152.reuse ;  /* 0x0000b400b3a77a23 */ /* 0x100fe40000010898 */
[----:B------:R-:W-:Y:S01]  /*7f20*/  FFMA.FTZ R166, R181, c[0x0][0x2d0], -R152 ;  /* 0x0000b400b5a67a23 */ /* 0x000fe20000010898 */
[----:B-1----:R-:W-:Y:S01]  /*7f30*/  FMNMX.FTZ R0, R9, R0, !PT ;  /* 0x0000000009007209 */ /* 0x002fe20007810000 */
[----:B------:R-:W-:Y:S02]  /*7f40*/  FADD.FTZ R4, -R5, R132 ;  /* 0x0000008405047221 */ /* 0x000fe40000010100 */
[----:B------:R-:W-:Y:S01]  /*7f50*/  MUFU.EX2 R167, R167 ;  /* 0x000000a700a77308 */ /* 0x000fe20000000800 */
[--C-:B------:R-:W-:Y:S01]  /*7f60*/  FFMA.FTZ R168, R7, c[0x0][0x2d0], -R152.reuse ;  /* 0x0000b40007a87a23 */ /* 0x100fe20000010898 */
[C---:B------:R-:W-:Y:S01]  /*7f70*/  FSETP.NEU.FTZ.AND P0, PT, R0.reuse, -INF , PT ;  /* 0xff8000000000780b */ /* 0x040fe20003f1d000 */
[----:B------:R-:W-:Y:S01]  /*7f80*/  FMUL.FTZ R145, R0, c[0x0][0x2d0] ;  /* 0x0000b40000917a20 */ /* 0x000fe20000410000 */
[----:B------:R-:W-:Y:S01]  /*7f90*/  IADD3 R5, R135, UR4, RZ ;  /* 0x0000000487057c10 */ /* 0x000fe2000fffe0ff */
[----:B------:R-:W-:Y:S01]  /*7fa0*/  FMUL.FTZ R132, R4, c[0x0][0x2d0] ;  /* 0x0000b40004847a20 */ /* 0x000fe20000410000 */
[----:B------:R-:W-:Y:S01]  /*7fb0*/  FSEL R4, R0, RZ, P0 ;  /* 0x000000ff00047208 */ /* 0x000fe20000000000 */
[--C-:B------:R-:W-:Y:S01]  /*7fc0*/  FFMA.FTZ R174, R163, c[0x0][0x2d0], -R152.reuse ;  /* 0x0000b400a3ae7a23 */ /* 0x100fe20000010898 */
[----:B------:R-:W-:Y:S01]  /*7fd0*/  FSEL R145, R145, RZ, P0 ;  /* 0x000000ff91917208 */ /* 0x000fe20000000000 */
[--C-:B------:R-:W-:Y:S01]  /*7fe0*/  FFMA.FTZ R177, R141, c[0x0][0x2d0], -R152.reuse ;  /* 0x0000b4008db17a23 */ /* 0x100fe20000010898 */
[----:B------:R-:W1:Y:S01]  /*7ff0*/  MUFU.EX2 R166, R166 ;  /* 0x000000a600a67308 */ /* 0x000e620000000800 */
[----:B------:R-:W-:Y:S01]  /*8000*/  FADD.FTZ R4, -R4, R3 ;  /* 0x0000000304047221 */ /* 0x000fe20000010100 */
[----:B------:R-:W-:Y:S01]  /*8010*/  IADD3 R133, R188, R5, RZ ;  /* 0x00000005bc857210 */ /* 0x000fe20007ffe0ff */
[--C-:B------:R-:W-:Y:S02]  /*8020*/  FFMA.FTZ R171, R176, c[0x0][0x2d0], -R145.reuse ;  /* 0x0000b400b0ab7a23 */ /* 0x100fe40000010891 */
[--C-:B------:R-:W-:Y:S02]  /*8030*/  FFMA.FTZ R170, R8, c[0x0][0x2d0], -R145.reuse ;  /* 0x0000b40008aa7a23 */ /* 0x100fe40000010891 */
[--C-:B------:R-:W-:Y:S01]  /*8040*/  FFMA.FTZ R169, R6, c[0x0][0x2d0], -R145.reuse ;  /* 0x0000b40006a97a23 */ /* 0x100fe20000010891 */
[----:B------:R-:W3:Y:S01]  /*8050*/  LDSM.16.MT88.4 R20, [R133+0x100] ;  /* 0x000100008514783b */ /* 0x000ee20000004200 */
[--C-:B------:R-:W-:Y:S01]  /*8060*/  FFMA.FTZ R172, R180, c[0x0][0x2d0], -R145.reuse ;  /* 0x0000b400b4ac7a23 */ /* 0x100fe20000010891 */
[----:B------:R-:W4:Y:S01]  /*8070*/  MUFU.EX2 R132, R132 ;  /* 0x0000008400847308 */ /* 0x000f220000000800 */
[----:B------:R-:W-:Y:S02]  /*8080*/  FMUL.FTZ R3, R4, c[0x0][0x2d0] ;  /* 0x0000b40004037a20 */ /* 0x000fe40000410000 */
[--C-:B------:R-:W-:Y:S02]  /*8090*/  FFMA.FTZ R176, R143, c[0x0][0x2d0], -R152.reuse ;  /* 0x0000b4008fb07a23 */ /* 0x100fe40000010898 */
[--C-:B------:R-:W-:Y:S02]  /*80a0*/  FFMA.FTZ R180, R142, c[0x0][0x2d0], -R145.reuse ;  /* 0x0000b4008eb47a23 */ /* 0x100fe40000010891 */
[--C-:B------:R-:W-:Y:S02]  /*80b0*/  FFMA.FTZ R181, R140, c[0x0][0x2d0], -R145.reuse ;  /* 0x0000b4008cb57a23 */ /* 0x100fe40000010891 */
[----:B------:R-:W-:Y:S01]  /*80c0*/  LDSM.16.MT88.4 R140, [R134+UR4+0x2900] ;  /* 0x00290004868c783b */ /* 0x000fe20008004200 */
[----:B------:R-:W5:Y:S01]  /*80d0*/  MUFU.EX2 R3, R3 ;  /* 0x0000000300037308 */ /* 0x000f620000000800 */
[--C-:B------:R-:W-:Y:S02]  /*80e0*/  FFMA.FTZ R182, R161, c[0x0][0x2d0], -R152.reuse ;  /* 0x0000b400a1b67a23 */ /* 0x100fe40000010898 */
[--C-:B------:R-:W-:Y:S01]  /*80f0*/  FFMA.FTZ R183, R159, c[0x0][0x2d0], -R152.reuse ;  /* 0x0000b4009fb77a23 */ /* 0x100fe20000010898 */
[----:B-1----:R-:W-:Y:S01]  /*8100*/  F2FP.PACK_AB R136, R166, R167 ;  /* 0x000000a7a688723e */ /* 0x002fe200000000ff */
[--C-:B------:R-:W-:Y:S02]  /*8110*/  FFMA.FTZ R190, R157, c[0x0][0x2d0], -R152.reuse ;  /* 0x0000b4009dbe7a23 */ /* 0x100fe40000010898 */
[--C-:B------:R-:W-:Y:S02]  /*8120*/  FFMA.FTZ R223, R155, c[0x0][0x2d0], -R152.reuse ;  /* 0x0000b4009bdf7a23 */ /* 0x100fe40000010898 */
[--C-:B------:R-:W-:Y:S01]  /*8130*/  FFMA.FTZ R224, R160, c[0x0][0x2d0], -R145.reuse ;  /* 0x0000b400a0e07a23 */ /* 0x100fe20000010891 */
[----:B------:R-:W-:Y:S01]  /*8140*/  MUFU.EX2 R165, R165 ;  /* 0x000000a500a57308 */ /* 0x000fe20000000800 */
[--C-:B------:R-:W-:Y:S02]  /*8150*/  FFMA.FTZ R225, R158, c[0x0][0x2d0], -R145.reuse ;  /* 0x0000b4009ee17a23 */ /* 0x100fe40000010891 */
[--C-:B------:R-:W-:Y:S02]  /*8160*/  FFMA.FTZ R226, R156, c[0x0][0x2d0], -R145.reuse ;  /* 0x0000b4009ce27a23 */ /* 0x100fe40000010891 */
[C---:B----4-:R-:W-:Y:S01]  /*8170*/  FMUL.FTZ R4, R132.reuse, R128 ;  /* 0x0000008084047220 */ /* 0x050fe20000410000 */
[----:B------:R-:W-:Y:S01]  /*8180*/  LDSM.16.MT88.4 R156, [R164+0x3900] ;  /* 0x00390000a49c783b */ /* 0x000fe20000004200 */
[C---:B------:R-:W-:Y:S02]  /*8190*/  FMUL.FTZ R5, R132.reuse, R129 ;  /* 0x0000008184057220 */ /* 0x040fe40000410000 */
[C---:B------:R-:W-:Y:S01]  /*81a0*/  FMUL.FTZ R8, R132.reuse, R124 ;  /* 0x0000007c84087220 */ /* 0x040fe20000410000 */
[----:B------:R-:W1:Y:S01]  /*81b0*/  MUFU.EX2 R168, R168 ;  /* 0x000000a800a87308 */ /* 0x000e620000000800 */
[C---:B------:R-:W-:Y:S02]  /*81c0*/  FMUL.FTZ R9, R132.reuse, R125 ;  /* 0x0000007d84097220 */ /* 0x040fe40000410000 */
[C---:B------:R-:W-:Y:S02]  /*81d0*/  FMUL.FTZ R16, R132.reuse, R116 ;  /* 0x0000007484107220 */ /* 0x040fe40000410000 */
[C---:B-----5:R-:W-:Y:S02]  /*81e0*/  FMUL.FTZ R6, R3.reuse, R130 ;  /* 0x0000008203067220 */ /* 0x060fe40000410000 */
[C---:B------:R-:W-:Y:S02]  /*81f0*/  FMUL.FTZ R7, R3.reuse, R131 ;  /* 0x0000008303077220 */ /* 0x040fe40000410000 */
        /* <DEDUP_REMOVED lines=8> */
[----:B------:R-:W4:Y:S01]  /*8280*/  MUFU.EX2 R170, R170 ;  /* 0x000000aa00aa7308 */ /* 0x000f220000000800 */
[----:B------:R-:W-:Y:S01]  /*8290*/  LDSM.16.MT88.4 R116, [R134+UR4+0x900] ;  /* 0x000900048674783b */ /* 0x000fe20008004200 */
[----:B------:R-:W-:Y:S01]  /*82a0*/  FMUL.FTZ R25, R132, R109 ;  /* 0x0000006d84197220 */ /* 0x000fe20000410000 */
[----:B-1----:R-:W-:Y:S01]  /*82b0*/  F2FP.PACK_AB R138, R168, R165 ;  /* 0x000000a5a88a723e */ /* 0x002fe200000000ff */
[C---:B------:R-:W-:Y:S02]  /*82c0*/  FMUL.FTZ R26, R3.reuse, R110 ;  /* 0x0000006e031a7220 */ /* 0x040fe40000410000 */
[C---:B------:R-:W-:Y:S03]  /*82d0*/  FMUL.FTZ R27, R3.reuse, R111 ;  /* 0x0000006f031b7220 */ /* 0x040fe60000410000 */
[----:B------:R-:W-:Y:S01]  /*82e0*/  LDSM.16.MT88.4 R108, [R164+0x2100] ;  /* 0x00210000a46c783b */ /* 0x000fe20000004200 */
[----:B------:R-:W-:Y:S01]  /*82f0*/  MUFU.EX2 R169, R169 ;  /* 0x000000a900a97308 */ /* 0x000fe20000000800 */
[C---:B------:R-:W-:Y:S02]  /*8300*/  FMUL.FTZ R32, R132.reuse, R100 ;  /* 0x0000006484207220 */ /* 0x040fe40000410000 */
[----:B------:R-:W-:Y:S02]  /*8310*/  FMUL.FTZ R33, R132, R101 ;  /* 0x0000006584217220 */ /* 0x000fe40000410000 */
[C---:B------:R-:W-:Y:S02]  /*8320*/  FMUL.FTZ R34, R3.reuse, R102 ;  /* 0x0000006603227220 */ /* 0x040fe40000410000 */
[----:B------:R-:W-:Y:S01]  /*8330*/  LDSM.16.MT88.4 R124, [R135+UR4+0x2900] ;  /* 0x00290004877c783b */ /* 0x000fe20008004200 */
[----:B------:R-:W-:Y:S02]  /*8340*/  FMUL.FTZ R35, R3, R103 ;  /* 0x0000006703237220 */ /* 0x000fe40000410000 */
[----:B------:R-:W1:Y:S01]  /*8350*/  MUFU.EX2 R172, R172 ;  /* 0x000000ac00ac7308 */ /* 0x000e620000000800 */
[--C-:B------:R-:W-:Y:S02]  /*8360*/  FFMA.FTZ R227, R154, c[0x0][0x2d0], -R145.reuse ;  /* 0x0000b4009ae37a23 */ /* 0x100fe40000010891 */
[--C-:B------:R-:W-:Y:S01]  /*8370*/  FFMA.FTZ R228, R153, c[0x0][0x2d0], -R152.reuse ;  /* 0x0000b40099e47a23 */ /* 0x100fe20000010898 */
[----:B----4-:R-:W-:Y:S01]  /*8380*/  F2FP.PACK_AB R137, R170, R171 ;  /* 0x000000abaa89723e */ /* 0x010fe200000000ff */
[----:B------:R-:W-:Y:S01]  /*8390*/  LDSM.16.MT88.4 R100, [R134+UR4+0x2100] ;  /* 0x002100048664783b */ /* 0x000fe20008004200 */
[--C-:B------:R-:W-:Y:S02]  /*83a0*/  FFMA.FTZ R229, R151, c[0x0][0x2d0], -R152.reuse ;  /* 0x0000b40097e57a23 */ /* 0x100fe40000010898 */
[--C-:B------:R-:W-:Y:S02]  /*83b0*/  FFMA.FTZ R230, R149, c[0x0][0x2d0], -R152.reuse ;  /* 0x0000b40095e67a23 */ /* 0x100fe40000010898 */
[--C-:B------:R-:W-:Y:S01]  /*83c0*/  FFMA.FTZ R232, R150, c[0x0][0x2d0], -R145.reuse ;  /* 0x0000b40096e87a23 */ /* 0x100fe20000010891 */
[----:B------:R-:W-:Y:S01]  /*83d0*/  MUFU.EX2 R174, R174 ;  /* 0x000000ae00ae7308 */ /* 0x000fe20000000800 */
[--C-:B------:R-:W-:Y:S02]  /*83e0*/  FFMA.FTZ R233, R148, c[0x0][0x2d0], -R145.reuse ;  /* 0x0000b40094e97a23 */ /* 0x100fe40000010891 */
[----:B------:R-:W-:Y:S01]  /*83f0*/  LDSM.16.MT88.4 R148, [R133+0x3900] ;  /* 0x003900008594783b */ /* 0x000fe20000004200 */
[--C-:B------:R-:W-:Y:S02]  /*8400*/  FFMA.FTZ R234, R146, c[0x0][0x2d0], -R145.reuse ;  /* 0x0000b40092ea7a23 */ /* 0x100fe40000010891 */
[C---:B------:R-:W-:Y:S02]  /*8410*/  FMUL.FTZ R36, R132.reuse, R36 ;  /* 0x0000002484247220 */ /* 0x040fe40000410000 */
[----:B------:R-:W-:Y:S02]  /*8420*/  FMUL.FTZ R37, R132, R37 ;  /* 0x0000002584257220 */ /* 0x000fe40000410000 */
[C---:B------:R-:W-:Y:S01]  /*8430*/  FMUL.FTZ R38, R3.reuse, R38 ;  /* 0x0000002603267220 */ /* 0x040fe20000410000 */
[----:B------:R-:W-:Y:S01]  /*8440*/  MUFU.EX2 R176, R176 ;  /* 0x000000b000b07308 */ /* 0x000fe20000000800 */
[C---:B------:R-:W-:Y:S01]  /*8450*/  FMUL.FTZ R39, R3.reuse, R39 ;  /* 0x0000002703277220 */ /* 0x040fe20000410000 */
[----:B-1----:R-:W-:Y:S01]  /*8460*/  F2FP.PACK_AB R139, R172, R169 ;  /* 0x000000a9ac8b723e */ /* 0x002fe200000000ff */
[C---:B------:R-:W-:Y:S02]  /*8470*/  FMUL.FTZ R40, R132.reuse, R40 ;  /* 0x0000002884287220 */ /* 0x040fe40000410000 */
[C---:B------:R-:W-:Y:S02]  /*8480*/  FMUL.FTZ R41, R132.reuse, R41 ;  /* 0x0000002984297220 */ /* 0x040fe40000410000 */
[C---:B------:R-:W-:Y:S02]  /*8490*/  FMUL.FTZ R42, R3.reuse, R42 ;  /* 0x0000002a032a7220 */ /* 0x040fe40000410000 */
[C---:B--2---:R-:W-:Y:S01]  /*84a0*/  HMMA.16816.F32 R4, R136.reuse, R12, R4 ;  /* 0x0000000c8804723c */ /* 0x044fe20000001804 */
[----:B------:R-:W-:Y:S04]  /*84b0*/  MUFU.EX2 R177, R177 ;  /* 0x000000b100b17308 */ /* 0x000fe80000000800 */
        /* <DEDUP_REMOVED lines=23> */
[----:B------:R-:W2:Y:S01]  /*8630*/  LDSM.16.MT88.4 R112, [R135+UR4+0x2100] ;  /* 0x002100048770783b */ /* 0x000ea20008004200 */
        /* <DEDUP_REMOVED lines=14> */
[----:B------:R-:W3:Y:S01]  /*8720*/  LDSM.16.MT88.4 R104, [R133+0x2100] ;  /* 0x002100008568783b */ /* 0x000ee20000004200 */
[C---:B------:R-:W-:Y:S02]  /*8730*/  FMUL.FTZ R55, R3.reuse, R55 ;  /* 0x0000003703377220 */ /* 0x040fe40000410000 */
[C---:B------:R-:W-:Y:S02]  /*8740*/  FMUL.FTZ R56, R132.reuse, R56 ;  /* 0x0000003884387220 */ /* 0x040fe40000410000 */
[C---:B-1----:R-:W-:Y:S02]  /*8750*/  HMMA.16816.F32 R28, R136.reuse, R120, R28 ;  /* 0x00000078881c723c */ /* 0x042fe4000000181c */
        /* <DEDUP_REMOVED lines=9> */
[C---:B--2---:R-:W-:Y:S04]  /*87f0*/  HMMA.16816.F32 R36, R136.reuse, R112, R36 ;  /* 0x000000708824723c */ /* 0x044fe80000001824 */
        /* <DEDUP_REMOVED lines=9> */
[C---:B---3--:R-:W-:Y:S03]  /*8890*/  HMMA.16816.F32 R44, R136.reuse, R104, R44 ;  /* 0x00000068882c723c */ /* 0x048fe6000000182c */
[C---:B------:R-:W-:Y:S02]  /*88a0*/  FMUL.FTZ R67, R3.reuse, R67 ;  /* 0x0000004303437220 */ /* 0x040fe40000410000 */
[C---:B------:R-:W-:Y:S02]  /*88b0*/  FMUL.FTZ R68, R132.reuse, R68 ;  /* 0x0000004484447220 */ /* 0x040fe40000410000 */
[C---:B------:R-:W-:Y:S01]  /*88c0*/  FMUL.FTZ R69, R132.reuse, R69 ;  /* 0x0000004584457220 */ /* 0x040fe20000410000 */
[C---:B------:R-:W-:Y:S01]  /*88d0*/  HMMA.16816.F32 R48, R136.reuse, R106, R48 ;  /* 0x0000006a8830723c */ /* 0x040fe20000001830 */
[----:B------:R-:W1:Y:S01]  /*88e0*/  LDSM.16.MT88.4 R104, [R135+UR4+0x4100] ;  /* 0x004100048768783b */ /* 0x000e620008004200 */
        /* <DEDUP_REMOVED lines=8> */
[----:B------:R-:W2:Y:S03]  /*8970*/  LDSM.16.MT88.4 R100, [R133+0x4100] ;  /* 0x004100008564783b */ /* 0x000ea60000004200 */
[C---:B------:R-:W-:Y:S02]  /*8980*/  FMUL.FTZ R74, R3.reuse, R74 ;  /* 0x0000004a034a7220 */ /* 0x040fe40000410000 */
[C---:B------:R-:W-:Y:S01]  /*8990*/  FMUL.FTZ R75, R3.reuse, R75 ;  /* 0x0000004b034b7220 */ /* 0x040fe20000410000 */
[----:B------:R-:W-:Y:S01]  /*89a0*/  MUFU.EX2 R232, R232 ;  /* 0x000000e800e87308 */ /* 0x000fe20000000800 */
[C---:B------:R-:W-:Y:S04]  /*89b0*/  HMMA.16816.F32 R60, R136.reuse, R108, R60 ;  /* 0x0000006c883c723c */ /* 0x040fe8000000183c */
[C---:B------:R-:W-:Y:S02]  /*89c0*/  FMUL.FTZ R84, R132.reuse, R84 ;  /* 0x0000005484547220 */ /* 0x040fe40000410000 */
[----:B------:R-:W-:Y:S02]  /*89d0*/  FMUL.FTZ R85, R132, R85 ;  /* 0x0000005584557220 */ /* 0x000fe40000410000 */
[C---:B------:R-:W-:Y:S01]  /*89e0*/  HMMA.16816.F32 R64, R136.reuse, R110, R64 ;  /* 0x0000006e8840723c */ /* 0x040fe20000001840 */
[----:B------:R-:W3:Y:S01]  /*89f0*/  LDSM.16.MT88.4 R108, [R134+UR4+0x4100] ;  /* 0x00410004866c783b */ /* 0x000ee20008004200 */
[----:B------:R-:W-:Y:S02]  /*8a00*/  MUFU.EX2 R233, R233 ;  /* 0x000000e900e97308 */ /* 0x000fe40000000800 */
[C---:B------:R-:W-:Y:S02]  /*8a10*/  FMUL.FTZ R86, R3.reuse, R86 ;  /* 0x0000005603567220 */ /* 0x040fe40000410000 */
[----:B------:R-:W-:Y:S02]  /*8a20*/  FMUL.FTZ R87, R3, R87 ;  /* 0x0000005703577220 */ /* 0x000fe40000410000 */
[--C-:B------:R-:W-:Y:S01]  /*8a30*/  FFMA.FTZ R173, R173, c[0x0][0x2d0], -R152.reuse ;  /* 0x0000b400adad7a23 */ /* 0x100fe20000010898 */
[C---:B-1----:R-:W-:Y:S03]  /*8a40*/  HMMA.16816.F32 R68, R136.reuse, R104, R68 ;  /* 0x000000688844723c */ /* 0x042fe60000001844 */
[----:B------:R-:W-:Y:S01]  /*8a50*/  FFMA.FTZ R152, R147, c[0x0][0x2d0], -R152 ;  /* 0x0000b40093987a23 */ /* 0x000fe20000010898 */
        /* <DEDUP_REMOVED lines=8> */
[C---:B------:R-:W-:Y:S01]  /*8ae0*/  FMUL.FTZ R78, R3.reuse, R78 ;  /* 0x0000004e034e7220 */ /* 0x040fe20000410000 */
[----:B------:R-:W-:Y:S03]  /*8af0*/  LDSM.16.MT88.4 R160, [R135+UR4+0x5900] ;  /* 0x0059000487a0783b */ /* 0x000fe60008004200 */
[C---:B------:R-:W-:Y:S02]  /*8b00*/  FMUL.FTZ R79, R3.reuse, R79 ;  /* 0x0000004f034f7220 */ /* 0x040fe40000410000 */
[----:B------:R-:W-:Y:S02]  /*8b10*/  FFMA.FTZ R145, R144, c[0x0][0x2d0], -R145 ;  /* 0x0000b40090917a23 */ /* 0x000fe40000010891 */
[C---:B------:R-:W-:Y:S01]  /*8b20*/  FMUL.FTZ R88, R132.reuse, R88 ;  /* 0x0000005884587220 */ /* 0x040fe20000410000 */
[----:B------:R5:W-:Y:S01]  /*8b30*/  MUFU.EX2 R231, R152 ;  /* 0x0000009800e77308 */ /* 0x000be20000000800 */
[C---:B------:R-:W-:Y:S01]  /*8b40*/  FMUL.FTZ R89, R132.reuse, R89 ;  /* 0x0000005984597220 */ /* 0x040fe20000410000 */
[C---:B--2---:R-:W-:Y:S03]  /*8b50*/  HMMA.16816.F32 R76, R136.reuse, R100, R76 ;  /* 0x00000064884c723c */ /* 0x044fe6000000184c */
[C---:B------:R-:W-:Y:S02]  /*8b60*/  FMUL.FTZ R80, R132.reuse, R80 ;  /* 0x0000005084507220 */ /* 0x040fe40000410000 */
[----:B------:R-:W-:Y:S02]  /*8b70*/  FMUL.FTZ R81, R132, R81 ;  /* 0x0000005184517220 */ /* 0x000fe40000410000 */
[C---:B------:R-:W-:Y:S01]  /*8b80*/  FMUL.FTZ R82, R3.reuse, R82 ;  /* 0x0000005203527220 */ /* 0x040fe20000410000 */
[----:B------:R-:W-:Y:S01]  /*8b90*/  MUFU.EX2 R179, R179 ;  /* 0x000000b300b37308 */ /* 0x000fe20000000800 */
[C---:B------:R-:W-:Y:S03]  /*8ba0*/  FMUL.FTZ R83, R3.reuse, R83 ;  /* 0x0000005303537220 */ /* 0x040fe60000410000 */
[C---:B------:R-:W-:Y:S01]  /*8bb0*/  FMUL.FTZ R90, R3.reuse, R90 ;  /* 0x0000005a035a7220 */ /* 0x040fe20000410000 */
[----:B----4-:R-:W-:Y:S01]  /*8bc0*/  F2FP.PACK_AB R100, R174, R173 ;  /* 0x000000adae64723e */ /* 0x010fe200000000ff */
[C---:B------:R-:W-:Y:S02]  /*8bd0*/  FMUL.FTZ R91, R3.reuse, R91 ;  /* 0x0000005b035b7220 */ /* 0x040fe40000410000 */
[C---:B------:R-:W-:Y:S02]  /*8be0*/  HMMA.16816.F32 R80, R136.reuse, R102, R80 ;  /* 0x000000668850723c */ /* 0x040fe40000001850 */
[----:B------:R2:W-:Y:S01]  /*8bf0*/  MUFU.EX2 R235, R145 ;  /* 0x0000009100eb7308 */ /* 0x0005e20000000800 */
[C---:B------:R-:W-:Y:S02]  /*8c00*/  FMUL.FTZ R92, R132.reuse, R92 ;  /* 0x0000005c845c7220 */ /* 0x040fe40000410000 */
[C---:B------:R-:W-:Y:S01]  /*8c10*/  FMUL.FTZ R93, R132.reuse, R93 ;  /* 0x0000005d845d7220 */ /* 0x040fe20000410000 */
[----:B-----5:R-:W-:Y:S01]  /*8c20*/  LDSM.16.MT88.4 R152, [R134+UR4+0x3900] ;  /* 0x003900048698783b */ /* 0x020fe20008004200 */
[C---:B------:R-:W-:Y:S01]  /*8c30*/  FMUL.FTZ R94, R3.reuse, R94 ;  /* 0x0000005e035e7220 */ /* 0x040fe20000410000 */
[C---:B---3--:R-:W-:Y:S04]  /*8c40*/  HMMA.16816.F32 R84, R136.reuse, R108, R84 ;  /* 0x0000006c8854723c */ /* 0x048fe80000001854 */
[----:B------:R-:W3:Y:S01]  /*8c50*/  MUFU.EX2 R178, R178 ;  /* 0x000000b200b27308 */ /* 0x000ee20000000800 */
[----:B------:R-:W-:Y:S01]  /*8c60*/  FMUL.FTZ R95, R3, R95 ;  /* 0x0000005f035f7220 */ /* 0x000fe20000410000 */
[----:B------:R-:W-:Y:S01]  /*8c70*/  F2FP.PACK_AB R102, R177, R176 ;  /* 0x000000b0b166723e */ /* 0x000fe200000000ff */
[C---:B------:R-:W-:Y:S01]  /*8c80*/  FMUL.FTZ R96, R132.reuse, R96 ;  /* 0x0000006084607220 */ /* 0x040fe20000410000 */
[C---:B------:R-:W-:Y:S01]  /*8c90*/  HMMA.16816.F32 R88, R136.reuse, R110, R88 ;  /* 0x0000006e8858723c */ /* 0x040fe20000001858 */
[----:B------:R-:W4:Y:S03]  /*8ca0*/  LDSM.16.MT88.4 R108, [R133+0x900] ;  /* 0x00090000856c783b */ /* 0x000f260000004200 */
[C---:B------:R-:W-:Y:S01]  /*8cb0*/  FMUL.FTZ R97, R132.reuse, R97 ;  /* 0x0000006184617220 */ /* 0x040fe20000410000 */
[----:B------:R-:W-:Y:S01]  /*8cc0*/  F2FP.PACK_AB R103, R181, R180 ;  /* 0x000000b4b567723e */ /* 0x000fe200000000ff */
[C---:B------:R-:W-:Y:S02]  /*8cd0*/  FMUL.FTZ R98, R3.reuse, R98 ;  /* 0x0000006203627220 */ /* 0x040fe40000410000 */
[C---:B-1----:R-:W-:Y:S01]  /*8ce0*/  HMMA.16816.F32 R92, R136.reuse, R104, R92 ;  /* 0x00000068885c723c */ /* 0x042fe2000000185c */
[----:B--2---:R-:W-:Y:S03]  /*8cf0*/  LDSM.16.MT88.4 R144, [R135+UR4+0x3900] ;  /* 0x003900048790783b */ /* 0x004fe60008004200 */
[C---:B------:R-:W-:Y:S02]  /*8d00*/  FMUL.FTZ R99, R3.reuse, R99 ;  /* 0x0000006303637220 */ /* 0x040fe40000410000 */
[----:B------:R-:W-:Y:S02]  /*8d10*/  FFMA.FTZ R167, R132, R207, R167 ;  /* 0x000000cf84a77223 */ /* 0x000fe400000100a7 */
[----:B------:R-:W-:Y:S03]  /*8d20*/  FFMA.FTZ R171, R3, R208, R171 ;  /* 0x000000d003ab7223 */ /* 0x000fe600000100ab */
[----:B------:R-:W-:Y:S01]  /*8d30*/  HMMA.16816.F32 R96, R136, R106, R96 ;  /* 0x0000006a8860723c */ /* 0x000fe20000001860 */
[----:B------:R-:W1:Y:S02]  /*8d40*/  LDSM.16.MT88.4 R104, [R164+0x2900] ;  /* 0x00290000a468783b */ /* 0x000e640000004200 */
[----:B---3--:R-:W-:Y:S01]  /*8d50*/  F2FP.PACK_AB R101, R178, R179 ;  /* 0x000000b3b265723e */ /* 0x008fe200000000ff */
[----:B------:R-:W-:Y:S02]  /*8d60*/  FADD.FTZ R166, R166, R167 ;  /* 0x000000a7a6a67221 */ /* 0x000fe40000010000 */
[----:B------:R-:W-:Y:S01]  /*8d70*/  FADD.FTZ R170, R170, R171 ;  /* 0x000000abaaaa7221 */ /* 0x000fe20000010000 */
[----:B------:R-:W-:Y:S01]  /*8d80*/  F2FP.PACK_AB R136, R229, R228 ;  /* 0x000000e4e588723e */ /* 0x000fe200000000ff */
[----:B------:R-:W-:Y:S01]  /*8d90*/  FADD.FTZ R165, R165, R166 ;  /* 0x000000a6a5a57221 */ /* 0x000fe20000010000 */
[----:B------:R-:W-:Y:S01]  /*8da0*/  F2FP.PACK_AB R138, R231, R230 ;  /* 0x000000e6e78a723e */ /* 0x000fe200000000ff */
[C---:B------:R-:W-:Y:S05]  /*8db0*/  HMMA.16816.F32 R4, R100.reuse, R112, R4 ;  /* 0x000000706404723c */ /* 0x040fea0000001804 */
[----:B------:R-:W-:Y:S01]  /*8dc0*/  F2FP.PACK_AB R137, R233, R232 ;  /* 0x000000e8e989723e */ /* 0x000fe200000000ff */
[----:B------:R-:W-:Y:S01]  /*8dd0*/  FADD.FTZ R169, R169, R170 ;  /* 0x000000aaa9a97221 */ /* 0x000fe20000010000 */
[----:B------:R-:W-:Y:S01]  /*8de0*/  F2FP.PACK_AB R139, R235, R234 ;  /* 0x000000eaeb8b723e */ /* 0x000fe200000000ff */
        /* <DEDUP_REMOVED lines=8> */
[----:B------:R-:W2:Y:S03]  /*8e70*/  LDSM.16.MT88.4 R108, [R135+UR4+0x4900] ;  /* 0x00490004876c783b */ /* 0x000ea60008004200 */
[----:B------:R-:W-:Y:S02]  /*8e80*/  FADD.FTZ R3, R174, R3 ;  /* 0x00000003ae037221 */ /* 0x000fe40000010000 */
[----:B------:R-:W-:Y:S02]  /*8e90*/  FADD.FTZ R179, R178, R179 ;  /* 0x000000b3b2b37221 */ /* 0x000fe40000010000 */
[C---:B------:R-:W-:Y:S04]  /*8ea0*/  HMMA.16816.F32 R20, R100.reuse, R116, R20 ;  /* 0x000000746414723c */ /* 0x040fe80000001814 */
[----:B------:R-:W-:Y:S01]  /*8eb0*/  FADD.FTZ R176, R176, R3 ;  /* 0x00000003b0b07221 */ /* 0x000fe20000010000 */
[----:B------:R-:W-:Y:S01]  /*8ec0*/  IADD3 R3, R213, -0x2, RZ ;  /* 0xfffffffed5037810 */ /* 0x000fe20007ffe0ff */
[----:B------:R-:W-:Y:S02]  /*8ed0*/  FADD.FTZ R180, R180, R179 ;  /* 0x000000b3b4b47221 */ /* 0x000fe40000010000 */
[C---:B------:R-:W-:Y:S01]  /*8ee0*/  HMMA.16816.F32 R24, R100.reuse, R118, R24 ;  /* 0x000000766418723c */ /* 0x040fe20000001818 */
[----:B------:R-:W-:Y:S02]  /*8ef0*/  LDSM.16.MT88.4 R116, [R164+0x4900] ;  /* 0x00490000a474783b */ /* 0x000fe40000004200 */
[----:B------:R-:W-:Y:S01]  /*8f00*/  ISETP.GE.AND P0, PT, R3, R194, PT ;  /* 0x000000c20300720c */ /* 0x000fe20003f06270 */
        /* <DEDUP_REMOVED lines=13> */
[C---:B-1----:R-:W-:Y:S08]  /*8fe0*/  HMMA.16816.F32 R60, R100.reuse, R104, R60 ;  /* 0x00000068643c723c */ /* 0x042ff0000000183c */
[C---:B------:R-:W-:Y:S01]  /*8ff0*/  HMMA.16816.F32 R64, R100.reuse, R106, R64 ;  /* 0x0000006a6440723c */ /* 0x040fe20000001840 */
[----:B------:R-:W1:Y:S07]  /*9000*/  LDSM.16.MT88.4 R104, [R134+UR4+0x4900] ;  /* 0x004900048668783b */ /* 0x000e6e0008004200 */
[C---:B--2---:R-:W-:Y:S08]  /*9010*/  HMMA.16816.F32 R68, R100.reuse, R108, R68 ;  /* 0x0000006c6444723c */ /* 0x044ff00000001844 */
[C---:B------:R-:W-:Y:S01]  /*9020*/  HMMA.16816.F32 R72, R100.reuse, R110, R72 ;  /* 0x0000006e6448723c */ /* 0x040fe20000001848 */
[----:B------:R-:W2:Y:S07]  /*9030*/  LDSM.16.MT88.4 R108, [R135+UR4+0x1100] ;  /* 0x00110004876c783b */ /* 0x000eae0008004200 */
[C---:B------:R-:W-:Y:S08]  /*9040*/  HMMA.16816.F32 R76, R100.reuse, R112, R76 ;  /* 0x00000070644c723c */ /* 0x040ff0000000184c */
[C---:B------:R-:W-:Y:S01]  /*9050*/  HMMA.16816.F32 R80, R100.reuse, R114, R80 ;  /* 0x000000726450723c */ /* 0x040fe20000001850 */
[----:B------:R-:W3:Y:S07]  /*9060*/  LDSM.16.MT88.4 R112, [R134+UR4+0x1100] ;  /* 0x001100048670783b */ /* 0x000eee0008004200 */
[C---:B-1----:R-:W-:Y:S08]  /*9070*/  HMMA.16816.F32 R84, R100.reuse, R104, R84 ;  /* 0x000000686454723c */ /* 0x042ff00000001854 */
[C---:B------:R-:W-:Y:S01]  /*9080*/  HMMA.16816.F32 R88, R100.reuse, R106, R88 ;  /* 0x0000006a6458723c */ /* 0x040fe20000001858 */
[----:B------:R-:W1:Y:S07]  /*9090*/  LDSM.16.MT88.4 R104, [R135+UR4+0x3100] ;  /* 0x003100048768783b */ /* 0x000e6e0008004200 */
[C---:B------:R-:W-:Y:S08]  /*90a0*/  HMMA.16816.F32 R92, R100.reuse, R116, R92 ;  /* 0x00000074645c723c */ /* 0x040ff0000000185c */
        /* <DEDUP_REMOVED lines=16> */
[----:B------:R-:W2:Y:S03]  /*91b0*/  LDSM.16.MT88.4 R108, [R134+UR4+0x3100] ;  /* 0x00310004866c783b */ /* 0x000ea60008004200 */
        /* <DEDUP_REMOVED lines=8> */
[C---:B---3--:R-:W-:Y:S04]  /*9240*/  HMMA.16816.F32 R20, R100.reuse, R112, R20 ;  /* 0x000000706414723c */ /* 0x048fe80000001814 */
[----:B------:R-:W-:Y:S02]  /*9250*/  FADD.FTZ R207, R231, R230 ;  /* 0x000000e6e7cf7221 */ /* 0x000fe40000010000 */
[----:B------:R-:W-:Y:S02]  /*9260*/  FADD.FTZ R208, R235, R208 ;  /* 0x000000d0ebd07221 */ /* 0x000fe40000010000 */
[C---:B------:R-:W-:Y:S01]  /*9270*/  HMMA.16816.F32 R24, R100.reuse, R114, R24 ;  /* 0x000000726418723c */ /* 0x040fe20000001818 */
[----:B------:R-:W3:Y:S07]  /*9280*/  LDSM.16.MT88.4 R112, [R164+0x3100] ;  /* 0x00310000a470783b */ /* 0x000eee0000004200 */
[C---:B------:R-:W-:Y:S08]  /*9290*/  HMMA.16816.F32 R28, R100.reuse, R124, R28 ;  /* 0x0000007c641c723c */ /* 0x040ff0000000181c */
[C---:B------:R-:W-:Y:S01]  /*92a0*/  HMMA.16816.F32 R32, R100.reuse, R126, R32 ;  /* 0x0000007e6420723c */ /* 0x040fe20000001820 */
[----:B------:R-:W-:Y:S07]  /*92b0*/  LDSM.16.MT88.4 R124, [R135+UR4+0x1900] ;  /* 0x00190004877c783b */ /* 0x000fee0008004200 */
[C---:B-1----:R-:W-:Y:S08]  /*92c0*/  HMMA.16816.F32 R36, R100.reuse, R104, R36 ;  /* 0x000000686424723c */ /* 0x042ff00000001824 */
[C---:B------:R-:W-:Y:S01]  /*92d0*/  HMMA.16816.F32 R40, R100.reuse, R106, R40 ;  /* 0x0000006a6428723c */ /* 0x040fe20000001828 */
[----:B------:R-:W1:Y:S07]  /*92e0*/  LDSM.16.MT88.4 R104, [R135+UR4+0x5100] ;  /* 0x005100048768783b */ /* 0x000e6e0008004200 */
[C---:B----4-:R-:W-:Y:S08]  /*92f0*/  HMMA.16816.F32 R44, R100.reuse, R116, R44 ;  /* 0x00000074642c723c */ /* 0x050ff0000000182c */
[C---:B------:R-:W-:Y:S01]  /*9300*/  HMMA.16816.F32 R48, R100.reuse, R118, R48 ;  /* 0x000000766430723c */ /* 0x040fe20000001830 */
[----:B------:R-:W4:Y:S07]  /*9310*/  LDSM.16.MT88.4 R116, [R133+0x5100] ;  /* 0x005100008574783b */ /* 0x000f2e0000004200 */
[C---:B--2---:R-:W-:Y:S08]  /*9320*/  HMMA.16816.F32 R52, R100.reuse, R108, R52 ;  /* 0x0000006c6434723c */ /* 0x044ff00000001834 */
[C---:B------:R-:W-:Y:S01]  /*9330*/  HMMA.16816.F32 R56, R100.reuse, R110, R56 ;  /* 0x0000006e6438723c */ /* 0x040fe20000001838 */
[----:B------:R-:W2:Y:S07]  /*9340*/  LDSM.16.MT88.4 R108, [R134+UR4+0x5100] ;  /* 0x00510004866c783b */ /* 0x000eae0008004200 */
[C---:B---3--:R-:W-:Y:S08]  /*9350*/  HMMA.16816.F32 R60, R100.reuse, R112, R60 ;  /* 0x00000070643c723c */ /* 0x048ff0000000183c */
[C---:B------:R-:W-:Y:S01]  /*9360*/  HMMA.16816.F32 R64, R100.reuse, R114, R64 ;  /* 0x000000726440723c */ /* 0x040fe20000001840 */
[----:B------:R-:W3:Y:S07]  /*9370*/  LDSM.16.MT88.4 R112, [R164+0x5100] ;  /* 0x00510000a470783b */ /* 0x000eee0000004200 */
[C---:B-1----:R-:W-:Y:S08]  /*9380*/  HMMA.16816.F32 R68, R100.reuse, R104, R68 ;  /* 0x000000686444723c */ /* 0x042ff00000001844 */
[C---:B------:R-:W-:Y:S01]  /*9390*/  HMMA.16816.F32 R72, R100.reuse, R106, R72 ;  /* 0x0000006a6448723c */ /* 0x040fe20000001848 */
[----:B------:R-:W-:Y:S07]  /*93a0*/  LDSM.16.MT88.4 R104, [R134+UR4+0x1900] ;  /* 0x001900048668783b */ /* 0x000fee0008004200 */
[C---:B----4-:R-:W-:Y:S08]  /*93b0*/  HMMA.16816.F32 R76, R100.reuse, R116, R76 ;  /* 0x00000074644c723c */ /* 0x050ff0000000184c */
[C---:B------:R-:W-:Y:S01]  /*93c0*/  HMMA.16816.F32 R80, R100.reuse, R118, R80 ;  /* 0x000000766450723c */ /* 0x040fe20000001850 */
[----:B------:R-:W1:Y:S07]  /*93d0*/  LDSM.16.MT88.4 R116, [R133+0x1900] ;  /* 0x001900008574783b */ /* 0x000e6e0000004200 */
[C---:B--2---:R-:W-:Y:S08]  /*93e0*/  HMMA.16816.F32 R84, R100.reuse, R108, R84 ;  /* 0x0000006c6454723c */ /* 0x044ff00000001854 */
[C---:B------:R-:W-:Y:S08]  /*93f0*/  HMMA.16816.F32 R88, R100.reuse, R110, R88 ;  /* 0x0000006e6458723c */ /* 0x040ff00000001858 */
[C---:B---3--:R-:W-:Y:S08]  /*9400*/  HMMA.16816.F32 R92, R100.reuse, R112, R92 ;  /* 0x00000070645c723c */ /* 0x048ff0000000185c */
[----:B------:R-:W-:Y:S08]  /*9410*/  HMMA.16816.F32 R96, R100, R114, R96 ;  /* 0x000000726460723c */ /* 0x000ff00000001860 */
[C---:B------:R-:W-:Y:S01]  /*9420*/  HMMA.16816.F32 R128, R136.reuse, R124, R4 ;  /* 0x0000007c8880723c */ /* 0x040fe20000001804 */
[----:B------:R-:W2:Y:S07]  /*9430*/  LDSM.16.MT88.4 R4, [R133+0x5900] ;  /* 0x005900008504783b */ /* 0x000eae0000004200 */
[C---:B------:R-:W-:Y:S01]  /*9440*/  HMMA.16816.F32 R124, R136.reuse, R126, R8 ;  /* 0x0000007e887c723c */ /* 0x040fe20000001808 */
[----:B------:R-:W3:Y:S07]  /*9450*/  LDSM.16.MT88.4 R8, [R134+UR4+0x5900] ;  /* 0x005900048608783b */ /* 0x000eee0008004200 */
        /* <DEDUP_REMOVED lines=36> */
[----:B------:R-:W-:Y:S01]  /*96a0*/  @!P2 LEA.HI.X.SX32 R6, R3, UR8, 0x1, P0 ;  /* 0x000000080306ac11 */ /* 0x000fe200080f0eff */
        /* <DEDUP_REMOVED lines=29> */
[----:B------:R-:W-:Y:S01]  /*9880*/  IADD3.X R9, RZ, R4, R215, P1, P0 ;  /* 0x00000004ff097210 */ /* 0x000fe20000fe04d7 */
[----:B------:R-:W-:Y:S01]  /*9890*/  IMAD.U32 R4, RZ, RZ, UR20 ;  /* 0x00000014ff047e24 */ /* 0x000fe2000f8e00ff */
[C---:B---3--:R-:W-:Y:S03]  /*98a0*/  IADD3 R16, P0, R3.reuse, R220, RZ ;  /* 0x000000dc03107210 */ /* 0x048fe60007f1e0ff */
[----:B------:R-:W-:Y:S02]  /*98b0*/  IMAD R4, R4, 0x3000, R201 ;  /* 0x0000300004047824 */ /* 0x000fe400078e02c9 */
[C---:B----4-:R-:W-:Y:S01]  /*98c0*/  IMAD.X R17, R6.reuse, 0x1, R221, P0 ;  /* 0x0000000106117824 */ /* 0x050fe200000e06dd */
[C---:B------:R-:W-:Y:S05]  /*98d0*/  IADD3 R14, P0, R3.reuse, R217, RZ ;  /* 0x000000d9030e7210 */ /* 0x040fea0007f1e0ff */
[----:B------:R-:W-:Y:S01]  /*98e0*/  IMAD.X R15, R6, 0x1, R218, P0 ;  /* 0x00000001060f7824 */ /* 0x000fe200000e06da */
[----:B------:R-:W-:Y:S01]  /*98f0*/  IADD3 R18, P0, R3, R214, RZ ;  /* 0x000000d603127210 */ /* 0x000fe20007f1e0ff */
[----:B------:R-:W-:Y:S04]  /*9900*/  IMAD.SHL.U32 R3, R4, 0x2, RZ ;  /* 0x0000000204037824 */ /* 0x000fe800078e00ff */
[----:B------:R-:W-:Y:S01]  /*9910*/  IMAD.X R19, R6, 0x1, R215, P0 ;  /* 0x0000000106137824 */ /* 0x000fe200000e06d7 */
[----:B------:R1:W-:Y:S01]  /*9920*/  LDGSTS.E.BYPASS.LTC128B.128 [R3+0xc100], [R16.64], !P5 ;  /* 0x0c10000010037fae */ /* 0x0003e2000e901d4e */
[----:B------:R-:W-:Y:S03]  /*9930*/  ISETP.NE.U32.AND P0, PT, R219, RZ, PT ;  /* 0x000000ffdb00720c */ /* 0x000fe60003f05070 */
[----:B------:R1:W-:Y:S04]  /*9940*/  LDGSTS.E.BYPASS.LTC128B.128 [R3+0xe100], [R14.64], !P4 ;  /* 0x0e1000000e037fae */ /* 0x0003e8000e101d4e */
[----:B------:R1:W-:Y:S06]  /*9950*/  LDGSTS.E.BYPASS.LTC128B.128 [R3+0x10100], [R18.64], !P6 ;  /* 0x1010000012037fae */ /* 0x0003ec000f101d4e */
[----:B------:R1:W-:Y:S01]  /*9960*/  LDGSTS.E.BYPASS.LTC128B.128.ZFILL [R3+0xd100], [R12.64], P0 ;  /* 0x0d1000000c037fae */ /* 0x0003e20008141d4e */
[----:B------:R-:W-:Y:S11]  /*9970*/  ISETP.NE.U32.AND P0, PT, R216, RZ, PT ;  /* 0x000000ffd800720c */ /* 0x000ff60003f05070 */
[----:B------:R-:W-:Y:S02]  /*9980*/  @!UPT UIADD3 URZ, URZ, URZ, URZ ;  /* 0x0000003f3f3ff290 */ /* 0x000fe4000fffe03f */
[----:B------:R1:W-:Y:S01]  /*9990*/  LDGSTS.E.BYPASS.LTC128B.128.ZFILL [R3+0xf100], [R10.64], P0 ;  /* 0x0f1000000a037fae */ /* 0x0003e20008141d4e */
[----:B------:R-:W-:Y:S11]  /*99a0*/  ISETP.NE.U32.AND P0, PT, R211, RZ, PT ;  /* 0x000000ffd300720c */ /* 0x000ff60003f05070 */
[----:B------:R-:W-:Y:S02]  /*99b0*/  @!UPT UIADD3 URZ, URZ, URZ, URZ ;  /* 0x0000003f3f3ff290 */ /* 0x000fe4000fffe03f */
[----:B------:R1:W-:Y:S02]  /*99c0*/  LDGSTS.E.BYPASS.LTC128B.128.ZFILL [R3+0x11100], [R8.64], P0 ;  /* 0x1110000008037fae */ /* 0x0003e40008141d4e */
.L_x_1016:
[----:B------:R-:W-:Y:S01]  /*99d0*/  UIADD3 UR4, UR5, 0x1, URZ ;  /* 0x0000000105047890 */ /* 0x000fe2000fffe03f */
[----:B------:R-:W0:Y:S01]  /*99e0*/  LDGDEPBAR ;  /* 0x00000000000079af */ /* 0x000e220000000000 */
[----:B------:R-:W-:Y:S01]  /*99f0*/  UISETP.GE.AND UP0, UPT, UR5, 0x1, UPT ;  /* 0x000000010500788c */ /* 0x000fe2000bf06270 */
[C---:B------:R-:W-:Y:S01]  /*9a00*/  ISETP.GT.AND P0, PT, R213.reuse, R222, PT ;  /* 0x000000ded500720c */ /* 0x040fe20003f04270 */
[----:B-1----:R-:W-:Y:S01]  /*9a10*/  IMAD.MOV.U32 R3, RZ, RZ, R0 ;  /* 0x000000ffff037224 */ /* 0x002fe200078e0000 */
[----:B------:R-:W-:Y:S01]  /*9a20*/  IADD3 R213, R213, -0x1, RZ ;  /* 0xffffffffd5d57810 */ /* 0x000fe20007ffe0ff */
[----:B------:R-:W-:Y:S01]  /*9a30*/  USEL UR5, UR4, URZ, !UP0 ;  /* 0x0000003f04057287 */ /* 0x000fe2000c000000 */
[----:B------:R-:W-:Y:S09]  /*9a40*/  IMAD.MOV.U32 R132, RZ, RZ, R2 ;  /* 0x000000ffff847224 */ /* 0x000ff200078e0002 */
[----:B------:R-:W-:-:S05]  /*9a50*/  @P0 BRA `(.L_x_1017) ;  /* 0xffffc5b000000947 */ /* 0x000fca000383ffff */
.L_x_1006:
[----:B------:R-:W-:Y:S01]  /*9a60*/  ULEA UR4, UR6, 0x7f, 0x7 ;  /* 0x0000007f06047891 */ /* 0x000fe2000f8e383f */
[----:B------:R-:W-:-:S02]  /*9a70*/  ISETP.GE.AND P0, PT, R197, 0x1, PT ;  /* 0x00000001c500780c */ /* 0x000fc40003f06270 */
[----:B------:R-:W-:Y:S01]  /*9a80*/  ULDC.64 UR6, c[0x0][0x2c8] ;  /* 0x0000b20000067ab9 */ /* 0x000fe20000000a00 */
[----:B------:R-:W-:Y:S01]  /*9a90*/  IADD3 R5, R195, 0x1, -R204 ;  /* 0x00000001c3057810 */ /* 0x000fe20007ffe8cc */
[----:B------:R-:W-:-:S07]  /*9aa0*/  UIMAD.WIDE.U32 UR24, UR4, UR6, URZ ;  /* 0x00000006041872a5 */ /* 0x000fce000f8e003f */
[----:B------:R-:W-:Y:S02]  /*9ab0*/  @UP1 UMOV UR21, UR25 ;  /* 0x0000001900151c82 */ /* 0x000fe40008000000 */
[----:B------:R-:W-:-:S06]  /*9ac0*/  @UP1 USHF.R.U32.HI UR4, URZ, UR7, UR21 ;  /* 0x000000073f041299 */ /* 0x000fcc0008011615 */
[----:B------:R-:W-:-:S04]  /*9ad0*/  IADD3 R5, R5, UR4, RZ ;  /* 0x0000000405057c10 */ /* 0x000fc8000fffe0ff */
[----:B------:R-:W-:Y:S01]  /*9ae0*/  IADD3 R4, R5, -c[0x0][0x324], RZ ;  /* 0x8000c90005047a10 */ /* 0x000fe20007ffe0ff */
[----:B------:R-:W-:Y:S05]  /*9af0*/  @!P0 BRA `(.L_x_1018) ;  /* 0x000000f000008947 */ /* 0x000fea0003800000 */
        /* <DEDUP_REMOVED lines=9> */
.L_x_1019:
[----:B------:R-:W-:-:S04]  /*9b90*/  MOV R3, 0x1 ;  /* 0x0000000100037802 */ /* 0x000fc80000000f00 */
[----:B------:R-:W-:-:S13]  /*9ba0*/  ISETP.NE.AND P0, PT, R3, c[0x0][0x32c], PT ;  /* 0x0000cb0003007a0c */ /* 0x000fda0003f05270 */
[----:B------:R-:W-:-:S05]  /*9bb0*/  @P0 IMAD.HI.U32 R3, R5, c[0x0][0x330], RZ ;  /* 0x0000cc0005030a27 */ /* 0x000fca00078e00ff */
[----:B------:R-:W-:-:S05]  /*9bc0*/  @P0 SHF.R.U32.HI R5, RZ, c[0x0][0x334], R3 ;  /* 0x0000cd00ff050a19 */ /* 0x000fca0000011603 */
.L_x_1020:
[----:B------:R-:W-:-:S05]  /*9bd0*/  IMAD R5, R5, c[0x0][0x32c], RZ ;  /* 0x0000cb0005057a24 */ /* 0x000fca00078e02ff */
[----:B------:R-:W-:-:S04]  /*9be0*/  IMNMX R4, R4, R5, !PT ;  /* 0x0000000504047217 */ /* 0x000fc80007800200 */
.L_x_1018:
        /* <DEDUP_REMOVED lines=13> */
[----:B------:R-:W-:Y:S01]  /*9cc0*/  IMAD.SHL.U32 R220, R210, 0x2, RZ ;  /* 0x00000002d2dc7824 */ /* 0x000fe200078e00ff */
[----:B------:R-:W-:Y:S01]  /*9cd0*/  SHF.R.S32.HI R215, RZ, 0x1f, R192 ;  /* 0x0000001fffd77819 */ /* 0x000fe200000114c0 */
[----:B------:R-:W-:Y:S01]  /*9ce0*/  IMAD.SHL.U32 R217, R209, 0x2, RZ ;  /* 0x00000002d1d97824 */ /* 0x000fe200078e00ff */
[----:B------:R-:W-:Y:S01]  /*9cf0*/  SEL R219, RZ, 0x10, P5 ;  /* 0x00000010ffdb7807 */ /* 0x000fe20002800000 */
[----:B------:R-:W-:Y:S01]  /*9d00*/  IMAD.SHL.U32 R214, R192, 0x2, RZ ;  /* 0x00000002c0d67824 */ /* 0x000fe200078e00ff */
[----:B------:R-:W-:-:S02]  /*9d10*/  SEL R216, RZ, 0x10, P4 ;  /* 0x00000010ffd87807 */ /* 0x000fc40002000000 */
[----:B------:R-:W-:Y:S02]  /*9d20*/  SHF.L.U64.HI R221, R210, 0x1, R221 ;  /* 0x00000001d2dd7819 */ /* 0x000fe400000102dd */
[----:B------:R-:W-:Y:S02]  /*9d30*/  SHF.L.U64.HI R218, R209, 0x1, R218 ;  /* 0x00000001d1da7819 */ /* 0x000fe400000102da */
[----:B------:R-:W-:Y:S02]  /*9d40*/  SHF.L.U64.HI R215, R192, 0x1, R215 ;  /* 0x00000001c0d77819 */ /* 0x000fe400000102d7 */
[----:B------:R-:W-:Y:S02]  /*9d50*/  SEL R186, R186, 0xffffffe0, !P0 ;  /* 0xffffffe0baba7807 */ /* 0x000fe40004000000 */
.L_x_1024:
        /* <DEDUP_REMOVED lines=65> */
.L_x_1022:
        /* <DEDUP_REMOVED lines=10> */
[C---:B-1----:R-:W-:Y:S01]  /*a210*/  HMMA.16816.F32 R12, R136.reuse, R16, RZ ;  /* 0x00000010880c723c */ /* 0x042fe200000018ff */
[----:B------:R-:W1:Y:S07]  /*a220*/  LDSM.16.M88.4 R164, [R0+0xc100] ;  /* 0x00c1000000a4783b */ /* 0x000e6e0000000200 */
[C---:B------:R-:W-:Y:S01]  /*a230*/  HMMA.16816.F32 R16, R136.reuse, R18, RZ ;  /* 0x000000128810723c */ /* 0x040fe200000018ff */
[----:B------:R-:W-:Y:S07]  /*a240*/  LDSM.16.M88.4 R168, [R2+0xc100] ;  /* 0x00c1000002a8783b */ /* 0x000fee0000000200 */
[C---:B------:R-:W-:Y:S01]  /*a250*/  HMMA.16816.F32 R20, R136.reuse, R24, RZ ;  /* 0x000000188814723c */ /* 0x040fe200000018ff */
[----:B------:R-:W-:Y:S07]  /*a260*/  LDSM.16.M88.4 R176, [R0+0xe100] ;  /* 0x00e1000000b0783b */ /* 0x000fee0000000200 */
[C---:B------:R-:W-:Y:S01]  /*a270*/  HMMA.16816.F32 R24, R136.reuse, R26, RZ ;  /* 0x0000001a8818723c */ /* 0x040fe200000018ff */
[----:B------:R-:W-:Y:S07]  /*a280*/  LDSM.16.M88.4 R180, [R189+UR4+0x10100] ;  /* 0x01010004bdb4783b */ /* 0x000fee0008000200 */
[C---:B------:R-:W-:Y:S01]  /*a290*/  HMMA.16816.F32 R28, R136.reuse, R32, RZ ;  /* 0x00000020881c723c */ /* 0x040fe200000018ff */
[----:B------:R-:W0:Y:S07]  /*a2a0*/  LDGDEPBAR ;  /* 0x00000000000079af */ /* 0x000e2e0000000000 */
[----:B------:R-:W-:Y:S01]  /*a2b0*/  HMMA.16816.F32 R32, R136, R34, RZ ;  /* 0x000000228820723c */ /* 0x000fe200000018ff */
[----:B------:R-:W2:Y:S07]  /*a2c0*/  LDSM.16.M88.4 R136, [R0+0xc900] ;  /* 0x00c900000088783b */ /* 0x000eae0000000200 */
        /* <DEDUP_REMOVED lines=12> */
[C---:B-1----:R-:W-:Y:S01]  /*a390*/  HMMA.16816.F32 R4, R140.reuse, R164, R4 ;  /* 0x000000a48c04723c */ /* 0x042fe20000001804 */
[----:B------:R-:W1:Y:S07]  /*a3a0*/  LDSM.16.M88.4 R160, [R2+0xd100] ;  /* 0x00d1000002a0783b */ /* 0x000e6e0000000200 */
[C---:B------:R-:W-:Y:S01]  /*a3b0*/  HMMA.16816.F32 R8, R140.reuse, R166, R8 ;  /* 0x000000a68c08723c */ /* 0x040fe20000001808 */
[----:B------:R-:W-:Y:S07]  /*a3c0*/  LDSM.16.M88.4 R164, [R189+UR4+0xf900] ;  /* 0x00f90004bda4783b */ /* 0x000fee0008000200 */
[C---:B--2---:R-:W-:Y:S08]  /*a3d0*/  HMMA.16816.F32 R12, R140.reuse, R136, R12 ;  /* 0x000000888c0c723c */ /* 0x044ff0000000180c */
[C---:B------:R-:W-:Y:S01]  /*a3e0*/  HMMA.16816.F32 R16, R140.reuse, R138, R16 ;  /* 0x0000008a8c10723c */ /* 0x040fe20000001810 */
[----:B------:R-:W2:Y:S07]  /*a3f0*/  LDSM.16.M88.4 R136, [R2+0xd900] ;  /* 0x00d900000288783b */ /* 0x000eae0000000200 */
        /* <DEDUP_REMOVED lines=106> */
[C---:B------:R-:W-:Y:S04]  /*aaa0*/  HMMA.16816.F32 R16, R172.reuse, R138, R16 ;  /* 0x0000008aac10723c */ /* 0x040fe80000001810 */
[----:B------:R-:W-:Y:S02]  /*aab0*/  FMUL.FTZ R165, R4, c[0x0][0x320] ;  /* 0x0000c80004a57a20 */ /* 0x000fe40000410000 */
[----:B------:R-:W-:Y:S02]  /*aac0*/  FMUL.FTZ R145, R5, c[0x0][0x320] ;  /* 0x0000c80005917a20 */ /* 0x000fe40000410000 */
[C---:B---3--:R-:W-:Y:S02]  /*aad0*/  HMMA.16816.F32 R20, R172.reuse, R140, R20 ;  /* 0x0000008cac14723c */ /* 0x048fe40000001814 */
[----:B------:R-:W1:Y:S02]  /*aae0*/  MUFU.TANH R165, R165 ;  /* 0x000000a500a57308 */ /* 0x000e640000002400 */
        /* <DEDUP_REMOVED lines=11> */
[----:B------:R-:W-:Y:S01]  /*aba0*/  FMUL.FTZ R14, R14, c[0x0][0x320] ;  /* 0x0000c8000e0e7a20 */ /* 0x000fe20000410000 */
[----:B-1----:R-:W-:Y:S01]  /*abb0*/  FMNMX.FTZ R0, R165, R133, !PT ;  /* 0x00000085a5007209 */ /* 0x002fe20007810000 */
        /* <DEDUP_REMOVED lines=16> */
[----:B-1----:R-:W1:Y:S01]  /*acc0*/  LDSM.16.M88.4 R8, [R190+0x11900] ;  /* 0x01190000be08783b */ /* 0x002e620000000200 */
[----:B------:R-:W-:Y:S08]  /*acd0*/  DEPBAR.LE SB0, 0x2 ;  /* 0x000080800000791a */ /* 0x000ff00000000000 */
[----:B------:R3:W-:Y:S01]  /*ace0*/  MUFU.TANH R179, R13 ;  /* 0x0000000d00b37308 */ /* 0x0007e20000002400 */
[----:B------:R-:W-:Y:S01]  /*acf0*/  BAR.SYNC.DEFER_BLOCKING 0x0 ;  /* 0x0000000000007b1d */ /* 0x000fe20000010000 */
[----:B--2---:R-:W-:Y:S02]  /*ad00*/  FMNMX.FTZ R0, R145, R0, !PT ;  /* 0x0000000091007209 */ /* 0x004fe40007810000 */
[----:B---3--:R-:W-:Y:S05]  /*ad10*/  FMNMX.FTZ R13, R166, R3, !PT ;  /* 0x00000003a60d7209 */ /* 0x008fea0007810000 */
[----:B------:R-:W-:Y:S01]  /*ad20*/  LDSM.16.MT88.4 R140, [R134+UR4+0x2900] ;  /* 0x00290004868c783b */ /* 0x000fe20008004200 */
[----:B------:R-:W2:Y:S01]  /*ad30*/  MUFU.TANH R164, R164 ;  /* 0x000000a400a47308 */ /* 0x000ea20000002400 */
[C---:B-1----:R-:W-:Y:S09]  /*ad40*/  HMMA.16816.F32 R28, R172.reuse, R8, R28 ;  /* 0x00000008ac1c723c */ /* 0x042ff2000000181c */
[----:B------:R-:W1:Y:S01]  /*ad50*/  MUFU.TANH R167, R167 ;  /* 0x000000a700a77308 */ /* 0x000e620000002400 */
[----:B------:R-:W-:Y:S09]  /*ad60*/  HMMA.16816.F32 R32, R172, R10, R32 ;  /* 0x0000000aac20723c */ /* 0x000ff20000001820 */
[----:B------:R-:W3:Y:S03]  /*ad70*/  MUFU.TANH R181, R181 ;  /* 0x000000b500b57308 */ /* 0x000ee60000002400 */
[----:B--2---:R-:W-:Y:S04]  /*ad80*/  FMNMX.FTZ R13, R164, R13, !PT ;  /* 0x0000000da40d7209 */ /* 0x004fe80007810000 */
[----:B------:R-:W-:Y:S03]  /*ad90*/  FMNMX.FTZ R13, R224, R13, !PT ;  /* 0x0000000de00d7209 */ /* 0x000fe60007810000 */
[----:B------:R-:W2:Y:S01]  /*ada0*/  MUFU.TANH R178, R14 ;  /* 0x0000000e00b27308 */ /* 0x000ea20000002400 */
[----:B------:R-:W-:Y:S01]  /*adb0*/  FMUL.FTZ R28, R28, c[0x0][0x320] ;  /* 0x0000c8001c1c7a20 */ /* 0x000fe20000410000 */
[----:B------:R-:W-:Y:S01]  /*adc0*/  FMNMX.FTZ R13, R182, R13, !PT ;  /* 0x0000000db60d7209 */ /* 0x000fe20007810000 */
[----:B------:R-:W-:Y:S01]  /*add0*/  FMUL.FTZ R29, R29, c[0x0][0x320] ;  /* 0x0000c8001d1d7a20 */ /* 0x000fe20000410000 */
[----:B-1----:R-:W-:Y:S01]  /*ade0*/  FMNMX.FTZ R0, R167, R0, !PT ;  /* 0x00000000a7007209 */ /* 0x002fe20007810000 */
[----:B------:R-:W-:Y:S02]  /*adf0*/  FMUL.FTZ R30, R30, c[0x0][0x320] ;  /* 0x0000c8001e1e7a20 */ /* 0x000fe40000410000 */
[----:B------:R-:W-:Y:S01]  /*ae00*/  FMUL.FTZ R31, R31, c[0x0][0x320] ;  /* 0x0000c8001f1f7a20 */ /* 0x000fe20000410000 */
[----:B------:R-:W-:Y:S01]  /*ae10*/  FMNMX.FTZ R0, R169, R0, !PT ;  /* 0x00000000a9007209 */ /* 0x000fe20007810000 */
[----:B------:R-:W-:Y:S01]  /*ae20*/  FMUL.FTZ R32, R32, c[0x0][0x320] ;  /* 0x0000c80020207a20 */ /* 0x000fe20000410000 */
[----:B------:R-:W1:Y:S01]  /*ae30*/  MUFU.TANH R176, R15 ;  /* 0x0000000f00b07308 */ /* 0x000e620000002400 */
[----:B------:R-:W-:Y:S02]  /*ae40*/  FMUL.FTZ R33, R33, c[0x0][0x320] ;  /* 0x0000c80021217a20 */ /* 0x000fe40000410000 */
[----:B------:R-:W-:Y:S01]  /*ae50*/  FMUL.FTZ R34, R34, c[0x0][0x320] ;  /* 0x0000c80022227a20 */ /* 0x000fe20000410000 */
[----:B---3--:R-:W-:Y:S01]  /*ae60*/  FMNMX.FTZ R0, R181, R0, !PT ;  /* 0x00000000b5007209 */ /* 0x008fe20007810000 */
[----:B------:R-:W-:Y:S03]  /*ae70*/  FMUL.FTZ R35, R35, c[0x0][0x320] ;  /* 0x0000c80023237a20 */ /* 0x000fe60000410000 */
[----:B------:R-:W-:Y:S02]  /*ae80*/  FMNMX.FTZ R0, R179, R0, !PT ;  /* 0x00000000b3007209 */ /* 0x000fe40007810000 */
[----:B------:R-:W3:Y:S01]  /*ae90*/  MUFU.TANH R177, R16 ;  /* 0x0000001000b17308 */ /* 0x000ee20000002400 */
[----:B--2---:R-:W-:Y:S09]  /*aea0*/  FMNMX.FTZ R13, R178, R13, !PT ;  /* 0x0000000db20d7209 */ /* 0x004ff20007810000 */
[----:B------:R-:W2:Y:S01]  /*aeb0*/  MUFU.TANH R163, R17 ;  /* 0x0000001100a37308 */ /* 0x000ea20000002400 */
[----:B-1----:R-:W-:Y:S09]  /*aec0*/  FMNMX.FTZ R13, R176, R13, !PT ;  /* 0x0000000db00d7209 */ /* 0x002ff20007810000 */
[----:B------:R-:W1:Y:S01]  /*aed0*/  MUFU.TANH R180, R18 ;  /* 0x0000001200b47308 */ /* 0x000e620000002400 */
[----:B---3--:R-:W-:Y:S09]  /*aee0*/  FMNMX.FTZ R0, R177, R0, !PT ;  /* 0x00000000b1007209 */ /* 0x008ff20007810000 */
[----:B------:R-:W3:Y:S01]  /*aef0*/  MUFU.TANH R162, R19 ;  /* 0x0000001300a27308 */ /* 0x000ee20000002400 */
[----:B--2---:R-:W-:Y:S02]  /*af00*/  FMNMX.FTZ R0, R163, R0, !PT ;  /* 0x00000000a3007209 */ /* 0x004fe40007810000 */
[----:B------:R-:W-:Y:S07]  /*af10*/  IADD3 R17, R134, UR4, RZ ;  /* 0x0000000486117c10 */ /* 0x000fee000fffe0ff */
        /* <DEDUP_REMOVED lines=40> */
[----:B------:R-:W-:Y:S01]  /*b1a0*/  LDSM.16.MT88.4 R12, [R135+UR4+0x100] ;  /* 0x00010004870c783b */ /* 0x000fe20008004200 */
[----:B-1----:R-:W-:Y:S07]  /*b1b0*/  FMNMX.FTZ R2, R11, R2, !PT ;  /* 0x000000020b027209 */ /* 0x002fee0007810000 */
        /* <DEDUP_REMOVED lines=15> */
[--C-:B------:R-:W-:Y:S02]  /*b2b0*/  FFMA.FTZ R231, R149, c[0x0][0x2d0], -R148.reuse ;  /* 0x0000b40095e77a23 */ /* 0x100fe40000010894 */
        /* <DEDUP_REMOVED lines=30> */
[--C-:B------:R-:W-:Y:S02]  /*b4a0*/  FFMA.FTZ R225, R156, c[0x0][0x2d0], -R145.reuse ;  /* 0x0000b4009ce17a23 */ /* 0x100fe40000010891 */
[----:B------:R-:W-:Y:S01]  /*b4b0*/  LDSM.16.MT88.4 R156, [R164+0x3900] ;  /* 0x00390000a49c783b */ /* 0x000fe20000004200 */
[--C-:B------:R-:W-:Y:S02]  /*b4c0*/  FFMA.FTZ R226, R154, c[0x0][0x2d0], -R145.reuse ;  /* 0x0000b4009ae27a23 */ /* 0x100fe40000010891 */
[----:B------:R-:W-:Y:S01]  /*b4d0*/  MUFU.EX2 R168, R168 ;  /* 0x000000a800a87308 */ /* 0x000fe20000000800 */
[--C-:B------:R-:W-:Y:S02]  /*b4e0*/  FFMA.FTZ R229, R152, c[0x0][0x2d0], -R145.reuse ;  /* 0x0000b40098e57a23 */ /* 0x100fe40000010891 */
[--C-:B------:R-:W-:Y:S02]  /*b4f0*/  FFMA.FTZ R230, R150, c[0x0][0x2d0], -R145.reuse ;  /* 0x0000b40096e67a23 */ /* 0x100fe40000010891 */
[C---:B--2---:R-:W-:Y:S01]  /*b500*/  FMUL.FTZ R6, R3.reuse, R130 ;  /* 0x0000008203067220 */ /* 0x044fe20000410000 */
[----:B------:R-:W-:Y:S01]  /*b510*/  LDSM.16.MT88.4 R152, [R134+UR4+0x3900] ;  /* 0x003900048698783b */ /* 0x000fe20008004200 */
[C---:B------:R-:W-:Y:S02]  /*b520*/  FMUL.FTZ R7, R3.reuse, R131 ;  /* 0x0000008303077220 */ /* 0x040fe40000410000 */
[C---:B------:R-:W-:Y:S01]  /*b530*/  FMUL.FTZ R10, R3.reuse, R126 ;  /* 0x0000007e030a7220 */ /* 0x040fe20000410000 */
[----:B------:R-:W2:Y:S01]  /*b540*/  MUFU.EX2 R167, R167 ;  /* 0x000000a700a77308 */ /* 0x000ea20000000800 */
[C---:B------:R-:W-:Y:S02]  /*b550*/  FMUL.FTZ R11, R3.reuse, R127 ;  /* 0x0000007f030b7220 */ /* 0x040fe40000410000 */
[----:B------:R-:W-:Y:S01]  /*b560*/  FMUL.FTZ R18, R3, R118 ;  /* 0x0000007603127220 */ /* 0x000fe20000410000 */
[----:B-1----:R-:W-:Y:S01]  /*b570*/  F2FP.PACK_AB R130, R169, R170 ;  /* 0x000000aaa982723e */ /* 0x002fe200000000ff */
[C---:B------:R-:W-:Y:S01]  /*b580*/  FMUL.FTZ R19, R3.reuse, R119 ;  /* 0x0000007703137220 */ /* 0x040fe20000410000 */
[----:B------:R-:W-:Y:S01]  /*b590*/  LDSM.16.MT88.4 R124, [R135+UR4+0x2900] ;  /* 0x00290004877c783b */ /* 0x000fe20008004200 */
[C---:B------:R-:W-:Y:S02]  /*b5a0*/  FMUL.FTZ R26, R3.reuse, R110 ;  /* 0x0000006e031a7220 */ /* 0x040fe40000410000 */
[C---:B------:R-:W-:Y:S01]  /*b5b0*/  FMUL.FTZ R27, R3.reuse, R111 ;  /* 0x0000006f031b7220 */ /* 0x040fe20000410000 */
[----:B------:R-:W-:Y:S01]  /*b5c0*/  MUFU.EX2 R166, R166 ;  /* 0x000000a600a67308 */ /* 0x000fe20000000800 */
[C---:B------:R-:W-:Y:S02]  /*b5d0*/  FMUL.FTZ R34, R3.reuse, R102 ;  /* 0x0000006603227220 */ /* 0x040fe40000410000 */
[C---:B------:R-:W-:Y:S01]  /*b5e0*/  FMUL.FTZ R35, R3.reuse, R103 ;  /* 0x0000006703237220 */ /* 0x040fe20000410000 */
[----:B------:R-:W-:Y:S01]  /*b5f0*/  LDSM.16.MT88.4 R108, [R164+0x2100] ;  /* 0x00210000a46c783b */ /* 0x000fe20000004200 */
[--C-:B------:R-:W-:Y:S02]  /*b600*/  FFMA.FTZ R233, R146, c[0x0][0x2d0], -R145.reuse ;  /* 0x0000b40092e97a23 */ /* 0x100fe40000010891 */
[C---:B------:R-:W-:Y:S02]  /*b610*/  FMUL.FTZ R36, R132.reuse, R36 ;  /* 0x0000002484247220 */ /* 0x040fe40000410000 */
[C---:B------:R-:W-:Y:S01]  /*b620*/  FMUL.FTZ R37, R132.reuse, R37 ;  /* 0x0000002584257220 */ /* 0x040fe20000410000 */
[----:B------:R-:W1:Y:S01]  /*b630*/  MUFU.EX2 R165, R165 ;  /* 0x000000a500a57308 */ /* 0x000e620000000800 */
[C---:B------:R-:W-:Y:S01]  /*b640*/  FMUL.FTZ R38, R3.reuse, R38 ;  /* 0x0000002603267220 */ /* 0x040fe20000410000 */
[----:B------:R-:W-:Y:S01]  /*b650*/  LDSM.16.MT88.4 R100, [R134+UR4+0x2100] ;  /* 0x002100048664783b */ /* 0x000fe20008004200 */
[----:B------:R-:W-:Y:S01]  /*b660*/  FMUL.FTZ R39, R3, R39 ;  /* 0x0000002703277220 */ /* 0x000fe20000410000 */
        /* <DEDUP_REMOVED lines=18> */
[C---:B------:R-:W-:Y:S01]  /*b790*/  HMMA.16816.F32 R4, R128.reuse, R12, R4 ;  /* 0x0000000c8004723c */ /* 0x040fe20000001804 */
        /* <DEDUP_REMOVED lines=61> */
[C---:B---3--:R-:W-:Y:S03]  /*bb70*/  HMMA.16816.F32 R44, R128.reuse, R104, R44 ;  /* 0x00000068802c723c */ /* 0x048fe6000000182c */
[----:B------:R-:W-:Y:S02]  /*bb80*/  FMUL.FTZ R85, R132, R85 ;  /* 0x0000005584557220 */ /* 0x000fe40000410000 */
[C---:B------:R-:W-:Y:S02]  /*bb90*/  FMUL.FTZ R86, R3.reuse, R86 ;  /* 0x0000005603567220 */ /* 0x040fe40000410000 */
[----:B------:R-:W-:Y:S01]  /*bba0*/  FMUL.FTZ R87, R3, R87 ;  /* 0x0000005703577220 */ /* 0x000fe20000410000 */
[C---:B------:R-:W-:Y:S01]  /*bbb0*/  HMMA.16816.F32 R48, R128.reuse, R106, R48 ;  /* 0x0000006a8030723c */ /* 0x040fe20000001830 */
[----:B------:R-:W1:Y:S03]  /*bbc0*/  LDSM.16.MT88.4 R104, [R135+UR4+0x4100] ;  /* 0x004100048768783b */ /* 0x000e660008004200 */
[--C-:B------:R-:W-:Y:S02]  /*bbd0*/  FFMA.FTZ R173, R181, c[0x0][0x2d0], -R148.reuse ;  /* 0x0000b400b5ad7a23 */ /* 0x100fe40000010894 */
[--C-:B------:R-:W-:Y:S02]  /*bbe0*/  FFMA.FTZ R181, R161, c[0x0][0x2d0], -R148.reuse ;  /* 0x0000b400a1b57a23 */ /* 0x100fe40000010894 */
[C---:B------:R-:W-:Y:S02]  /*bbf0*/  HMMA.16816.F32 R52, R128.reuse, R100, R52 ;  /* 0x000000648034723c */ /* 0x040fe40000001834 */
[----:B------:R-:W-:Y:S02]  /*bc00*/  MUFU.EX2 R173, R173 ;  /* 0x000000ad00ad7308 */ /* 0x000fe40000000800 */
[--C-:B------:R-:W-:Y:S02]  /*bc10*/  FFMA.FTZ R174, R179, c[0x0][0x2d0], -R148.reuse ;  /* 0x0000b400b3ae7a23 */ /* 0x100fe40000010894 */
[--C-:B------:R-:W-:Y:S02]  /*bc20*/  FFMA.FTZ R175, R178, c[0x0][0x2d0], -R145.reuse ;  /* 0x0000b400b2af7a23 */ /* 0x100fe40000010891 */
[C---:B------:R-:W-:Y:S01]  /*bc30*/  HMMA.16816.F32 R56, R128.reuse, R102, R56 ;  /* 0x000000668038723c */ /* 0x040fe20000001838 */
[----:B------:R-:W2:Y:S03]  /*bc40*/  LDSM.16.MT88.4 R100, [R133+0x4100] ;  /* 0x004100008564783b */ /* 0x000ea60000004200 */
[--C-:B------:R-:W-:Y:S01]  /*bc50*/  FFMA.FTZ R178, R163, c[0x0][0x2d0], -R148.reuse ;  /* 0x0000b400a3b27a23 */ /* 0x100fe20000010894 */
[----:B------:R-:W3:Y:S01]  /*bc60*/  MUFU.EX2 R174, R174 ;  /* 0x000000ae00ae7308 */ /* 0x000ee20000000800 */
[--C-:B------:R-:W-:Y:S02]  /*bc70*/  FFMA.FTZ R176, R176, c[0x0][0x2d0], -R145.reuse ;  /* 0x0000b400b0b07a23 */ /* 0x100fe40000010891 */
[C---:B------:R-:W-:Y:S04]  /*bc80*/  HMMA.16816.F32 R60, R128.reuse, R108, R60 ;  /* 0x0000006c803c723c */ /* 0x040fe8000000183c */
[--C-:B------:R-:W-:Y:S02]  /*bc90*/  FFMA.FTZ R177, R177, c[0x0][0x2d0], -R148.reuse ;  /* 0x0000b400b1b17a23 */ /* 0x100fe40000010894 */
[----:B------:R-:W-:Y:S01]  /*bca0*/  FFMA.FTZ R148, R147, c[0x0][0x2d0], -R148 ;  /* 0x0000b40093947a23 */ /* 0x000fe20000010894 */
[----:B------:R-:W-:Y:S01]  /*bcb0*/  MUFU.EX2 R175, R175 ;  /* 0x000000af00af7308 */ /* 0x000fe20000000800 */
[C---:B------:R-:W-:Y:S01]  /*bcc0*/  HMMA.16816.F32 R64, R128.reuse, R110, R64 ;  /* 0x0000006e8040723c */ /* 0x040fe20000001840 */
[----:B------:R-:W4:Y:S03]  /*bcd0*/  LDSM.16.MT88.4 R108, [R134+UR4+0x4100] ;  /* 0x00410004866c783b */ /* 0x000f260008004200 */
[--C-:B------:R-:W-:Y:S02]  /*bce0*/  FFMA.FTZ R179, R180, c[0x0][0x2d0], -R145.reuse ;  /* 0x0000b400b4b37a23 */ /* 0x100fe40000010891 */
[--C-:B------:R-:W-:Y:S02]  /*bcf0*/  FFMA.FTZ R180, R162, c[0x0][0x2d0], -R145.reuse ;  /* 0x0000b400a2b47a23 */ /* 0x100fe40000010891 */
[----:B------:R-:W-:Y:S01]  /*bd00*/  FFMA.FTZ R145, R144, c[0x0][0x2d0], -R145 ;  /* 0x0000b40090917a23 */ /* 0x000fe20000010891 */
[C---:B-1----:R-:W-:Y:S01]  /*bd10*/  HMMA.16816.F32 R68, R128.reuse, R104, R68 ;  /* 0x000000688044723c */ /* 0x042fe20000001844 */
[----:B------:R-:W-:Y:S01]  /*bd20*/  LDSM.16.MT88.4 R160, [R135+UR4+0x5900] ;  /* 0x0059000487a0783b */ /* 0x000fe20008004200 */
[----:B------:R1:W-:Y:S01]  /*bd30*/  MUFU.EX2 R232, R148 ;  /* 0x0000009400e87308 */ /* 0x0003e20000000800 */
[C---:B------:R-:W-:Y:S02]  /*bd40*/  FMUL.FTZ R88, R132.reuse, R88 ;  /* 0x0000005884587220 */ /* 0x040fe40000410000 */
[C---:B------:R-:W-:Y:S02]  /*bd50*/  FMUL.FTZ R89, R132.reuse, R89 ;  /* 0x0000005984597220 */ /* 0x040fe40000410000 */
[C---:B------:R-:W-:Y:S01]  /*bd60*/  FMUL.FTZ R90, R3.reuse, R90 ;  /* 0x0000005a035a7220 */ /* 0x040fe20000410000 */
[C---:B------:R-:W-:Y:S01]  /*bd70*/  HMMA.16816.F32 R72, R128.reuse, R106, R72 ;  /* 0x0000006a8048723c */ /* 0x040fe20000001848 */
[----:B------:R-:W5:Y:S03]  /*bd80*/  LDSM.16.MT88.4 R104, [R164+0x4100] ;  /* 0x00410000a468783b */ /* 0x000f660000004200 */
[C---:B------:R-:W-:Y:S01]  /*bd90*/  FMUL.FTZ R76, R132.reuse, R76 ;  /* 0x0000004c844c7220 */ /* 0x040fe20000410000 */
[----:B------:R-:W4:Y:S01]  /*bda0*/  MUFU.EX2 R176, R176 ;  /* 0x000000b000b07308 */ /* 0x000f220000000800 */
[C---:B------:R-:W-:Y:S02]  /*bdb0*/  FMUL.FTZ R77, R132.reuse, R77 ;  /* 0x0000004d844d7220 */ /* 0x040fe40000410000 */
[C---:B------:R-:W-:Y:S04]  /*bdc0*/  FMUL.FTZ R78, R3.reuse, R78 ;  /* 0x0000004e034e7220 */ /* 0x040fe80000410000 */
[C---:B------:R-:W-:Y:S02]  /*bdd0*/  FMUL.FTZ R79, R3.reuse, R79 ;  /* 0x0000004f034f7220 */ /* 0x040fe40000410000 */
[C---:B------:R-:W-:Y:S01]  /*bde0*/  FMUL.FTZ R91, R3.reuse, R91 ;  /* 0x0000005b035b7220 */ /* 0x040fe20000410000 */
[----:B------:R5:W-:Y:S01]  /*bdf0*/  MUFU.EX2 R234, R145 ;  /* 0x0000009100ea7308 */ /* 0x000be20000000800 */
[C---:B------:R-:W-:Y:S01]  /*be00*/  FMUL.FTZ R92, R132.reuse, R92 ;  /* 0x0000005c845c7220 */ /* 0x040fe20000410000 */
[----:B-1----:R-:W-:Y:S02]  /*be10*/  LDSM.16.MT88.4 R148, [R133+0x3900] ;  /* 0x003900008594783b */ /* 0x002fe40000004200 */
[C---:B--2---:R-:W-:Y:S03]  /*be20*/  HMMA.16816.F32 R76, R128.reuse, R100, R76 ;  /* 0x00000064804c723c */ /* 0x044fe6000000184c */
[C---:B------:R-:W-:Y:S02]  /*be30*/  FMUL.FTZ R80, R132.reuse, R80 ;  /* 0x0000005084507220 */ /* 0x040fe40000410000 */
[----:B------:R-:W-:Y:S01]  /*be40*/  FMUL.FTZ R81, R132, R81 ;  /* 0x0000005184517220 */ /* 0x000fe20000410000 */
[----:B------:R-:W-:Y:S01]  /*be50*/  MUFU.EX2 R177, R177 ;  /* 0x000000b100b17308 */ /* 0x000fe20000000800 */
[C---:B------:R-:W-:Y:S01]  /*be60*/  FMUL.FTZ R82, R3.reuse, R82 ;  /* 0x0000005203527220 */ /* 0x040fe20000410000 */
[----:B---3--:R-:W-:Y:S01]  /*be70*/  F2FP.PACK_AB R100, R174, R173 ;  /* 0x000000adae64723e */ /* 0x008fe200000000ff */
[C---:B------:R-:W-:Y:S03]  /*be80*/  FMUL.FTZ R83, R3.reuse, R83 ;  /* 0x0000005303537220 */ /* 0x040fe60000410000 */
[----:B------:R-:W-:Y:S01]  /*be90*/  FMUL.FTZ R93, R132, R93 ;  /* 0x0000005d845d7220 */ /* 0x000fe20000410000 */
[----:B----4-:R-:W-:Y:S01]  /*bea0*/  F2FP.PACK_AB R101, R176, R175 ;  /* 0x000000afb065723e */ /* 0x010fe200000000ff */
[C---:B------:R-:W-:Y:S02]  /*beb0*/  FMUL.FTZ R94, R3.reuse, R94 ;  /* 0x0000005e035e7220 */ /* 0x040fe40000410000 */
[C---:B------:R-:W-:Y:S01]  /*bec0*/  HMMA.16816.F32 R80, R128.reuse, R102, R80 ;  /* 0x000000668050723c */ /* 0x040fe20000001850 */
[----:B------:R-:W1:Y:S02]  /*bed0*/  MUFU.EX2 R178, R178 ;  /* 0x000000b200b27308 */ /* 0x000e640000000800 */
[C---:B------:R-:W-:Y:S01]  /*bee0*/  FMUL.FTZ R95, R3.reuse, R95 ;  /* 0x0000005f035f7220 */ /* 0x040fe20000410000 */
[----:B-----5:R-:W-:Y:S01]  /*bef0*/  LDSM.16.MT88.4 R144, [R135+UR4+0x3900] ;  /* 0x003900048790783b */ /* 0x020fe20008004200 */
[C---:B------:R-:W-:Y:S02]  /*bf00*/  FMUL.FTZ R96, R132.reuse, R96 ;  /* 0x0000006084607220 */ /* 0x040fe40000410000 */
[C---:B------:R-:W-:Y:S01]  /*bf10*/  FMUL.FTZ R97, R132.reuse, R97 ;  /* 0x0000006184617220 */ /* 0x040fe20000410000 */
[C---:B------:R-:W-:Y:S03]  /*bf20*/  HMMA.16816.F32 R84, R128.reuse, R108, R84 ;  /* 0x0000006c8054723c */ /* 0x040fe60000001854 */
[----:B------:R-:W-:Y:S01]  /*bf30*/  MUFU.EX2 R179, R179 ;  /* 0x000000b300b37308 */ /* 0x000fe20000000800 */
[C---:B------:R-:W-:Y:S02]  /*bf40*/  FMUL.FTZ R98, R3.reuse, R98 ;  /* 0x0000006203627220 */ /* 0x040fe40000410000 */
[C---:B------:R-:W-:Y:S02]  /*bf50*/  FMUL.FTZ R99, R3.reuse, R99 ;  /* 0x0000006303637220 */ /* 0x040fe40000410000 */
[C---:B------:R-:W-:Y:S01]  /*bf60*/  HMMA.16816.F32 R88, R128.reuse, R110, R88 ;  /* 0x0000006e8058723c */ /* 0x040fe20000001858 */
[----:B------:R-:W2:Y:S03]  /*bf70*/  LDSM.16.MT88.4 R108, [R133+0x900] ;  /* 0x00090000856c783b */ /* 0x000ea60000004200 */
[----:B------:R-:W-:Y:S01]  /*bf80*/  FFMA.FTZ R172, R132, R207, R172 ;  /* 0x000000cf84ac7223 */ /* 0x000fe200000100ac */
[----:B------:R-:W3:Y:S01]  /*bf90*/  MUFU.EX2 R180, R180 ;  /* 0x000000b400b47308 */ /* 0x000ee20000000800 */
[----:B------:R-:W-:Y:S01]  /*bfa0*/  FFMA.FTZ R168, R3, R208, R168 ;  /* 0x000000d003a87223 */ /* 0x000fe200000100a8 */
[----:B------:R-:W-:Y:S01]  /*bfb0*/  IADD3 R3, R213, -0x2, RZ ;  /* 0xfffffffed5037810 */ /* 0x000fe20007ffe0ff */
[C---:B------:R-:W-:Y:S03]  /*bfc0*/  HMMA.16816.F32 R92, R128.reuse, R104, R92 ;  /* 0x00000068805c723c */ /* 0x040fe6000000185c */
[----:B------:R-:W-:Y:S01]  /*bfd0*/  ISETP.GE.AND P0, PT, R3, R194, PT ;  /* 0x000000c20300720c */ /* 0x000fe20003f06270 */
[----:B------:R-:W-:Y:S01]  /*bfe0*/  FADD.FTZ R171, R171, R172 ;  /* 0x000000acabab7221 */ /* 0x000fe20000010000 */
[----:B-1----:R-:W-:Y:S01]  /*bff0*/  F2FP.PACK_AB R102, R178, R177 ;  /* 0x000000b1b266723e */ /* 0x002fe200000000ff */
[----:B------:R-:W-:Y:S01]  /*c000*/  FADD.FTZ R167, R167, R168 ;  /* 0x000000a8a7a77221 */ /* 0x000fe20000010000 */
[----:B------:R-:W1:Y:S01]  /*c010*/  MUFU.EX2 R181, R181 ;  /* 0x000000b500b57308 */ /* 0x000e620000000800 */
[----:B------:R-:W-:Y:S01]  /*c020*/  HMMA.16816.F32 R96, R128, R106, R96 ;  /* 0x0000006a8060723c */ /* 0x000fe20000001860 */
[----:B------:R-:W4:Y:S03]  /*c030*/  LDSM.16.MT88.4 R104, [R164+0x2900] ;  /* 0x00290000a468783b */ /* 0x000f260000004200 */
[----:B---3--:R-:W-:Y:S07]  /*c040*/  F2FP.PACK_AB R103, R180, R179 ;  /* 0x000000b3b467723e */ /* 0x008fee00000000ff */
[C---:B------:R-:W-:Y:S08]  /*c050*/  HMMA.16816.F32 R4, R100.reuse, R112, R4 ;  /* 0x000000706404723c */ /* 0x040ff00000001804 */
[C---:B------:R-:W-:Y:S01]  /*c060*/  HMMA.16816.F32 R8, R100.reuse, R114, R8 ;  /* 0x000000726408723c */ /* 0x040fe20000001808 */
[----:B------:R-:W-:Y:S07]  /*c070*/  LDSM.16.MT88.4 R112, [R133+0x4900] ;  /* 0x004900008570783b */ /* 0x000fee0000004200 */
[C---:B--2---:R-:W-:Y:S08]  /*c080*/  HMMA.16816.F32 R12, R100.reuse, R108, R12 ;  /* 0x0000006c640c723c */ /* 0x044ff0000000180c */
[C---:B------:R-:W-:Y:S01]  /*c090*/  HMMA.16816.F32 R16, R100.reuse, R110, R16 ;  /* 0x0000006e6410723c */ /* 0x040fe20000001810 */
[----:B------:R-:W2:Y:S07]  /*c0a0*/  LDSM.16.MT88.4 R108, [R135+UR4+0x4900] ;  /* 0x00490004876c783b */ /* 0x000eae0008004200 */
        /* <DEDUP_REMOVED lines=15> */
[----:B------:R-:W-:Y:S04]  /*c1a0*/  F2FP.PACK_AB R139, R234, R233 ;  /* 0x000000e9ea8b723e */ /* 0x000fe800000000ff */
[C---:B------:R-:W-:Y:S01]  /*c1b0*/  HMMA.16816.F32 R56, R100.reuse, R142, R56 ;  /* 0x0000008e6438723c */ /* 0x040fe20000001838 */
[----:B------:R-:W-:Y:S07]  /*c1c0*/  LDSM.16.MT88.4 R140, [R164+0x1900] ;  /* 0x00190000a48c783b */ /* 0x000fee0000004200 */
[C---:B----4-:R-:W-:Y:S08]  /*c1d0*/  HMMA.16816.F32 R60, R100.reuse, R104, R60 ;  /* 0x00000068643c723c */ /* 0x050ff0000000183c */
[C---:B------:R-:W-:Y:S01]  /*c1e0*/  HMMA.16816.F32 R64, R100.reuse, R106, R64 ;  /* 0x0000006a6440723c */ /* 0x040fe20000001840 */
[----:B------:R-:W3:Y:S07]  /*c1f0*/  LDSM.16.MT88.4 R104, [R134+UR4+0x4900] ;  /* 0x004900048668783b */ /* 0x000eee0008004200 */
[C---:B--2---:R-:W-:Y:S08]  /*c200*/  HMMA.16816.F32 R68, R100.reuse, R108, R68 ;  /* 0x0000006c6444723c */ /* 0x044ff00000001844 */
[C---:B------:R-:W-:Y:S01]  /*c210*/  HMMA.16816.F32 R72, R100.reuse, R110, R72 ;  /* 0x0000006e6448723c */ /* 0x040fe20000001848 */
[----:B------:R-:W2:Y:S07]  /*c220*/  LDSM.16.MT88.4 R108, [R135+UR4+0x1100] ;  /* 0x00110004876c783b */ /* 0x000eae0008004200 */
[C---:B------:R-:W-:Y:S08]  /*c230*/  HMMA.16816.F32 R76, R100.reuse, R112, R76 ;  /* 0x00000070644c723c */ /* 0x040ff0000000184c */
[C---:B------:R-:W-:Y:S01]  /*c240*/  HMMA.16816.F32 R80, R100.reuse, R114, R80 ;  /* 0x000000726450723c */ /* 0x040fe20000001850 */
[----:B------:R-:W4:Y:S07]  /*c250*/  LDSM.16.MT88.4 R112, [R134+UR4+0x1100] ;  /* 0x001100048670783b */ /* 0x000f2e0008004200 */
[C---:B---3--:R-:W-:Y:S08]  /*c260*/  HMMA.16816.F32 R84, R100.reuse, R104, R84 ;  /* 0x000000686454723c */ /* 0x048ff00000001854 */
[C---:B------:R-:W-:Y:S01]  /*c270*/  HMMA.16816.F32 R88, R100.reuse, R106, R88 ;  /* 0x0000006a6458723c */ /* 0x040fe20000001858 */
[----:B------:R-:W3:Y:S07]  /*c280*/  LDSM.16.MT88.4 R104, [R135+UR4+0x3100] ;  /* 0x003100048768783b */ /* 0x000eee0008004200 */
[C---:B------:R-:W-:Y:S08]  /*c290*/  HMMA.16816.F32 R92, R100.reuse, R116, R92 ;  /* 0x00000074645c723c */ /* 0x040ff0000000185c */
[----:B------:R-:W-:Y:S01]  /*c2a0*/  HMMA.16816.F32 R96, R100, R118, R96 ;  /* 0x000000766460723c */ /* 0x000fe20000001860 */
[----:B------:R-:W5:Y:S06]  /*c2b0*/  LDSM.16.MT88.4 R116, [R133+0x3100] ;  /* 0x003100008574783b */ /* 0x000f6c0000004200 */
[----:B-1----:R-:W-:Y:S02]  /*c2c0*/  F2FP.PACK_AB R100, R182, R181 ;  /* 0x000000b5b664723e */ /* 0x002fe400000000ff */
[----:B------:R-:W-:Y:S03]  /*c2d0*/  F2FP.PACK_AB R101, R190, R183 ;  /* 0x000000b7be65723e */ /* 0x000fe600000000ff */
[----:B------:R-:W-:Y:S02]  /*c2e0*/  F2FP.PACK_AB R102, R224, R223 ;  /* 0x000000dfe066723e */ /* 0x000fe400000000ff */
[----:B------:R-:W-:Y:S07]  /*c2f0*/  F2FP.PACK_AB R103, R226, R225 ;  /* 0x000000e1e267723e */ /* 0x000fee00000000ff */
[C---:B--2---:R-:W-:Y:S08]  /*c300*/  HMMA.16816.F32 R4, R100.reuse, R108, R4 ;  /* 0x0000006c6404723c */ /* 0x044ff00000001804 */
[C---:B------:R-:W-:Y:S01]  /*c310*/  HMMA.16816.F32 R8, R100.reuse, R110, R8 ;  /* 0x0000006e6408723c */ /* 0x040fe20000001808 */
[----:B------:R-:W1:Y:S07]  /*c320*/  LDSM.16.MT88.4 R108, [R134+UR4+0x3100] ;  /* 0x00310004866c783b */ /* 0x000e6e0008004200 */
[C---:B------:R-:W-:Y:S08]  /*c330*/  HMMA.16816.F32 R12, R100.reuse, R120, R12 ;  /* 0x00000078640c723c */ /* 0x040ff0000000180c */
[C---:B------:R-:W-:Y:S08]  /*c340*/  HMMA.16816.F32 R16, R100.reuse, R122, R16 ;  /* 0x0000007a6410723c */ /* 0x040ff00000001810 */
[C---:B----4-:R-:W-:Y:S08]  /*c350*/  HMMA.16816.F32 R20, R100.reuse, R112, R20 ;  /* 0x000000706414723c */ /* 0x050ff00000001814 */
        /* <DEDUP_REMOVED lines=8> */
[C---:B-----5:R-:W-:Y:S08]  /*c3e0*/  HMMA.16816.F32 R44, R100.reuse, R116, R44 ;  /* 0x00000074642c723c */ /* 0x060ff0000000182c */
        /* <DEDUP_REMOVED lines=19> */
[C---:B------:R-:W-:Y:S01]  /*c520*/  HMMA.16816.F32 R124, R136.reuse, R126, R8 ;  /* 0x0000007e887c723c */ /* 0x040fe20000001808 */
[----:B------:R-:W1:Y:S07]  /*c530*/  LDSM.16.MT88.4 R8, [R133+0x5900] ;  /* 0x005900008508783b */ /* 0x000e6e0000004200 */
[C---:B---3--:R-:W-:Y:S01]  /*c540*/  HMMA.16816.F32 R120, R136.reuse, R116, R12 ;  /* 0x000000748878723c */ /* 0x048fe2000000180c */
[----:B------:R-:W2:Y:S07]  /*c550*/  LDSM.16.MT88.4 R12, [R134+UR4+0x5900] ;  /* 0x00590004860c783b */ /* 0x000eae0008004200 */
[C---:B------:R-:W-:Y:S01]  /*c560*/  HMMA.16816.F32 R116, R136.reuse, R118, R16 ;  /* 0x000000768874723c */ /* 0x040fe20000001810 */
[----:B------:R-:W3:Y:S07]  /*c570*/  LDSM.16.MT88.4 R16, [R164+0x5900] ;  /* 0x00590000a410783b */ /* 0x000eee0000004200 */
[C---:B------:R-:W-:Y:S07]  /*c580*/  HMMA.16816.F32 R112, R136.reuse, R104, R20 ;  /* 0x000000688870723c */ /* 0x040fee0000001814 */
[----:B------:R-:W-:Y:S01]  /*c590*/  FADD.FTZ R20, R166, R167 ;  /* 0x000000a7a6147221 */ /* 0x000fe20000010000 */
[C---:B------:R-:W-:Y:S04]  /*c5a0*/  HMMA.16816.F32 R108, R136.reuse, R106, R24 ;  /* 0x0000006a886c723c */ /* 0x040fe80000001818 */
[----:B------:R-:W-:Y:S04]  /*c5b0*/  FADD.FTZ R20, R165, R20 ;  /* 0x00000014a5147221 */ /* 0x000fe80000010000 */
        /* <DEDUP_REMOVED lines=24> */
[C---:B-1----:R-:W-:Y:S07]  /*c740*/  HMMA.16816.F32 R76, R136.reuse, R8, R76 ;  /* 0x00000008884c723c */ /* 0x042fee000000184c */
[----:B------:R-:W-:Y:S01]  /*c750*/  FADD.FTZ R8, R170, R171 ;  /* 0x000000abaa087221 */ /* 0x000fe20000010000 */
[C---:B------:R-:W-:Y:S04]  /*c760*/  HMMA.16816.F32 R80, R136.reuse, R10, R80 ;  /* 0x0000000a8850723c */ /* 0x040fe80000001850 */
[----:B------:R-:W-:Y:S04]  /*c770*/  FADD.FTZ R8, R169, R8 ;  /* 0x00000008a9087221 */ /* 0x000fe80000010000 */
[C---:B--2---:R-:W-:Y:S04]  /*c780*/  HMMA.16816.F32 R84, R136.reuse, R12, R84 ;  /* 0x0000000c8854723c */ /* 0x044fe80000001854 */
[----:B------:R-:W-:Y:S04]  /*c790*/  FADD.FTZ R173, R173, R8 ;  /* 0x00000008adad7221 */ /* 0x000fe80000010000 */
[C---:B------:R-:W-:Y:S04]  /*c7a0*/  HMMA.16816.F32 R88, R136.reuse, R14, R88 ;  /* 0x0000000e8858723c */ /* 0x040fe80000001858 */
[----:B------:R-:W-:Y:S04]  /*c7b0*/  FADD.FTZ R174, R174, R173 ;  /* 0x000000adaeae7221 */ /* 0x000fe80000010000 */
[----:B------:R-:W-:Y:S01]  /*c7c0*/  FADD.FTZ R177, R177, R174 ;  /* 0x000000aeb1b17221 */ /* 0x000fe20000010000 */
[C---:B---3--:R-:W-:Y:S03]  /*c7d0*/  HMMA.16816.F32 R92, R136.reuse, R16, R92 ;  /* 0x00000010885c723c */ /* 0x048fe6000000185c */
        /* <DEDUP_REMOVED lines=10> */
[----:B------:R-:W-:-:S05]  /*c880*/  @!P0 BRA `(.L_x_1023) ;  /* 0x000003f000008947 */ /* 0x000fca0003800000 */
        /* <DEDUP_REMOVED lines=63> */
.L_x_1023:
        /* <DEDUP_REMOVED lines=9> */
.L_x_1021:
[----:B------:R-:W-:-:S13]  /*cd10*/  ISETP.GE.AND P0, PT, R213, R194, PT ;  /* 0x000000c2d500720c */ /* 0x000fda0003f06270 */
[----:B------:R-:W-:Y:S05]  /*cd20*/  @!P0 BRA `(.L_x_1025) ;  /* 0x000039e000008947 */ /* 0x000fea0003800000 */
[----:B------:R-:W-:Y:S01]  /*cd30*/  SHF.R.S32.HI R193, RZ, 0x1f, R210 ;  /* 0x0000001fffc17819 */ /* 0x000fe200000114d2 */
[----:B------:R-:W-:Y:S01]  /*cd40*/  IMAD.MOV.U32 R3, RZ, RZ, R0 ;  /* 0x000000ffff037224 */ /* 0x000fe200078e0000 */
[----:B------:R-:W-:Y:S01]  /*cd50*/  SHF.R.S32.HI R0, RZ, 0x1f, R209 ;  /* 0x0000001fff007819 */ /* 0x000fe200000114d1 */
[----:B------:R-:W-:Y:S01]  /*cd60*/  IMAD.MOV.U32 R190, RZ, RZ, 0x40 ;  /* 0x00000040ffbe7424 */ /* 0x000fe200078e00ff */
[----:B------:R-:W-:Y:S01]  /*cd70*/  LOP3.LUT P0, RZ, R212, 0x4, RZ, 0xc0, !PT ;  /* 0x00000004d4ff7812 */ /* 0x000fe2000780c0ff */
[C---:B------:R-:W-:Y:S01]  /*cd80*/  IMAD.SHL.U32 R211, R210.reuse, 0x2, RZ ;  /* 0x00000002d2d37824 */ /* 0x040fe200078e00ff */
[----:B------:R-:W-:Y:S01]  /*cd90*/  SHF.R.S32.HI R5, RZ, 0x1f, R192 ;  /* 0x0000001fff057819 */ /* 0x000fe200000114c0 */
[C---:B------:R-:W-:Y:S01]  /*cda0*/  IMAD.SHL.U32 R212, R209.reuse, 0x2, RZ ;  /* 0x00000002d1d47824 */ /* 0x040fe200078e00ff */
[----:B------:R-:W-:Y:S01]  /*cdb0*/  SHF.L.U64.HI R193, R210, 0x1, R193 ;  /* 0x00000001d2c17819 */ /* 0x000fe200000102c1 */
[----:B------:R-:W-:Y:S01]  /*cdc0*/  IMAD.MOV.U32 R132, RZ, RZ, R2 ;  /* 0x000000ffff847224 */ /* 0x000fe200078e0002 */
[----:B------:R-:W-:Y:S01]  /*cdd0*/  SHF.L.U64.HI R210, R209, 0x1, R0 ;  /* 0x00000001d1d27819 */ /* 0x000fe20000010200 */
[C---:B------:R-:W-:Y:S01]  /*cde0*/  IMAD.SHL.U32 R214, R192.reuse, 0x2, RZ ;  /* 0x00000002c0d67824 */ /* 0x040fe200078e00ff */
[----:B------:R-:W-:-:S02]  /*cdf0*/  SHF.L.U64.HI R209, R192, 0x1, R5 ;  /* 0x00000001c0d17819 */ /* 0x000fc40000010205 */
[----:B------:R-:W-:Y:S02]  /*ce00*/  SEL R190, R190, 0xffffffc0, !P0 ;  /* 0xffffffc0bebe7807 */ /* 0x000fe40004000000 */
.L_x_1036:
        /* <DEDUP_REMOVED lines=23> */
[----:B------:R-:W-:Y:S02]  /*cf80*/  IMAD R2, R199, c[0x0][0x21c], R2 ;  /* 0x00008700c7027a24 */ /* 0x000fe400078e0202 */
[----:B------:R-:W-:Y:S02]  /*cf90*/  IMAD.IADD R9, R9, 0x1, R5 ;  /* 0x0000000109097824 */ /* 0x000fe400078e0205 */
[----:B------:R-:W-:Y:S02]  /*cfa0*/  IMAD.U32 R5, RZ, RZ, UR20 ;  /* 0x00000014ff057e24 */ /* 0x000fe4000f8e00ff */
[----:B------:R-:W-:Y:S05]  /*cfb0*/  IMAD.WIDE.U32 R8, R199, c[0x0][0x218], R8 ;  /* 0x00008600c7087a25 */ /* 0x000fea00078e0008 */
[----:B------:R-:W-:Y:S04]  /*cfc0*/  IADD3 R0, P0, R8, UR16, RZ ;  /* 0x0000001008007c10 */ /* 0x000fe8000ff1e0ff */
[----:B------:R-:W-:Y:S02]  /*cfd0*/  IADD3.X R9, R9, UR9, R2, P0, !PT ;  /* 0x0000000909097c10 */ /* 0x000fe400087fe402 */
[C---:B------:R-:W-:Y:S04]  /*cfe0*/  LEA R4, P0, R0.reuse, c[0x0][0x1f8], 0x1 ;  /* 0x00007e0000047a11 */ /* 0x040fe800078008ff */
[----:B------:R-:W-:Y:S01]  /*cff0*/  LEA.HI.X R6, R0, c[0x0][0x1fc], R9, 0x1, P0 ;  /* 0x00007f0000067a11 */ /* 0x000fe200000f0c09 */
[----:B------:R-:W5:Y:S04]  /*d000*/  SHFL.IDX PT, R11, R4, RZ, 0x181f ;  /* 0x00181fff040b7589 */ /* 0x000f6800000e0000 */
[----:B------:R-:W2:Y:S04]  /*d010*/  SHFL.IDX PT, R2, R6, RZ, 0x181f ;  /* 0x00181fff06027589 */ /* 0x000ea800000e0000 */
[----:B------:R-:W4:Y:S04]  /*d020*/  SHFL.IDX PT, R7, R4, 0x1, 0x181f ;  /* 0x00381f0004077f89 */ /* 0x000f2800000e0000 */
[----:B------:R-:W3:Y:S01]  /*d030*/  SHFL.IDX PT, R0, R6, 0x1, 0x181f ;  /* 0x00381f0006007f89 */ /* 0x000ee200000e0000 */
[CC--:B-----5:R-:W-:Y:S05]  /*d040*/  IADD3 R14, P0, R11.reuse, R211.reuse, RZ ;  /* 0x000000d30b0e7210 */ /* 0x0e0fea0007f1e0ff */
[C---:B--2---:R-:W-:Y:S01]  /*d050*/  IMAD.X R15, R2.reuse, 0x1, R193, P0 ;  /* 0x00000001020f7824 */ /* 0x044fe200000e06c1 */
[C---:B------:R-:W-:Y:S04]  /*d060*/  IADD3 R12, P0, R11.reuse, R212, RZ ;  /* 0x000000d40b0c7210 */ /* 0x040fe80007f1e0ff */
[C---:B------:R-:W-:Y:S02]  /*d070*/  IADD3.X R13, R2.reuse, R210, RZ, P0, !PT ;  /* 0x000000d2020d7210 */ /* 0x040fe400007fe4ff */
[----:B------:R-:W-:Y:S05]  /*d080*/  IADD3 R10, P0, R11, R214, RZ ;  /* 0x000000d60b0a7210 */ /* 0x000fea0007f1e0ff */
[----:B------:R-:W-:Y:S01]  /*d090*/  IMAD.X R11, R2, 0x1, R209, P0 ;  /* 0x00000001020b7824 */ /* 0x000fe200000e06d1 */
[----:B----4-:R-:W-:Y:S01]  /*d0a0*/  IADD3 R8, P0, R7, R211, RZ ;  /* 0x000000d307087210 */ /* 0x010fe20007f1e0ff */
[----:B------:R-:W-:Y:S03]  /*d0b0*/  IMAD R2, R5, 0x6000, R198 ;  /* 0x0000600005027824 */ /* 0x000fe600078e02c6 */
[C---:B---3--:R-:W-:Y:S02]  /*d0c0*/  IADD3.X R9, R0.reuse, R193, RZ, P0, !PT ;  /* 0x000000c100097210 */ /* 0x048fe400007fe4ff */
[----:B------:R2:W-:Y:S01]  /*d0d0*/  LDGSTS.E.BYPASS.LTC128B.128 [R2], [R14.64], !P5 ;  /* 0x000000000e027fae */ /* 0x0005e2000e901d4e */
[C---:B------:R-:W-:Y:S03]  /*d0e0*/  IADD3 R4, P0, R7.reuse, R212, RZ ;  /* 0x000000d407047210 */ /* 0x040fe60007f1e0ff */
[----:B------:R2:W-:Y:S02]  /*d0f0*/  LDGSTS.E.BYPASS.LTC128B.128 [R2+0x2000], [R12.64], !P4 ;  /* 0x020000000c027fae */ /* 0x0005e4000e101d4e */
[C---:B------:R-:W-:Y:S01]  /*d100*/  IMAD.X R5, R0.reuse, 0x1, R210, P0 ;  /* 0x0000000100057824 */ /* 0x040fe200000e06d2 */
[----:B------:R-:W-:Y:S01]  /*d110*/  IADD3 R6, P0, R7, R214, RZ ;  /* 0x000000d607067210 */ /* 0x000fe20007f1e0ff */
[----:B------:R2:W-:Y:S03]  /*d120*/  LDGSTS.E.BYPASS.LTC128B.128 [R2+0x4000], [R10.64], !P6 ;  /* 0x040000000a027fae */ /* 0x0005e6000f101d4e */
[----:B------:R-:W-:Y:S01]  /*d130*/  IADD3.X R7, R0, R209, RZ, P0, !PT ;  /* 0x000000d100077210 */ /* 0x000fe200007fe4ff */
[----:B------:R2:W-:Y:S04]  /*d140*/  LDGSTS.E.BYPASS.LTC128B.128 [R2+0x1000], [R8.64], !P5 ;  /* 0x0100000008027fae */ /* 0x0005e8000e901d4e */
[----:B------:R2:W-:Y:S04]  /*d150*/  LDGSTS.E.BYPASS.LTC128B.128 [R2+0x3000], [R4.64], !P4 ;  /* 0x0300000004027fae */ /* 0x0005e8000e101d4e */
[----:B------:R2:W-:Y:S02]  /*d160*/  LDGSTS.E.BYPASS.LTC128B.128 [R2+0x5000], [R6.64], !P6 ;  /* 0x0500000006027fae */ /* 0x0005e4000f101d4e */
.L_x_1026:
[C---:B--234-:R-:W-:Y:S01]  /*d170*/  HMMA.16816.F32 R4, R136.reuse, R140, RZ ;  /* 0x0000008c8804723c */ /* 0x05cfe200000018ff */
[----:B------:R-:W-:Y:S01]  /*d180*/  LDSM.16.M88.4 R172, [R133+0xf900] ;  /* 0x00f9000085ac783b */ /* 0x000fe20000000200 */
[----:B------:R-:W-:Y:S01]  /*d190*/  PLOP3.LUT P0, PT, PT, PT, UP1, 0x80, 0x0 ;  /* 0x000000000000781c */ /* 0x000fe20003f0f018 */
[----:B------:R-:W-:Y:S01]  /*d1a0*/  UIADD3 UR6, UR20, 0x1, URZ ;  /* 0x0000000114067890 */ /* 0x000fe2000fffe03f */
[C---:B------:R-:W-:Y:S01]  /*d1b0*/  IADD3 R0, R190.reuse, R165, RZ ;  /* 0x000000a5be007210 */ /* 0x040fe20007ffe0ff */
[----:B------:R-:W-:Y:S01]  /*d1c0*/  UISETP.GE.AND UP0, UPT, UR20, 0x1, UPT ;  /* 0x000000011400788c */ /* 0x000fe2000bf06270 */
[C---:B------:R-:W-:Y:S02]  /*d1d0*/  IADD3 R2, R190.reuse, R133, RZ ;  /* 0x00000085be027210 */ /* 0x040fe40007ffe0ff */
[C---:B------:R-:W-:Y:S01]  /*d1e0*/  HMMA.16816.F32 R8, R136.reuse, R142, RZ ;  /* 0x0000008e8808723c */ /* 0x040fe200000018ff */
[----:B------:R-:W-:Y:S01]  /*d1f0*/  LDSM.16.M88.4 R140, [R0+0xc100] ;  /* 0x00c10000008c783b */ /* 0x000fe20000000200 */
[----:B------:R-:W-:Y:S01]  /*d200*/  ISETP.GE.AND P3, PT, R197, 0x1, PT ;  /* 0x00000001c500780c */ /* 0x000fe20003f66270 */
[----:B------:R-:W-:Y:S05]  /*d210*/  USEL UR20, UR6, URZ, !UP0 ;  /* 0x0000003f06147287 */ /* 0x000fea000c000000 */
[C---:B-1----:R-:W-:Y:S01]  /*d220*/  HMMA.16816.F32 R12, R136.reuse, R16, RZ ;  /* 0x00000010880c723c */ /* 0x042fe200000018ff */
[----:B------:R-:W-:Y:S07]  /*d230*/  LDSM.16.M88.4 R164, [R0+0xc900] ;  /* 0x00c9000000a4783b */ /* 0x000fee0000000200 */
        /* <DEDUP_REMOVED lines=123> */
[C---:B------:R-:W-:Y:S07]  /*d9f0*/  HMMA.16816.F32 R28, R152.reuse, R164, R28 ;  /* 0x000000a4981c723c */ /* 0x040fee000000181c */
[----:B------:R-:W-:Y:S01]  /*da00*/  SHF.L.U32 R165, R213, 0x6, RZ ;  /* 0x00000006d5a57819 */ /* 0x000fe200000006ff */
        /* <DEDUP_REMOVED lines=44> */
[----:B------:R1:W1:Y:S01]  /*dcd0*/  MUFU.TANH R161, R20 ;  /* 0x0000001400a17308 */ /* 0x0002620000002400 */
[----:B----4-:R-:W4:Y:S09]  /*dce0*/  LDSM.16.M88.4 R8, [R192+0x11900] ;  /* 0x01190000c008783b */ /* 0x010f320000000200 */
[----:B------:R2:W2:Y:S01]  /*dcf0*/  MUFU.TANH R159, R21 ;  /* 0x00000015009f7308 */ /* 0x0004a20000002400 */
[----:B-----5:R-:W-:Y:S09]  /*dd00*/  FMUL.FTZ R13, R19, c[0x0][0x320] ;  /* 0x0000c800130d7a20 */ /* 0x020ff20000410000 */
[----:B------:R-:W3:Y:S01]  /*dd10*/  MUFU.TANH R160, R22 ;  /* 0x0000001600a07308 */ /* 0x000ee20000002400 */
[----:B-1----:R-:W-:Y:S04]  /*dd20*/  IADD3 R20, -R206, 0x1, -R165 ;  /* 0x00000001ce147810 */ /* 0x002fe80007ffe9a5 */
[----:B------:R-:W-:Y:S05]  /*dd30*/  IADD3 R20, -R204, R20, R195 ;  /* 0x00000014cc147210 */ /* 0x000fea0007ffe1c3 */
[----:B------:R1:W1:Y:S01]  /*dd40*/  MUFU.TANH R158, R23 ;  /* 0x00000017009e7308 */ /* 0x0002620000002400 */
[C---:B--2---:R-:W-:Y:S02]  /*dd50*/  IADD3 R21, R20.reuse, c[0x0][0x328], RZ ;  /* 0x0000ca0014157a10 */ /* 0x044fe40007ffe0ff */
[----:B------:R-:W-:Y:S07]  /*dd60*/  IADD3 R20, R20, UR19, RZ ;  /* 0x0000001314147c10 */ /* 0x000fee000fffe0ff */
[----:B------:R-:W2:Y:S01]  /*dd70*/  MUFU.TANH R146, R146 ;  /* 0x0000009200927308 */ /* 0x000ea20000002400 */
[C---:B----4-:R-:W-:Y:S09]  /*dd80*/  HMMA.16816.F32 R28, R176.reuse, R8, R28 ;  /* 0x00000008b01c723c */ /* 0x050ff2000000181c */
[----:B------:R-:W4:Y:S03]  /*dd90*/  MUFU.TANH R0, R0 ;  /* 0x0000000000007308 */ /* 0x000f260000002400 */
[----:B------:R-:W-:Y:S01]  /*dda0*/  @P0 IMAD.HI.U32 R9, R205, c[0x0][0x2c8], RZ ;  /* 0x0000b200cd090a27 */ /* 0x000fe200078e00ff */
[----:B------:R-:W-:Y:S01]  /*ddb0*/  HMMA.16816.F32 R32, R176, R10, R32 ;  /* 0x0000000ab020723c */ /* 0x000fe20000001820 */
[----:B------:R-:W-:Y:S06]  /*ddc0*/  PLOP3.LUT P0, PT, PT, PT, UP1, 0x80, 0x0 ;  /* 0x000000000000781c */ /* 0x000fec0003f0f018 */
[----:B------:R-:W-:Y:S01]  /*ddd0*/  MOV R10, R205 ;  /* 0x000000cd000a7202 */ /* 0x000fe20000000f00 */
[----:B------:R-:W1:Y:S06]  /*dde0*/  MUFU.TANH R2, R2 ;  /* 0x0000000200027308 */ /* 0x000e6c0000002400 */
[----:B------:R-:W-:Y:S01]  /*ddf0*/  @P0 SHF.R.U32.HI R10, RZ, c[0x0][0x2cc], R9 ;  /* 0x0000b300ff0a0a19 */ /* 0x000fe20000011609 */
[----:B------:R-:W-:Y:S03]  /*de00*/  FMUL.FTZ R8, R31, c[0x0][0x320] ;  /* 0x0000c8001f087a20 */ /* 0x000fe60000410000 */
[----:B------:R-:W1:Y:S01]  /*de10*/  MUFU.TANH R147, R147 ;  /* 0x0000009300937308 */ /* 0x000e620000002400 */
[----:B------:R-:W1:Y:S01]  /*de20*/  SHFL.IDX PT, R9, R10, RZ, 0x1c1f ;  /* 0x001c1fff0a097589 */ /* 0x000e6200000e0000 */
[----:B------:R-:W-:Y:S02]  /*de30*/  FMUL.FTZ R28, R28, c[0x0][0x320] ;  /* 0x0000c8001c1c7a20 */ /* 0x000fe40000410000 */
[----:B------:R-:W-:Y:S02]  /*de40*/  FMUL.FTZ R29, R29, c[0x0][0x320] ;  /* 0x0000c8001d1d7a20 */ /* 0x000fe40000410000 */
[----:B------:R-:W-:Y:S02]  /*de50*/  FMUL.FTZ R19, R33, c[0x0][0x320] ;  /* 0x0000c80021137a20 */ /* 0x000fe40000410000 */
[----:B------:R-:W-:Y:S02]  /*de60*/  FMUL.FTZ R18, R34, c[0x0][0x320] ;  /* 0x0000c80022127a20 */ /* 0x000fe40000410000 */
[----:B------:R-:W2:Y:S01]  /*de70*/  MUFU.TANH R175, R175 ;  /* 0x000000af00af7308 */ /* 0x000ea20000002400 */
[----:B------:R-:W-:Y:S02]  /*de80*/  FMUL.FTZ R17, R35, c[0x0][0x320] ;  /* 0x0000c80023117a20 */ /* 0x000fe40000410000 */
[----:B------:R-:W-:Y:S02]  /*de90*/  FMUL.FTZ R30, R30, c[0x0][0x320] ;  /* 0x0000c8001e1e7a20 */ /* 0x000fe40000410000 */
[----:B------:R-:W-:Y:S05]  /*dea0*/  FMUL.FTZ R32, R32, c[0x0][0x320] ;  /* 0x0000c80020207a20 */ /* 0x000fea0000410000 */
[----:B------:R-:W2:Y:S01]  /*deb0*/  MUFU.TANH R12, R12 ;  /* 0x0000000c000c7308 */ /* 0x000ea20000002400 */
[-C--:B-1----:R-:W-:Y:S02]  /*dec0*/  IADD3 R23, R21, R9.reuse, RZ ;  /* 0x0000000915177210 */ /* 0x082fe40007ffe0ff */
[----:B------:R-:W-:Y:S07]  /*ded0*/  IADD3 R22, R20, R9, RZ ;  /* 0x0000000914167210 */ /* 0x000fee0007ffe0ff */
[----:B------:R-:W1:Y:S10]  /*dee0*/  MUFU.TANH R162, R162 ;  /* 0x000000a200a27308 */ /* 0x000e740000002400 */
[----:B------:R-:W1:Y:S10]  /*def0*/  MUFU.TANH R15, R15 ;  /* 0x0000000f000f7308 */ /* 0x000e740000002400 */
[----:B------:R-:W1:Y:S10]  /*df00*/  MUFU.TANH R16, R16 ;  /* 0x0000001000107308 */ /* 0x000e740000002400 */
[----:B------:R-:W1:Y:S10]  /*df10*/  MUFU.TANH R14, R14 ;  /* 0x0000000e000e7308 */ /* 0x000e740000002400 */
[----:B------:R-:W1:Y:S10]  /*df20*/  MUFU.TANH R13, R13 ;  /* 0x0000000d000d7308 */ /* 0x000e740000002400 */
[----:B------:R1:W1:Y:S10]  /*df30*/  MUFU.TANH R157, R24 ;  /* 0x00000018009d7308 */ /* 0x0002740000002400 */
[----:B------:R1:W1:Y:S10]  /*df40*/  MUFU.TANH R155, R25 ;  /* 0x00000019009b7308 */ /* 0x0002740000002400 */
[----:B------:R1:W1:Y:S10]  /*df50*/  MUFU.TANH R156, R26 ;  /* 0x0000001a009c7308 */ /* 0x0002740000002400 */
[----:B------:R1:W1:Y:S10]  /*df60*/  MUFU.TANH R154, R27 ;  /* 0x0000001b009a7308 */ /* 0x0002740000002400 */
[----:B------:R1:W1:Y:S10]  /*df70*/  MUFU.TANH R153, R28 ;  /* 0x0000001c00997308 */ /* 0x0002740000002400 */
[----:B------:R1:W1:Y:S10]  /*df80*/  MUFU.TANH R151, R29 ;  /* 0x0000001d00977308 */ /* 0x0002740000002400 */
[----:B------:R1:W1:Y:S10]  /*df90*/  MUFU.TANH R150, R30 ;  /* 0x0000001e00967308 */ /* 0x0002740000002400 */
[----:B------:R-:W1:Y:S10]  /*dfa0*/  MUFU.TANH R8, R8 ;  /* 0x0000000800087308 */ /* 0x000e740000002400 */
[----:B------:R1:W1:Y:S10]  /*dfb0*/  MUFU.TANH R149, R32 ;  /* 0x0000002000957308 */ /* 0x0002740000002400 */
        /* <DEDUP_REMOVED lines=17> */
.L_x_1029:
[----:B------:R-:W-:Y:S04]  /*e0d0*/  MOV R4, 0x1 ;  /* 0x0000000100047802 */ /* 0x000fe80000000f00 */
[----:B------:R-:W-:Y:S11]  /*e0e0*/  ISETP.NE.AND P0, PT, R4, c[0x0][0x32c], PT ;  /* 0x0000cb0004007a0c */ /* 0x000ff60003f05270 */
[----:B------:R-:W-:Y:S02]  /*e0f0*/  @!UPT UIADD3 URZ, URZ, URZ, URZ ;  /* 0x0000003f3f3ff290 */ /* 0x000fe4000fffe03f */
[----:B------:R-:W-:Y:S05]  /*e100*/  @P0 IMAD.HI.U32 R4, R6, c[0x0][0x330], RZ ;  /* 0x0000cc0006040a27 */ /* 0x000fea00078e00ff */
[----:B------:R-:W-:Y:S02]  /*e110*/  @P0 SHF.R.U32.HI R6, RZ, c[0x0][0x334], R4 ;  /* 0x0000cd00ff060a19 */ /* 0x000fe40000011604 */
.L_x_1030:
[----:B------:R-:W-:Y:S05]  /*e120*/  BSYNC B0 ;  /* 0x0000000000007941 */ /* 0x000fea0003800000 */
.L_x_1028:
[----:B------:R-:W-:Y:S04]  /*e130*/  IMAD R5, R6, c[0x0][0x32c], -R165 ;  /* 0x0000cb0006057a24 */ /* 0x000fe800078e0aa5 */
[----:B------:R-:W-:Y:S05]  /*e140*/  IMAD.IADD R5, R5, 0x1, -R206 ;  /* 0x0000000105057824 */ /* 0x000fea00078e0ace */
[----:B------:R-:W-:Y:S02]  /*e150*/  IADD3 R4, R5, c[0x0][0x32c], RZ ;  /* 0x0000cb0005047a10 */ /* 0x000fe40007ffe0ff */
[----:B------:R-:W-:Y:S02]  /*e160*/  IMNMX R22, R22, R5, !PT ;  /* 0x0000000516167217 */ /* 0x000fe40007800200 */
[----:B------:R-:W-:Y:S02]  /*e170*/  IMNMX R23, R23, R4, PT ;  /* 0x0000000417177217 */ /* 0x000fe40003800200 */
.L_x_1027:
        /* <DEDUP_REMOVED lines=66> */
.L_x_1033:
[----:B------:R-:W-:Y:S04]  /*e5a0*/  MOV R6, 0x1 ;  /* 0x0000000100067802 */ /* 0x000fe80000000f00 */
[----:B------:R-:W-:Y:S11]  /*e5b0*/  ISETP.NE.AND P0, PT, R6, c[0x0][0x32c], PT ;  /* 0x0000cb0006007a0c */ /* 0x000ff60003f05270 */
[----:B------:R-:W-:Y:S02]  /*e5c0*/  @!UPT UIADD3 URZ, URZ, URZ, URZ ;  /* 0x0000003f3f3ff290 */ /* 0x000fe4000fffe03f */
[----:B------:R-:W-:Y:S05]  /*e5d0*/  @P0 IMAD.HI.U32 R6, R10, c[0x0][0x330], RZ ;  /* 0x0000cc000a060a27 */ /* 0x000fea00078e00ff */
[----:B------:R-:W-:Y:S02]  /*e5e0*/  @P0 SHF.R.U32.HI R10, RZ, c[0x0][0x334], R6 ;  /* 0x0000cd00ff0a0a19 */ /* 0x000fe40000011606 */
.L_x_1034:
[----:B------:R-:W-:Y:S05]  /*e5f0*/  BSYNC B0 ;  /* 0x0000000000007941 */ /* 0x000fea0003800000 */
.L_x_1032:
[----:B------:R-:W-:Y:S04]  /*e600*/  IMAD R15, R10, c[0x0][0x32c], -R165 ;  /* 0x0000cb000a0f7a24 */ /* 0x000fe800078e0aa5 */
[----:B------:R-:W-:Y:S05]  /*e610*/  IMAD.IADD R15, R15, 0x1, -R206 ;  /* 0x000000010f0f7824 */ /* 0x000fea00078e0ace */
[----:B------:R-:W-:Y:S02]  /*e620*/  IADD3 R6, R15, c[0x0][0x32c], RZ ;  /* 0x0000cb000f067a10 */ /* 0x000fe40007ffe0ff */
[----:B------:R-:W-:Y:S02]  /*e630*/  IMNMX R4, R4, R15, !PT ;  /* 0x0000000f04047217 */ /* 0x000fe40007800200 */
[----:B------:R-:W-:Y:S02]  /*e640*/  IMNMX R21, R21, R6, PT ;  /* 0x0000000615157217 */ /* 0x000fe40003800200 */
.L_x_1031:
[----:B------:R-:W-:Y:S01]  /*e650*/  ISETP.GT.AND P0, PT, R4, RZ, P1 ;  /* 0x000000ff0400720c */ /* 0x000fe20000f04270 */
[----:B------:R-:W-:Y:S04]  /*e660*/  DEPBAR.LE SB0, 0x2 ;  /* 0x000080800000791a */ /* 0x000fe80000000000 */
[----:B------:R-:W-:Y:S01]  /*e670*/  BAR.SYNC.DEFER_BLOCKING 0x0 ;  /* 0x0000000000007b1d */ /* 0x000fe20000010000 */
[----:B------:R-:W-:Y:S04]  /*e680*/  ISETP.LT.OR P0, PT, R21, 0x1, P0 ;  /* 0x000000011500780c */ /* 0x000fe80000701670 */
[----:B------:R-:W-:Y:S02]  /*e690*/  FSEL R20, R0, -INF , !P0 ;  /* 0xff80000000147808 */ /* 0x000fe40004000000 */
[----:B------:R-:W-:Y:S02]  /*e6a0*/  ISETP.GT.AND P0, PT, R4, 0x1, P1 ;  /* 0x000000010400780c */ /* 0x000fe40000f04270 */
[----:B------:R-:W-:Y:S02]  /*e6b0*/  FMNMX.FTZ R0, R11, R132, !PT ;  /* 0x000000840b007209 */ /* 0x000fe40007810000 */
[----:B------:R-:W-:Y:S02]  /*e6c0*/  ISETP.LT.OR P0, PT, R21, 0x2, P0 ;  /* 0x000000021500780c */ /* 0x000fe40000701670 */
[----:B------:R-:W-:Y:S02]  /*e6d0*/  FMNMX.FTZ R0, R9, R0, !PT ;  /* 0x0000000009007209 */ /* 0x000fe40007810000 */
[----:B------:R-:W-:Y:S02]  /*e6e0*/  FSEL R16, R2, -INF , !P0 ;  /* 0xff80000002107808 */ /* 0x000fe40004000000 */
[C---:B------:R-:W-:Y:S02]  /*e6f0*/  ISETP.GT.AND P0, PT, R4.reuse, 0x8, P1 ;  /* 0x000000080400780c */ /* 0x040fe40000f04270 */
[----:B------:R-:W-:Y:S02]  /*e700*/  FMNMX.FTZ R0, R5, R0, !PT ;  /* 0x0000000005007209 */ /* 0x000fe40007810000 */
[----:B------:R-:W-:Y:S02]  /*e710*/  ISETP.LT.OR P0, PT, R21, 0x9, P0 ;  /* 0x000000091500780c */ /* 0x000fe40000701670 */
[----:B------:R-:W-:Y:S01]  /*e720*/  FMNMX.FTZ R0, R7, R0, !PT ;  /* 0x0000000007007209 */ /* 0x000fe20007810000 */
[----:B------:R-:W-:Y:S01]  /*e730*/  LDSM.16.MT88.4 R28, [R134+UR4+0x100] ;  /* 0x00010004861c783b */ /* 0x000fe20008004200 */
[----:B------:R-:W-:Y:S02]  /*e740*/  FSEL R10, R133, -INF , !P0 ;  /* 0xff800000850a7808 */ /* 0x000fe40004000000 */
        /* <DEDUP_REMOVED lines=53> */
[----:B------:R-:W-:Y:S01]  /*eaa0*/  FMNMX.FTZ R19, R158, R19, !PT ;  /* 0x000000139e137209 */ /* 0x000fe20007810000 */
[----:B------:R-:W1:Y:S01]  /*eab0*/  SHFL.BFLY PT, R0, R13, 0x2, 0x1f ;  /* 0x0c401f000d007f89 */ /* 0x000e6200000e0000 */
[----:B------:R-:W-:Y:S02]  /*eac0*/  FSEL R148, R8, -INF , !P0 ;  /* 0xff80000008947808 */ /* 0x000fe40004000000 */
[----:B------:R-:W-:Y:S02]  /*ead0*/  FMNMX.FTZ R19, R156, R19, !PT ;  /* 0x000000139c137209 */ /* 0x000fe40007810000 */
        /* <DEDUP_REMOVED lines=14> */
[----:B-1----:R-:W-:Y:S02]  /*ebc0*/  FMNMX.FTZ R2, R4, R17, !PT ;  /* 0x0000001104027209 */ /* 0x002fe40007810000 */
[----:B------:R-:W-:Y:S02]  /*ebd0*/  IADD3 R17, R134, UR4, RZ ;  /* 0x0000000486117c10 */ /* 0x000fe4000fffe0ff */
[C---:B------:R-:W-:Y:S01]  /*ebe0*/  FSETP.NEU.FTZ.AND P0, PT, R2.reuse, -INF , PT ;  /* 0xff8000000200780b */ /* 0x040fe20003f1d000 */
[----:B------:R-:W-:Y:S01]  /*ebf0*/  FMUL.FTZ R152, R2, c[0x0][0x2d0] ;  /* 0x0000b40002987a20 */ /* 0x000fe20000410000 */
[----:B------:R-:W-:Y:S02]  /*ec00*/  IADD3 R164, R188, R17, RZ ;  /* 0x00000011bca47210 */ /* 0x000fe40007ffe0ff */
[----:B--2---:R-:W-:Y:S02]  /*ec10*/  FMNMX.FTZ R13, R15, R0, !PT ;  /* 0x000000000f0d7209 */ /* 0x004fe40007810000 */
[----:B------:R-:W-:Y:S03]  /*ec20*/  FSEL R152, R152, RZ, P0 ;  /* 0x000000ff98987208 */ /* 0x000fe60000000000 */
[----:B------:R-:W1:Y:S02]  /*ec30*/  SHFL.BFLY PT, R0, R13, 0x1, 0x1f ;  /* 0x0c201f000d007f89 */ /* 0x000e6400000e0000 */
[--C-:B------:R-:W-:Y:S01]  /*ec40*/  FFMA.FTZ R166, R5, c[0x0][0x2d0], -R152.reuse ;  /* 0x0000b40005a67a23 */ /* 0x100fe20000010898 */
[----:B------:R-:W-:Y:S01]  /*ec50*/  FSEL R5, R2, RZ, P0 ;  /* 0x000000ff02057208 */ /* 0x000fe20000000000 */
[--C-:B------:R-:W-:Y:S02]  /*ec60*/  FFMA.FTZ R168, R11, c[0x0][0x2d0], -R152.reuse ;  /* 0x0000b4000ba87a23 */ /* 0x100fe40000010898 */
[----:B------:R-:W-:Y:S02]  /*ec70*/  FFMA.FTZ R167, R9, c[0x0][0x2d0], -R152 ;  /* 0x0000b40009a77a23 */ /* 0x000fe40000010898 */
[----:B------:R-:W-:Y:S01]  /*ec80*/  FADD.FTZ R4, -R5, R132 ;  /* 0x0000008405047221 */ /* 0x000fe20000010100 */
[----:B------:R-:W-:Y:S01]  /*ec90*/  MUFU.EX2 R166, R166 ;  /* 0x000000a600a67308 */ /* 0x000fe20000000800 */
[--C-:B------:R-:W-:Y:S01]  /*eca0*/  FFMA.FTZ R169, R7, c[0x0][0x2d0], -R152.reuse ;  /* 0x0000b40007a97a23 */ /* 0x100fe20000010898 */
[----:B------:R-:W-:Y:S01]  /*ecb0*/  IADD3 R5, R135, UR4, RZ ;  /* 0x0000000487057c10 */ /* 0x000fe2000fffe0ff */
[----:B------:R-:W-:Y:S02]  /*ecc0*/  FMUL.FTZ R132, R4, c[0x0][0x2d0] ;  /* 0x0000b40004847a20 */ /* 0x000fe40000410000 */
[--C-:B------:R-:W-:Y:S01]  /*ecd0*/  FFMA.FTZ R176, R143, c[0x0][0x2d0], -R152.reuse ;  /* 0x0000b4008fb07a23 */ /* 0x100fe20000010898 */
[----:B------:R-:W-:Y:S01]  /*ece0*/  IADD3 R133, R188, R5, RZ ;  /* 0x00000005bc857210 */ /* 0x000fe20007ffe0ff */
[--C-:B------:R-:W-:Y:S02]  /*ecf0*/  FFMA.FTZ R177, R141, c[0x0][0x2d0], -R152.reuse ;  /* 0x0000b4008db17a23 */ /* 0x100fe40000010898 */
[--C-:B------:R-:W-:Y:S01]  /*ed00*/  FFMA.FTZ R182, R161, c[0x0][0x2d0], -R152.reuse ;  /* 0x0000b400a1b67a23 */ /* 0x100fe20000010898 */
[----:B------:R-:W2:Y:S01]  /*ed10*/  MUFU.EX2 R132, R132 ;  /* 0x0000008400847308 */ /* 0x000ea20000000800 */
[--C-:B------:R-:W-:Y:S02]  /*ed20*/  FFMA.FTZ R183, R159, c[0x0][0x2d0], -R152.reuse ;  /* 0x0000b4009fb77a23 */ /* 0x100fe40000010898 */
[--C-:B------:R-:W-:Y:S01]  /*ed30*/  FFMA.FTZ R192, R157, c[0x0][0x2d0], -R152.reuse ;  /* 0x0000b4009dc07a23 */ /* 0x100fe20000010898 */
[----:B-1----:R-:W-:Y:S01]  /*ed40*/  FMNMX.FTZ R0, R13, R0, !PT ;  /* 0x000000000d007209 */ /* 0x002fe20007810000 */
[--C-:B------:R-:W-:Y:S01]  /*ed50*/  FFMA.FTZ R215, R155, c[0x0][0x2d0], -R152.reuse ;  /* 0x0000b4009bd77a23 */ /* 0x100fe20000010898 */
[----:B------:R-:W1:Y:S01]  /*ed60*/  LDSM.16.MT88.4 R12, [R135+UR4+0x100] ;  /* 0x00010004870c783b */ /* 0x000e620008004200 */
[--C-:B------:R-:W-:Y:S01]  /*ed70*/  FFMA.FTZ R220, R153, c[0x0][0x2d0], -R152.reuse ;  /* 0x0000b40099dc7a23 */ /* 0x100fe20000010898 */
[C---:B------:R-:W-:Y:S01]  /*ed80*/  FSETP.NEU.FTZ.AND P0, PT, R0.reuse, -INF , PT ;  /* 0xff8000000000780b */ /* 0x040fe20003f1d000 */
[C---:B------:R-:W-:Y:S01]  /*ed90*/  FMUL.FTZ R145, R0.reuse, c[0x0][0x2d0] ;  /* 0x0000b40000917a20 */ /* 0x040fe20000410000 */
[----:B------:R-:W-:Y:S01]  /*eda0*/  MUFU.EX2 R168, R168 ;  /* 0x000000a800a87308 */ /* 0x000fe20000000800 */
[--C-:B------:R-:W-:Y:S01]  /*edb0*/  FFMA.FTZ R221, R151, c[0x0][0x2d0], -R152.reuse ;  /* 0x0000b40097dd7a23 */ /* 0x100fe20000010898 */
[----:B------:R-:W-:Y:S01]  /*edc0*/  FSEL R4, R0, RZ, P0 ;  /* 0x000000ff00047208 */ /* 0x000fe20000000000 */
[--C-:B------:R-:W-:Y:S01]  /*edd0*/  FFMA.FTZ R222, R149, c[0x0][0x2d0], -R152.reuse ;  /* 0x0000b40095de7a23 */ /* 0x100fe20000010898 */
[----:B------:R-:W-:Y:S01]  /*ede0*/  FSEL R145, R145, RZ, P0 ;  /* 0x000000ff91917208 */ /* 0x000fe20000000000 */
[--C-:B------:R-:W-:Y:S02]  /*edf0*/  FFMA.FTZ R174, R175, c[0x0][0x2d0], -R152.reuse ;  /* 0x0000b400afae7a23 */ /* 0x100fe40000010898 */
[----:B------:R-:W-:Y:S02]  /*ee00*/  FADD.FTZ R4, -R4, R3 ;  /* 0x0000000304047221 */ /* 0x000fe40000010100 */
[--C-:B------:R-:W-:Y:S01]  /*ee10*/  FFMA.FTZ R172, R20, c[0x0][0x2d0], -R145.reuse ;  /* 0x0000b40014ac7a23 */ /* 0x100fe20000010891 */
[----:B------:R-:W3:Y:S01]  /*ee20*/  MUFU.EX2 R167, R167 ;  /* 0x000000a700a77308 */ /* 0x000ee20000000800 */
[--C-:B------:R-:W-:Y:S01]  /*ee30*/  FFMA.FTZ R171, R16, c[0x0][0x2d0], -R145.reuse ;  /* 0x0000b40010ab7a23 */ /* 0x100fe20000010891 */
[----:B------:R-:W4:Y:S01]  /*ee40*/  LDSM.16.MT88.4 R20, [R133+0x100] ;  /* 0x000100008514783b */ /* 0x000f220000004200 */
[--C-:B------:R-:W-:Y:S02]  /*ee50*/  FFMA.FTZ R170, R10, c[0x0][0x2d0], -R145.reuse ;  /* 0x0000b4000aaa7a23 */ /* 0x100fe40000010891 */
[--C-:B------:R-:W-:Y:S02]  /*ee60*/  FFMA.FTZ R173, R6, c[0x0][0x2d0], -R145.reuse ;  /* 0x0000b40006ad7a23 */ /* 0x100fe40000010891 */
[----:B------:R-:W-:Y:S02]  /*ee70*/  FMUL.FTZ R3, R4, c[0x0][0x2d0] ;  /* 0x0000b40004037a20 */ /* 0x000fe40000410000 */
[C---:B--2---:R-:W-:Y:S01]  /*ee80*/  FMUL.FTZ R4, R132.reuse, R128 ;  /* 0x0000008084047220 */ /* 0x044fe20000410000 */
[----:B------:R-:W2:Y:S01]  /*ee90*/  MUFU.EX2 R169, R169 ;  /* 0x000000a900a97308 */ /* 0x000ea20000000800 */
[C---:B------:R-:W-:Y:S02]  /*eea0*/  FMUL.FTZ R5, R132.reuse, R129 ;  /* 0x0000008184057220 */ /* 0x040fe40000410000 */
[C---:B------:R-:W-:Y:S02]  /*eeb0*/  FMUL.FTZ R8, R132.reuse, R124 ;  /* 0x0000007c84087220 */ /* 0x040fe40000410000 */
[C---:B------:R-:W-:Y:S02]  /*eec0*/  FMUL.FTZ R9, R132.reuse, R125 ;  /* 0x0000007d84097220 */ /* 0x040fe40000410000 */
[C---:B------:R-:W-:Y:S02]  /*eed0*/  FMUL.FTZ R16, R132.reuse, R116 ;  /* 0x0000007484107220 */ /* 0x040fe40000410000 */
[C---:B------:R-:W-:Y:S01]  /*eee0*/  FMUL.FTZ R17, R132.reuse, R117 ;  /* 0x0000007584117220 */ /* 0x040fe20000410000 */
[----:B------:R-:W5:Y:S01]  /*eef0*/  MUFU.EX2 R3, R3 ;  /* 0x0000000300037308 */ /* 0x000f620000000800 */
[C---:B------:R-:W-:Y:S02]  /*ef00*/  FMUL.FTZ R24, R132.reuse, R108 ;  /* 0x0000006c84187220 */ /* 0x040fe40000410000 */
[C---:B------:R-:W-:Y:S01]  /*ef10*/  FMUL.FTZ R25, R132.reuse, R109 ;  /* 0x0000006d84197220 */ /* 0x040fe20000410000 */
[----:B---3--:R-:W-:Y:S01]  /*ef20*/  F2FP.PACK_AB R136, R167, R168 ;  /* 0x000000a8a788723e */ /* 0x008fe200000000ff */
[C---:B------:R-:W-:Y:S02]  /*ef30*/  FMUL.FTZ R32, R132.reuse, R100 ;  /* 0x0000006484207220 */ /* 0x040fe40000410000 */
[----:B------:R-:W-:Y:S02]  /*ef40*/  FMUL.FTZ R33, R132, R101 ;  /* 0x0000006584217220 */ /* 0x000fe40000410000 */
[--C-:B------:R-:W-:Y:S01]  /*ef50*/  FFMA.FTZ R175, R163, c[0x0][0x2d0], -R152.reuse ;  /* 0x0000b400a3af7a23 */ /* 0x100fe20000010898 */
[----:B------:R-:W-:Y:S01]  /*ef60*/  MUFU.EX2 R172, R172 ;  /* 0x000000ac00ac7308 */ /* 0x000fe20000000800 */
[--C-:B------:R-:W-:Y:S02]  /*ef70*/  FFMA.FTZ R180, R142, c[0x0][0x2d0], -R145.reuse ;  /* 0x0000b4008eb47a23 */ /* 0x100fe40000010891 */
[--C-:B------:R-:W-:Y:S01]  /*ef80*/  FFMA.FTZ R181, R140, c[0x0][0x2d0], -R145.reuse ;  /* 0x0000b4008cb57a23 */ /* 0x100fe20000010891 */
[----:B--2---:R-:W-:Y:S01]  /*ef90*/  F2FP.PACK_AB R138, R169, R166 ;  /* 0x000000a6a98a723e */ /* 0x004fe200000000ff */
[----:B------:R-:W-:Y:S01]  /*efa0*/  LDSM.16.MT88.4 R140, [R134+UR4+0x2900] ;  /* 0x00290004868c783b */ /* 0x000fe20008004200 */
[--C-:B------:R-:W-:Y:S02]  /*efb0*/  FFMA.FTZ R216, R160, c[0x0][0x2d0], -R145.reuse ;  /* 0x0000b400a0d87a23 */ /* 0x100fe40000010891 */
[--C-:B------:R-:W-:Y:S02]  /*efc0*/  FFMA.FTZ R217, R158, c[0x0][0x2d0], -R145.reuse ;  /* 0x0000b4009ed97a23 */ /* 0x100fe40000010891 */
[----:B------:R-:W2:Y:S01]  /*efd0*/  MUFU.EX2 R171, R171 ;  /* 0x000000ab00ab7308 */ /* 0x000ea20000000800 */
[--C-:B------:R-:W-:Y:S02]  /*efe0*/  FFMA.FTZ R218, R156, c[0x0][0x2d0], -R145.reuse ;  /* 0x0000b4009cda7a23 */ /* 0x100fe40000010891 */
[----:B------:R-:W-:Y:S01]  /*eff0*/  LDSM.16.MT88.4 R156, [R164+0x3900] ;  /* 0x00390000a49c783b */ /* 0x000fe20000004200 */
[C---:B-----5:R-:W-:Y:S02]  /*f000*/  FMUL.FTZ R6, R3.reuse, R130 ;  /* 0x0000008203067220 */ /* 0x060fe40000410000 */
[C---:B------:R-:W-:Y:S02]  /*f010*/  FMUL.FTZ R7, R3.reuse, R131 ;  /* 0x0000008303077220 */ /* 0x040fe40000410000 */
[C---:B------:R-:W-:Y:S02]  /*f020*/  FMUL.FTZ R10, R3.reuse, R126 ;  /* 0x0000007e030a7220 */ /* 0x040fe40000410000 */
[----:B------:R-:W-:Y:S01]  /*f030*/  MUFU.EX2 R170, R170 ;  /* 0x000000aa00aa7308 */ /* 0x000fe20000000800 */
[C---:B------:R-:W-:Y:S01]  /*f040*/  FMUL.FTZ R11, R3.reuse, R127 ;  /* 0x0000007f030b7220 */ /* 0x040fe20000410000 */
[----:B------:R-:W-:Y:S01]  /*f050*/  LDSM.16.MT88.4 R128, [R133+0x2900] ;  /* 0x002900008580783b */ /* 0x000fe20000004200 */
[C---:B------:R-:W-:Y:S02]  /*f060*/  FMUL.FTZ R18, R3.reuse, R118 ;  /* 0x0000007603127220 */ /* 0x040fe40000410000 */
[C---:B------:R-:W-:Y:S02]  /*f070*/  FMUL.FTZ R19, R3.reuse, R119 ;  /* 0x0000007703137220 */ /* 0x040fe40000410000 */
[C---:B------:R-:W-:Y:S02]  /*f080*/  FMUL.FTZ R26, R3.reuse, R110 ;  /* 0x0000006e031a7220 */ /* 0x040fe40000410000 */
[C---:B------:R-:W-:Y:S01]  /*f090*/  FMUL.FTZ R27, R3.reuse, R111 ;  /* 0x0000006f031b7220 */ /* 0x040fe20000410000 */
[----:B------:R-:W3:Y:S01]  /*f0a0*/  MUFU.EX2 R173, R173 ;  /* 0x000000ad00ad7308 */ /* 0x000ee20000000800 */
[----:B------:R-:W-:Y:S01]  /*f0b0*/  LDSM.16.MT88.4 R108, [R164+0x2100] ;  /* 0x00210000a46c783b */ /* 0x000fe20000004200 */
[----:B------:R-:W-:Y:S01]  /*f0c0*/  FMUL.FTZ R34, R3, R102 ;  /* 0x0000006603227220 */ /* 0x000fe20000410000 */
[----:B--2---:R-:W-:Y:S01]  /*f0d0*/  F2FP.PACK_AB R137, R171, R172 ;  /* 0x000000acab89723e */ /* 0x004fe200000000ff */
[----:B------:R-:W-:Y:S02]  /*f0e0*/  FMUL.FTZ R35, R3, R103 ;  /* 0x0000006703237220 */ /* 0x000fe40000410000 */
[--C-:B------:R-:W-:Y:S03]  /*f0f0*/  FFMA.FTZ R219, R154, c[0x0][0x2d0], -R145.reuse ;  /* 0x0000b4009adb7a23 */ /* 0x100fe60000010891 */
[----:B------:R-:W-:Y:S01]  /*f100*/  LDSM.16.MT88.4 R100, [R134+UR4+0x2100] ;  /* 0x002100048664783b */ /* 0x000fe20008004200 */
[--C-:B------:R-:W-:Y:S01]  /*f110*/  FFMA.FTZ R224, R150, c[0x0][0x2d0], -R145.reuse ;  /* 0x0000b40096e07a23 */ /* 0x100fe20000010891 */
[----:B------:R-:W-:Y:S01]  /*f120*/  MUFU.EX2 R174, R174 ;  /* 0x000000ae00ae7308 */ /* 0x000fe20000000800 */
[--C-:B------:R-:W-:Y:S02]  /*f130*/  FFMA.FTZ R225, R148, c[0x0][0x2d0], -R145.reuse ;  /* 0x0000b40094e17a23 */ /* 0x100fe40000010891 */
[--C-:B------:R-:W-:Y:S02]  /*f140*/  FFMA.FTZ R226, R146, c[0x0][0x2d0], -R145.reuse ;  /* 0x0000b40092e27a23 */ /* 0x100fe40000010891 */
[----:B------:R-:W-:Y:S01]  /*f150*/  FFMA.FTZ R152, R147, c[0x0][0x2d0], -R152 ;  /* 0x0000b40093987a23 */ /* 0x000fe20000010898 */
[----:B------:R-:W-:Y:S01]  /*f160*/  LDSM.16.MT88.4 R116, [R134+UR4+0x900] ;  /* 0x000900048674783b */ /* 0x000fe20008004200 */
[C---:B------:R-:W-:Y:S02]  /*f170*/  FMUL.FTZ R36, R132.reuse, R36 ;  /* 0x0000002484247220 */ /* 0x040fe40000410000 */
[C---:B------:R-:W-:Y:S01]  /*f180*/  FMUL.FTZ R37, R132.reuse, R37 ;  /* 0x0000002584257220 */ /* 0x040fe20000410000 */
[----:B------:R2:W-:Y:S01]  /*f190*/  MUFU.EX2 R223, R152 ;  /* 0x0000009800df7308 */ /* 0x0005e20000000800 */
[----:B------:R-:W-:Y:S01]  /*f1a0*/  FMUL.FTZ R38, R3, R38 ;  /* 0x0000002603267220 */ /* 0x000fe20000410000 */
[----:B---3--:R-:W-:Y:S02]  /*f1b0*/  F2FP.PACK_AB R139, R173, R170 ;  /* 0x000000aaad8b723e */ /* 0x008fe400000000ff */
[----:B------:R-:W-:Y:S01]  /*f1c0*/  LDSM.16.MT88.4 R124, [R135+UR4+0x2900] ;  /* 0x00290004877c783b */ /* 0x000fe20008004200 */
[C---:B------:R-:W-:Y:S02]  /*f1d0*/  FMUL.FTZ R39, R3.reuse, R39 ;  /* 0x0000002703277220 */ /* 0x040fe40000410000 */
[C---:B------:R-:W-:Y:S02]  /*f1e0*/  FMUL.FTZ R40, R132.reuse, R40 ;  /* 0x0000002884287220 */ /* 0x040fe40000410000 */
[C---:B------:R-:W-:Y:S01]  /*f1f0*/  FMUL.FTZ R41, R132.reuse, R41 ;  /* 0x0000002984297220 */ /* 0x040fe20000410000 */
[C---:B-1----:R-:W-:Y:S01]  /*f200*/  HMMA.16816.F32 R4, R136.reuse, R12, R4 ;  /* 0x0000000c8804723c */ /* 0x042fe20000001804 */
[----:B------:R-:W1:Y:S01]  /*f210*/  MUFU.EX2 R175, R175 ;  /* 0x000000af00af7308 */ /* 0x000e620000000800 */
[----:B------:R-:W-:Y:S03]  /*f220*/  LDSM.16.MT88.4 R148, [R133+0x3900] ;  /* 0x003900008594783b */ /* 0x000fe60000004200 */
[C---:B------:R-:W-:Y:S02]  /*f230*/  FMUL.FTZ R42, R3.reuse, R42 ;  /* 0x0000002a032a7220 */ /* 0x040fe40000410000 */
[C---:B------:R-:W-:Y:S01]  /*f240*/  FMUL.FTZ R12, R132.reuse, R120 ;  /* 0x00000078840c7220 */ /* 0x040fe20000410000 */
[C---:B------:R-:W-:Y:S03]  /*f250*/  HMMA.16816.F32 R8, R136.reuse, R14, R8 ;  /* 0x0000000e8808723c */ /* 0x040fe60000001808 */
[----:B------:R-:W-:Y:S01]  /*f260*/  MUFU.EX2 R176, R176 ;  /* 0x000000b000b07308 */ /* 0x000fe20000000800 */
[C---:B------:R-:W-:Y:S01]  /*f270*/  FMUL.FTZ R13, R132.reuse, R121 ;  /* 0x00000079840d7220 */ /* 0x040fe20000410000 */
[----:B--2---:R-:W-:Y:S02]  /*f280*/  LDSM.16.MT88.4 R152, [R134+UR4+0x3900] ;  /* 0x003900048698783b */ /* 0x004fe40008004200 */
[C---:B------:R-:W-:Y:S02]  /*f290*/  FMUL.FTZ R14, R3.reuse, R122 ;  /* 0x0000007a030e7220 */ /* 0x040fe40000410000 */
[C---:B------:R-:W-:Y:S03]  /*f2a0*/  FMUL.FTZ R15, R3.reuse, R123 ;  /* 0x0000007b030f7220 */ /* 0x040fe60000410000 */
[C---:B------:R-:W-:Y:S01]  /*f2b0*/  FMUL.FTZ R43, R3.reuse, R43 ;  /* 0x0000002b032b7220 */ /* 0x040fe20000410000 */
[----:B------:R-:W2:Y:S01]  /*f2c0*/  MUFU.EX2 R177, R177 ;  /* 0x000000b100b17308 */ /* 0x000ea20000000800 */
[----:B------:R-:W3:Y:S01]  /*f2d0*/  LDSM.16.MT88.4 R120, [R164+0x100] ;  /* 0x00010000a478783b */ /* 0x000ee20000004200 */
[C---:B------:R-:W-:Y:S01]  /*f2e0*/  FMUL.FTZ R44, R132.reuse, R44 ;  /* 0x0000002c842c7220 */ /* 0x040fe20000410000 */
[C---:B----4-:R-:W-:Y:S03]  /*f2f0*/  HMMA.16816.F32 R12, R136.reuse, R20, R12 ;  /* 0x00000014880c723c */ /* 0x050fe6000000180c */
        /* <DEDUP_REMOVED lines=10> */
[----:B------:R-:W4:Y:S01]  /*f3a0*/  LDSM.16.MT88.4 R112, [R135+UR4+0x2100] ;  /* 0x002100048770783b */ /* 0x000f220008004200 */
        /* <DEDUP_REMOVED lines=13> */
[----:B------:R-:W5:Y:S01]  /*f480*/  LDSM.16.MT88.4 R104, [R133+0x2100] ;  /* 0x002100008568783b */ /* 0x000f620000004200 */
        /* <DEDUP_REMOVED lines=9> */
[----:B------:R-:W-:Y:S02]  /*f520*/  MUFU.EX2 R215, R215 ;  /* 0x000000d700d77308 */ /* 0x000fe40000000800 */
[C---:B------:R-:W-:Y:S02]  /*f530*/  FMUL.FTZ R58, R3.reuse, R58 ;  /* 0x0000003a033a7220 */ /* 0x040fe40000410000 */
[C---:B------:R-:W-:Y:S02]  /*f540*/  FMUL.FTZ R59, R3.reuse, R59 ;  /* 0x0000003b033b7220 */ /* 0x040fe40000410000 */
[C---:B----4-:R-:W-:Y:S04]  /*f550*/  HMMA.16816.F32 R36, R136.reuse, R112, R36 ;  /* 0x000000708824723c */ /* 0x050fe80000001824 */
[C---:B------:R-:W-:Y:S01]  /*f560*/  FMUL.FTZ R60, R132.reuse, R60 ;  /* 0x0000003c843c7220 */ /* 0x040fe20000410000 */
[----:B------:R-:W-:Y:S01]  /*f570*/  MUFU.EX2 R216, R216 ;  /* 0x000000d800d87308 */ /* 0x000fe20000000800 */
[C---:B------:R-:W-:Y:S02]  /*f580*/  FMUL.FTZ R61, R132.reuse, R61 ;  /* 0x0000003d843d7220 */ /* 0x040fe40000410000 */
[C---:B------:R-:W-:Y:S01]  /*f590*/  HMMA.16816.F32 R40, R136.reuse, R114, R40 ;  /* 0x000000728828723c */ /* 0x040fe20000001828 */
[----:B------:R-:W-:Y:S03]  /*f5a0*/  LDSM.16.MT88.4 R112, [R135+UR4+0x900] ;  /* 0x000900048770783b */ /* 0x000fe60008004200 */
[C---:B------:R-:W-:Y:S02]  /*f5b0*/  FMUL.FTZ R62, R3.reuse, R62 ;  /* 0x0000003e033e7220 */ /* 0x040fe40000410000 */
[C---:B------:R-:W-:Y:S01]  /*f5c0*/  FMUL.FTZ R63, R3.reuse, R63 ;  /* 0x0000003f033f7220 */ /* 0x040fe20000410000 */
[----:B------:R-:W-:Y:S01]  /*f5d0*/  MUFU.EX2 R217, R217 ;  /* 0x000000d900d97308 */ /* 0x000fe20000000800 */
[C---:B------:R-:W-:Y:S01]  /*f5e0*/  FMUL.FTZ R64, R132.reuse, R64 ;  /* 0x0000004084407220 */ /* 0x040fe20000410000 */
[C---:B-----5:R-:W-:Y:S03]  /*f5f0*/  HMMA.16816.F32 R44, R136.reuse, R104, R44 ;  /* 0x00000068882c723c */ /* 0x060fe6000000182c */
[C---:B------:R-:W-:Y:S02]  /*f600*/  FMUL.FTZ R65, R132.reuse, R65 ;  /* 0x0000004184417220 */ /* 0x040fe40000410000 */
[C---:B------:R-:W-:Y:S03]  /*f610*/  FMUL.FTZ R66, R3.reuse, R66 ;  /* 0x0000004203427220 */ /* 0x040fe60000410000 */
[----:B------:R-:W-:Y:S01]  /*f620*/  MUFU.EX2 R218, R218 ;  /* 0x000000da00da7308 */ /* 0x000fe20000000800 */
[C---:B------:R-:W-:Y:S01]  /*f630*/  FMUL.FTZ R67, R3.reuse, R67 ;  /* 0x0000004303437220 */ /* 0x040fe20000410000 */
[C---:B------:R-:W-:Y:S01]  /*f640*/  HMMA.16816.F32 R48, R136.reuse, R106, R48 ;  /* 0x0000006a8830723c */ /* 0x040fe20000001830 */
[----:B------:R-:W3:Y:S02]  /*f650*/  LDSM.16.MT88.4 R104, [R135+UR4+0x4100] ;  /* 0x004100048768783b */ /* 0x000ee40008004200 */
[C---:B------:R-:W-:Y:S02]  /*f660*/  FMUL.FTZ R68, R132.reuse, R68 ;  /* 0x0000004484447220 */ /* 0x040fe40000410000 */
[C---:B------:R-:W-:Y:S03]  /*f670*/  FMUL.FTZ R69, R132.reuse, R69 ;  /* 0x0000004584457220 */ /* 0x040fe60000410000 */
[C---:B------:R-:W-:Y:S01]  /*f680*/  HMMA.16816.F32 R52, R136.reuse, R100, R52 ;  /* 0x000000648834723c */ /* 0x040fe20000001834 */
[----:B------:R-:W-:Y:S03]  /*f690*/  MUFU.EX2 R219, R219 ;  /* 0x000000db00db7308 */ /* 0x000fe60000000800 */
[C---:B------:R-:W-:Y:S02]  /*f6a0*/  FMUL.FTZ R70, R3.reuse, R70 ;  /* 0x0000004603467220 */ /* 0x040fe40000410000 */
[C---:B------:R-:W-:Y:S02]  /*f6b0*/  FMUL.FTZ R71, R3.reuse, R71 ;  /* 0x0000004703477220 */ /* 0x040fe40000410000 */
[C---:B------:R-:W-:Y:S01]  /*f6c0*/  HMMA.16816.F32 R56, R136.reuse, R102, R56 ;  /* 0x000000668838723c */ /* 0x040fe20000001838 */
[----:B------:R-:W4:Y:S02]  /*f6d0*/  LDSM.16.MT88.4 R100, [R133+0x4100] ;  /* 0x004100008564783b */ /* 0x000f240000004200 */
[----:B------:R-:W-:Y:S01]  /*f6e0*/  MUFU.EX2 R220, R220 ;  /* 0x000000dc00dc7308 */ /* 0x000fe20000000800 */
[C---:B------:R-:W-:Y:S02]  /*f6f0*/  FMUL.FTZ R72, R132.reuse, R72 ;  /* 0x0000004884487220 */ /* 0x040fe40000410000 */
[C---:B------:R-:W-:Y:S02]  /*f700*/  FMUL.FTZ R73, R132.reuse, R73 ;  /* 0x0000004984497220 */ /* 0x040fe40000410000 */
[C---:B------:R-:W-:Y:S04]  /*f710*/  HMMA.16816.F32 R60, R136.reuse, R108, R60 ;  /* 0x0000006c883c723c */ /* 0x040fe8000000183c */
[C---:B------:R-:W-:Y:S01]  /*f720*/  FMUL.FTZ R74, R3.reuse, R74 ;  /* 0x0000004a034a7220 */ /* 0x040fe20000410000 */
[----:B------:R-:W-:Y:S01]  /*f730*/  MUFU.EX2 R221, R221 ;  /* 0x000000dd00dd7308 */ /* 0x000fe20000000800 */
[C---:B------:R-:W-:Y:S02]  /*f740*/  FMUL.FTZ R75, R3.reuse, R75 ;  /* 0x0000004b034b7220 */ /* 0x040fe40000410000 */
[C---:B------:R-:W-:Y:S01]  /*f750*/  HMMA.16816.F32 R64, R136.reuse, R110, R64 ;  /* 0x0000006e8840723c */ /* 0x040fe20000001840 */
[----:B------:R-:W5:Y:S03]  /*f760*/  LDSM.16.MT88.4 R108, [R134+UR4+0x4100] ;  /* 0x00410004866c783b */ /* 0x000f660008004200 */
[C---:B------:R-:W-:Y:S02]  /*f770*/  FMUL.FTZ R84, R132.reuse, R84 ;  /* 0x0000005484547220 */ /* 0x040fe40000410000 */
[----:B------:R-:W-:Y:S01]  /*f780*/  FMUL.FTZ R85, R132, R85 ;  /* 0x0000005584557220 */ /* 0x000fe20000410000 */
[----:B------:R-:W-:Y:S01]  /*f790*/  MUFU.EX2 R222, R222 ;  /* 0x000000de00de7308 */ /* 0x000fe20000000800 */
[C---:B------:R-:W-:Y:S01]  /*f7a0*/  FMUL.FTZ R86, R3.reuse, R86 ;  /* 0x0000005603567220 */ /* 0x040fe20000410000 */
[C---:B---3--:R-:W-:Y:S03]  /*f7b0*/  HMMA.16816.F32 R68, R136.reuse, R104, R68 ;  /* 0x000000688844723c */ /* 0x048fe60000001844 */
[C---:B------:R-:W-:Y:S02]  /*f7c0*/  FMUL.FTZ R87, R3.reuse, R87 ;  /* 0x0000005703577220 */ /* 0x040fe40000410000 */
[--C-:B------:R-:W-:Y:S02]  /*f7d0*/  FFMA.FTZ R179, R178, c[0x0][0x2d0], -R145.reuse ;  /* 0x0000b400b2b37a23 */ /* 0x100fe40000010891 */
[--C-:B------:R-:W-:Y:S01]  /*f7e0*/  FFMA.FTZ R178, R162, c[0x0][0x2d0], -R145.reuse ;  /* 0x0000b400a2b27a23 */ /* 0x100fe20000010891 */
[C---:B------:R-:W-:Y:S01]  /*f7f0*/  HMMA.16816.F32 R72, R136.reuse, R106, R72 ;  /* 0x0000006a8848723c */ /* 0x040fe20000001848 */
[----:B------:R-:W3:Y:S01]  /*f800*/  LDSM.16.MT88.4 R104, [R164+0x4100] ;  /* 0x00410000a468783b */ /* 0x000ee20000004200 */
[----:B------:R-:W-:Y:S02]  /*f810*/  MUFU.EX2 R224, R224 ;  /* 0x000000e000e07308 */ /* 0x000fe40000000800 */
[C---:B------:R-:W-:Y:S02]  /*f820*/  FMUL.FTZ R76, R132.reuse, R76 ;  /* 0x0000004c844c7220 */ /* 0x040fe40000410000 */
[----:B------:R-:W-:Y:S02]  /*f830*/  FMUL.FTZ R77, R132, R77 ;  /* 0x0000004d844d7220 */ /* 0x000fe40000410000 */
[C---:B------:R-:W-:Y:S01]  /*f840*/  FMUL.FTZ R78, R3.reuse, R78 ;  /* 0x0000004e034e7220 */ /* 0x040fe20000410000 */
[----:B------:R-:W-:Y:S03]  /*f850*/  LDSM.16.MT88.4 R160, [R135+UR4+0x5900] ;  /* 0x0059000487a0783b */ /* 0x000fe60008004200 */
[C---:B------:R-:W-:Y:S01]  /*f860*/  FMUL.FTZ R79, R3.reuse, R79 ;  /* 0x0000004f034f7220 */ /* 0x040fe20000410000 */
[----:B------:R-:W-:Y:S01]  /*f870*/  MUFU.EX2 R179, R179 ;  /* 0x000000b300b37308 */ /* 0x000fe20000000800 */
[----:B------:R-:W-:Y:S02]  /*f880*/  FFMA.FTZ R145, R144, c[0x0][0x2d0], -R145 ;  /* 0x0000b40090917a23 */ /* 0x000fe40000010891 */
[C---:B------:R-:W-:Y:S02]  /*f890*/  FMUL.FTZ R88, R132.reuse, R88 ;  /* 0x0000005884587220 */ /* 0x040fe40000410000 */
[C---:B------:R-:W-:Y:S01]  /*f8a0*/  FMUL.FTZ R89, R132.reuse, R89 ;  /* 0x0000005984597220 */ /* 0x040fe20000410000 */
[C---:B----4-:R-:W-:Y:S03]  /*f8b0*/  HMMA.16816.F32 R76, R136.reuse, R100, R76 ;  /* 0x00000064884c723c */ /* 0x050fe6000000184c */
[C---:B------:R-:W-:Y:S01]  /*f8c0*/  FMUL.FTZ R80, R132.reuse, R80 ;  /* 0x0000005084507220 */ /* 0x040fe20000410000 */
[----:B------:R-:W4:Y:S01]  /*f8d0*/  MUFU.EX2 R178, R178 ;  /* 0x000000b200b27308 */ /* 0x000f220000000800 */
[C---:B------:R-:W-:Y:S02]  /*f8e0*/  FMUL.FTZ R81, R132.reuse, R81 ;  /* 0x0000005184517220 */ /* 0x040fe40000410000 */
[----:B------:R-:W-:Y:S01]  /*f8f0*/  FMUL.FTZ R82, R3, R82 ;  /* 0x0000005203527220 */ /* 0x000fe20000410000 */
[----:B-1----:R-:W-:Y:S01]  /*f900*/  F2FP.PACK_AB R100, R175, R174 ;  /* 0x000000aeaf64723e */ /* 0x002fe200000000ff */
[C---:B------:R-:W-:Y:S03]  /*f910*/  FMUL.FTZ R83, R3.reuse, R83 ;  /* 0x0000005303537220 */ /* 0x040fe60000410000 */
[C---:B------:R-:W-:Y:S02]  /*f920*/  FMUL.FTZ R90, R3.reuse, R90 ;  /* 0x0000005a035a7220 */ /* 0x040fe40000410000 */
[----:B------:R1:W-:Y:S01]  /*f930*/  MUFU.EX2 R227, R145 ;  /* 0x0000009100e37308 */ /* 0x0003e20000000800 */
[C---:B------:R-:W-:Y:S01]  /*f940*/  FMUL.FTZ R91, R3.reuse, R91 ;  /* 0x0000005b035b7220 */ /* 0x040fe20000410000 */
[C---:B------:R-:W-:Y:S03]  /*f950*/  HMMA.16816.F32 R80, R136.reuse, R102, R80 ;  /* 0x000000668850723c */ /* 0x040fe60000001850 */
[C---:B------:R-:W-:Y:S02]  /*f960*/  FMUL.FTZ R92, R132.reuse, R92 ;  /* 0x0000005c845c7220 */ /* 0x040fe40000410000 */
[C---:B------:R-:W-:Y:S02]  /*f970*/  FMUL.FTZ R93, R132.reuse, R93 ;  /* 0x0000005d845d7220 */ /* 0x040fe40000410000 */
[C---:B------:R-:W-:Y:S01]  /*f980*/  FMUL.FTZ R94, R3.reuse, R94 ;  /* 0x0000005e035e7220 */ /* 0x040fe20000410000 */
[C---:B-----5:R-:W-:Y:S01]  /*f990*/  HMMA.16816.F32 R84, R136.reuse, R108, R84 ;  /* 0x0000006c8854723c */ /* 0x060fe20000001854 */
[----:B------:R-:W5:Y:S03]  /*f9a0*/  MUFU.EX2 R225, R225 ;  /* 0x000000e100e17308 */ /* 0x000f660000000800 */
[----:B------:R-:W-:Y:S01]  /*f9b0*/  FMUL.FTZ R95, R3, R95 ;  /* 0x0000005f035f7220 */ /* 0x000fe20000410000 */
[----:B--2---:R-:W-:Y:S01]  /*f9c0*/  F2FP.PACK_AB R102, R177, R176 ;  /* 0x000000b0b166723e */ /* 0x004fe200000000ff */
[----:B------:R-:W-:Y:S01]  /*f9d0*/  FMUL.FTZ R96, R132, R96 ;  /* 0x0000006084607220 */ /* 0x000fe20000410000 */
[----:B----4-:R-:W-:Y:S01]  /*f9e0*/  F2FP.PACK_AB R101, R178, R179 ;  /* 0x000000b3b265723e */ /* 0x010fe200000000ff */
[C---:B------:R-:W-:Y:S01]  /*f9f0*/  HMMA.16816.F32 R88, R136.reuse, R110, R88 ;  /* 0x0000006e8858723c */ /* 0x040fe20000001858 */
[----:B------:R-:W2:Y:S02]  /*fa00*/  LDSM.16.MT88.4 R108, [R133+0x900] ;  /* 0x00090000856c783b */ /* 0x000ea40000004200 */
[----:B------:R-:W4:Y:S01]  /*fa10*/  MUFU.EX2 R226, R226 ;  /* 0x000000e200e27308 */ /* 0x000f220000000800 */
[C---:B------:R-:W-:Y:S01]  /*fa20*/  FMUL.FTZ R97, R132.reuse, R97 ;  /* 0x0000006184617220 */ /* 0x040fe20000410000 */
[----:B------:R-:W-:Y:S01]  /*fa30*/  F2FP.PACK_AB R103, R181, R180 ;  /* 0x000000b4b567723e */ /* 0x000fe200000000ff */
[C---:B------:R-:W-:Y:S02]  /*fa40*/  FMUL.FTZ R98, R3.reuse, R98 ;  /* 0x0000006203627220 */ /* 0x040fe40000410000 */
[C---:B---3--:R-:W-:Y:S01]  /*fa50*/  HMMA.16816.F32 R92, R136.reuse, R104, R92 ;  /* 0x00000068885c723c */ /* 0x048fe2000000185c */
[----:B-1----:R-:W-:Y:S03]  /*fa60*/  LDSM.16.MT88.4 R144, [R135+UR4+0x3900] ;  /* 0x003900048790783b */ /* 0x002fe60008004200 */
[C---:B------:R-:W-:Y:S02]  /*fa70*/  FMUL.FTZ R99, R3.reuse, R99 ;  /* 0x0000006303637220 */ /* 0x040fe40000410000 */
[----:B------:R-:W-:Y:S02]  /*fa80*/  FFMA.FTZ R168, R132, R207, R168 ;  /* 0x000000cf84a87223 */ /* 0x000fe400000100a8 */
[----:B------:R-:W-:Y:S01]  /*fa90*/  FFMA.FTZ R172, R3, R208, R172 ;  /* 0x000000d003ac7223 */ /* 0x000fe200000100ac */
[----:B------:R-:W-:Y:S02]  /*faa0*/  IADD3 R3, R213, -0x2, RZ ;  /* 0xfffffffed5037810 */ /* 0x000fe40007ffe0ff */
[----:B------:R-:W-:Y:S01]  /*fab0*/  HMMA.16816.F32 R96, R136, R106, R96 ;  /* 0x0000006a8860723c */ /* 0x000fe20000001860 */
[----:B------:R-:W1:Y:S02]  /*fac0*/  LDSM.16.MT88.4 R104, [R164+0x2900] ;  /* 0x00290000a468783b */ /* 0x000e640000004200 */
[----:B------:R-:W-:Y:S01]  /*fad0*/  FADD.FTZ R167, R167, R168 ;  /* 0x000000a8a7a77221 */ /* 0x000fe20000010000 */
[----:B------:R-:W-:Y:S01]  /*fae0*/  ISETP.GE.AND P0, PT, R3, R194, PT ;  /* 0x000000c20300720c */ /* 0x000fe20003f06270 */
[----:B------:R-:W-:Y:S02]  /*faf0*/  FADD.FTZ R171, R171, R172 ;  /* 0x000000acabab7221 */ /* 0x000fe40000010000 */
[----:B------:R-:W-:Y:S01]  /*fb00*/  F2FP.PACK_AB R136, R221, R220 ;  /* 0x000000dcdd88723e */ /* 0x000fe200000000ff */
[C---:B------:R-:W-:Y:S05]  /*fb10*/  HMMA.16816.F32 R4, R100.reuse, R112, R4 ;  /* 0x000000706404723c */ /* 0x040fea0000001804 */
[----:B------:R-:W-:Y:S01]  /*fb20*/  F2FP.PACK_AB R138, R223, R222 ;  /* 0x000000dedf8a723e */ /* 0x000fe200000000ff */
[----:B------:R-:W-:Y:S01]  /*fb30*/  FADD.FTZ R166, R166, R167 ;  /* 0x000000a7a6a67221 */ /* 0x000fe20000010000 */
[----:B-----5:R-:W-:Y:S01]  /*fb40*/  F2FP.PACK_AB R137, R225, R224 ;  /* 0x000000e0e189723e */ /* 0x020fe200000000ff */
[C---:B------:R-:W-:Y:S01]  /*fb50*/  HMMA.16816.F32 R8, R100.reuse, R114, R8 ;  /* 0x000000726408723c */ /* 0x040fe20000001808 */
[----:B------:R-:W-:Y:S03]  /*fb60*/  LDSM.16.MT88.4 R112, [R133+0x4900] ;  /* 0x004900008570783b */ /* 0x000fe60000004200 */
[----:B----4-:R-:W-:Y:S01]  /*fb70*/  F2FP.PACK_AB R139, R227, R226 ;  /* 0x000000e2e38b723e */ /* 0x010fe200000000ff */
[----:B------:R-:W-:Y:S02]  /*fb80*/  FADD.FTZ R170, R170, R171 ;  /* 0x000000abaaaa7221 */ /* 0x000fe40000010000 */
[----:B------:R-:W-:Y:S01]  /*fb90*/  FADD.FTZ R169, R169, R166 ;  /* 0x000000a6a9a97221 */ /* 0x000fe20000010000 */
[C---:B--2---:R-:W-:Y:S04]  /*fba0*/  HMMA.16816.F32 R12, R100.reuse, R108, R12 ;  /* 0x0000006c640c723c */ /* 0x044fe8000000180c */
[----:B------:R-:W-:Y:S02]  /*fbb0*/  FADD.FTZ R170, R173, R170 ;  /* 0x000000aaadaa7221 */ /* 0x000fe40000010000 */
[----:B------:R-:W-:Y:S02]  /*fbc0*/  FADD.FTZ R174, R174, R169 ;  /* 0x000000a9aeae7221 */ /* 0x000fe40000010000 */
[C---:B------:R-:W-:Y:S01]  /*fbd0*/  HMMA.16816.F32 R16, R100.reuse, R110, R16 ;  /* 0x0000006e6410723c */ /* 0x040fe20000001810 */
[----:B------:R-:W2:Y:S03]  /*fbe0*/  LDSM.16.MT88.4 R108, [R135+UR4+0x4900] ;  /* 0x00490004876c783b */ /* 0x000ea60008004200 */
        /* <DEDUP_REMOVED lines=144> */
[----:B------:R-:W1:Y:S01]  /*104f0*/  SHFL.IDX PT, R11, R7, RZ, 0x181f ;  /* 0x00181fff070b7589 */ /* 0x000e6200000e0000 */
[----:B------:R-:W-:Y:S03]  /*10500*/  MOV R4, UR20 ;  /* 0x0000001400047c02 */ /* 0x000fe60008000f00 */
[----:B------:R-:W2:Y:S02]  /*10510*/  SHFL.IDX PT, R8, R5, RZ, 0x181f ;  /* 0x00181fff05087589 */ /* 0x000ea400000e0000 */
[----:B------:R-:W-:Y:S02]  /*10520*/  IMAD R4, R4, 0x3000, R201 ;  /* 0x0000300004047824 */ /* 0x000fe400078e02c9 */
[----:B------:R3:W-:Y:S04]  /*10530*/  SHFL.IDX PT, R6, R5, 0x1, 0x181f ;  /* 0x00381f0005067f89 */ /* 0x0007e800000e0000 */
[----:B------:R-:W4:Y:S01]  /*10540*/  SHFL.IDX PT, R3, R7, 0x1, 0x181f ;  /* 0x00381f0007037f89 */ /* 0x000f2200000e0000 */
[CC--:B-1----:R-:W-:Y:S05]  /*10550*/  IADD3 R14, P0, R11.reuse, R211.reuse, RZ ;  /* 0x000000d30b0e7210 */ /* 0x0c2fea0007f1e0ff */
[----:B--2---:R-:W-:Y:S01]  /*10560*/  IMAD.X R15, R8, 0x1, R193, P0 ;  /* 0x00000001080f7824 */ /* 0x004fe200000e06c1 */
[C---:B------:R-:W-:Y:S01]  /*10570*/  IADD3 R12, P0, R11.reuse, R212, RZ ;  /* 0x000000d40b0c7210 */ /* 0x040fe20007f1e0ff */
[----:B---3--:R-:W-:Y:S04]  /*10580*/  IMAD.SHL.U32 R5, R4, 0x2, RZ ;  /* 0x0000000204057824 */ /* 0x008fe800078e00ff */
[C---:B------:R-:W-:Y:S01]  /*10590*/  IMAD.X R13, R8.reuse, 0x1, R210, P0 ;  /* 0x00000001080d7824 */ /* 0x040fe200000e06d2 */
[----:B------:R1:W-:Y:S01]  /*105a0*/  LDGSTS.E.BYPASS.LTC128B.128 [R5+0xc100], [R14.64], !P5 ;  /* 0x0c1000000e057fae */ /* 0x0003e2000e901d4e */
[----:B------:R-:W-:Y:S03]  /*105b0*/  IADD3 R10, P0, R11, R214, RZ ;  /* 0x000000d60b0a7210 */ /* 0x000fe60007f1e0ff */
[----:B------:R1:W-:Y:S02]  /*105c0*/  LDGSTS.E.BYPASS.LTC128B.128 [R5+0xe100], [R12.64], !P4 ;  /* 0x0e1000000c057fae */ /* 0x0003e4000e101d4e */
[----:B------:R-:W-:Y:S01]  /*105d0*/  IMAD.X R11, R8, 0x1, R209, P0 ;  /* 0x00000001080b7824 */ /* 0x000fe200000e06d1 */
[C---:B----4-:R-:W-:Y:S04]  /*105e0*/  IADD3 R8, P0, R3.reuse, R211, RZ ;  /* 0x000000d303087210 */ /* 0x050fe80007f1e0ff */
[----:B------:R1:W-:Y:S01]  /*105f0*/  LDGSTS.E.BYPASS.LTC128B.128 [R5+0x10100], [R10.64], !P6 ;  /* 0x101000000a057fae */ /* 0x0003e2000f101d4e */
[C---:B------:R-:W-:Y:S01]  /*10600*/  IMAD.X R9, R6.reuse, 0x1, R193, P0 ;  /* 0x0000000106097824 */ /* 0x040fe200000e06c1 */
[C---:B------:R-:W-:Y:S04]  /*10610*/  IADD3 R16, P0, R3.reuse, R212, RZ ;  /* 0x000000d403107210 */ /* 0x040fe80007f1e0ff */
[----:B------:R1:W-:Y:S01]  /*10620*/  LDGSTS.E.BYPASS.LTC128B.128 [R5+0xd100], [R8.64], !P5 ;  /* 0x0d10000008057fae */ /* 0x0003e2000e901d4e */
[C---:B------:R-:W-:Y:S02]  /*10630*/  IADD3.X R17, R6.reuse, R210, RZ, P0, !PT ;  /* 0x000000d206117210 */ /* 0x040fe400007fe4ff */
[----:B------:R-:W-:Y:S03]  /*10640*/  IADD3 R18, P0, R3, R214, RZ ;  /* 0x000000d603127210 */ /* 0x000fe60007f1e0ff */
[----:B------:R1:W-:Y:S02]  /*10650*/  LDGSTS.E.BYPASS.LTC128B.128 [R5+0xf100], [R16.64], !P4 ;  /* 0x0f10000010057fae */ /* 0x0003e4000e101d4e */
[----:B------:R-:W-:Y:S05]  /*10660*/  IMAD.X R19, R6, 0x1, R209, P0 ;  /* 0x0000000106137824 */ /* 0x000fea00000e06d1 */
[----:B------:R1:W-:Y:S03]  /*10670*/  LDGSTS.E.BYPASS.LTC128B.128 [R5+0x11100], [R18.64], !P6 ;  /* 0x1110000012057fae */ /* 0x0003e6000f101d4e */
.L_x_1035:
[----:B------:R-:W-:Y:S01]  /*10680*/  UIADD3 UR4, UR5, 0x1, URZ ;  /* 0x0000000105047890 */ /* 0x000fe2000fffe03f */
[----:B------:R-:W0:Y:S01]  /*10690*/  LDGDEPBAR ;  /* 0x00000000000079af */ /* 0x000e220000000000 */
[----:B------:R-:W-:Y:S01]  /*106a0*/  UISETP.GE.AND UP0, UPT, UR5, 0x1, UPT ;  /* 0x000000010500788c */ /* 0x000fe2000bf06270 */
[----:B------:R-:W-:Y:S01]  /*106b0*/  ISETP.GE.AND P0, PT, R194, R213, PT ;  /* 0x000000d5c200720c */ /* 0x000fe20003f06270 */
[----:B------:R-:W-:Y:S01]  /*106c0*/  IMAD.MOV.U32 R3, RZ, RZ, R0 ;  /* 0x000000ffff037224 */ /* 0x000fe200078e0000 */
[----:B------:R-:W-:Y:S01]  /*106d0*/  IADD3 R213, R213, -0x1, RZ ;  /* 0xffffffffd5d57810 */ /* 0x000fe20007ffe0ff */
[----:B------:R-:W-:Y:S01]  /*106e0*/  USEL UR5, UR4, URZ, !UP0 ;  /* 0x0000003f04057287 */ /* 0x000fe2000c000000 */
[----:B------:R-:W-:Y:S09]  /*106f0*/  IMAD.MOV.U32 R132, RZ, RZ, R2 ;  /* 0x000000ffff847224 */ /* 0x000ff200078e0002 */
[----:B------:R-:W-:-:S05]  /*10700*/  @!P0 BRA `(.L_x_1036) ;  /* 0xffffc70000008947 */ /* 0x000fca000383ffff */
.L_x_1025:
[----:B------:R-:W2:Y:S01]  /*10710*/  SHFL.BFLY PT, R4, R207, 0x2, 0x1f ;  /* 0x0c401f00cf047f89 */ /* 0x000ea200000e0000 */
[----:B------:R-:W-:-:S03]  /*10720*/  PLOP3.LUT P2, PT, PT, PT, PT, 0x8, 0x0 ;  /* 0x000000000000781c */ /* 0x000fc60003f4e170 */
[----:B------:R-:W3:Y:S01]  /*10730*/  SHFL.BFLY PT, R3, R208, 0x2, 0x1f ;  /* 0x0c401f00d0037f89 */ /* 0x000ee200000e0000 */
[----:B-12---:R-:W-:Y:S02]  /*10740*/  FADD.FTZ R7, R4, R207 ;  /* 0x000000cf04077221 */ /* 0x006fe40000010000 */
[----:B------:R-:W-:Y:S01]  /*10750*/  CS2R R4, SRZ ;  /* 0x0000000000047805 */ /* 0x000fe2000001ff00 */
[----:B---3--:R-:W-:Y:S02]  /*10760*/  FADD.FTZ R8, R3, R208 ;  /* 0x000000d003087221 */ /* 0x008fe40000010000 */
        /* <DEDUP_REMOVED lines=10> */
[----:B------:R-:W-:-:S04]  /*10810*/  @P0 MOV R10, 0x3f317218 ;  /* 0x3f317218000a0802 */ /* 0x000fc80000000f00 */
[----:B------:R-:W2:Y:S08]  /*10820*/  @P1 MUFU.LG2 R6, R6 ;  /* 0x0000000600061308 */ /* 0x000eb00000000c00 */
[----:B------:R-:W-:Y:S01]  /*10830*/  @P0 MUFU.RCP R4, R3 ;  /* 0x0000000300040308 */ /* 0x000fe20000001000 */
[C---:B-1----:R-:W-:Y:S02]  /*10840*/  FMUL.FTZ R128, R5.reuse, R128 ;  /* 0x0000008005807220 */ /* 0x042fe40000410000 */
[----:B------:R-:W-:-:S02]  /*10850*/  FMUL.FTZ R129, R5, R129 ;  /* 0x0000008105817220 */ /* 0x000fc40000410000 */
[C---:B------:R-:W-:Y:S02]  /*10860*/  FMUL.FTZ R124, R5.reuse, R124 ;  /* 0x0000007c057c7220 */ /* 0x040fe40000410000 */
[C---:B------:R-:W-:Y:S01]  /*10870*/  FMUL.FTZ R125, R5.reuse, R125 ;  /* 0x0000007d057d7220 */ /* 0x040fe20000410000 */
[----:B------:R-:W1:Y:S01]  /*10880*/  @P0 MUFU.LG2 R3, R3 ;  /* 0x0000000300030308 */ /* 0x000e620000000c00 */
        /* <DEDUP_REMOVED lines=43> */
[----:B------:R-:W-:Y:S02]  /*10b40*/  FMUL.FTZ R97, R5, R97 ;  /* 0x0000006105617220 */ /* 0x000fe40000410000 */
[----:B--2---:R-:W-:Y:S02]  /*10b50*/  @P1 FMUL.FTZ R5, R6, 0.69314718246459960938 ;  /* 0x3f31721806051820 */ /* 0x004fe40000410000 */
[----:B------:R-:W-:-:S02]  /*10b60*/  @P1 FMUL.FTZ R6, R9, c[0x0][0x2d0] ;  /* 0x0000b40009061a20 */ /* 0x000fc40000410000 */
        /* <DEDUP_REMOVED lines=52> */
.L_x_985:
        /* <DEDUP_REMOVED lines=165> */
.L_x_1038:
        /* <DEDUP_REMOVED lines=9> */
[----:B------:R-:W-:Y:S01]  /*11990*/  UMOV UR13, UR17 ;  /* 0x00000011000d7c82 */ /* 0x000fe20008000000 */
        /* <DEDUP_REMOVED lines=13> */
[----:B------:R-:W-:Y:S01]  /*11a70*/  UIMAD UR17, UR16, UR5, UR17 ;  /* 0x00000005101172a4 */ /* 0x000fe2000f8e0211 */
[CC--:B------:R-:W-:Y:S01]  /*11a80*/  LEA.HI R4, R3.reuse, R0.reuse, RZ, 0x3 ;  /* 0x0000000003047211 */ /* 0x0c0fe200078f18ff */
[----:B------:R-:W-:Y:S01]  /*11a90*/  USHF.R.S32.HI UR16, URZ, 0x1f, UR11 ;  /* 0x0000001f3f107899 */ /* 0x000fe2000801140b */
[----:B------:R-:W-:Y:S01]  /*11aa0*/  LEA.HI R3, R3, R0, RZ, 0x6 ;  /* 0x0000000003037211 */ /* 0x000fe200078f30ff */
[----:B------:R-:W-:Y:S01]  /*11ab0*/  IMAD R2, R2, 0x10, R11 ;  /* 0x0000001002027824 */ /* 0x000fe200078e020b */
[----:B------:R-:W-:-:S02]  /*11ac0*/  UIMAD UR9, UR8, UR6, URZ ;  /* 0x00000006080972a4 */ /* 0x000fc4000f8e023f */
[----:B------:R-:W-:Y:S01]  /*11ad0*/  USEL UR16, UR16, URZ, !UP1 ;  /* 0x0000003f10107287 */ /* 0x000fe2000c800000 */
[----:B------:R-:W-:Y:S01]  /*11ae0*/  IMAD R6, R9, 0x8, R2 ;  /* 0x0000000809067824 */ /* 0x000fe200078e0202 */
[----:B------:R-:W-:Y:S01]  /*11af0*/  UIMAD.WIDE.U32 UR12, UR10, UR6, UR12 ;  /* 0x000000060a0c72a5 */ /* 0x000fe2000f8e000c */
[----:B------:R-:W-:Y:S01]  /*11b00*/  IMAD.SHL.U32 R3, R3, 0x8, RZ ;  /* 0x0000000803037824 */ /* 0x000fe200078e00ff */
[----:B------:R-:W-:Y:S02]  /*11b10*/  UIMAD UR9, UR10, UR7, UR9 ;  /* 0x000000070a0972a4 */ /* 0x000fe4000f8e0209 */
[----:B-1----:R-:W-:Y:S01]  /*11b20*/  LEA R6, R57, R6, 0x7 ;  /* 0x0000000639067211 */ /* 0x002fe200078e38ff */
[----:B------:R-:W-:Y:S02]  /*11b30*/  ULDC.64 UR6, c[0x0][0x498] ;  /* 0x0001260000067ab9 */ /* 0x000fe40000000a00 */
[----:B------:R-:W-:Y:S02]  /*11b40*/  USEL UR11, UR11, URZ, !UP1 ;  /* 0x0000003f0b0b7287 */ /* 0x000fe4000c800000 */
        /* <DEDUP_REMOVED lines=9> */
[----:B------:R-:W-:Y:S01]  /*11be0*/  IMAD.MOV R11, RZ, RZ, -R14 ;  /* 0x000000ffff0b7224 */ /* 0x000fe200078e0a0e */
[----:B------:R-:W-:Y:S01]  /*11bf0*/  ULDC.64 UR4, c[0x0][0x3e8] ;  /* 0x0000fa0000047ab9 */ /* 0x000fe20000000a00 */
[----:B------:R-:W-:Y:S01]  /*11c00*/  IMAD.IADD R9, R0, 0x1, -R9 ;  /* 0x0000000100097824 */ /* 0x000fe200078e0a09 */
[----:B------:R-:W-:Y:S01]  /*11c10*/  UIMAD UR8, UR8, UR4, URZ ;  /* 0x00000004080872a4 */ /* 0x000fe2000f8e023f */
[----:B------:R-:W-:Y:S01]  /*11c20*/  IMAD R6, R11, c[0x0][0x4e8], R6 ;  /* 0x00013a000b067a24 */ /* 0x000fe200078e0206 */
[----:B------:R-:W-:Y:S01]  /*11c30*/  SHF.R.S32.HI R11, RZ, 0x1f, R14 ;  /* 0x0000001fff0b7819 */ /* 0x000fe2000001140e */
[----:B------:R-:W-:Y:S01]  /*11c40*/  IMAD.U32 R0, RZ, RZ, UR7 ;  /* 0x00000007ff007e24 */ /* 0x000fe2000f8e00ff */
[----:B------:R-:W-:Y:S01]  /*11c50*/  IADD3 R14, P0, R14, UR12, RZ ;  /* 0x0000000c0e0e7c10 */ /* 0x000fe2000ff1e0ff */
[----:B------:R-:W-:Y:S01]  /*11c60*/  UIADD3 UR19, UR19, UR17, URZ ;  /* 0x0000001113137290 */ /* 0x000fe2000fffe03f */
[----:B------:R-:W-:Y:S01]  /*11c70*/  SHF.R.S32.HI R17, RZ, 0x1f, R6 ;  /* 0x0000001fff117819 */ /* 0x000fe20000011406 */
[----:B------:R-:W-:Y:S01]  /*11c80*/  UIMAD UR5, UR10, UR5, UR8 ;  /* 0x000000050a0572a4 */ /* 0x000fe2000f8e0208 */
[----:B------:R-:W-:Y:S01]  /*11c90*/  IADD3.X R15, R11, UR13, R0, P0, !PT ;  /* 0x0000000d0b0f7c10 */ /* 0x000fe200087fe400 */
[----:B------:R-:W-:Y:S01]  /*11ca0*/  IMAD.SHL.U32 R11, R4, 0x40, RZ ;  /* 0x00000040040b7824 */ /* 0x000fe200078e00ff */
        /* <DEDUP_REMOVED lines=12> */
[----:B------:R-:W-:Y:S01]  /*11d70*/  SHF.R.U32.HI R6, RZ, 0x3, R11 ;  /* 0x00000003ff067819 */ /* 0x000fe2000001160b */
[----:B------:R-:W-:Y:S01]  /*11d80*/  UIMAD UR7, UR11, UR7, UR16 ;  /* 0x000000070b0772a4 */ /* 0x000fe2000f8e0210 */
[----:B------:R-:W-:Y:S01]  /*11d90*/  SHFL.IDX PT, R50, R16, RZ, 0x1c1f ;  /* 0x001c1fff10327589 */ /* 0x000fe200000e0000 */
[----:B------:R-:W-:Y:S01]  /*11da0*/  IMAD.IADD R12, R15, 0x1, R17 ;  /* 0x000000010f0c7824 */ /* 0x000fe200078e0211 */
[----:B------:R-:W-:Y:S01]  /*11db0*/  UIMAD.WIDE.U32 UR18, UR11, UR6, UR18 ;  /* 0x000000060b1272a5 */ /* 0x000fe2000f8e0012 */
[----:B------:R-:W-:Y:S01]  /*11dc0*/  IMAD.SHL.U32 R0, R9, 0x8, RZ ;  /* 0x0000000809007824 */ /* 0x000fe200078e00ff */
[----:B------:R-:W-:Y:S01]  /*11dd0*/  SHFL.IDX PT, R48, R16, 0x1, 0x1c1f ;  /* 0x003c1f0010307f89 */ /* 0x000fe200000e0000 */
[----:B------:R-:W-:Y:S01]  /*11de0*/  IMAD.MOV.U32 R9, RZ, RZ, R13 ;  /* 0x000000ffff097224 */ /* 0x000fe200078e000d */
[----:B------:R-:W-:Y:S01]  /*11df0*/  @P1 SHF.R.U32.HI R9, RZ, c[0x0][0x4f0], R10 ;  /* 0x00013c00ff091a19 */ /* 0x000fe2000001160a */
[----:B------:R-:W-:Y:S01]  /*11e00*/  UIADD3 UR7, UR19, UR7, URZ ;  /* 0x0000000713077290 */ /* 0x000fe2000fffe03f */
[----:B------:R-:W-:Y:S01]  /*11e10*/  LEA.HI.X R12, R14, c[0x0][0x454], R12, 0x2, P0 ;  /* 0x000115000e0c7a11 */ /* 0x000fe200000f140c */
[----:B------:R-:W-:Y:S01]  /*11e20*/  IMAD.U32 R15, RZ, RZ, UR19 ;  /* 0x00000013ff0f7e24 */ /* 0x000fe2000f8e00ff */
[----:B------:R-:W-:Y:S01]  /*11e30*/  LOP3.LUT R11, R11, 0x38, R0, 0xf8, !PT ;  /* 0x000000380b0b7812 */ /* 0x000fe200078ef800 */
[----:B------:R-:W-:Y:S01]  /*11e40*/  IMAD.MOV R10, RZ, RZ, -R9 ;  /* 0x000000ffff0a7224 */ /* 0x000fe200078e0a09 */
[----:B------:R-:W-:Y:S01]  /*11e50*/  MOV R14, UR18 ;  /* 0x00000012000e7c02 */ /* 0x000fe20008000f00 */
[----:B------:R-:W1:Y:S01]  /*11e60*/  SHFL.IDX PT, R51, R12, RZ, 0x1c1f ;  /* 0x001c1fff0c337589 */ /* 0x000e6200000e0000 */
[----:B------:R-:W-:Y:S01]  /*11e70*/  LOP3.LUT R6, R11, R6, RZ, 0x3c, !PT ;  /* 0x000000060b067212 */ /* 0x000fe200078e3cff */
[----:B------:R-:W-:Y:S01]  /*11e80*/  IMAD R10, R10, c[0x0][0x4e8], R13 ;  /* 0x00013a000a0a7a24 */ /* 0x000fe200078e020d */
[----:B------:R-:W-:Y:S01]  /*11e90*/  SHF.R.S32.HI R11, RZ, 0x1f, R9 ;  /* 0x0000001fff0b7819 */ /* 0x000fe20000011409 */
[----:B------:R-:W2:Y:S01]  /*11ea0*/  SHFL.IDX PT, R49, R12, 0x1, 0x1c1f ;  /* 0x003c1f000c317f89 */ /* 0x000ea200000e0000 */
[----:B------:R-:W-:Y:S01]  /*11eb0*/  IMAD R13, R57, 0x80, R2 ;  /* 0x00000080390d7824 */ /* 0x000fe200078e0202 */
[----:B------:R-:W-:Y:S01]  /*11ec0*/  LOP3.LUT R6, R6, 0x7ffffe00, R3, 0xf8, !PT ;  /* 0x7ffffe0006067812 */ /* 0x000fe200078ef803 */
[----:B-----5:R-:W-:-:S02]  /*11ed0*/  IMAD R2, R5, c[0x0][0x4e8], RZ ;  /* 0x00013a0005027a24 */ /* 0x020fc400078e02ff */
[----:B------:R-:W-:Y:S01]  /*11ee0*/  IMAD.U32 R15, RZ, RZ, UR7 ;  /* 0x00000007ff0f7e24 */ /* 0x000fe2000f8e00ff */
[----:B------:R-:W-:Y:S01]  /*11ef0*/  IADD3 R5, R13, 0x8, RZ ;  /* 0x000000080d057810 */ /* 0x000fe20007ffe0ff */
[----:B------:R-:W-:Y:S01]  /*11f00*/  IMAD R18, R11, c[0x0][0x3e0], RZ ;  /* 0x0000f8000b127a24 */ /* 0x000fe200078e02ff */
[-C--:B------:R-:W-:Y:S01]  /*11f10*/  ISETP.GE.OR P1, PT, R13, R2.reuse, P2 ;  /* 0x000000020d00720c */ /* 0x080fe20001726670 */
[----:B------:R-:W-:Y:S01]  /*11f20*/  IMAD.WIDE.U32 R14, R9, c[0x0][0x3e0], R14 ;  /* 0x0000f800090e7a25 */ /* 0x000fe200078e000e */
[----:B------:R-:W-:-:S03]  /*11f30*/  ISETP.GE.OR P0, PT, R5, R2, P2 ;  /* 0x000000020500720c */ /* 0x000fc60001706670 */
[----:B------:R-:W-:Y:S01]  /*11f40*/  IMAD R18, R9, c[0x0][0x3e4], R18 ;  /* 0x0000f90009127a24 */ /* 0x000fe200078e0212 */
[----:B------:R-:W-:Y:S01]  /*11f50*/  SHF.R.S32.HI R9, RZ, 0x1f, R10 ;  /* 0x0000001fff097819 */ /* 0x000fe2000001140a */
[----:B------:R-:W-:Y:S02]  /*11f60*/  IMAD.SHL.U32 R58, R6, 0x2, RZ ;  /* 0x00000002063a7824 */ /* 0x000fe400078e00ff */
[----:B------:R-:W-:Y:S01]  /*11f70*/  IMAD R57, R57, 0x80, R4 ;  /* 0x0000008039397824 */ /* 0x000fe200078e0204 */
[----:B------:R-:W-:Y:S01]  /*11f80*/  IADD3 R15, R15, R18, RZ ;  /* 0x000000120f0f7210 */ /* 0x000fe20007ffe0ff */
[----:B------:R-:W-:Y:S02]  /*11f90*/  IMAD R9, R9, c[0x0][0x3d8], RZ ;  /* 0x0000f60009097a24 */ /* 0x000fe400078e02ff */
[----:B-1----:R1:W-:Y:S02]  /*11fa0*/  @!P1 ST.E [R50.64], R7 ;  /* 0x0000000732009985 */ /* 0x0023e4000c10190e */
[----:B------:R-:W-:-:S02]  /*11fb0*/  IMAD R3, R10, c[0x0][0x3dc], R9 ;  /* 0x0000f7000a037a24 */ /* 0x000fc400078e0209 */
        /* <DEDUP_REMOVED lines=38> */
.L_x_1040:
[----:B--2---:R-:W-:Y:S05]  /*12220*/  BSYNC B0 ;  /* 0x0000000000007941 */ /* 0x004fea0003800000 */
.L_x_1039:
        /* <DEDUP_REMOVED lines=23> */
.L_x_1042:
[----:B------:R-:W-:Y:S05]  /*123a0*/  BSYNC B0 ;  /* 0x0000000000007941 */ /* 0x000fea0003800000 */
.L_x_1041:
        /* <DEDUP_REMOVED lines=23> */
.L_x_1044:
[----:B------:R-:W-:Y:S05]  /*12520*/  BSYNC B0 ;  /* 0x0000000000007941 */ /* 0x000fea0003800000 */
.L_x_1043:
        /* <DEDUP_REMOVED lines=24> */
.L_x_1037:
        /* <DEDUP_REMOVED lines=31> */
.L_x_1045:
        /* <DEDUP_REMOVED lines=43> */
.L_x_1047:
[----:B------:R-:W-:Y:S05]  /*12b50*/  BSYNC B0 ;  /* 0x0000000000007941 */ /* 0x000fea0003800000 */
.L_x_1046:
        /* <DEDUP_REMOVED lines=70> */
.L_x_1049:
[----:B------:R-:W-:Y:S05]  /*12fc0*/  BSYNC B0 ;  /* 0x0000000000007941 */ /* 0x000fea0003800000 */
.L_x_1048:
        /* <DEDUP_REMOVED lines=21> */
.L_x_1051:
[----:B------:R-:W-:Y:S05]  /*13120*/  BSYNC B0 ;  /* 0x0000000000007941 */ /* 0x000fea0003800000 */
.L_x_1050:
        /* <DEDUP_REMOVED lines=21> */
.L_x_1053:
[----:B------:R-:W-:Y:S05]  /*13280*/  BSYNC B0 ;  /* 0x0000000000007941 */ /* 0x000fea0003800000 */
.L_x_1052:
        /* <DEDUP_REMOVED lines=22> */
.L_x_1054:
        /* <DEDUP_REMOVED lines=9> */
.L_x_1509:


//--------------------- .text._ZN7cutlass13device_kernelIN5flash19enable_sm80_to_sm89INS1_16FlashAttnFwdSm80INS1_25CollectiveMainloopFwdSm80ILi8ELi2ELb0EN4cute5tupleIJNS5_1CILi128EEENS7_ILi64EEENS7_ILi192EEEEEELi192ENS_6half_tEfNS_4arch4Sm80ELb0ELb1ELb1ELb1ELb1ELb1ELb1ELb0EEENS1_21CollectiveEpilogueFwdINS6_IJS8_SA_S9_EEENS6_IJNS7_ILi1EEESI_SI_EEESC_SE_Li256ELb1ELb1ELb0ELb0EEENS1_19SingleTileSchedulerILb1ELb0ELb1ELi128EEEEEEEEEvNT_6ParamsE --------------------------
	.section	.text._ZN7cutlass13device_kernelIN5flash19enable_sm80_to_sm89INS1_16FlashAttnFwdSm80INS1_25CollectiveMainloopFwdSm80ILi8ELi2ELb0EN4cute5tupleIJNS5_1CILi128EEENS7_ILi64EEENS7_ILi192EEEEEELi192ENS_6half_tEfNS_4arch4Sm80ELb0ELb1ELb1ELb1ELb1ELb1ELb1ELb0EEENS1_21CollectiveEpilogueFwdINS6_IJS8_SA_S9_EEENS6_IJNS7_ILi1EEESI_SI_EEESC_SE_Li256ELb1ELb1ELb0ELb0EEENS1_19SingleTileSchedulerILb1ELb0ELb1ELi128EEEEEEEEEvNT_6ParamsE,"ax",@progbits
	.sectioninfo	@"SHI_REGISTERS=241"
	.align	128
.text._ZN7cutlass13device_kernelIN5flash19enable_sm80_to_sm89INS1_16FlashAttnFwdSm80INS1_25CollectiveMainloopFwdSm80ILi8ELi2ELb0EN4cute5tupleIJNS5_1CILi128EEENS7_ILi64EEENS7_ILi192EEEEEELi192ENS_6half_tEfNS_4arch4Sm80ELb0ELb1ELb1ELb1ELb1ELb1ELb1ELb0EEENS1_21CollectiveEpilogueFwdINS6_IJS8_SA_S9_EEENS6_IJNS7_ILi1EEESI_SI_EEESC_SE_Li256ELb1ELb1ELb0ELb0EEENS1_19SingleTileSchedulerILb1ELb0ELb1ELi128EEEEEEEEEvNT_6ParamsE:
        .type           _ZN7cutlass13device_kernelIN5flash19enable_sm80_to_sm89INS1_16FlashAttnFwdSm80INS1_25CollectiveMainloopFwdSm80ILi8ELi2ELb0EN4cute5tupleIJNS5_1CILi128EEENS7_ILi64EEENS7_ILi192EEEEEELi192ENS_6half_tEfNS_4arch4Sm80ELb0ELb1ELb1ELb1ELb1ELb1ELb1ELb0EEENS1_21CollectiveEpilogueFwdINS6_IJS8_SA_S9_EEENS6_IJNS7_ILi1EEESI_SI_EEESC_SE_Li256ELb1ELb1ELb0ELb0EEENS1_19SingleTileSchedulerILb1ELb0ELb1ELi128EEEEEEEEEvNT_6ParamsE,@function
        .size           _ZN7cutlass13device_kernelIN5flash19enable_sm80_to_sm89INS1_16FlashAttnFwdSm80INS1_25CollectiveMainloopFwdSm80ILi8ELi2ELb0EN4cute5tupleIJNS5_1CILi128EEENS7_ILi64EEENS7_ILi192EEEEEELi192ENS_6half_tEfNS_4arch4Sm80ELb0ELb1ELb1ELb1ELb1ELb1ELb1ELb0EEENS1_21CollectiveEpilogueFwdINS6_IJS8_SA_S9_EEENS6_IJNS7_ILi1EEESI_SI_EEESC_SE_Li256ELb1ELb1ELb0ELb0EEENS1_19SingleTileSchedulerILb1ELb0ELb1ELi128EEEEEEEEEvNT_6ParamsE,(.L_x_1510 - _ZN7cutlass13device_kernelIN5flash19enable_sm80_to_sm89INS1_16FlashAttnFwdSm80INS1_25CollectiveMainloopFwdSm80ILi8ELi2ELb0EN4cute5tupleIJNS5_1CILi128EEENS7_ILi64EEENS7_ILi192EEEEEELi192ENS_6half_tEfNS_4arch4Sm80ELb0ELb1ELb1ELb1ELb1ELb1ELb1ELb0EEENS1_21CollectiveEpilogueFwdINS6_IJS8_SA_S9_EEENS6_IJNS7_ILi1EEESI_SI_EEESC_SE_Li256ELb1ELb1ELb0ELb0EEENS1_19SingleTileSchedulerILb1ELb0ELb1ELi128EEEEEEEEEvNT_6ParamsE)
        .other          _ZN7cutlass13device_kernelIN5flash19enable_sm80_to_sm89INS1_16FlashAttnFwdSm80INS1_25CollectiveMainloopFwdSm80ILi8ELi2ELb0EN4cute5tupleIJNS5_1CILi128EEENS7_ILi64EEENS7_ILi192EEEEEELi192ENS_6half_tEfNS_4arch4Sm80ELb0ELb1ELb1ELb1ELb1ELb1ELb1ELb0EEENS1_21CollectiveEpilogueFwdINS6_IJS8_SA_S9_EEENS6_IJNS7_ILi1EEESI_SI_EEESC_SE_Li256ELb1ELb1ELb0ELb0EEENS1_19SingleTileSchedulerILb1ELb0ELb1ELi128EEEEEEEEEvNT_6ParamsE,@"STO_CUDA_ENTRY STV_DEFAULT"
_ZN7cutlass13device_kernelIN5flash19enable_sm80_to_sm89INS1_16FlashAttnFwdSm80INS1_25CollectiveMainloopFwdSm80ILi8ELi2ELb0EN4cute5tupleIJNS5_1CILi128EEENS7_ILi64EEENS7_ILi192EEEEEELi192ENS_6half_tEfNS_4arch4Sm80ELb0ELb1ELb1ELb1ELb1ELb1ELb1ELb0EEENS1_21CollectiveEpilogueFwdINS6_IJS8_SA_S9_EEENS6_IJNS7_ILi1EEESI_SI_EEESC_SE_Li256ELb1ELb1ELb0ELb0EEENS1_19SingleTileSchedulerILb1ELb0ELb1ELi128EEEEEEEEEvNT_6ParamsE:
        /* <DEDUP_REMOVED lines=20> */
.L_x_1056:
        /* <DEDUP_REMOVED lines=13> */
.L_x_1058:
[----:B------:R-:W-:Y:S02]  /*0210*/  ULDC UR5, c[0x0][0x54c] ;  /* 0x0001530000057ab9 */ /* 0x000fe40000000800 */
.L_x_1057:
[----:B------:R-:W-:Y:S02]  /*0220*/  ULDC UR4, c[0x0][0x548] ;  /* 0x0001520000047ab9 */ /* 0x000fe40000000800 */
[----:B------:R-:W-:-:S02]  /*0230*/  USHF.L.U32 UR15, UR12, 0x7, URZ ;  /* 0x000000070c0f7899 */ /* 0x000fc4000800063f */
[----:B------:R-:W-:-:S04]  /*0240*/  UIMAD UR4, UR5, UR4, URZ ;  /* 0x00000004050472a4 */ /* 0x000fc8000f8e023f */
[----:B------:R-:W-:-:S04]  /*0250*/  UISETP.GE.AND UP0, UPT, UR15, UR4, UPT ;  /* 0x000000040f00728c */ /* 0x000fc8000bf06270 */
[----:B------:R-:W-:Y:S01]  /*0260*/  USEL UR9, UR9, 0xffffffff, !UP0 ;  /* 0xffffffff09097887 */ /* 0x000fe2000c000000 */
[----:B------:R-:W-:Y:S05]  /*0270*/  BRA `(.L_x_1059) ;  /* 0x000001b000007947 */ /* 0x000fea0003800000 */
.L_x_1055:
        /* <DEDUP_REMOVED lines=8> */
.L_x_1060:
        /* <DEDUP_REMOVED lines=13> */
.L_x_1062:
[----:B------:R-:W-:Y:S02]  /*03d0*/  ULDC UR5, c[0x0][0x54c] ;  /* 0x0001530000057ab9 */ /* 0x000fe40000000800 */
.L_x_1061:
[----:B------:R-:W-:Y:S02]  /*03e0*/  ULDC UR4, c[0x0][0x548] ;  /* 0x0001520000047ab9 */ /* 0x000fe40000000800 */
[----:B------:R-:W-:-:S02]  /*03f0*/  USHF.L.U32 UR15, UR12, 0x7, URZ ;  /* 0x000000070c0f7899 */ /* 0x000fc4000800063f */
[----:B------:R-:W-:-:S04]  /*0400*/  UIMAD UR4, UR5, UR4, URZ ;  /* 0x00000004050472a4 */ /* 0x000fc8000f8e023f */
[----:B------:R-:W-:-:S04]  /*0410*/  UISETP.GE.AND UP0, UPT, UR15, UR4, UPT ;  /* 0x000000040f00728c */ /* 0x000fc8000bf06270 */
[----:B------:R-:W-:-:S06]  /*0420*/  USEL UR9, UR9, 0xffffffff, !UP0 ;  /* 0xffffffff09097887 */ /* 0x000fcc000c000000 */
.L_x_1059:
        /* <DEDUP_REMOVED lines=24> */
[----:B------:R-:W-:-:S02]  /*05b0*/  PLOP3.LUT P1, PT, PT, PT, UP0, 0x80, 0x0 ;  /* 0x000000000000781c */ /* 0x000fc40003f2f008 */
[----:B------:R-:W-:Y:S01]  /*05c0*/  PLOP3.LUT P0, PT, PT, PT, UP1, 0x80, 0x0 ;  /* 0x000000000000781c */ /* 0x000fe20003f0f018 */
[----:B------:R-:W-:Y:S01]  /*05d0*/  UIMAD.WIDE UR18, UR9, UR6, UR18 ;  /* 0x00000006091272a5 */ /* 0x000fe2000f8e0212 */
[----:B------:R-:W2:Y:S01]  /*05e0*/  @P3 LDG.E R3, [R6.64] ;  /* 0x0000000a06033981 */ /* 0x000ea2000c1e1900 */
[----:B------:R-:W-:Y:S01]  /*05f0*/  @UP2 UIMAD.WIDE UR20, UR9, UR6, UR20 ;  /* 0x00000006091422a5 */ /* 0x000fe2000f8e0214 */
[----:B------:R-:W-:Y:S01]  /*0600*/  IMAD.MOV.U32 R196, RZ, RZ, RZ ;  /* 0x000000ffffc47224 */ /* 0x000fe200078e00ff */
[----:B------:R-:W-:Y:S01]  /*0610*/  @UP0 UIMAD.WIDE UR4, UR9, UR6, UR4 ;  /* 0x00000006090402a5 */ /* 0x000fe2000f8e0204 */
[----:B------:R-:W-:Y:S01]  /*0620*/  MOV R197, c[0x0][0x168] ;  /* 0x00005a0000c57a02 */ /* 0x000fe20000000f00 */
[----:B------:R-:W-:Y:S01]  /*0630*/  UIMAD.WIDE UR16, UR9, UR6, UR16 ;  /* 0x00000006091072a5 */ /* 0x000fe2000f8e0210 */
[----:B------:R-:W-:Y:S01]  /*0640*/  IMAD.MOV.U32 R95, RZ, RZ, RZ ;  /* 0x000000ffff5f7224 */ /* 0x000fe200078e00ff */
[----:B------:R-:W-:Y:S01]  /*0650*/  MOV R12, UR20 ;  /* 0x00000014000c7c02 */ /* 0x000fe20008000f00 */
[----:B------:R-:W-:Y:S01]  /*0660*/  IMAD.MOV.U32 R0, RZ, RZ, RZ ;  /* 0x000000ffff007224 */ /* 0x000fe200078e00ff */
[----:B------:R-:W-:Y:S01]  /*0670*/  MOV R11, UR5 ;  /* 0x00000005000b7c02 */ /* 0x000fe20008000f00 */
[----:B------:R-:W-:Y:S01]  /*0680*/  IMAD.U32 R13, RZ, RZ, UR21 ;  /* 0x00000015ff0d7e24 */ /* 0x000fe2000f8e00ff */
[----:B------:R-:W-:Y:S01]  /*0690*/  MOV R8, UR16 ;  /* 0x0000001000087c02 */ /* 0x000fe20008000f00 */
[----:B------:R-:W-:-:S02]  /*06a0*/  IMAD.U32 R10, RZ, RZ, UR4 ;  /* 0x00000004ff0a7e24 */ /* 0x000fc4000f8e00ff */
[----:B------:R-:W-:Y:S01]  /*06b0*/  IMAD.U32 R4, RZ, RZ, UR18 ;  /* 0x00000012ff047e24 */ /* 0x000fe2000f8e00ff */
[----:B------:R1:W5:Y:S01]  /*06c0*/  @P2 LDG.E R196, [R12.64] ;  /* 0x0000000a0cc42981 */ /* 0x000362000c1e1900 */
[----:B------:R-:W-:Y:S02]  /*06d0*/  IMAD.U32 R5, RZ, RZ, UR19 ;  /* 0x00000013ff057e24 */ /* 0x000fe4000f8e00ff */
[----:B------:R-:W-:Y:S01]  /*06e0*/  IMAD.U32 R9, RZ, RZ, UR17 ;  /* 0x00000011ff097e24 */ /* 0x000fe2000f8e00ff */
[----:B------:R1:W5:Y:S04]  /*06f0*/  @P1 LDG.E R197, [R10.64] ;  /* 0x0000000a0ac51981 */ /* 0x000368000c1e1900 */
[----:B------:R1:W5:Y:S04]  /*0700*/  @P4 LDG.E R95, [R4.64] ;  /* 0x0000000a045f4981 */ /* 0x000368000c1e1900 */
[----:B------:R1:W5:Y:S01]  /*0710*/  @P0 LDG.E R0, [R8.64] ;  /* 0x0000000a08000981 */ /* 0x000362000c1e1900 */
[----:B------:R-:W3:Y:S01]  /*0720*/  S2UR UR8, SR_CTAID.Y ;  /* 0x00000000000879c3 */ /* 0x000ee20000002600 */
[----:B------:R-:W-:-:S02]  /*0730*/  ULDC UR5, c[0x0][0x2ac] ;  /* 0x0000ab0000057ab9 */ /* 0x000fc40000000800 */
[----:B------:R-:W-:Y:S02]  /*0740*/  ULDC UR4, c[0x0][0x1d0] ;  /* 0x0000740000047ab9 */ /* 0x000fe40000000800 */
[----:B------:R-:W-:Y:S02]  /*0750*/  UIMAD UR4, UR5, UR4, URZ ;  /* 0x00000004050472a4 */ /* 0x000fe4000f8e023f */
[----:B------:R-:W-:Y:S02]  /*0760*/  UMOV UR16, URZ ;  /* 0x0000003f00107c82 */ /* 0x000fe40008000000 */
[----:B------:R-:W-:Y:S02]  /*0770*/  ULDC UR17, c[0x0][0x228] ;  /* 0x00008a0000117ab9 */ /* 0x000fe40000000800 */
[----:B------:R-:W-:Y:S01]  /*0780*/  MOV R2, UR4 ;  /* 0x0000000400027c02 */ /* 0x000fe20008000f00 */
[----:B---3--:R-:W-:Y:S01]  /*0790*/  USHF.R.S32.HI UR14, URZ, 0x1f, UR8 ;  /* 0x0000001f3f0e7899 */ /* 0x008fe20008011408 */
[----:B--2---:R1:W2:Y:S01]  /*07a0*/  @P3 R2UR UR16, R3 ;  /* 0x00000000031033c2 */ /* 0x0042a200000e0000 */
[----:B------:R-:W-:Y:S07]  /*07b0*/  @P1 BRA `(.L_x_1063) ;  /* 0x0000004000001947 */ /* 0x000fee0003800000 */
[----:B------:R-:W-:Y:S05]  /*07c0*/  @!P3 BRA `(.L_x_1063) ;  /* 0x000000300000b947 */ /* 0x000fea0003800000 */
[----:B-----5:R-:W3:Y:S04]  /*07d0*/  LDG.E R197, [R6.64] ;  /* 0x0000000a06c57981 */ /* 0x020ee8000c1e1900 */
[----:B-1----:R-:W3:Y:S02]  /*07e0*/  LDG.E R10, [R6.64+0x4] ;  /* 0x0000040a060a7981 */ /* 0x002ee4000c1e1900 */
[----:B---3--:R-:W-:-:S02]  /*07f0*/  IADD3 R197, -R197, R10, RZ ;  /* 0x0000000ac5c57210 */ /* 0x008fc40007ffe1ff */
.L_x_1063:
[----:B------:R-:W-:-:S04]  /*0800*/  ISETP.NE.U32.AND P1, PT, RZ, c[0x0][0x368], PT ;  /* 0x0000da00ff007a0c */ /* 0x000fc80003f25070 */
[----:B------:R-:W-:-:S13]  /*0810*/  ISETP.NE.AND.EX P1, PT, RZ, c[0x0][0x36c], PT, P1 ;  /* 0x0000db00ff007a0c */ /* 0x000fda0003f25310 */
[----:B------:R-:W-:Y:S05]  /*0820*/  @!P1 BRA `(.L_x_1064) ;  /* 0x0000006000009947 */ /* 0x000fea0003800000 */
[----:B------:R-:W-:Y:S02]  /*0830*/  ULDC.64 UR4, c[0x0][0x368] ;  /* 0x0000da0000047ab9 */ /* 0x000fe40000000a00 */
[----:B------:R-:W-:-:S06]  /*0840*/  UIMAD.WIDE UR4, UR9, UR6, UR4 ;  /* 0x00000006090472a5 */ /* 0x000fcc000f8e0204 */
[----:B------:R-:W-:Y:S02]  /*0850*/  MOV R2, UR4 ;  /* 0x0000000400027c02 */ /* 0x000fe40008000f00 */
[----:B-1----:R-:W-:-:S05]  /*0860*/  MOV R3, UR5 ;  /* 0x0000000500037c02 */ /* 0x002fca0008000f00 */
[----:B------:R1:W5:Y:S01]  /*0870*/  LDG.E R2, [R2.64] ;  /* 0x0000000a02027981 */ /* 0x000362000c1e1900 */
[----:B------:R-:W-:Y:S05]  /*0880*/  BRA `(.L_x_1065) ;  /* 0x0000004000007947 */ /* 0x000fea0003800000 */
.L_x_1064:
[----:B------:R-:W-:Y:S05]  /*0890*/  @!P4 BRA `(.L_x_1065) ;  /* 0x000000300000c947 */ /* 0x000fea0003800000 */
[----:B------:R-:W3:Y:S04]  /*08a0*/  LDG.E R2, [R4.64] ;  /* 0x0000000a04027981 */ /* 0x000ee8000c1e1900 */
[----:B-1----:R-:W3:Y:S02]  /*08b0*/  LDG.E R3, [R4.64+0x4] ;  /* 0x0000040a04037981 */ /* 0x002ee4000c1e1900 */
[----:B---3--:R-:W-:Y:S02]  /*08c0*/  IADD3 R2, -R2, R3, RZ ;  /* 0x0000000302027210 */ /* 0x008fe40007ffe1ff */
.L_x_1065:
[----:B-1----:R-:W3:Y:S01]  /*08d0*/  @P0 LDG.E R5, [R8.64] ;  /* 0x0000000a08050981 */ /* 0x002ee2000c1e1900 */
[----:B------:R-:W-:-:S03]  /*08e0*/  ULDC.64 UR4, c[0x0][0x378] ;  /* 0x0000de0000047ab9 */ /* 0x000fc60000000a00 */
[----:B------:R-:W4:Y:S01]  /*08f0*/  @P0 LDG.E R4, [R8.64+0x4] ;  /* 0x0000040a08040981 */ /* 0x000f22000c1e1900 */
[----:B------:R-:W-:Y:S01]  /*0900*/  UISETP.NE.U32.AND UP0, UPT, URZ, UR4, UPT ;  /* 0x000000043f00728c */ /* 0x000fe2000bf05070 */
[----:B-----5:R-:W-:-:S03]  /*0910*/  IMAD.MOV.U32 R83, RZ, RZ, R2 ;  /* 0x000000ffff537224 */ /* 0x020fc600078e0002 */
[----:B------:R-:W-:-:S03]  /*0920*/  UISETP.NE.AND.EX UP0, UPT, URZ, UR5, UPT, UP0 ;  /* 0x000000053f00728c */ /* 0x000fc6000bf05300 */
[----:B------:R-:W-:Y:S01]  /*0930*/  ULDC.64 UR4, c[0x0][0x378] ;  /* 0x0000de0000047ab9 */ /* 0x000fe20000000a00 */
[----:B------:R-:W-:Y:S02]  /*0940*/  IMAD.MOV.U32 R195, RZ, RZ, c[0x0][0x32c] ;  /* 0x0000cb00ffc37624 */ /* 0x000fe400078e00ff */
[----:B------:R-:W-:Y:S01]  /*0950*/  IMAD.IADD R3, R2, 0x1, -R196 ;  /* 0x0000000102037824 */ /* 0x000fe200078e0ac4 */
[----:B------:R-:W-:-:S04]  /*0960*/  PLOP3.LUT P1, PT, PT, PT, UP0, 0x80, 0x0 ;  /* 0x000000000000781c */ /* 0x000fc80003f2f008 */
[----:B------:R-:W-:-:S06]  /*0970*/  @UP0 UIMAD.WIDE UR4, UR9, UR6, UR4 ;  /* 0x00000006090402a5 */ /* 0x000fcc000f8e0204 */
[----:B------:R-:W-:Y:S01]  /*0980*/  IMAD.U32 R6, RZ, RZ, UR4 ;  /* 0x00000004ff067e24 */ /* 0x000fe2000f8e00ff */
[----:B------:R-:W-:Y:S01]  /*0990*/  ULDC UR4, c[0x0][0x2c4] ;  /* 0x0000b10000047ab9 */ /* 0x000fe20000000800 */
[----:B------:R-:W-:Y:S01]  /*09a0*/  IMAD.U32 R7, RZ, RZ, UR5 ;  /* 0x00000005ff077e24 */ /* 0x000fe2000f8e00ff */
[----:B------:R-:W-:Y:S01]  /*09b0*/  UISETP.NE.AND UP2, UPT, UR4, 0x1, UPT ;  /* 0x000000010400788c */ /* 0x000fe2000bf45270 */
[----:B------:R-:W-:Y:S02]  /*09c0*/  ISETP.GE.AND P2, PT, R195, 0x1, PT ;  /* 0x00000001c300780c */ /* 0x000fe40003f46270 */
[----:B------:R-:W-:Y:S01]  /*09d0*/  ULDC.64 UR4, c[0x0][0x2c8] ;  /* 0x0000b20000047ab9 */ /* 0x000fe20000000a00 */
[----:B------:R-:W-:Y:S01]  /*09e0*/  LOP3.LUT R84, R84, 0xffffff7f, RZ, 0xc0, !PT ;  /* 0xffffff7f54547812 */ /* 0x000fe200078ec0ff */
[----:B------:R1:W5:Y:S06]  /*09f0*/  @P1 LDG.E R83, [R6.64] ;  /* 0x0000000a06531981 */ /* 0x00036c000c1e1900 */
[----:B------:R-:W-:-:S03]  /*0a00*/  @UP2 UIADD3 UR13, UR15, 0x7f, URZ ;  /* 0x0000007f0f0d2890 */ /* 0x000fc6000fffe03f */
[----:B------:R-:W-:Y:S01]  /*0a10*/  @P2 LOP3.LUT R84, R84, 0x80, RZ, 0xfc, !PT ;  /* 0x0000008054542812 */ /* 0x000fe200078efcff */
[----:B---3--:R-:W3:Y:S08]  /*0a20*/  @P0 R2UR UR7, R5 ;  /* 0x00000000050703c2 */ /* 0x008ef000000e0000 */
[----:B----4-:R-:W3:Y:S02]  /*0a30*/  @P0 R2UR UR18, R4 ;  /* 0x00000000041203c2 */ /* 0x010ee400000e0000 */
[----:B---3--:R-:W-:-:S02]  /*0a40*/  @UP1 UIADD3 UR17, -UR7, UR18, URZ ;  /* 0x0000001207111290 */ /* 0x008fc4000fffe13f */
[----:B------:R-:W-:Y:S02]  /*0a50*/  UIMAD.WIDE.U32 UR18, UR13, UR4, URZ ;  /* 0x000000040d1272a5 */ /* 0x000fe4000f8e003f */
[----:B------:R-:W-:Y:S02]  /*0a60*/  UIADD3 UR4, UR15, 0x7f, URZ ;  /* 0x0000007f0f047890 */ /* 0x000fe4000fffe03f */
[----:B------:R-:W-:Y:S01]  /*0a70*/  IADD3 R194, R3, UR17, RZ ;  /* 0x0000001103c27c10 */ /* 0x000fe2000fffe0ff */
[----:B------:R-:W-:-:S03]  /*0a80*/  @UP2 USHF.R.U32.HI UR4, URZ, UR5, UR19 ;  /* 0x000000053f042299 */ /* 0x000fc60008011613 */
[----:B------:R-:W-:-:S04]  /*0a90*/  IADD3 R87, R194, 0x1, -R197 ;  /* 0x00000001c2577810 */ /* 0x000fc80007ffe8c5 */
[----:B------:R-:W-:-:S04]  /*0aa0*/  IADD3 R5, R87, UR4, RZ ;  /* 0x0000000457057c10 */ /* 0x000fc8000fffe0ff */
[----:B-1----:R-:W-:Y:S01]  /*0ab0*/  IADD3 R6, R5, c[0x0][0x328], RZ ;  /* 0x0000ca0005067a10 */ /* 0x002fe20007ffe0ff */
        /* <DEDUP_REMOVED lines=10> */
.L_x_1067:
[----:B------:R-:W-:-:S13]  /*0b60*/  ISETP.NE.AND P0, PT, R195, 0x1, PT ;  /* 0x00000001c300780c */ /* 0x000fda0003f05270 */
[----:B------:R-:W-:-:S05]  /*0b70*/  @P0 IMAD.HI.U32 R5, R4, c[0x0][0x330], RZ ;  /* 0x0000cc0004050a27 */ /* 0x000fca00078e00ff */
[----:B------:R-:W-:-:S05]  /*0b80*/  @P0 SHF.R.U32.HI R4, RZ, c[0x0][0x334], R5 ;  /* 0x0000cd00ff040a19 */ /* 0x000fca0000011605 */
.L_x_1068:
[----:B------:R-:W-:-:S05]  /*0b90*/  IMAD R5, R4, R195, c[0x0][0x32c] ;  /* 0x0000cb0004057624 */ /* 0x000fca00078e02c3 */
[----:B------:R-:W-:Y:S02]  /*0ba0*/  IMNMX R6, R6, R5, PT ;  /* 0x0000000506067217 */ /* 0x000fe40003800200 */
.L_x_1066:
[----:B------:R-:W-:Y:S01]  /*0bb0*/  ULDC.64 UR4, c[0x0][0x2c8] ;  /* 0x0000b20000047ab9 */ /* 0x000fe20000000a00 */
[C---:B------:R-:W-:Y:S01]  /*0bc0*/  IADD3 R4, R194.reuse, 0x3f, RZ ;  /* 0x0000003fc2047810 */ /* 0x040fe20007ffe0ff */
[----:B------:R-:W-:Y:S01]  /*0bd0*/  UIMAD.WIDE.U32 UR18, UR15, UR4, URZ ;  /* 0x000000040f1272a5 */ /* 0x000fe2000f8e003f */
[----:B------:R-:W-:Y:S02]  /*0be0*/  IMAD.IADD R86, R194, 0x1, -R197 ;  /* 0x00000001c2567824 */ /* 0x000fe400078e0ac5 */
[----:B------:R-:W-:Y:S01]  /*0bf0*/  UMOV UR4, UR15 ;  /* 0x0000000f00047c82 */ /* 0x000fe20008000000 */
[----:B------:R-:W-:-:S03]  /*0c00*/  SHF.R.S32.HI R85, RZ, 0x1f, R4 ;  /* 0x0000001fff557819 */ /* 0x000fc60000011404 */
[----:B------:R-:W-:Y:S01]  /*0c10*/  @UP2 UMOV UR7, UR19 ;  /* 0x0000001300072c82 */ /* 0x000fe20008000000 */
[----:B------:R-:W-:Y:S01]  /*0c20*/  LEA.HI R85, R85, R4, RZ, 0x6 ;  /* 0x0000000455557211 */ /* 0x000fe200078f30ff */
[----:B------:R-:W-:-:S03]  /*0c30*/  @UP2 USHF.R.U32.HI UR4, URZ, UR5, UR7 ;  /* 0x000000053f042299 */ /* 0x000fc60008011607 */
[----:B------:R-:W-:-:S03]  /*0c40*/  SHF.R.S32.HI R85, RZ, 0x6, R85 ;  /* 0x00000006ff557819 */ /* 0x000fc60000011455 */
[----:B------:R-:W-:-:S04]  /*0c50*/  IADD3 R5, R86, UR4, RZ ;  /* 0x0000000456057c10 */ /* 0x000fc8000fffe0ff */
        /* <DEDUP_REMOVED lines=10> */
.L_x_1070:
[----:B------:R-:W-:-:S13]  /*0d00*/  ISETP.NE.AND P0, PT, R195, 0x1, PT ;  /* 0x00000001c300780c */ /* 0x000fda0003f05270 */
[----:B------:R-:W-:-:S05]  /*0d10*/  @P0 IMAD.HI.U32 R4, R5, c[0x0][0x330], RZ ;  /* 0x0000cc0005040a27 */ /* 0x000fca00078e00ff */
[----:B------:R-:W-:-:S05]  /*0d20*/  @P0 SHF.R.U32.HI R5, RZ, c[0x0][0x334], R4 ;  /* 0x0000cd00ff050a19 */ /* 0x000fca0000011604 */
.L_x_1071:
[----:B------:R-:W-:-:S05]  /*0d30*/  IMAD R4, R5, c[0x0][0x32c], RZ ;  /* 0x0000cb0005047a24 */ /* 0x000fca00078e02ff */
[----:B------:R-:W-:Y:S02]  /*0d40*/  IMNMX R7, R7, R4, !PT ;  /* 0x0000000407077217 */ /* 0x000fe40007800200 */
.L_x_1069:
[----:B------:R-:W-:Y:S02]  /*0d50*/  IADD3 R6, R6, 0x3f, RZ ;  /* 0x0000003f06067810 */ /* 0x000fe40007ffe0ff */
[----:B------:R-:W-:Y:S02]  /*0d60*/  SHF.R.S32.HI R4, RZ, 0x1f, R7 ;  /* 0x0000001fff047819 */ /* 0x000fe40000011407 */
[----:B------:R-:W-:Y:S02]  /*0d70*/  SHF.R.S32.HI R5, RZ, 0x1f, R6 ;  /* 0x0000001fff057819 */ /* 0x000fe40000011406 */
[----:B------:R-:W-:Y:S02]  /*0d80*/  LEA.HI R4, R4, R7, RZ, 0x6 ;  /* 0x0000000704047211 */ /* 0x000fe400078f30ff */
[----:B------:R-:W-:Y:S02]  /*0d90*/  LEA.HI R5, R5, R6, RZ, 0x6 ;  /* 0x0000000605057211 */ /* 0x000fe400078f30ff */
[----:B------:R-:W-:-:S02]  /*0da0*/  SHF.R.S32.HI R4, RZ, 0x6, R4 ;  /* 0x00000006ff047819 */ /* 0x000fc40000011404 */
[----:B------:R-:W-:Y:S02]  /*0db0*/  SHF.R.S32.HI R6, RZ, 0x6, R5 ;  /* 0x00000006ff067819 */ /* 0x000fe40000011405 */
[----:B------:R-:W-:Y:S02]  /*0dc0*/  IMNMX R4, RZ, R4, !PT ;  /* 0x00000004ff047217 */ /* 0x000fe40007800200 */
[----:B------:R-:W-:-:S03]  /*0dd0*/  IMNMX R6, R6, R85, PT ;  /* 0x0000005506067217 */ /* 0x000fc60003800200 */
[--C-:B------:R-:W-:Y:S02]  /*0de0*/  IMAD R4, R4, 0x40, -R3.reuse ;  /* 0x0000004004047824 */ /* 0x100fe400078e0a03 */
[----:B------:R-:W-:-:S03]  /*0df0*/  IMAD R6, R6, 0x40, -R3 ;  /* 0x0000004006067824 */ /* 0x000fc600078e0a03 */
[----:B------:R-:W-:Y:S02]  /*0e00*/  IMNMX R11, RZ, R4, !PT ;  /* 0x00000004ff0b7217 */ /* 0x000fe40007800200 */
[----:B------:R-:W-:-:S04]  /*0e10*/  IMNMX R6, R6, UR17, PT ;  /* 0x0000001106067c17 */ /* 0x000fc8000b800200 */
        /* <DEDUP_REMOVED lines=9> */
[----:B------:R-:W-:Y:S02]  /*0eb0*/  ULDC.64 UR4, c[0x0][0x340] ;  /* 0x0000d00000047ab9 */ /* 0x000fe40000000a00 */
[----:B------:R-:W-:-:S04]  /*0ec0*/  UISETP.NE.U32.AND UP0, UPT, URZ, UR4, UPT ;  /* 0x000000043f00728c */ /* 0x000fc8000bf05070 */
[----:B------:R-:W-:-:S03]  /*0ed0*/  UISETP.NE.AND.EX UP0, UPT, URZ, UR5, UPT, UP0 ;  /* 0x000000053f00728c */ /* 0x000fc6000bf05300 */
[----:B------:R-:W-:-:S03]  /*0ee0*/  ULDC.64 UR4, c[0x0][0x340] ;  /* 0x0000d00000047ab9 */ /* 0x000fc60000000a00 */
[----:B------:R-:W-:-:S05]  /*0ef0*/  PLOP3.LUT P4, PT, PT, PT, UP0, 0x80, 0x0 ;  /* 0x000000000000781c */ /* 0x000fca0003f8f008 */
[----:B------:R-:W-:Y:S01]  /*0f00*/  @UP0 UIMAD.WIDE UR4, UR9, UR6, UR4 ;  /* 0x00000006090402a5 */ /* 0x000fe2000f8e0204 */
[----:B------:R-:W-:Y:S02]  /*0f10*/  SHF.R.S32.HI R7, RZ, 0x1f, R82 ;  /* 0x0000001fff077819 */ /* 0x000fe40000011452 */
[----:B------:R-:W-:Y:S01]  /*0f20*/  SHF.R.S32.HI R6, RZ, 0x1f, R0 ;  /* 0x0000001fff067819 */ /* 0x000fe20000011400 */
[----:B------:R-:W-:Y:S02]  /*0f30*/  USHF.R.S32.HI UR13, URZ, 0x1f, UR9 ;  /* 0x0000001f3f0d7899 */ /* 0x000fe40008011409 */
[----:B------:R-:W-:Y:S01]  /*0f40*/  IMAD.U32 R8, RZ, RZ, UR4 ;  /* 0x00000004ff087e24 */ /* 0x000fe2000f8e00ff */
[----:B------:R-:W-:Y:S01]  /*0f50*/  USEL UR19, UR9, URZ, !UP1 ;  /* 0x0000003f09137287 */ /* 0x000fe2000c800000 */
[----:B------:R-:W-:Y:S01]  /*0f60*/  IMAD.U32 R9, RZ, RZ, UR5 ;  /* 0x00000005ff097e24 */ /* 0x000fe2000f8e00ff */
[----:B------:R-:W-:Y:S01]  /*0f70*/  LEA.HI R3, R7, R82, RZ, 0x3 ;  /* 0x0000005207037211 */ /* 0x000fe200078f18ff */
[----:B------:R-:W-:Y:S01]  /*0f80*/  ULDC.64 UR4, c[0x0][0x240] ;  /* 0x0000900000047ab9 */ /* 0x000fe20000000a00 */
[----:B------:R-:W-:Y:S01]  /*0f90*/  IMAD.U32 R16, RZ, RZ, UR8 ;  /* 0x00000008ff107e24 */ /* 0x000fe2000f8e00ff */
[----:B------:R-:W-:Y:S01]  /*0fa0*/  ULDC.64 UR6, c[0x0][0x260] ;  /* 0x0000980000067ab9 */ /* 0x000fe20000000a00 */
[----:B------:R-:W-:Y:S01]  /*0fb0*/  SHF.R.S32.HI R15, RZ, 0x3, R3 ;  /* 0x00000003ff0f7819 */ /* 0x000fe20000011403 */
[----:B------:R1:W3:Y:S01]  /*0fc0*/  @P4 LDG.E R13, [R8.64] ;  /* 0x0000000a080d4981 */ /* 0x0002e2000c1e1900 */
[----:B------:R-:W-:Y:S01]  /*0fd0*/  LOP3.LUT R3, R3, 0x1ffffff8, RZ, 0xc0, !PT ;  /* 0x1ffffff803037812 */ /* 0x000fe200078ec0ff */
[----:B------:R-:W-:Y:S01]  /*0fe0*/  UIMAD UR4, UR14, UR4, URZ ;  /* 0x000000040e0472a4 */ /* 0x000fe2000f8e023f */
[C---:B------:R-:W-:Y:S01]  /*0ff0*/  IADD3 R5, P0, R15.reuse, R0, RZ ;  /* 0x000000000f057210 */ /* 0x040fe20007f1e0ff */
[----:B------:R-:W-:Y:S01]  /*1000*/  IMAD.MOV.U32 R92, RZ, RZ, c[0x0][0x238] ;  /* 0x00008e00ff5c7624 */ /* 0x000fe200078e00ff */
[----:B------:R-:W-:Y:S01]  /*1010*/  USEL UR18, UR13, URZ, !UP1 ;  /* 0x0000003f0d127287 */ /* 0x000fe2000c800000 */
[----:B------:R-:W-:Y:S01]  /*1020*/  IMAD.IADD R24, R82, 0x1, -R3 ;  /* 0x0000000152187824 */ /* 0x000fe200078e0a03 */
[----:B------:R-:W-:Y:S01]  /*1030*/  LEA.HI.X.SX32 R6, R15, R6, 0x1, P0 ;  /* 0x000000060f067211 */ /* 0x000fe200000f0eff */
[----:B------:R-:W-:Y:S01]  /*1040*/  UIMAD UR20, UR8, UR5, UR4 ;  /* 0x00000005081472a4 */ /* 0x000fe2000f8e0204 */
[----:B------:R-:W-:Y:S01]  /*1050*/  IMAD.MOV.U32 R101, RZ, RZ, 0x6 ;  /* 0x00000006ff657424 */ /* 0x000fe200078e00ff */
[----:B------:R-:W-:Y:S01]  /*1060*/  UIMAD UR6, UR14, UR6, URZ ;  /* 0x000000060e0672a4 */ /* 0x000fe2000f8e023f */
[----:B------:R-:W-:Y:S01]  /*1070*/  IMAD.SHL.U32 R24, R24, 0x8, RZ ;  /* 0x0000000818187824 */ /* 0x000fe200078e00ff */
[----:B------:R-:W-:Y:S01]  /*1080*/  ULDC.64 UR4, c[0x0][0x248] ;  /* 0x0000920000047ab9 */ /* 0x000fe20000000a00 */
[----:B------:R-:W-:Y:S01]  /*1090*/  IMAD R0, R6, c[0x0][0x238], RZ ;  /* 0x00008e0006007a24 */ /* 0x000fe200078e02ff */
[----:B------:R-:W-:Y:S01]  /*10a0*/  SHF.L.U64.HI R89, R92, R101, c[0x0][0x23c] ;  /* 0x00008f005c597619 */ /* 0x000fe20000010265 */
[----:B------:R-:W-:Y:S01]  /*10b0*/  IMAD R6, R6, c[0x0][0x258], RZ ;  /* 0x0000960006067a24 */ /* 0x000fe200078e02ff */
[----:B------:R-:W-:Y:S01]  /*10c0*/  SHF.R.S32.HI R25, RZ, 0x1f, R24 ;  /* 0x0000001fff197819 */ /* 0x000fe20000011418 */
[C---:B------:R-:W-:Y:S01]  /*10d0*/  IMAD R3, R5.reuse, c[0x0][0x23c], R0 ;  /* 0x00008f0005037a24 */ /* 0x040fe200078e0200 */
[----:B------:R-:W-:Y:S01]  /*10e0*/  UIMAD UR4, UR18, UR4, URZ ;  /* 0x00000004120472a4 */ /* 0x000fe2000f8e023f */
[----:B------:R-:W-:Y:S01]  /*10f0*/  IMAD.U32 R0, RZ, RZ, UR8 ;  /* 0x00000008ff007e24 */ /* 0x000fe2000f8e00ff */
[----:B------:R-:W-:Y:S01]  /*1100*/  UIMAD UR6, UR8, UR7, UR6 ;  /* 0x00000007080672a4 */ /* 0x000fe2000f8e0206 */
[----:B------:R-:W-:Y:S01]  /*1110*/  IMAD.WIDE.U32 R18, R5, c[0x0][0x258], R24 ;  /* 0x0000960005127a25 */ /* 0x000fe200078e0018 */
[----:B------:R-:W-:Y:S01]  /*1120*/  UIMAD UR4, UR19, UR5, UR4 ;  /* 0x00000005130472a4 */ /* 0x000fe2000f8e0204 */
[----:B------:R-:W-:-:S02]  /*1130*/  LEA.HI R10, R7, R82, RZ, 0x6 ;  /* 0x00000052070a7211 */ /* 0x000fc400078f30ff */
[----:B-1----:R-:W-:-:S04]  /*1140*/  IMAD.WIDE.U32 R8, R5, c[0x0][0x238], R24 ;  /* 0x00008e0005087a25 */ /* 0x002fc800078e0018 */
[----:B------:R-:W-:Y:S02]  /*1150*/  IMAD.IADD R9, R9, 0x1, R3 ;  /* 0x0000000109097824 */ /* 0x000fe400078e0203 */
[----:B------:R-:W-:Y:S02]  /*1160*/  IMAD R3, R5, c[0x0][0x25c], R6 ;  /* 0x0000970005037a24 */ /* 0x000fe400078e0206 */
[----:B------:R-:W-:-:S04]  /*1170*/  IMAD.WIDE.U32 R152, R0, c[0x0][0x240], R8 ;  /* 0x0000900000987a25 */ /* 0x000fc800078e0008 */
[----:B------:R-:W-:Y:S01]  /*1180*/  IMAD.IADD R19, R19, 0x1, R3 ;  /* 0x0000000113137824 */ /* 0x000fe200078e0203 */
[----:B------:R-:W-:Y:S01]  /*1190*/  IADD3 R153, R153, UR20, RZ ;  /* 0x0000001499997c10 */ /* 0x000fe2000fffe0ff */
[----:B------:R-:W-:Y:S02]  /*11a0*/  IMAD.MOV.U32 R6, RZ, RZ, c[0x0][0x258] ;  /* 0x00009600ff067624 */ /* 0x000fe400078e00ff */
[----:B------:R-:W-:Y:S01]  /*11b0*/  IMAD.WIDE.U32 R16, R16, c[0x0][0x260], R18 ;  /* 0x0000980010107a25 */ /* 0x000fe200078e0012 */
[----:B------:R-:W-:Y:S02]  /*11c0*/  IADD3 R18, R4, -0x1, RZ ;  /* 0xffffffff04127810 */ /* 0x000fe40007ffe0ff */
[----:B------:R-:W-:Y:S01]  /*11d0*/  SHF.L.U64.HI R88, R6, R101, c[0x0][0x25c] ;  /* 0x0000970006587619 */ /* 0x000fe20000010265 */
[C---:B------:R-:W-:Y:S01]  /*11e0*/  IMAD.SHL.U32 R3, R15.reuse, 0x40, RZ ;  /* 0x000000400f037824 */ /* 0x040fe200078e00ff */
[----:B------:R-:W-:Y:S01]  /*11f0*/  IADD3 R15, -R15, UR17, RZ ;  /* 0x000000110f0f7c10 */ /* 0x000fe2000fffe1ff */
[----:B------:R-:W-:Y:S01]  /*1200*/  IMAD.U32 R150, RZ, RZ, UR19 ;  /* 0x00000013ff967e24 */ /* 0x000fe2000f8e00ff */
[----:B------:R-:W-:Y:S01]  /*1210*/  SHF.R.S32.HI R5, RZ, 0x1f, R18 ;  /* 0x0000001fff057819 */ /* 0x000fe20000011412 */
[----:B------:R-:W-:Y:S01]  /*1220*/  IMAD.SHL.U32 R91, R92, 0x40, RZ ;  /* 0x000000405c5b7824 */ /* 0x000fe200078e00ff */
[----:B------:R-:W-:Y:S01]  /*1230*/  LOP3.LUT R3, R3, 0x1c0, RZ, 0xc0, !PT ;  /* 0x000001c003037812 */ /* 0x000fe200078ec0ff */
[----:B------:R-:W-:Y:S01]  /*1240*/  IMAD R8, R89, R18, RZ ;  /* 0x0000001259087224 */ /* 0x000fe200078e02ff */
[----:B------:R-:W-:Y:S01]  /*1250*/  IADD3 R17, R17, UR6, RZ ;  /* 0x0000000611117c10 */ /* 0x000fe2000fffe0ff */
[----:B------:R-:W-:-:S04]  /*1260*/  IMAD.WIDE.U32 R152, R150, c[0x0][0x248], R152 ;  /* 0x0000920096987a25 */ /* 0x000fc800078e0098 */
[----:B------:R-:W-:Y:S01]  /*1270*/  IMAD R0, R18, -0x40, R15 ;  /* 0xffffffc012007824 */ /* 0x000fe200078e020f */
[----:B------:R-:W-:Y:S01]  /*1280*/  IADD3 R157, R153, UR4, RZ ;  /* 0x00000004999d7c10 */ /* 0x000fe2000fffe0ff */
[----:B------:R-:W-:Y:S01]  /*1290*/  IMAD R15, R5, R91, R8 ;  /* 0x0000005b050f7224 */ /* 0x000fe200078e0208 */
[----:B------:R-:W-:Y:S01]  /*12a0*/  LOP3.LUT R8, R3, 0x38, R24, 0xf8, !PT ;  /* 0x0000003803087812 */ /* 0x000fe200078ef818 */
[----:B------:R-:W-:Y:S01]  /*12b0*/  IMAD.SHL.U32 R90, R6, 0x40, RZ ;  /* 0x00000040065a7824 */ /* 0x000fe200078e00ff */
[----:B------:R-:W-:Y:S01]  /*12c0*/  SHF.R.U32.HI R3, RZ, 0x3, R3 ;  /* 0x00000003ff037819 */ /* 0x000fe20000011603 */
[----:B------:R-:W-:Y:S01]  /*12d0*/  IMAD R9, R88, R18, RZ ;  /* 0x0000001258097224 */ /* 0x000fe200078e02ff */
[----:B------:R-:W-:Y:S01]  /*12e0*/  ISETP.GE.AND P1, PT, R0, 0x21, PT ;  /* 0x000000210000780c */ /* 0x000fe20003f26270 */
[----:B------:R-:W-:Y:S01]  /*12f0*/  IMAD.MOV.U32 R156, RZ, RZ, R152 ;  /* 0x000000ffff9c7224 */ /* 0x000fe200078e0098 */
[----:B------:R-:W-:Y:S01]  /*1300*/  LOP3.LUT R3, R8, R3, RZ, 0x3c, !PT ;  /* 0x0000000308037212 */ /* 0x000fe200078e3cff */
[----:B------:R-:W-:Y:S01]  /*1310*/  IMAD R5, R5, R90, R9 ;  /* 0x0000005a05057224 */ /* 0x000fe200078e0209 */
[----:B------:R-:W-:Y:S01]  /*1320*/  ISETP.GE.AND P2, PT, R0, 0x1, PT ;  /* 0x000000010000780c */ /* 0x000fe20003f46270 */
[----:B------:R-:W-:Y:S01]  /*1330*/  IMAD.WIDE.U32 R8, R18, R91, R156 ;  /* 0x0000005b12087225 */ /* 0x000fe200078e009c */
[----:B------:R-:W-:-:S02]  /*1340*/  ULDC.64 UR4, c[0x0][0x268] ;  /* 0x00009a0000047ab9 */ /* 0x000fc40000000a00 */
[----:B------:R-:W-:Y:S01]  /*1350*/  UIMAD UR4, UR18, UR4, URZ ;  /* 0x00000004120472a4 */ /* 0x000fe2000f8e023f */
[----:B------:R-:W-:Y:S02]  /*1360*/  IMAD.IADD R15, R9, 0x1, R15 ;  /* 0x00000001090f7824 */ /* 0x000fe400078e020f */
[----:B------:R-:W-:Y:S01]  /*1370*/  IMAD.SHL.U32 R93, R92, 0x20, RZ ;  /* 0x000000205c5d7824 */ /* 0x000fe200078e00ff */
[----:B------:R-:W-:Y:S01]  /*1380*/  UIMAD UR4, UR19, UR5, UR4 ;  /* 0x00000005130472a4 */ /* 0x000fe2000f8e0204 */
[----:B------:R-:W-:Y:S02]  /*1390*/  IMAD.MOV.U32 R9, RZ, RZ, 0x5 ;  /* 0x00000005ff097424 */ /* 0x000fe400078e00ff */
[----:B------:R-:W-:Y:S01]  /*13a0*/  IMAD.WIDE.U32 R150, R150, c[0x0][0x268], R16 ;  /* 0x00009a0096967a25 */ /* 0x000fe200078e0010 */
[----:B------:R-:W-:Y:S02]  /*13b0*/  @P1 IADD3 R17, P3, R93, R8, RZ ;  /* 0x000000085d111210 */ /* 0x000fe40007f7e0ff */
[----:B------:R-:W-:Y:S01]  /*13c0*/  SHF.L.U64.HI R92, R92, R9, c[0x0][0x23c] ;  /* 0x00008f005c5c7619 */ /* 0x000fe20000010209 */
[----:B------:R-:W-:Y:S01]  /*13d0*/  IMAD.SHL.U32 R10, R10, 0x8, RZ ;  /* 0x000000080a0a7824 */ /* 0x000fe200078e00ff */
[----:B------:R-:W-:Y:S01]  /*13e0*/  @P2 LEA R22, P0, R8, c[0x0][0x220], 0x1 ;  /* 0x0000880008162a11 */ /* 0x000fe200078008ff */
[----:B------:R-:W-:Y:S01]  /*13f0*/  IMAD.MOV.U32 R154, RZ, RZ, R150 ;  /* 0x000000ffff9a7224 */ /* 0x000fe200078e0096 */
[----:B------:R-:W-:Y:S01]  /*1400*/  IADD3 R155, R151, UR4, RZ ;  /* 0x00000004979b7c10 */ /* 0x000fe2000fffe0ff */
[--C-:B------:R-:W-:Y:S01]  /*1410*/  @P1 IMAD.X R0, R92, 0x1, R15.reuse, P3 ;  /* 0x000000015c001824 */ /* 0x100fe200018e060f */
[C---:B------:R-:W-:Y:S01]  /*1420*/  @P1 LEA R20, P3, R17.reuse, c[0x0][0x220], 0x1 ;  /* 0x0000880011141a11 */ /* 0x040fe200078608ff */
[----:B------:R-:W-:Y:S01]  /*1430*/  IMAD.SHL.U32 R105, R6, 0x20, RZ ;  /* 0x0000002006697824 */ /* 0x000fe200078e00ff */
[----:B------:R-:W-:Y:S01]  /*1440*/  @P2 LEA.HI.X R23, R8, c[0x0][0x224], R15, 0x1, P0 ;  /* 0x0000890008172a11 */ /* 0x000fe200000f0c0f */
[----:B------:R-:W-:Y:S01]  /*1450*/  IMAD.WIDE.U32 R14, R18, R90, R154 ;  /* 0x0000005a120e7225 */ /* 0x000fe200078e009a */
[C---:B------:R-:W-:Y:S01]  /*1460*/  IADD3 R8, R24.reuse, 0x40, RZ ;  /* 0x0000004018087810 */ /* 0x040fe20007ffe0ff */
[----:B------:R-:W-:Y:S01]  /*1470*/  ULDC.64 UR4, c[0x0][0x210] ;  /* 0x0000840000047ab9 */ /* 0x000fe20000000a00 */
[----:B------:R-:W-:Y:S01]  /*1480*/  @P1 LEA.HI.X R21, R17, c[0x0][0x224], R0, 0x1, P3 ;  /* 0x0000890011151a11 */ /* 0x000fe200018f0c00 */
[----:B------:R-:W-:Y:S01]  /*1490*/  IMAD.IADD R5, R15, 0x1, R5 ;  /* 0x000000010f057824 */ /* 0x000fe200078e0205 */
[----:B------:R-:W-:Y:S01]  /*14a0*/  IADD3 R0, R24, 0x80, RZ ;  /* 0x0000008018007810 */ /* 0x000fe20007ffe0ff */
[----:B------:R-:W-:Y:S01]  /*14b0*/  IMAD.IADD R95, R95, 0x1, R2 ;  /* 0x000000015f5f7824 */ /* 0x000fe200078e0202 */
[----:B------:R-:W-:Y:S01]  /*14c0*/  ISETP.GE.AND P6, PT, R8, c[0x0][0x1d4], PT ;  /* 0x0000750008007a0c */ /* 0x000fe20003fc6270 */
[----:B------:R-:W-:Y:S01]  /*14d0*/  UIMAD UR7, UR14, UR4, URZ ;  /* 0x000000040e0772a4 */ /* 0x000fe2000f8e023f */
[----:B------:R-:W-:Y:S01]  /*14e0*/  ISETP.GE.AND P5, PT, R0, c[0x0][0x1d4], PT ;  /* 0x0000750000007a0c */ /* 0x000fe20003fa6270 */
[----:B------:R-:W-:Y:S01]  /*14f0*/  UIMAD.WIDE.U32 UR18, UR8, UR4, URZ ;  /* 0x00000004081272a5 */ /* 0x000fe2000f8e003f */
[----:B------:R-:W-:Y:S01]  /*1500*/  LOP3.LUT R10, R3, 0xfffffe00, R10, 0xf8, !PT ;  /* 0xfffffe00030a7812 */ /* 0x000fe200078ef80a */
[----:B------:R-:W-:Y:S01]  /*1510*/  UIMAD UR7, UR8, UR5, UR7 ;  /* 0x00000005080772a4 */ /* 0x000fe2000f8e0207 */
[----:B------:R-:W-:Y:S01]  /*1520*/  ISETP.GT.AND P0, PT, R18, R11, PT ;  /* 0x0000000b1200720c */ /* 0x000fe20003f04270 */
[----:B------:R-:W-:Y:S01]  /*1530*/  IMAD.MOV.U32 R126, RZ, RZ, c[0x0][0x27c] ;  /* 0x00009f00ff7e7624 */ /* 0x000fe200078e00ff */
[----:B------:R-:W-:Y:S01]  /*1540*/  @P2 LEA R16, P3, R14, c[0x0][0x250], 0x1 ;  /* 0x000094000e102a11 */ /* 0x000fe200078608ff */
[C---:B------:R-:W-:Y:S01]  /*1550*/  @P2 IMAD.SHL.U32 R15, R10.reuse, 0x2, RZ ;  /* 0x000000020a0f2824 */ /* 0x040fe200078e00ff */
[----:B------:R-:W-:Y:S01]  /*1560*/  LEA.HI R0, R7, R82, RZ, 0x2 ;  /* 0x0000005207007211 */ /* 0x000fe200078f10ff */
[----:B------:R-:W-:Y:S01]  /*1570*/  @P1 IMAD.SHL.U32 R2, R10, 0x2, RZ ;  /* 0x000000020a021824 */ /* 0x000fe200078e00ff */
[----:B------:R-:W-:Y:S01]  /*1580*/  @P2 LEA.HI.X R17, R14, c[0x0][0x254], R5, 0x1, P3 ;  /* 0x000095000e112a11 */ /* 0x000fe200018f0c05 */
[----:B------:R-:W-:Y:S01]  /*1590*/  ULDC.64 UR4, c[0x0][0x1e8] ;  /* 0x00007a0000047ab9 */ /* 0x000fe20000000a00 */
[----:B------:R-:W-:Y:S01]  /*15a0*/  LOP3.LUT R19, R0, 0xfffffffc, RZ, 0xc0, !PT ;  /* 0xfffffffc00137812 */ /* 0x000fe200078ec0ff */
[----:B------:R-:W-:Y:S01]  /*15b0*/  UIMAD UR20, UR14, UR4, URZ ;  /* 0x000000040e1472a4 */ /* 0x000fe2000f8e023f */
[----:B------:R-:W-:Y:S01]  /*15c0*/  SHF.L.U64.HI R96, R6, R9, c[0x0][0x25c] ;  /* 0x0000970006607619 */ /* 0x000fe20000010209 */
[----:B------:R-:W-:Y:S01]  /*15d0*/  IMAD.MOV.U32 R131, RZ, RZ, 0x1 ;  /* 0x00000001ff837424 */ /* 0x000fe200078e00ff */
[--C-:B------:R-:W-:Y:S01]  /*15e0*/  SHF.R.S32.HI R123, RZ, 0x2, R0.reuse ;  /* 0x00000002ff7b7819 */ /* 0x100fe20000011400 */
[----:B------:R-:W-:Y:S01]  /*15f0*/  IMAD.IADD R116, R82, 0x1, -R19 ;  /* 0x0000000152747824 */ /* 0x000fe200078e0a13 */
[----:B------:R-:W-:Y:S01]  /*1600*/  @P0 IADD3 R8, R4, -0x2, RZ ;  /* 0xfffffffe04080810 */ /* 0x000fe20007ffe0ff */
[----:B------:R-:W-:Y:S01]  /*1610*/  UIMAD.WIDE.U32 UR22, UR8, UR4, URZ ;  /* 0x00000004081672a5 */ /* 0x000fe2000f8e003f */
[----:B------:R-:W-:Y:S01]  /*1620*/  SHF.R.S32.HI R118, RZ, 0x1f, R0 ;  /* 0x0000001fff767819 */ /* 0x000fe20000011400 */
[----:B------:R-:W-:Y:S01]  /*1630*/  @P0 IMAD.SHL.U32 R0, R10, 0x2, RZ ;  /* 0x000000020a000824 */ /* 0x000fe200078e00ff */
[----:B------:R-:W-:Y:S01]  /*1640*/  @P0 SHF.R.S32.HI R12, RZ, 0x1f, R8 ;  /* 0x0000001fff0c0819 */ /* 0x000fe20000011408 */
[----:B------:R-:W-:Y:S01]  /*1650*/  @P0 IMAD R4, R89, R8, RZ ;  /* 0x0000000859040224 */ /* 0x000fe200078e02ff */
[----:B------:R-:W-:Y:S01]  /*1660*/  LEA.HI R118, R118, R123, RZ, 0x3 ;  /* 0x0000007b76767211 */ /* 0x000fe200078f18ff */
[----:B------:R-:W-:Y:S01]  /*1670*/  @P0 IMAD.WIDE.U32 R8, R8, R91, R156 ;  /* 0x0000005b08080225 */ /* 0x000fe200078e009c */
[----:B------:R-:W-:-:S02]  /*1680*/  UIMAD UR20, UR8, UR5, UR20 ;  /* 0x00000005081472a4 */ /* 0x000fc4000f8e0214 */
[----:B------:R-:W-:Y:S01]  /*1690*/  LOP3.LUT R118, R118, 0xfffffff8, RZ, 0xc0, !PT ;  /* 0xfffffff876767812 */ /* 0x000fe200078ec0ff */
[----:B------:R-:W-:Y:S01]  /*16a0*/  @P0 IMAD R3, R12, R91, R4 ;  /* 0x0000005b0c030224 */ /* 0x000fe200078e0204 */
[----:B------:R-:W-:Y:S01]  /*16b0*/  SHF.R.S32.HI R4, RZ, 0x1f, R123 ;  /* 0x0000001fff047819 */ /* 0x000fe2000001147b */
[----:B------:R-:W-:Y:S01]  /*16c0*/  @P2 IMAD.SHL.U32 R12, R10, 0x2, RZ ;  /* 0x000000020a0c2824 */ /* 0x000fe200078e00ff */
[----:B------:R-:W-:Y:S01]  /*16d0*/  ULDC.64 UR4, c[0x0][0x2b0] ;  /* 0x0000ac0000047ab9 */ /* 0x000fe20000000a00 */
[----:B------:R-:W-:Y:S01]  /*16e0*/  @P0 IMAD.IADD R3, R9, 0x1, R3 ;  /* 0x0000000109030824 */ /* 0x000fe200078e0203 */
[----:B------:R-:W-:Y:S01]  /*16f0*/  UIADD3 UR7, UR19, UR7, URZ ;  /* 0x0000000713077290 */ /* 0x000fe2000fffe03f */
[C---:B------:R-:W-:Y:S01]  /*1700*/  IMAD R160, R4.reuse, c[0x0][0x290], RZ ;  /* 0x0000a40004a07a24 */ /* 0x040fe200078e02ff */
[----:B------:R-:W-:Y:S01]  /*1710*/  UIADD3 UR20, UR23, UR20, URZ ;  /* 0x0000001417147290 */ /* 0x000fe2000fffe03f */
[----:B------:R-:W-:Y:S02]  /*1720*/  IMAD R158, R4, c[0x0][0x280], RZ ;  /* 0x0000a000049e7a24 */ /* 0x000fe400078e02ff */
[----:B------:R-:W-:-:S02]  /*1730*/  IMAD R160, R123, c[0x0][0x294], R160 ;  /* 0x0000a5007ba07a24 */ /* 0x000fc400078e02a0 */
[C---:B------:R-:W-:Y:S02]  /*1740*/  IMAD R158, R123.reuse, c[0x0][0x284], R158 ;  /* 0x0000a1007b9e7a24 */ /* 0x040fe400078e029e */
[----:B------:R-:W-:Y:S02]  /*1750*/  IMAD.IADD R118, R123, 0x1, -R118 ;  /* 0x000000017b767824 */ /* 0x000fe400078e0a76 */
[----:B------:R-:W-:Y:S02]  /*1760*/  IMAD.MOV.U32 R104, RZ, RZ, c[0x0][0x27c] ;  /* 0x00009f00ff687624 */ /* 0x000fe400078e00ff */
[----:B------:R-:W-:Y:S02]  /*1770*/  IMAD.SHL.U32 R117, R118, 0x40, RZ ;  /* 0x0000004076757824 */ /* 0x000fe400078e00ff */
[----:B------:R-:W-:Y:S02]  /*1780*/  IMAD.MOV.U32 R53, RZ, RZ, RZ ;  /* 0x000000ffff357224 */ /* 0x000fe400078e00ff */
[----:B------:R-:W-:Y:S01]  /*1790*/  IMAD.MOV.U32 R67, RZ, RZ, 0x1 ;  /* 0x00000001ff437424 */ /* 0x000fe200078e00ff */
[----:B------:R-:W-:Y:S01]  /*17a0*/  LOP3.LUT R117, R117, 0x1c0, RZ, 0xc0, !PT ;  /* 0x000001c075757812 */ /* 0x000fe200078ec0ff */
[----:B------:R-:W-:-:S03]  /*17b0*/  IMAD.SHL.U32 R104, R104, 0x2, RZ ;  /* 0x0000000268687824 */ /* 0x000fc600078e00ff */
[----:B------:R-:W-:Y:S01]  /*17c0*/  SHF.R.U32.HI R106, RZ, 0x3, R117 ;  /* 0x00000003ff6a7819 */ /* 0x000fe20000011675 */
[----:B---3--:R-:W1:Y:S01]  /*17d0*/  @P4 R2UR UR6, R13 ;  /* 0x000000000d0643c2 */ /* 0x008e6200000e0000 */
[----:B------:R-:W-:Y:S01]  /*17e0*/  ISETP.GE.AND P4, PT, R24, c[0x0][0x1d4], PT ;  /* 0x0000750018007a0c */ /* 0x000fe20003f86270 */
[----:B------:R-:W-:-:S03]  /*17f0*/  IMAD.SHL.U32 R24, R116, 0x8, RZ ;  /* 0x0000000874187824 */ /* 0x000fc600078e00ff */
[----:B------:R-:W-:Y:S02]  /*1800*/  P2R R94, PR, RZ, 0x10 ;  /* 0x00000010ff5e7803 */ /* 0x000fe40000000000 */
[C---:B------:R-:W-:Y:S02]  /*1810*/  ISETP.GE.AND P3, PT, R24.reuse, c[0x0][0x27c], PT ;  /* 0x00009f0018007a0c */ /* 0x040fe40003f66270 */
[--C-:B------:R-:W-:Y:S02]  /*1820*/  SHF.R.S32.HI R25, RZ, 0x1f, R24.reuse ;  /* 0x0000001fff197819 */ /* 0x100fe40000011418 */
[C---:B------:R-:W-:Y:S02]  /*1830*/  IADD3 R121, R24.reuse, 0x60, RZ ;  /* 0x0000006018797810 */ /* 0x040fe40007ffe0ff */
[C---:B------:R-:W-:Y:S01]  /*1840*/  IADD3 R120, R24.reuse, 0x80, RZ ;  /* 0x0000008018787810 */ /* 0x040fe20007ffe0ff */
[----:B------:R-:W-:Y:S01]  /*1850*/  @!PT LDS RZ, [RZ] ;  /* 0x00000000fffff984 */ /* 0x000fe20000000800 */
[----:B------:R-:W-:Y:S01]  /*1860*/  @!PT LDS RZ, [RZ] ;  /* 0x00000000fffff984 */ /* 0x000fe20000000800 */
[----:B------:R-:W-:Y:S01]  /*1870*/  @!PT LDS RZ, [RZ] ;  /* 0x00000000fffff984 */ /* 0x000fe20000000800 */
[----:B------:R3:W-:Y:S01]  /*1880*/  @P2 LDGSTS.E.BYPASS.LTC128B.128 [R15+0xc100], [R22.64], !P4 ;  /* 0x0c100000160f2fae */ /* 0x0007e2000e101d4a */
[----:B------:R-:W-:Y:S01]  /*1890*/  IMAD.WIDE.U32 R162, R123, c[0x0][0x280], R24 ;  /* 0x0000a0007ba27a25 */ /* 0x000fe200078e0018 */
[----:B------:R-:W-:-:S02]  /*18a0*/  IADD3 R119, R24, 0xa0, RZ ;  /* 0x000000a018777810 */ /* 0x000fc40007ffe0ff */
[----:B------:R3:W-:Y:S01]  /*18b0*/  @P2 LDGSTS.E.BYPASS.LTC128B.128 [R15+0xe100], [R22.64+0x80], !P6 ;  /* 0x0e100080160f2fae */ /* 0x0007e2000f101d4a */
[----:B------:R-:W-:Y:S01]  /*18c0*/  IMAD.IADD R163, R163, 0x1, R158 ;  /* 0x00000001a3a37824 */ /* 0x000fe200078e029e */
[----:B------:R-:W-:Y:S01]  /*18d0*/  SHF.R.S32.HI R109, RZ, 0x1f, R120 ;  /* 0x0000001fff6d7819 */ /* 0x000fe20000011478 */
[----:B------:R-:W-:Y:S01]  /*18e0*/  IMAD.WIDE.U32 R164, R123, c[0x0][0x290], R24 ;  /* 0x0000a4007ba47a25 */ /* 0x000fe200078e0018 */
[----:B------:R3:W-:Y:S01]  /*18f0*/  @P2 LDGSTS.E.BYPASS.LTC128B.128 [R15+0x10100], [R22.64+0x100], !P5 ;  /* 0x10100100160f2fae */ /* 0x0007e2000e901d4a */
[----:B------:R-:W-:Y:S01]  /*1900*/  P2R R125, PR, RZ, 0x8 ;  /* 0x00000008ff7d7803 */ /* 0x000fe20000000000 */
[----:B-1----:R-:W-:Y:S01]  /*1910*/  @UP0 USHF.R.S32.HI UR25, URZ, 0x1f, UR6 ;  /* 0x0000001f3f190899 */ /* 0x002fe20008011406 */
[----:B------:R-:W-:Y:S01]  /*1920*/  @P1 IMAD.SHL.U32 R13, R10, 0x2, RZ ;  /* 0x000000020a0d1824 */ /* 0x000fe200078e00ff */
[----:B------:R-:W-:Y:S01]  /*1930*/  LEA.HI R109, R109, R120, RZ, 0x3 ;  /* 0x000000786d6d7211 */ /* 0x000fe200078f18ff */
[----:B------:R-:W-:Y:S01]  /*1940*/  IMAD.IADD R165, R165, 0x1, R160 ;  /* 0x00000001a5a57824 */ /* 0x000fe200078e02a0 */
[----:B------:R-:W-:Y:S01]  /*1950*/  @UP0 UMOV UR24, UR6 ;  /* 0x0000000600180c82 */ /* 0x000fe20008000000 */
[----:B-----5:R-:W-:Y:S01]  /*1960*/  IMAD.WIDE.U32 R162, R83, c[0x0][0x280], R162 ;  /* 0x0000a00053a27a25 */ /* 0x020fe200078e00a2 */
[----:B------:R1:W-:Y:S01]  /*1970*/  @P1 LDGSTS.E.BYPASS.LTC128B.128 [R13+0xd100], [R20.64], !P4 ;  /* 0x0d100000140d1fae */ /* 0x0003e2000e101d4a */
[----:B------:R-:W-:Y:S01]  /*1980*/  @!UP0 UMOV UR25, UR13 ;  /* 0x0000000d00198c82 */ /* 0x000fe20008000000 */
[----:B------:R-:W-:Y:S01]  /*1990*/  LOP3.LUT R109, R109, 0xfffffff8, RZ, 0xc0, !PT ;  /* 0xfffffff86d6d7812 */ /* 0x000fe200078ec0ff */
[----:B------:R-:W-:Y:S01]  /*19a0*/  UIMAD UR6, UR25, UR4, URZ ;  /* 0x00000004190672a4 */ /* 0x000fe2000f8e023f */
[----:B------:R1:W-:Y:S01]  /*19b0*/  @P1 LDGSTS.E.BYPASS.LTC128B.128 [R13+0xf100], [R20.64+0x80], !P6 ;  /* 0x0f100080140d1fae */ /* 0x0003e2000f101d4a */
[----:B------:R-:W-:Y:S01]  /*19c0*/  IMAD.WIDE.U32 R164, R83, c[0x0][0x290], R164 ;  /* 0x0000a40053a47a25 */ /* 0x000fe200078e00a4 */
[----:B------:R-:W-:Y:S01]  /*19d0*/  @!UP0 UMOV UR24, UR9 ;  /* 0x0000000900188c82 */ /* 0x000fe20008000000 */
[----:B------:R-:W-:Y:S01]  /*19e0*/  SHF.R.S32.HI R100, RZ, 0x1f, R109 ;  /* 0x0000001fff647819 */ /* 0x000fe2000001146d */
[----:B------:R1:W-:Y:S01]  /*19f0*/  @P1 LDGSTS.E.BYPASS.LTC128B.128 [R13+0x11100], [R20.64+0x100], !P5 ;  /* 0x11100100140d1fae */ /* 0x0003e2000e901d4a */
[----:B------:R-:W-:-:S02]  /*1a00*/  UIMAD.WIDE.U32 UR26, UR24, UR4, URZ ;  /* 0x00000004181a72a5 */ /* 0x000fc4000f8e003f */
[----:B------:R-:W-:Y:S01]  /*1a10*/  UIMAD UR5, UR24, UR5, UR6 ;  /* 0x00000005180572a4 */ /* 0x000fe2000f8e0206 */
[----:B------:R-:W0:Y:S01]  /*1a20*/  LDGDEPBAR ;  /* 0x00000000000079af */ /* 0x000e220000000000 */
[----:B------:R-:W-:Y:S02]  /*1a30*/  ULDC.U8 UR4, c[0x0][0x298] ;  /* 0x0000a60000047ab9 */ /* 0x000fe40000000000 */
[----:B------:R-:W-:Y:S01]  /*1a40*/  UIADD3 UR5, UR27, UR5, URZ ;  /* 0x000000051b057290 */ /* 0x000fe2000fffe03f */
[----:B------:R-:W-:Y:S01]  /*1a50*/  BAR.SYNC.DEFER_BLOCKING 0x0 ;  /* 0x0000000000007b1d */ /* 0x000fe20000010000 */
[C---:B---3--:R-:W-:Y:S02]  /*1a60*/  IMAD.SHL.U32 R22, R116.reuse, 0x4, RZ ;  /* 0x0000000474167824 */ /* 0x048fe400078e00ff */
[----:B------:R-:W-:-:S03]  /*1a70*/  IMAD R116, R116, 0x40, R123 ;  /* 0x0000004074747824 */ /* 0x000fc600078e027b */
[C---:B------:R-:W-:Y:S02]  /*1a80*/  IADD3 R19, R22.reuse, 0x40, RZ ;  /* 0x0000004016137810 */ /* 0x040fe40007ffe0ff */
[--C-:B------:R-:W-:Y:S02]  /*1a90*/  SHF.R.S32.HI R23, RZ, 0x1f, R22.reuse ;  /* 0x0000001fff177819 */ /* 0x100fe40000011416 */
[----:B-1----:R-:W-:Y:S01]  /*1aa0*/  IADD3 R20, R22, 0x20, RZ ;  /* 0x0000002016147810 */ /* 0x002fe20007ffe0ff */
[----:B------:R-:W-:Y:S01]  /*1ab0*/  @!PT LDS RZ, [RZ] ;  /* 0x00000000fffff984 */ /* 0x000fe20000000800 */
[----:B------:R-:W-:Y:S01]  /*1ac0*/  @!PT LDS RZ, [RZ] ;  /* 0x00000000fffff984 */ /* 0x000fe20000000800 */
[----:B------:R-:W-:Y:S01]  /*1ad0*/  @!PT LDS RZ, [RZ] ;  /* 0x00000000fffff984 */ /* 0x000fe20000000800 */
[----:B------:R1:W-:Y:S04]  /*1ae0*/  @P2 LDGSTS.E.BYPASS.LTC128B.128 [R12+0x100], [R16.64], !P4 ;  /* 0x00100000100c2fae */ /* 0x0003e8000e101d4a */
[----:B------:R1:W-:Y:S04]  /*1af0*/  @P2 LDGSTS.E.BYPASS.LTC128B.128 [R12+0x2100], [R16.64+0x80], !P6 ;  /* 0x02100080100c2fae */ /* 0x0003e8000f101d4a */
[----:B------:R1:W-:Y:S01]  /*1b00*/  @P2 LDGSTS.E.BYPASS.LTC128B.128 [R12+0x4100], [R16.64+0x100], !P5 ;  /* 0x04100100100c2fae */ /* 0x0003e2000e901d4a */
[----:B------:R-:W-:Y:S01]  /*1b10*/  @P1 IADD3 R6, P2, R105, R14, RZ ;  /* 0x0000000e69061210 */ /* 0x000fe20007f5e0ff */
[----:B------:R-:W-:-:S04]  /*1b20*/  IMAD.WIDE.U32 R14, R123, c[0x0][0x290], R22 ;  /* 0x0000a4007b0e7a25 */ /* 0x000fc800078e0016 */
[----:B------:R-:W-:Y:S01]  /*1b30*/  @P1 IMAD.X R5, R96, 0x1, R5, P2 ;  /* 0x0000000160051824 */ /* 0x000fe200010e0605 */
[----:B------:R-:W-:Y:S01]  /*1b40*/  @P1 LEA R26, P2, R6, c[0x0][0x250], 0x1 ;  /* 0x00009400061a1a11 */ /* 0x000fe200078408ff */
[----:B------:R-:W-:Y:S01]  /*1b50*/  IMAD.IADD R161, R160, 0x1, R15 ;  /* 0x00000001a0a17824 */ /* 0x000fe200078e020f */
[----:B------:R-:W-:Y:S01]  /*1b60*/  LEA.HI R15, R7, R82, RZ, 0x5 ;  /* 0x00000052070f7211 */ /* 0x000fe200078f28ff */
[----:B------:R-:W-:Y:S01]  /*1b70*/  IMAD.MOV.U32 R160, RZ, RZ, R14 ;  /* 0x000000ffffa07224 */ /* 0x000fe200078e000e */
[----:B------:R-:W-:Y:S01]  /*1b80*/  @P1 LEA.HI.X R27, R6, c[0x0][0x254], R5, 0x1, P2 ;  /* 0x00009500061b1a11 */ /* 0x000fe200010f0c05 */
[----:B------:R-:W-:Y:S01]  /*1b90*/  IMAD.WIDE.U32 R4, R123, c[0x0][0x280], R22 ;  /* 0x0000a0007b047a25 */ /* 0x000fe200078e0016 */
[----:B------:R-:W-:-:S03]  /*1ba0*/  IADD3 R14, R22, 0x50, RZ ;  /* 0x00000050160e7810 */ /* 0x000fc60007ffe0ff */
[----:B------:R3:W-:Y:S01]  /*1bb0*/  @P1 LDGSTS.E.BYPASS.LTC128B.128 [R2+0x1100], [R26.64], !P4 ;  /* 0x011000001a021fae */ /* 0x0007e2000e101d4a */
[----:B------:R-:W-:Y:S02]  /*1bc0*/  IMAD.IADD R159, R158, 0x1, R5 ;  /* 0x000000019e9f7824 */ /* 0x000fe400078e0205 */
[----:B------:R-:W-:Y:S01]  /*1bd0*/  IMAD.MOV.U32 R158, RZ, RZ, R4 ;  /* 0x000000ffff9e7224 */ /* 0x000fe200078e0004 */
[----:B------:R3:W-:Y:S01]  /*1be0*/  @P1 LDGSTS.E.BYPASS.LTC128B.128 [R2+0x3100], [R26.64+0x80], !P6 ;  /* 0x031000801a021fae */ /* 0x0007e2000f101d4a */
[----:B------:R-:W-:Y:S02]  /*1bf0*/  IMAD.SHL.U32 R15, R15, 0x10, RZ ;  /* 0x000000100f0f7824 */ /* 0x000fe400078e00ff */
[----:B------:R-:W-:Y:S01]  /*1c00*/  IMAD.WIDE.U32 R160, R83, c[0x0][0x290], R160 ;  /* 0x0000a40053a07a25 */ /* 0x000fe200078e00a0 */
[----:B------:R3:W-:Y:S02]  /*1c10*/  @P1 LDGSTS.E.BYPASS.LTC128B.128 [R2+0x5100], [R26.64+0x100], !P5 ;  /* 0x051001001a021fae */ /* 0x0007e4000e901d4a */
[----:B------:R-:W-:Y:S01]  /*1c20*/  LOP3.LUT R15, R15, 0xfffffe00, RZ, 0xc0, !PT ;  /* 0xfffffe000f0f7812 */ /* 0x000fe200078ec0ff */
[----:B-1----:R-:W-:Y:S01]  /*1c30*/  IMAD.IADD R16, R22, 0x1, R19 ;  /* 0x0000000116107824 */ /* 0x002fe200078e0213 */
[----:B------:R-:W-:Y:S01]  /*1c40*/  @P0 LEA R12, P2, R8, c[0x0][0x220], 0x1 ;  /* 0x00008800080c0a11 */ /* 0x000fe200078408ff */
[----:B------:R-:W0:Y:S01]  /*1c50*/  LDGDEPBAR ;  /* 0x00000000000079af */ /* 0x000e220000000000 */
[----:B------:R-:W-:-:S02]  /*1c60*/  IMAD.IADD R17, R22, 0x1, R20 ;  /* 0x0000000116117824 */ /* 0x000fc400078e0214 */
[----:B------:R-:W-:Y:S01]  /*1c70*/  @P0 LEA.HI.X R13, R8, c[0x0][0x224], R3, 0x1, P2 ;  /* 0x00008900080d0a11 */ /* 0x000fe200010f0c03 */
[----:B------:R-:W-:Y:S01]  /*1c80*/  IMAD.WIDE.U32 R158, R83, c[0x0][0x280], R158 ;  /* 0x0000a000539e7a25 */ /* 0x000fe200078e009e */
[C---:B------:R-:W-:Y:S02]  /*1c90*/  @P0 LEA R8, P1, R93.reuse, R12, 0x1 ;  /* 0x0000000c5d080211 */ /* 0x040fe400078208ff */
[----:B------:R-:W-:Y:S01]  /*1ca0*/  SEL R3, RZ, c[0x0][0x27c], !P3 ;  /* 0x00009f00ff037a07 */ /* 0x000fe20005800000 */
[----:B------:R1:W-:Y:S01]  /*1cb0*/  @P0 LDGSTS.E.BYPASS.LTC128B.128 [R0+0x12100], [R12.64], !P4 ;  /* 0x121000000c000fae */ /* 0x0003e2000e101d4a */
[----:B------:R-:W-:Y:S02]  /*1cc0*/  @P0 LEA.HI.X R9, R93, R13, R92, 0x1, P1 ;  /* 0x0000000d5d090211 */ /* 0x000fe400008f0c5c */
[----:B------:R-:W-:Y:S01]  /*1cd0*/  ISETP.GE.AND P1, PT, R16, c[0x0][0x27c], PT ;  /* 0x00009f0010007a0c */ /* 0x000fe20003f26270 */
[----:B------:R1:W-:Y:S01]  /*1ce0*/  @P0 LDGSTS.E.BYPASS.LTC128B.128 [R0+0x14100], [R12.64+0x80], !P6 ;  /* 0x141000800c000fae */ /* 0x0003e2000f101d4a */
[----:B------:R-:W-:-:S02]  /*1cf0*/  ISETP.GE.AND P2, PT, R17, c[0x0][0x27c], PT ;  /* 0x00009f0011007a0c */ /* 0x000fc40003f46270 */
[----:B------:R-:W-:Y:S01]  /*1d00*/  SEL R7, RZ, c[0x0][0x27c], !P1 ;  /* 0x00009f00ff077a07 */ /* 0x000fe20004800000 */
[----:B------:R1:W-:Y:S01]  /*1d10*/  @P0 LDGSTS.E.BYPASS.LTC128B.128 [R0+0x16100], [R12.64+0x100], !P5 ;  /* 0x161001000c000fae */ /* 0x0003e2000e901d4a */
[----:B------:R-:W-:Y:S02]  /*1d20*/  SEL R6, RZ, c[0x0][0x27c], !P2 ;  /* 0x00009f00ff067a07 */ /* 0x000fe40005000000 */
[----:B------:R-:W-:Y:S01]  /*1d30*/  P2R R122, PR, RZ, 0x2 ;  /* 0x00000002ff7a7803 */ /* 0x000fe20000000000 */
[----:B------:R-:W-:Y:S01]  /*1d40*/  IMAD.IADD R7, R7, 0x1, R16 ;  /* 0x0000000107077824 */ /* 0x000fe200078e0210 */
[----:B------:R4:W-:Y:S01]  /*1d50*/  @P0 LDGSTS.E.BYPASS.LTC128B.128 [R0+0x13100], [R8.64], !P4 ;  /* 0x1310000008000fae */ /* 0x0009e2000e101d4a */
[----:B---3--:R-:W-:Y:S01]  /*1d60*/  IMAD.IADD R2, R24, 0x1, R3 ;  /* 0x0000000118027824 */ /* 0x008fe200078e0203 */
[----:B------:R-:W-:Y:S01]  /*1d70*/  ISETP.NE.AND P1, PT, R131, c[0x0][0x2b8], PT ;  /* 0x0000ae0083007a0c */ /* 0x000fe20003f25270 */
[----:B------:R-:W-:Y:S01]  /*1d80*/  IMAD.IADD R6, R6, 0x1, R17 ;  /* 0x0000000106067824 */ /* 0x000fe200078e0211 */
[----:B------:R4:W-:Y:S01]  /*1d90*/  @P0 LDGSTS.E.BYPASS.LTC128B.128 [R0+0x15100], [R8.64+0x80], !P6 ;  /* 0x1510008008000fae */ /* 0x0009e2000f101d4a */
[----:B------:R-:W-:-:S02]  /*1da0*/  P2R R124, PR, RZ, 0x4 ;  /* 0x00000004ff7c7803 */ /* 0x000fc40000000000 */
[----:B------:R-:W-:Y:S01]  /*1db0*/  SHF.R.S32.HI R5, RZ, 0x1f, R2 ;  /* 0x0000001fff057819 */ /* 0x000fe20000011402 */
[----:B------:R4:W-:Y:S01]  /*1dc0*/  @P0 LDGSTS.E.BYPASS.LTC128B.128 [R0+0x17100], [R8.64+0x100], !P5 ;  /* 0x1710010008000fae */ /* 0x0009e2000e901d4a */
[----:B------:R-:W-:Y:S02]  /*1dd0*/  SHF.R.S32.HI R3, RZ, 0x1f, R6 ;  /* 0x0000001fff037819 */ /* 0x000fe40000011406 */
[CC--:B------:R-:W-:Y:S01]  /*1de0*/  LEA.HI R4, R5.reuse, R2.reuse, RZ, 0x3 ;  /* 0x0000000205047211 */ /* 0x0c0fe200078f18ff */
[----:B------:R-:W0:Y:S01]  /*1df0*/  LDGDEPBAR ;  /* 0x00000000000079af */ /* 0x000e220000000000 */
[----:B------:R-:W-:Y:S02]  /*1e00*/  LEA.HI R5, R5, R2, RZ, 0x6 ;  /* 0x0000000205057211 */ /* 0x000fe400078f30ff */
[CC--:B------:R-:W-:Y:S02]  /*1e10*/  LEA.HI R2, R3.reuse, R6.reuse, RZ, 0x3 ;  /* 0x0000000603027211 */ /* 0x0c0fe400078f18ff */
[----:B------:R-:W-:Y:S01]  /*1e20*/  LEA.HI R3, R3, R6, RZ, 0x6 ;  /* 0x0000000603037211 */ /* 0x000fe200078f30ff */
[----:B------:R-:W-:Y:S01]  /*1e30*/  IMAD.SHL.U32 R5, R5, 0x40, RZ ;  /* 0x0000004005057824 */ /* 0x000fe200078e00ff */
[----:B------:R-:W-:-:S02]  /*1e40*/  LOP3.LUT P0, RZ, R118, 0x4, RZ, 0xc0, !PT ;  /* 0x0000000476ff7812 */ /* 0x000fc4000780c0ff */
[----:B------:R-:W-:Y:S01]  /*1e50*/  LOP3.LUT R133, R4, 0xfffffff8, RZ, 0xc0, !PT ;  /* 0xfffffff804857812 */ /* 0x000fe200078ec0ff */
[----:B------:R-:W-:Y:S01]  /*1e60*/  IMAD.SHL.U32 R3, R3, 0x40, RZ ;  /* 0x0000004003037824 */ /* 0x000fe200078e00ff */
[----:B------:R-:W-:Y:S01]  /*1e70*/  LOP3.LUT R5, R5, 0xfffff000, RZ, 0xc0, !PT ;  /* 0xfffff00005057812 */ /* 0x000fe200078ec0ff */
[----:B-1----:R-:W-:Y:S01]  /*1e80*/  IMAD.MOV.U32 R12, RZ, RZ, c[0x0][0x290] ;  /* 0x0000a400ff0c7624 */ /* 0x002fe200078e00ff */
[----:B------:R-:W-:Y:S02]  /*1e90*/  LOP3.LUT R135, R2, 0xfffffff8, RZ, 0xc0, !PT ;  /* 0xfffffff802877812 */ /* 0x000fe400078ec0ff */
[----:B------:R-:W-:Y:S01]  /*1ea0*/  LOP3.LUT R3, R3, 0xfffff000, RZ, 0xc0, !PT ;  /* 0xfffff00003037812 */ /* 0x000fe200078ec0ff */
[----:B------:R-:W-:Y:S01]  /*1eb0*/  IMAD.SHL.U32 R99, R12, 0x40, RZ ;  /* 0x000000400c637824 */ /* 0x000fe200078e00ff */
[----:B------:R-:W-:Y:S02]  /*1ec0*/  SHF.R.S32.HI R141, RZ, 0x3, R2 ;  /* 0x00000003ff8d7819 */ /* 0x000fe40000011402 */
[----:B------:R-:W-:-:S02]  /*1ed0*/  SHF.R.S32.HI R132, RZ, 0x1f, R133 ;  /* 0x0000001fff847819 */ /* 0x000fc40000011485 */
[----:B------:R-:W-:Y:S02]  /*1ee0*/  SHF.R.S32.HI R134, RZ, 0x1f, R135 ;  /* 0x0000001fff867819 */ /* 0x000fe40000011487 */
[----:B----4-:R-:W-:Y:S01]  /*1ef0*/  SHF.R.S32.HI R0, RZ, 0x1f, R7 ;  /* 0x0000001fff007819 */ /* 0x010fe20000011407 */
[----:B------:R-:W-:Y:S01]  /*1f00*/  IMAD.MOV.U32 R8, RZ, RZ, c[0x0][0x280] ;  /* 0x0000a000ff087624 */ /* 0x000fe200078e00ff */
[----:B------:R-:W-:Y:S02]  /*1f10*/  LOP3.LUT R9, R117, 0x38, R4, 0xf8, !PT ;  /* 0x0000003875097812 */ /* 0x000fe400078ef804 */
[-C--:B------:R-:W-:Y:S01]  /*1f20*/  LEA.HI R140, R0, R7.reuse, RZ, 0x3 ;  /* 0x00000007008c7211 */ /* 0x080fe200078f18ff */
[----:B------:R-:W-:Y:S01]  /*1f30*/  IMAD.SHL.U32 R103, R8, 0x40, RZ ;  /* 0x0000004008677824 */ /* 0x000fe200078e00ff */
[----:B------:R-:W-:Y:S02]  /*1f40*/  LEA.HI R0, R0, R7, RZ, 0x6 ;  /* 0x0000000700007211 */ /* 0x000fe400078f30ff */
[----:B------:R-:W-:-:S02]  /*1f50*/  LOP3.LUT R112, R9, R106, RZ, 0x3c, !PT ;  /* 0x0000006a09707212 */ /* 0x000fc400078e3cff */
[C---:B------:R-:W-:Y:S01]  /*1f60*/  LOP3.LUT R7, R117.reuse, 0x38, R2, 0xf8, !PT ;  /* 0x0000003875077812 */ /* 0x040fe200078ef802 */
[----:B------:R-:W-:Y:S01]  /*1f70*/  IMAD.SHL.U32 R0, R0, 0x40, RZ ;  /* 0x0000004000007824 */ /* 0x000fe200078e00ff */
[----:B------:R-:W-:Y:S02]  /*1f80*/  IADD3 R112, R112, R5, R15 ;  /* 0x0000000570707210 */ /* 0x000fe40007ffe00f */
[----:B------:R-:W-:Y:S02]  /*1f90*/  LOP3.LUT R5, R117, 0x38, R140, 0xf8, !PT ;  /* 0x0000003875057812 */ /* 0x000fe400078ef88c */
[----:B------:R-:W-:Y:S02]  /*1fa0*/  LOP3.LUT R0, R0, 0xfffff000, RZ, 0xc0, !PT ;  /* 0xfffff00000007812 */ /* 0x000fe400078ec0ff */
[-C--:B------:R-:W-:Y:S02]  /*1fb0*/  LOP3.LUT R108, R5, R106.reuse, RZ, 0x3c, !PT ;  /* 0x0000006a056c7212 */ /* 0x080fe400078e3cff */
[----:B------:R-:W-:-:S02]  /*1fc0*/  LOP3.LUT R110, R7, R106, RZ, 0x3c, !PT ;  /* 0x0000006a076e7212 */ /* 0x000fc400078e3cff */
[----:B------:R-:W-:Y:S02]  /*1fd0*/  IADD3 R108, R108, R0, R15 ;  /* 0x000000006c6c7210 */ /* 0x000fe40007ffe00f */
[----:B------:R-:W-:Y:S02]  /*1fe0*/  SHF.R.S32.HI R0, RZ, 0x1f, R83 ;  /* 0x0000001fff007819 */ /* 0x000fe40000011453 */
[----:B------:R-:W-:Y:S02]  /*1ff0*/  IADD3 R110, R110, R3, R15 ;  /* 0x000000036e6e7210 */ /* 0x000fe40007ffe00f */
[----:B------:R-:W-:Y:S01]  /*2000*/  SHF.R.S32.HI R5, RZ, 0x1f, R16 ;  /* 0x0000001fff057819 */ /* 0x000fe20000011410 */
[----:B------:R-:W-:Y:S01]  /*2010*/  IMAD R6, R0, c[0x0][0x290], RZ ;  /* 0x0000a40000067a24 */ /* 0x000fe200078e02ff */
[----:B------:R-:W-:Y:S01]  /*2020*/  LOP3.LUT R137, R140, 0xfffffff8, RZ, 0xc0, !PT ;  /* 0xfffffff88c897812 */ /* 0x000fe200078ec0ff */
[----:B------:R-:W-:Y:S01]  /*2030*/  IMAD R0, R0, c[0x0][0x280], RZ ;  /* 0x0000a00000007a24 */ /* 0x000fe200078e02ff */
[----:B------:R-:W-:Y:S01]  /*2040*/  LEA.HI R114, R5, R16, RZ, 0x3 ;  /* 0x0000001005727211 */ /* 0x000fe200078f18ff */
[C---:B------:R-:W-:Y:S01]  /*2050*/  IMAD R3, R83.reuse, c[0x0][0x294], R6 ;  /* 0x0000a50053037a24 */ /* 0x040fe200078e0206 */
[----:B------:R-:W-:Y:S01]  /*2060*/  SHF.R.S32.HI R6, RZ, 0x1f, R119 ;  /* 0x0000001fff067819 */ /* 0x000fe20000011477 */
[----:B------:R-:W-:Y:S01]  /*2070*/  IMAD R127, R83, c[0x0][0x284], R0 ;  /* 0x0000a100537f7a24 */ /* 0x000fe200078e0200 */
[----:B------:R-:W-:Y:S01]  /*2080*/  SHF.R.S32.HI R0, RZ, 0x1f, R121 ;  /* 0x0000001fff007819 */ /* 0x000fe20000011479 */
[----:B------:R-:W-:Y:S01]  /*2090*/  IMAD.IADD R130, R165, 0x1, R3 ;  /* 0x00000001a5827824 */ /* 0x000fe200078e0203 */
[----:B------:R-:W-:Y:S01]  /*20a0*/  LOP3.LUT R5, R117, 0x18, R24, 0xf8, !PT ;  /* 0x0000001875057812 */ /* 0x000fe200078ef818 */
[----:B------:R-:W-:Y:S01]  /*20b0*/  IMAD.IADD R129, R163, 0x1, R127 ;  /* 0x00000001a3817824 */ /* 0x000fe200078e027f */
[----:B------:R-:W-:Y:S01]  /*20c0*/  LEA.HI R111, R0, R121, RZ, 0x3 ;  /* 0x00000079006f7211 */ /* 0x000fe200078f18ff */
[----:B------:R-:W-:Y:S01]  /*20d0*/  IMAD.IADD R128, R3, 0x1, R161 ;  /* 0x0000000103807824 */ /* 0x000fe200078e02a1 */
[----:B------:R-:W-:Y:S01]  /*20e0*/  SHF.R.S32.HI R0, RZ, 0x1f, R17 ;  /* 0x0000001fff007819 */ /* 0x000fe20000011411 */
[----:B------:R-:W-:Y:S01]  /*20f0*/  IMAD.IADD R127, R127, 0x1, R159 ;  /* 0x000000017f7f7824 */ /* 0x000fe200078e029f */
[----:B------:R-:W-:-:S02]  /*2100*/  LEA.HI R107, R6, R119, RZ, 0x3 ;  /* 0x00000077066b7211 */ /* 0x000fc400078f18ff */
[----:B------:R-:W-:Y:S02]  /*2110*/  LEA.HI R115, R0, R17, RZ, 0x3 ;  /* 0x0000001100737211 */ /* 0x000fe400078f18ff */
[----:B------:R-:W-:Y:S02]  /*2120*/  P2R R2, PR, RZ, 0x1 ;  /* 0x00000001ff027803 */ /* 0x000fe40000000000 */
[----:B------:R-:W-:Y:S02]  /*2130*/  LOP3.LUT R0, R5, R106, RZ, 0x3c, !PT ;  /* 0x0000006a05007212 */ /* 0x000fe400078e3cff */
[----:B------:R-:W-:Y:S02]  /*2140*/  SHF.R.S32.HI R136, RZ, 0x1f, R137 ;  /* 0x0000001fff887819 */ /* 0x000fe40000011489 */
[----:B------:R-:W-:Y:S01]  /*2150*/  ISETP.GE.AND P0, PT, R126, 0x1, PT ;  /* 0x000000017e00780c */ /* 0x000fe20003f06270 */
[----:B------:R-:W-:Y:S01]  /*2160*/  IMAD.IADD R0, R0, 0x1, R15 ;  /* 0x0000000100007824 */ /* 0x000fe200078e020f */
[----:B------:R-:W-:-:S02]  /*2170*/  LOP3.LUT R111, R111, 0xfffffff8, RZ, 0xc0, !PT ;  /* 0xfffffff86f6f7812 */ /* 0x000fc400078ec0ff */
[----:B------:R-:W-:Y:S02]  /*2180*/  LOP3.LUT R107, R107, 0xfffffff8, RZ, 0xc0, !PT ;  /* 0xfffffff86b6b7812 */ /* 0x000fe400078ec0ff */
[----:B------:R-:W-:Y:S02]  /*2190*/  LOP3.LUT R115, R115, 0xfffffff8, RZ, 0xc0, !PT ;  /* 0xfffffff873737812 */ /* 0x000fe400078ec0ff */
[----:B------:R-:W-:Y:S02]  /*21a0*/  LOP3.LUT R114, R114, 0xfffffff8, RZ, 0xc0, !PT ;  /* 0xfffffff872727812 */ /* 0x000fe400078ec0ff */
[----:B------:R-:W-:Y:S02]  /*21b0*/  SHF.L.U64.HI R97, R12, R101, c[0x0][0x294] ;  /* 0x0000a5000c617619 */ /* 0x000fe40000010265 */
[C---:B------:R-:W-:Y:S01]  /*21c0*/  SHF.L.U64.HI R132, R133.reuse, 0x1, R132 ;  /* 0x0000000185847819 */ /* 0x040fe20000010284 */
[----:B------:R-:W-:Y:S01]  /*21d0*/  IMAD.SHL.U32 R133, R133, 0x2, RZ ;  /* 0x0000000285857824 */ /* 0x000fe200078e00ff */
[C---:B------:R-:W-:Y:S01]  /*21e0*/  SHF.L.U64.HI R134, R135.reuse, 0x1, R134 ;  /* 0x0000000187867819 */ /* 0x040fe20000010286 */
[----:B------:R-:W-:Y:S01]  /*21f0*/  IMAD.SHL.U32 R135, R135, 0x2, RZ ;  /* 0x0000000287877824 */ /* 0x000fe200078e00ff */
[C---:B------:R-:W-:Y:S01]  /*2200*/  SHF.L.U64.HI R136, R137.reuse, 0x1, R136 ;  /* 0x0000000189887819 */ /* 0x040fe20000010288 */
[----:B------:R-:W-:Y:S01]  /*2210*/  IMAD.SHL.U32 R137, R137, 0x2, RZ ;  /* 0x0000000289897824 */ /* 0x000fe200078e00ff */
[----:B------:R-:W-:-:S02]  /*2220*/  P2R R2, PR, RZ, 0x1 ;  /* 0x00000001ff027803 */ /* 0x000fc40000000000 */
[----:B------:R-:W-:Y:S02]  /*2230*/  SHF.L.U64.HI R101, R8, R101, c[0x0][0x284] ;  /* 0x0000a10008657619 */ /* 0x000fe40000010265 */
[C---:B------:R-:W-:Y:S02]  /*2240*/  IADD3 R13, R22.reuse, 0x10, RZ ;  /* 0x00000010160d7810 */ /* 0x040fe40007ffe0ff */
[----:B------:R-:W-:Y:S02]  /*2250*/  IADD3 R12, R22, 0x30, RZ ;  /* 0x00000030160c7810 */ /* 0x000fe40007ffe0ff */
[----:B------:R-:W-:Y:S02]  /*2260*/  SHF.R.S32.HI R102, RZ, 0x1f, R111 ;  /* 0x0000001fff667819 */ /* 0x000fe4000001146f */
[----:B------:R-:W-:Y:S02]  /*2270*/  SHF.R.S32.HI R98, RZ, 0x1f, R107 ;  /* 0x0000001fff627819 */ /* 0x000fe4000001146b */
[----:B------:R-:W-:-:S02]  /*2280*/  SHF.R.S32.HI R113, RZ, 0x3, R4 ;  /* 0x00000003ff717819 */ /* 0x000fc40000011404 */
[----:B------:R-:W-:Y:S02]  /*2290*/  SHF.R.S32.HI R138, RZ, 0x1f, R115 ;  /* 0x0000001fff8a7819 */ /* 0x000fe40000011473 */
[----:B------:R-:W-:Y:S02]  /*22a0*/  SHF.R.S32.HI R139, RZ, 0x1f, R114 ;  /* 0x0000001fff8b7819 */ /* 0x000fe40000011472 */
[----:B------:R-:W-:Y:S02]  /*22b0*/  SHF.R.S32.HI R140, RZ, 0x3, R140 ;  /* 0x00000003ff8c7819 */ /* 0x000fe4000001148c */
[----:B------:R-:W-:Y:S02]  /*22c0*/  P2R R2, PR, RZ, 0x2 ;  /* 0x00000002ff027803 */ /* 0x000fe40000000000 */
.L_x_1097:
[----:B------:R-:W-:Y:S01]  /*22d0*/  ISETP.NE.AND P1, PT, R131, c[0x0][0x2b8], PT ;  /* 0x0000ae0083007a0c */ /* 0x000fe20003f25270 */
[----:B-1----:R-:W-:Y:S01]  /*22e0*/  IMAD.SHL.U32 R7, R18, 0x40, RZ ;  /* 0x0000004012077824 */ /* 0x002fe200078e00ff */
[----:B------:R-:W-:Y:S01]  /*22f0*/  LOP3.LUT P2, RZ, R118, 0x4, RZ, 0xc0, !PT ;  /* 0x0000000476ff7812 */ /* 0x000fe2000784c0ff */
[----:B------:R-:W-:Y:S01]  /*2300*/  IMAD.MOV.U32 R143, RZ, RZ, RZ ;  /* 0x000000ffff8f7224 */ /* 0x000fe200078e00ff */
[----:B------:R-:W-:Y:S04]  /*2310*/  DEPBAR.LE SB0, 0x2 ;  /* 0x000080800000791a */ /* 0x000fe80000000000 */
[----:B------:R-:W-:Y:S01]  /*2320*/  IMAD.IADD R4, R116, 0x1, R7 ;  /* 0x0000000174047824 */ /* 0x000fe200078e0207 */
[----:B------:R-:W-:Y:S01]  /*2330*/  BSSY B1, `(.L_x_1073) ;  /* 0x00003f5000017945 */ /* 0x000fe20003800000 */
[----:B------:R-:W-:Y:S02]  /*2340*/  IMAD R2, R53, 0x3000, R0 ;  /* 0x0000300035027824 */ /* 0x000fe400078e0200 */
[----:B------:R-:W-:Y:S01]  /*2350*/  IMAD.IADD R142, R95, 0x1, R4 ;  /* 0x000000015f8e7824 */ /* 0x000fe200078e0204 */
[----:B------:R-:W-:Y:S02]  /*2360*/  ISETP.GE.AND P0, PT, R4, UR17, PT ;  /* 0x0000001104007c0c */ /* 0x000fe4000bf06270 */
[----:B------:R-:W-:Y:S01]  /*2370*/  IADD3 R145, R2, 0x20, RZ ;  /* 0x0000002002917810 */ /* 0x000fe20007ffe0ff */
[----:B------:R-:W-:Y:S01]  /*2380*/  @P1 IMAD.HI.U32 R4, R142, c[0x0][0x2bc], RZ ;  /* 0x0000af008e041a27 */ /* 0x000fe200078e00ff */
[----:B------:R-:W-:Y:S02]  /*2390*/  ISETP.GT.OR P0, PT, R116, 0x3f, P0 ;  /* 0x0000003f7400780c */ /* 0x000fe40000704670 */
[----:B------:R-:W-:Y:S01]  /*23a0*/  @P2 IADD3 R145, R2, -0x20, RZ ;  /* 0xffffffe002912810 */ /* 0x000fe20007ffe0ff */
[----:B------:R-:W-:Y:S01]  /*23b0*/  IMAD.MOV.U32 R3, RZ, RZ, R142 ;  /* 0x000000ffff037224 */ /* 0x000fe200078e008e */
[----:B------:R-:W-:Y:S02]  /*23c0*/  @P1 SHF.R.U32.HI R3, RZ, c[0x0][0x2c0], R4 ;  /* 0x0000b000ff031a19 */ /* 0x000fe40000011604 */
[----:B------:R-:W-:Y:S02]  /*23d0*/  ISETP.GE.AND P2, PT, R126, 0x1, PT ;  /* 0x000000017e00780c */ /* 0x000fe40003f46270 */
[----:B------:R-:W-:Y:S02]  /*23e0*/  LEA R146, R2, 0x100, 0x1 ;  /* 0x0000010002927811 */ /* 0x000fe400078e08ff */
[----:B------:R-:W-:Y:S03]  /*23f0*/  LEA R145, R145, 0x100, 0x1 ;  /* 0x0000010091917811 */ /* 0x000fe600078e08ff */
[C---:B------:R-:W-:Y:S04]  /*2400*/  @!P0 IADD3 R5, P1, R3.reuse, UR26, RZ ;  /* 0x0000001a03058c10 */ /* 0x040fe8000ff3e0ff */
[----:B------:R-:W-:Y:S01]  /*2410*/  @!P0 LEA.HI.X.SX32 R4, R3, UR5, 0x1, P1 ;  /* 0x0000000503048c11 */ /* 0x000fe200088f0eff */
[----:B------:R-:W-:Y:S01]  /*2420*/  IMAD.MOV R3, RZ, RZ, -R3 ;  /* 0x000000ffff037224 */ /* 0x000fe200078e0a03 */
[----:B------:R-:W-:Y:S03]  /*2430*/  @!P0 LEA R8, P1, R5, c[0x0][0x2a0], 0x2 ;  /* 0x0000a80005088a11 */ /* 0x000fe600078210ff */
[----:B------:R-:W-:Y:S01]  /*2440*/  IMAD R142, R3, c[0x0][0x2b8], R142 ;  /* 0x0000ae00038e7a24 */ /* 0x000fe200078e028e */
[----:B------:R-:W-:Y:S05]  /*2450*/  @!P0 LEA.HI.X R9, R5, c[0x0][0x2a4], R4, 0x2, P1 ;  /* 0x0000a90005098a11 */ /* 0x000fea00008f1404 */
[----:B------:R1:W5:Y:S04]  /*2460*/  @!P0 LDG.E R143, [R8.64] ;  /* 0x0000000a088f8981 */ /* 0x000368000c1e1900 */
[----:B------:R-:W-:Y:S06]  /*2470*/  BAR.SYNC.DEFER_BLOCKING 0x0 ;  /* 0x0000000000007b1d */ /* 0x000fec0000010000 */
[----:B------:R-:W-:-:S05]  /*2480*/  @!P2 BRA `(.L_x_1074) ;  /* 0x00003ad00000a947 */ /* 0x000fca0003800000 */
[----:B-1----:R-:W-:Y:S01]  /*2490*/  IMAD.WIDE.U32 R8, R142, c[0x0][0x1e0], RZ ;  /* 0x000078008e087a25 */ /* 0x002fe200078e00ff */
[----:B------:R-:W-:Y:S02]  /*24a0*/  SHF.R.S32.HI R148, RZ, 0x1f, R142 ;  /* 0x0000001fff947819 */ /* 0x000fe4000001148e */
[----:B-----5:R-:W-:Y:S01]  /*24b0*/  SHF.R.S32.HI R147, RZ, 0x1f, R143 ;  /* 0x0000001fff937819 */ /* 0x020fe2000001148f */
[-C--:B------:R-:W-:Y:S01]  /*24c0*/  IMAD R5, R101, R18.reuse, RZ ;  /* 0x0000001265057224 */ /* 0x080fe200078e02ff */
[----:B------:R-:W-:Y:S01]  /*24d0*/  IADD3 R144, -R7, UR17, RZ ;  /* 0x0000001107907c10 */ /* 0x000fe2000fffe1ff */
[----:B------:R-:W-:Y:S02]  /*24e0*/  IMAD R2, R148, c[0x0][0x1e0], RZ ;  /* 0x0000780094027a24 */ /* 0x000fe400078e02ff */
[----:B------:R-:W-:Y:S01]  /*24f0*/  IMAD R4, R147, c[0x0][0x1f0], RZ ;  /* 0x00007c0093047a24 */ /* 0x000fe200078e02ff */
[----:B------:R-:W-:Y:S01]  /*2500*/  IMNMX R144, R144, 0x40, PT ;  /* 0x0000004090907817 */ /* 0x000fe20003800200 */
[----:B------:R-:W-:Y:S02]  /*2510*/  IMAD R2, R142, c[0x0][0x1e4], R2 ;  /* 0x000079008e027a24 */ /* 0x000fe400078e0202 */
[----:B------:R-:W-:Y:S02]  /*2520*/  IMAD R4, R143, c[0x0][0x1f4], R4 ;  /* 0x00007d008f047a24 */ /* 0x000fe400078e0204 */
[----:B------:R-:W-:Y:S01]  /*2530*/  IMAD.WIDE.U32 R6, R99, R18, RZ ;  /* 0x0000001263067225 */ /* 0x000fe200078e00ff */
[----:B------:R-:W-:Y:S02]  /*2540*/  IADD3 R9, R9, R2, RZ ;  /* 0x0000000209097210 */ /* 0x000fe40007ffe0ff */
[----:B------:R-:W-:Y:S03]  /*2550*/  SHF.R.S32.HI R2, RZ, 0x1f, R18 ;  /* 0x0000001fff027819 */ /* 0x000fe60000011412 */
[----:B------:R-:W-:Y:S04]  /*2560*/  IMAD.WIDE.U32 R8, R143, c[0x0][0x1f0], R8 ;  /* 0x00007c008f087a25 */ /* 0x000fe800078e0008 */
[----:B------:R-:W-:Y:S01]  /*2570*/  IMAD R5, R2, R103, R5 ;  /* 0x0000006702057224 */ /* 0x000fe200078e0205 */
[----:B------:R-:W-:Y:S04]  /*2580*/  IADD3 R3, P0, R8, UR22, RZ ;  /* 0x0000001608037c10 */ /* 0x000fe8000ff1e0ff */
[----:B------:R-:W-:Y:S01]  /*2590*/  IADD3.X R4, R9, UR20, R4, P0, !PT ;  /* 0x0000001409047c10 */ /* 0x000fe200087fe404 */
[-C--:B------:R-:W-:Y:S01]  /*25a0*/  IMAD.WIDE.U32 R8, R103, R18.reuse, RZ ;  /* 0x0000001267087225 */ /* 0x080fe200078e00ff */
[C---:B------:R-:W-:Y:S04]  /*25b0*/  LEA R66, P0, R3.reuse, c[0x0][0x1c8], 0x1 ;  /* 0x0000720003427a11 */ /* 0x040fe800078008ff */
[----:B------:R-:W-:Y:S01]  /*25c0*/  LEA.HI.X R4, R3, c[0x0][0x1cc], R4, 0x1, P0 ;  /* 0x0000730003047a11 */ /* 0x000fe200000f0c04 */
[----:B------:R-:W-:Y:S01]  /*25d0*/  IMAD R3, R97, R18, RZ ;  /* 0x0000001261037224 */ /* 0x000fe200078e02ff */
[----:B------:R-:W-:Y:S03]  /*25e0*/  ISETP.NE.AND P0, PT, RZ, UR4, PT ;  /* 0x00000004ff007c0c */ /* 0x000fe6000bf05270 */
[----:B------:R-:W-:Y:S01]  /*25f0*/  IMAD R3, R2, R99, R3 ;  /* 0x0000006302037224 */ /* 0x000fe200078e0203 */
[----:B------:R-:W-:Y:S04]  /*2600*/  IADD3 R2, R9, R5, RZ ;  /* 0x0000000509027210 */ /* 0x000fe80007ffe0ff */
        /* <DEDUP_REMOVED lines=61> */
.L_x_1077:
[----:B------:R-:W-:Y:S05]  /*29e0*/  BSYNC B0 ;  /* 0x0000000000007941 */ /* 0x000fea0003800000 */
.L_x_1076:
[----:B------:R3:W4:Y:S04]  /*29f0*/  SHFL.IDX PT, R73, R4, RZ, 0x1c1f ;  /* 0x001c1fff04497589 */ /* 0x00072800000e0000 */
[----:B------:R-:W1:Y:S01]  /*2a00*/  SHFL.IDX PT, R66, R66, RZ, 0x1c1f ;  /* 0x001c1fff42427589 */ /* 0x000e6200000e0000 */
[----:B------:R-:W-:-:S05]  /*2a10*/  @P1 BRA `(.L_x_1078) ;  /* 0x0000386000001947 */ /* 0x000fca0003800000 */
[----:B------:R-:W-:Y:S01]  /*2a20*/  ISETP.GE.AND P0, PT, R24, c[0x0][0x1d4], PT ;  /* 0x0000750018007a0c */ /* 0x000fe20003f06270 */
[----:B-----5:R-:W-:Y:S01]  /*2a30*/  IMAD.MOV.U32 R29, RZ, RZ, R58 ;  /* 0x000000ffff1d7224 */ /* 0x020fe200078e003a */
[----:B------:R-:W-:Y:S01]  /*2a40*/  MOV R28, R59 ;  /* 0x0000003b001c7202 */ /* 0x000fe20000000f00 */
[----:B-1----:R-:W-:Y:S01]  /*2a50*/  IMAD.MOV.U32 R3, RZ, RZ, R26 ;  /* 0x000000ffff037224 */ /* 0x002fe200078e001a */
        /* <DEDUP_REMOVED lines=9> */
[----:B---3--:R-:W-:Y:S01]  /*2af0*/  IMAD.MOV.U32 R4, RZ, RZ, R33 ;  /* 0x000000ffff047224 */ /* 0x008fe200078e0021 */
        /* <DEDUP_REMOVED lines=20> */
[----:B------:R-:W1:Y:S01]  /*2c40*/  LDS.128 R28, [R146+0xc000] ;  /* 0x00c00000921c7984 */ /* 0x000e620000000c00 */
[----:B------:R-:W-:Y:S01]  /*2c50*/  MOV R40, R38 ;  /* 0x0000002600287202 */ /* 0x000fe20000000f00 */
[----:B------:R-:W-:Y:S01]  /*2c60*/  IMAD.MOV.U32 R46, RZ, RZ, R48 ;  /* 0x000000ffff2e7224 */ /* 0x000fe200078e0030 */
[----:B----4-:R-:W-:Y:S02]  /*2c70*/  LEA.HI.X R77, R24, R73, R25, 0x1, P0 ;  /* 0x00000049184d7211 */ /* 0x010fe400000f0c19 */
        /* <DEDUP_REMOVED lines=52> */
.L_x_1080:
[----:B------:R-:W-:Y:S05]  /*2fc0*/  BSYNC B0 ;  /* 0x0000000000007941 */ /* 0x000fea0003800000 */
.L_x_1079:
[----:B------:R-:W-:Y:S01]  /*2fd0*/  ISETP.GE.AND P0, PT, R17, c[0x0][0x1d4], PT ;  /* 0x0000750011007a0c */ /* 0x000fe20003f06270 */
[----:B------:R-:W-:Y:S01]  /*2fe0*/  @!UPT UIADD3 URZ, URZ, URZ, URZ ;  /* 0x0000003f3f3ff290 */ /* 0x000fe2000fffe03f */
[----:B------:R-:W-:Y:S11]  /*2ff0*/  BSSY B0, `(.L_x_1081) ;  /* 0x0000038000007945 */ /* 0x000ff60003800000 */
[----:B------:R-:W-:-:S05]  /*3000*/  @P0 BRA `(.L_x_1082) ;  /* 0x0000036000000947 */ /* 0x000fca0003800000 */
[C---:B------:R-:W-:Y:S01]  /*3010*/  LEA R74, P0, R115.reuse, R66, 0x1 ;  /* 0x00000042734a7211 */ /* 0x040fe200078008ff */
[----:B-1----:R-:W1:Y:S03]  /*3020*/  LDS.128 R28, [R145+0xc000] ;  /* 0x00c00000911c7984 */ /* 0x002e660000000c00 */
        /* <DEDUP_REMOVED lines=52> */
.L_x_1082:
[----:B------:R-:W-:Y:S05]  /*3370*/  BSYNC B0 ;  /* 0x0000000000007941 */ /* 0x000fea0003800000 */
.L_x_1081:
        /* <DEDUP_REMOVED lines=58> */
.L_x_1084:
[----:B------:R-:W-:Y:S05]  /*3720*/  BSYNC B0 ;  /* 0x0000000000007941 */ /* 0x000fea0003800000 */
.L_x_1083:
        /* <DEDUP_REMOVED lines=58> */
.L_x_1086:
[----:B------:R-:W-:Y:S05]  /*3ad0*/  BSYNC B0 ;  /* 0x0000000000007941 */ /* 0x000fea0003800000 */
.L_x_1085:
        /* <DEDUP_REMOVED lines=58> */
.L_x_1088:
[----:B------:R-:W-:Y:S05]  /*3e80*/  BSYNC B0 ;  /* 0x0000000000007941 */ /* 0x000fea0003800000 */
.L_x_1087:
[----:B------:R-:W-:Y:S11]  /*3e90*/  ISETP.GE.AND P0, PT, R119, c[0x0][0x1d4], PT ;  /* 0x0000750077007a0c */ /* 0x000ff60003f06270 */
[----:B------:R-:W-:Y:S02]  /*3ea0*/  @!UPT UIADD3 URZ, URZ, URZ, URZ ;  /* 0x0000003f3f3ff290 */ /* 0x000fe4000fffe03f */
[----:B------:R-:W-:-:S05]  /*3eb0*/  @P0 BRA `(.L_x_1078) ;  /* 0x000023c000000947 */ /* 0x000fca0003800000 */
[C---:B------:R-:W-:Y:S01]  /*3ec0*/  LEA R40, P0, R107.reuse, R66, 0x1 ;  /* 0x000000426b287211 */ /* 0x040fe200078008ff */
[----:B-1----:R-:W1:Y:S03]  /*3ed0*/  LDS.128 R28, [R145+0x10000] ;  /* 0x01000000911c7984 */ /* 0x002e660000000c00 */
[----:B----4-:R-:W-:Y:S02]  /*3ee0*/  LEA.HI.X R41, R107, R73, R98, 0x1, P0 ;  /* 0x000000496b297211 */ /* 0x010fe400000f0c62 */
        /* <DEDUP_REMOVED lines=52> */
.L_x_1075:
        /* <DEDUP_REMOVED lines=47> */
.L_x_1090:
[----:B------:R-:W-:Y:S05]  /*4520*/  BSYNC B0 ;  /* 0x0000000000007941 */ /* 0x000fea0003800000 */
.L_x_1089:
[----:B------:R3:W4:Y:S04]  /*4530*/  SHFL.IDX PT, R167, R4, RZ, 0x1c1f ;  /* 0x001c1fff04a77589 */ /* 0x00072800000e0000 */
[----:B------:R3:W1:Y:S01]  /*4540*/  SHFL.IDX PT, R166, R66, RZ, 0x1c1f ;  /* 0x001c1fff42a67589 */ /* 0x00066200000e0000 */
[----:B------:R-:W-:-:S05]  /*4550*/  @P1 BRA `(.L_x_1078) ;  /* 0x00001d2000001947 */ /* 0x000fca0003800000 */
[----:B------:R-:W-:Y:S01]  /*4560*/  ISETP.GE.AND P0, PT, R24, c[0x0][0x1d4], PT ;  /* 0x0000750018007a0c */ /* 0x000fe20003f06270 */
[----:B-1---5:R-:W-:Y:S01]  /*4570*/  IMAD.MOV.U32 R9, RZ, RZ, R70 ;  /* 0x000000ffff097224 */ /* 0x022fe200078e0046 */
[----:B------:R-:W-:Y:S01]  /*4580*/  MOV R6, R69 ;  /* 0x0000004500067202 */ /* 0x000fe20000000f00 */
[----:B------:R-:W-:Y:S01]  /*4590*/  IMAD.MOV.U32 R8, RZ, RZ, R71 ;  /* 0x000000ffff087224 */ /* 0x000fe200078e0047 */
[----:B---3--:R-:W-:Y:S01]  /*45a0*/  MOV R4, R31 ;  /* 0x0000001f00047202 */ /* 0x008fe20000000f00 */
        /* <DEDUP_REMOVED lines=25> */
[----:B------:R-:W-:Y:S01]  /*4740*/  ISETP.NE.AND P2, PT, R125, RZ, PT ;  /* 0x000000ff7d00720c */ /* 0x000fe20003f45270 */
        /* <DEDUP_REMOVED lines=24> */
[----:B------:R-:W-:Y:S02]  /*48d0*/  @!P0 SHF.R.U64 R60, R58, 0x10, R59 ;  /* 0x000000103a3c8819 */ /* 0x000fe4000000123b */
        /* <DEDUP_REMOVED lines=97> */
[----:B------:R-:W-:Y:S04]  /*4ef0*/  IADD3 R170, P0, R166, R133, RZ ;  /* 0x00000085a6aa7210 */ /* 0x000fe80007f1e0ff */
[----:B----4-:R-:W-:Y:S02]  /*4f00*/  IADD3.X R171, R167, R132, RZ, P0, !PT ;  /* 0x00000084a7ab7210 */ /* 0x010fe400007fe4ff */
[C---:B------:R-:W-:Y:S03]  /*4f10*/  ISETP.GE.AND P0, PT, R168.reuse, c[0x0][0x1d4], PT ;  /* 0x00007500a8007a0c */ /* 0x040fe60003f06270 */
[----:B------:R1:W-:Y:S10]  /*4f20*/  ST.E.128 [R170.64], R32 ;  /* 0x00000020aa007985 */ /* 0x0003f4000c101d0a */
[----:B------:R-:W-:Y:S05]  /*4f30*/  @!P0 IMAD.WIDE R172, R168, 0x2, R166 ;  /* 0x00000002a8ac8825 */ /* 0x000fea00078e02a6 */
[----:B------:R1:W-:Y:S02]  /*4f40*/  @!P0 ST.E.128 [R172.64], R76 ;  /* 0x0000004cac008985 */ /* 0x0003e4000c101d0a */
.L_x_1092:
[----:B------:R-:W-:Y:S05]  /*4f50*/  BSYNC B0 ;  /* 0x0000000000007941 */ /* 0x000fea0003800000 */
.L_x_1091:
[----:B------:R-:W-:Y:S01]  /*4f60*/  ISETP.GE.AND P0, PT, R17, c[0x0][0x1d4], PT ;  /* 0x0000750011007a0c */ /* 0x000fe20003f06270 */
[----:B------:R-:W-:Y:S01]  /*4f70*/  @!UPT UIADD3 URZ, URZ, URZ, URZ ;  /* 0x0000003f3f3ff290 */ /* 0x000fe2000fffe03f */
[----:B------:R-:W-:Y:S11]  /*4f80*/  BSSY B0, `(.L_x_1093) ;  /* 0x000007c000007945 */ /* 0x000ff60003800000 */
[----:B------:R-:W-:-:S05]  /*4f90*/  @P0 BRA `(.L_x_1094) ;  /* 0x000007a000000947 */ /* 0x000fca0003800000 */
[----:B------:R-:W-:Y:S02]  /*4fa0*/  ISETP.NE.AND P1, PT, R124, RZ, PT ;  /* 0x000000ff7c00720c */ /* 0x000fe40003f25270 */
[----:B------:R-:W-:Y:S02]  /*4fb0*/  ISETP.GE.AND P0, PT, R17, c[0x0][0x27c], PT ;  /* 0x00009f0011007a0c */ /* 0x000fe40003f06270 */
[----:B------:R-:W-:Y:S04]  /*4fc0*/  SEL R59, R104, R169, !P1 ;  /* 0x000000a9683b7207 */ /* 0x000fe80004800000 */
[----:B------:R-:W-:Y:S04]  /*4fd0*/  SHF.R.S32.HI R58, RZ, 0x1f, R59 ;  /* 0x0000001fff3a7819 */ /* 0x000fe8000001143b */
[----:B------:R-:W-:Y:S03]  /*4fe0*/  LEA.HI R58, R58, R59, RZ, 0x4 ;  /* 0x0000003b3a3a7211 */ /* 0x000fe600078f20ff */
[----:B------:R-:W-:Y:S01]  /*4ff0*/  @!P0 SHF.R.U64 R40, R36, 0x10, R37 ;  /* 0x0000001024288819 */ /* 0x000fe20000001225 */
[----:B------:R-:W-:Y:S01]  /*5000*/  @!P0 HADD2.F32 R42, -RZ, R44.H1_H1 ;  /* 0x3000002cff2a8230 */ /* 0x000fe20000004100 */
[----:B-1----:R-:W-:Y:S01]  /*5010*/  LEA.HI.SX32 R76, R58, R141, 0x1c ;  /* 0x0000008d3a4c7211 */ /* 0x002fe200078fe2ff */
        /* <DEDUP_REMOVED lines=114> */
.L_x_1094:
[----:B------:R-:W-:Y:S05]  /*5740*/  BSYNC B0 ;  /* 0x0000000000007941 */ /* 0x000fea0003800000 */
.L_x_1093:
[----:B------:R-:W-:Y:S11]  /*5750*/  ISETP.GE.AND P0, PT, R16, c[0x0][0x1d4], PT ;  /* 0x0000750010007a0c */ /* 0x000ff60003f06270 */
[----:B------:R-:W-:Y:S02]  /*5760*/  @!UPT UIADD3 URZ, URZ, URZ, URZ ;  /* 0x0000003f3f3ff290 */ /* 0x000fe4000fffe03f */
[----:B------:R-:W-:-:S05]  /*5770*/  @P0 BRA `(.L_x_1078) ;  /* 0x00000b0000000947 */ /* 0x000fca0003800000 */
[----:B------:R-:W-:Y:S02]  /*5780*/  ISETP.NE.AND P1, PT, R122, RZ, PT ;  /* 0x000000ff7a00720c */ /* 0x000fe40003f25270 */
[----:B------:R-:W-:Y:S02]  /*5790*/  IADD3 R54, P0, R166, R137, RZ ;  /* 0x00000089a6367210 */ /* 0x000fe40007f1e0ff */
[----:B------:R-:W-:Y:S02]  /*57a0*/  SEL R52, R104, R169, !P1 ;  /* 0x000000a968347207 */ /* 0x000fe40004800000 */
[----:B----4-:R-:W-:Y:S02]  /*57b0*/  IADD3.X R55, R167, R136, RZ, P0, !PT ;  /* 0x00000088a7377210 */ /* 0x010fe400007fe4ff */
[----:B------:R-:W-:Y:S02]  /*57c0*/  SHF.R.S32.HI R51, RZ, 0x1f, R52 ;  /* 0x0000001fff337819 */ /* 0x000fe40000011434 */
[----:B------:R-:W-:Y:S02]  /*57d0*/  ISETP.GE.AND P0, PT, R16, c[0x0][0x27c], PT ;  /* 0x00009f0010007a0c */ /* 0x000fe40003f06270 */
[----:B------:R-:W-:Y:S04]  /*57e0*/  LEA.HI R51, R51, R52, RZ, 0x4 ;  /* 0x0000003433337211 */ /* 0x000fe800078f20ff */
[----:B------:R-:W-:Y:S04]  /*57f0*/  LEA.HI.SX32 R52, R51, R140, 0x1c ;  /* 0x0000008c33347211 */ /* 0x000fe800078fe2ff */
[----:B-1----:R-:W-:Y:S01]  /*5800*/  SHF.R.S32.HI R61, RZ, 0x1f, R52 ;  /* 0x0000001fff3d7819 */ /* 0x002fe20000011434 */
        /* <DEDUP_REMOVED lines=26> */
[----:B------:R-:W3:Y:S01]  /*59b0*/  LDS.128 R56, [R52+0xc100] ;  /* 0x00c1000034387984 */ /* 0x000ee20000000c00 */
[----:B------:R-:W-:Y:S02]  /*59c0*/  @!P0 SHF.R.U64 R46, R70, 0x10, R71 ;  /* 0x00000010462e8819 */ /* 0x000fe40000001247 */
[----:B------:R-:W-:Y:S03]  /*59d0*/  @!P0 HADD2.F32 R49, -RZ, R49.H0_H0 ;  /* 0x20000031ff318230 */ /* 0x000fe60000004100 */
[----:B------:R-:W-:Y:S01]  /*59e0*/  @!P0 HADD2.F32 R46, -RZ, R46.H0_H0 ;  /* 0x2000002eff2e8230 */ /* 0x000fe20000004100 */
[----:B-1----:R-:W-:Y:S05]  /*59f0*/  @!P0 IMAD.MOV.U32 R38, RZ, RZ, R32 ;  /* 0x000000ffff268224 */ /* 0x002fea00078e0020 */
[--C-:B------:R-:W-:Y:S02]  /*5a00*/  @!P0 HADD2.F32 R30, -RZ, R38.reuse.H0_H0 ;  /* 0x20000026ff1e8230 */ /* 0x100fe40000004100 */
[----:B------:R-:W-:Y:S01]  /*5a10*/  @!P0 HADD2.F32 R36, -RZ, R38.H1_H1 ;  /* 0x30000026ff248230 */ /* 0x000fe20000004100 */
[----:B---3--:R-:W-:Y:S01]  /*5a20*/  @!P0 IMAD.MOV.U32 R45, RZ, RZ, R58 ;  /* 0x000000ffff2d8224 */ /* 0x008fe200078e003a */
        /* <DEDUP_REMOVED lines=83> */
.L_x_1074:
[----:B-1----:R-:W-:Y:S01]  /*5f60*/  IMAD.WIDE.U32 R8, R142, c[0x0][0x1e0], RZ ;  /* 0x000078008e087a25 */ /* 0x002fe200078e00ff */
[----:B------:R-:W-:Y:S02]  /*5f70*/  SHF.R.S32.HI R148, RZ, 0x1f, R142 ;  /* 0x0000001fff947819 */ /* 0x000fe4000001148e */
[----:B-----5:R-:W-:Y:S02]  /*5f80*/  SHF.R.S32.HI R147, RZ, 0x1f, R143 ;  /* 0x0000001fff937819 */ /* 0x020fe4000001148f */
[----:B------:R-:W-:Y:S01]  /*5f90*/  IADD3 R7, -R7, UR17, RZ ;  /* 0x0000001107077c10 */ /* 0x000fe2000fffe1ff */
[----:B------:R-:W-:Y:S02]  /*5fa0*/  IMAD R2, R148, c[0x0][0x1e0], RZ ;  /* 0x0000780094027a24 */ /* 0x000fe400078e02ff */
[----:B------:R-:W-:Y:S01]  /*5fb0*/  IMAD R4, R147, c[0x0][0x1f0], RZ ;  /* 0x00007c0093047a24 */ /* 0x000fe200078e02ff */
[----:B------:R-:W-:Y:S01]  /*5fc0*/  IMNMX R144, R7, 0x40, PT ;  /* 0x0000004007907817 */ /* 0x000fe20003800200 */
[----:B------:R-:W-:Y:S02]  /*5fd0*/  IMAD R2, R142, c[0x0][0x1e4], R2 ;  /* 0x000079008e027a24 */ /* 0x000fe400078e0202 */
[----:B------:R-:W-:Y:S02]  /*5fe0*/  IMAD R4, R143, c[0x0][0x1f4], R4 ;  /* 0x00007d008f047a24 */ /* 0x000fe400078e0204 */
[----:B------:R-:W-:Y:S04]  /*5ff0*/  IMAD.IADD R9, R9, 0x1, R2 ;  /* 0x0000000109097824 */ /* 0x000fe800078e0202 */
[----:B------:R-:W-:Y:S05]  /*6000*/  IMAD.WIDE.U32 R8, R143, c[0x0][0x1f0], R8 ;  /* 0x00007c008f087a25 */ /* 0x000fea00078e0008 */
[----:B------:R-:W-:Y:S04]  /*6010*/  IADD3 R5, P0, R8, UR22, RZ ;  /* 0x0000001608057c10 */ /* 0x000fe8000ff1e0ff */
[----:B------:R-:W-:Y:S02]  /*6020*/  IADD3.X R4, R9, UR20, R4, P0, !PT ;  /* 0x0000001409047c10 */ /* 0x000fe400087fe404 */
[C---:B------:R-:W-:Y:S04]  /*6030*/  LEA R2, P0, R5.reuse, c[0x0][0x1c8], 0x1 ;  /* 0x0000720005027a11 */ /* 0x040fe800078008ff */
[----:B------:R-:W-:Y:S02]  /*6040*/  LEA.HI.X R3, R5, c[0x0][0x1cc], R4, 0x1, P0 ;  /* 0x0000730005037a11 */ /* 0x000fe400000f0c04 */
[----:B------:R-:W1:Y:S01]  /*6050*/  SHFL.IDX PT, R2, R2, RZ, 0x1c1f ;  /* 0x001c1fff02027589 */ /* 0x000e6200000e0000 */
[----:B------:R-:W-:Y:S07]  /*6060*/  ISETP.GT.AND P0, PT, R144, R123, PT ;  /* 0x0000007b9000720c */ /* 0x000fee0003f04270 */
[----:B------:R-:W3:Y:S06]  /*6070*/  SHFL.IDX PT, R3, R3, RZ, 0x1c1f ;  /* 0x001c1fff03037589 */ /* 0x000eec00000e0000 */
[----:B------:R-:W-:-:S05]  /*6080*/  @!P0 BRA `(.L_x_1078) ;  /* 0x000001f000008947 */ /* 0x000fca0003800000 */
[----:B------:R-:W-:Y:S02]  /*6090*/  ISETP.GE.AND P2, PT, R24, c[0x0][0x1d4], PT ;  /* 0x0000750018007a0c */ /* 0x000fe40003f46270 */
[----:B------:R-:W-:Y:S02]  /*60a0*/  ISETP.GE.AND P1, PT, R17, c[0x0][0x1d4], PT ;  /* 0x0000750011007a0c */ /* 0x000fe40003f26270 */
[----:B------:R-:W-:Y:S02]  /*60b0*/  ISETP.GE.AND P4, PT, R16, c[0x0][0x1d4], PT ;  /* 0x0000750010007a0c */ /* 0x000fe40003f86270 */
[----:B------:R-:W-:Y:S07]  /*60c0*/  ISETP.GE.AND P3, PT, R121, c[0x0][0x1d4], PT ;  /* 0x0000750079007a0c */ /* 0x000fee0003f66270 */
[----:B------:R-:W4:Y:S01]  /*60d0*/  @!P2 LDS.128 R28, [R146+0xc000] ;  /* 0x00c00000921ca984 */ /* 0x000f220000000c00 */
[CC--:B-1----:R-:W-:Y:S04]  /*60e0*/  @!P2 LEA R32, P0, R24.reuse, R2.reuse, 0x1 ;  /* 0x000000021820a211 */ /* 0x0c2fe800078008ff */
[-C--:B---3--:R-:W-:Y:S02]  /*60f0*/  @!P2 LEA.HI.X R33, R24, R3.reuse, R25, 0x1, P0 ;  /* 0x000000031821a211 */ /* 0x088fe400000f0c19 */
[CC--:B------:R-:W-:Y:S04]  /*6100*/  @!P1 LEA R42, P0, R115.reuse, R2.reuse, 0x1 ;  /* 0x00000002732a9211 */ /* 0x0c0fe800078008ff */
[-C--:B------:R-:W-:Y:S02]  /*6110*/  @!P1 LEA.HI.X R43, R115, R3.reuse, R138, 0x1, P0 ;  /* 0x00000003732b9211 */ /* 0x080fe400000f0c8a */
[CC--:B------:R-:W-:Y:S04]  /*6120*/  @!P4 LEA R40, P0, R114.reuse, R2.reuse, 0x1 ;  /* 0x000000027228c211 */ /* 0x0c0fe800078008ff */
[-C--:B------:R-:W-:Y:S02]  /*6130*/  @!P4 LEA.HI.X R41, R114, R3.reuse, R139, 0x1, P0 ;  /* 0x000000037229c211 */ /* 0x080fe400000f0c8b */
[CC--:B------:R-:W-:Y:S04]  /*6140*/  @!P3 LEA R26, P0, R111.reuse, R2.reuse, 0x1 ;  /* 0x000000026f1ab211 */ /* 0x0c0fe800078008ff */
[-C--:B------:R-:W-:Y:S01]  /*6150*/  @!P3 LEA.HI.X R27, R111, R3.reuse, R102, 0x1, P0 ;  /* 0x000000036f1bb211 */ /* 0x080fe200000f0c66 */
[----:B----4-:R-:W-:Y:S04]  /*6160*/  @!P2 ST.E.128 [R32.64], R28 ;  /* 0x0000001c2000a985 */ /* 0x010fe8000c101d0a */
        /* <DEDUP_REMOVED lines=17> */
.L_x_1078:
[----:B------:R-:W-:Y:S05]  /*6280*/  BSYNC B1 ;  /* 0x0000000000017941 */ /* 0x000fea0003800000 */
.L_x_1073:
[----:B------:R-:W-:Y:S01]  /*6290*/  ISETP.GT.AND P0, PT, R18, R11, PT ;  /* 0x0000000b1200720c */ /* 0x000fe20003f04270 */
[----:B------:R-:W-:Y:S01]  /*62a0*/  BSSY B0, `(.L_x_1095) ;  /* 0x000004d000007945 */ /* 0x000fe20003800000 */
[C---:B------:R-:W-:Y:S02]  /*62b0*/  ISETP.GE.AND P1, PT, R67.reuse, 0x1, PT ;  /* 0x000000014300780c */ /* 0x040fe40003f26270 */
[C---:B-1-3--:R-:W-:Y:S02]  /*62c0*/  IADD3 R3, R67.reuse, 0x1, RZ ;  /* 0x0000000143037810 */ /* 0x04afe40007ffe0ff */
[----:B------:R-:W-:Y:S07]  /*62d0*/  ISETP.NE.AND P2, PT, R94, RZ, PT ;  /* 0x000000ff5e00720c */ /* 0x000fee0003f45270 */
        /* <DEDUP_REMOVED lines=10> */
[----:B------:R-:W-:Y:S01]  /*6380*/  @P0 LEA R6, P1, R8, c[0x0][0x250], 0x1 ;  /* 0x0000940008060a11 */ /* 0x000fe200078208ff */
[----:B------:R-:W-:Y:S03]  /*6390*/  @P0 IMAD.SHL.U32 R5, R2, 0x2, RZ ;  /* 0x0000000202050824 */ /* 0x000fe600078e00ff */
[----:B------:R-:W-:Y:S01]  /*63a0*/  @P0 LEA.HI.X R7, R8, c[0x0][0x254], R3, 0x1, P1 ;  /* 0x0000950008070a11 */ /* 0x000fe200008f0c03 */
[----:B------:R-:W-:Y:S02]  /*63b0*/  IMAD R3, R148, c[0x0][0x208], RZ ;  /* 0x0000820094037a24 */ /* 0x000fe400078e02ff */
[C---:B------:R-:W-:Y:S02]  /*63c0*/  IMAD.WIDE.U32 R8, R142.reuse, c[0x0][0x208], RZ ;  /* 0x000082008e087a25 */ /* 0x040fe400078e00ff */
[----:B------:R-:W-:Y:S01]  /*63d0*/  @!PT LDS RZ, [RZ] ;  /* 0x00000000fffff984 */ /* 0x000fe20000000800 */
[----:B------:R-:W-:Y:S01]  /*63e0*/  @!PT LDS RZ, [RZ] ;  /* 0x00000000fffff984 */ /* 0x000fe20000000800 */
[----:B------:R-:W-:Y:S01]  /*63f0*/  @!PT LDS RZ, [RZ] ;  /* 0x00000000fffff984 */ /* 0x000fe20000000800 */
[----:B------:R1:W-:Y:S02]  /*6400*/  @P0 LDGSTS.E.BYPASS.LTC128B.128 [R5+0x100], [R6.64], !P2 ;  /* 0x0010000006050fae */ /* 0x0003e4000d101d4a */
[----:B------:R-:W-:Y:S02]  /*6410*/  IMAD R3, R142, c[0x0][0x20c], R3 ;  /* 0x000083008e037a24 */ /* 0x000fe400078e0203 */
[----:B------:R1:W-:Y:S02]  /*6420*/  @P0 LDGSTS.E.BYPASS.LTC128B.128 [R5+0x2100], [R6.64+0x80], !P6 ;  /* 0x0210008006050fae */ /* 0x0003e4000f101d4a */
[----:B------:R-:W-:Y:S02]  /*6430*/  IMAD.IADD R9, R9, 0x1, R3 ;  /* 0x0000000109097824 */ /* 0x000fe400078e0203 */
[----:B------:R1:W-:Y:S01]  /*6440*/  @P0 LDGSTS.E.BYPASS.LTC128B.128 [R5+0x4100], [R6.64+0x100], !P5 ;  /* 0x0410010006050fae */ /* 0x0003e2000e901d4a */
[----:B------:R-:W-:Y:S02]  /*6450*/  IMAD R3, R147, c[0x0][0x218], RZ ;  /* 0x0000860093037a24 */ /* 0x000fe400078e02ff */
[C---:B------:R-:W-:Y:S04]  /*6460*/  IMAD.WIDE.U32 R8, R143.reuse, c[0x0][0x218], R8 ;  /* 0x000086008f087a25 */ /* 0x040fe800078e0008 */
[----:B------:R-:W-:Y:S01]  /*6470*/  IMAD R3, R143, c[0x0][0x21c], R3 ;  /* 0x000087008f037a24 */ /* 0x000fe200078e0203 */
[----:B------:R-:W-:Y:S04]  /*6480*/  IADD3 R4, P1, R8, UR18, RZ ;  /* 0x0000001208047c10 */ /* 0x000fe8000ff3e0ff */
[----:B------:R-:W-:Y:S02]  /*6490*/  IADD3.X R3, R9, UR7, R3, P1, !PT ;  /* 0x0000000709037c10 */ /* 0x000fe40008ffe403 */
[C---:B-----5:R-:W-:Y:S04]  /*64a0*/  @P0 LEA R26, P1, R105.reuse, R6, 0x1 ;  /* 0x00000006691a0211 */ /* 0x060fe800078208ff */
        /* <DEDUP_REMOVED lines=8> */
[----:B------:R-:W3:Y:S04]  /*6530*/  SHFL.IDX PT, R8, R8, RZ, 0x1c1f ;  /* 0x001c1fff08087589 */ /* 0x000ee800000e0000 */
        /* <DEDUP_REMOVED lines=35> */
.L_x_1096:
[----:B-1-34-:R-:W-:Y:S05]  /*6770*/  BSYNC B0 ;  /* 0x0000000000007941 */ /* 0x01afea0003800000 */
.L_x_1095:
[C---:B------:R-:W-:Y:S02]  /*6780*/  ISETP.GE.AND P0, PT, R53.reuse, 0x1, PT ;  /* 0x000000013500780c */ /* 0x040fe40003f06270 */
[----:B------:R-:W-:Y:S02]  /*6790*/  IADD3 R2, R18, -0x2, RZ ;  /* 0xfffffffe12027810 */ /* 0x000fe40007ffe0ff */
[----:B------:R-:W-:Y:S02]  /*67a0*/  IADD3 R4, R53, 0x1, RZ ;  /* 0x0000000135047810 */ /* 0x000fe40007ffe0ff */
[----:B------:R-:W-:Y:S02]  /*67b0*/  ISETP.NE.AND P2, PT, R94, RZ, PT ;  /* 0x000000ff5e00720c */ /* 0x000fe40003f45270 */
        /* <DEDUP_REMOVED lines=30> */
.L_x_1072:
[----:B------:R-:W-:Y:S01]  /*69a0*/  UIADD3 UR6, UR15, 0x7f, URZ ;  /* 0x0000007f0f067890 */ /* 0x000fe2000fffe03f */
[----:B------:R-:W-:Y:S01]  /*69b0*/  ISETP.GE.AND P1, PT, R195, 0x1, PT ;  /* 0x00000001c300780c */ /* 0x000fe20003f26270 */
[----:B------:R-:W-:-:S02]  /*69c0*/  ULDC.64 UR4, c[0x0][0x2c8] ;  /* 0x0000b20000047ab9 */ /* 0x000fc40000000a00 */
[----:B------:R-:W-:-:S04]  /*69d0*/  UIMAD.WIDE.U32 UR18, UR6, UR4, URZ ;  /* 0x00000004061272a5 */ /* 0x000fc8000f8e003f */
        /* <DEDUP_REMOVED lines=14> */
.L_x_1099:
[----:B------:R-:W-:-:S04]  /*6ac0*/  MOV R0, 0x1 ;  /* 0x0000000100007802 */ /* 0x000fc80000000f00 */
[----:B------:R-:W-:-:S13]  /*6ad0*/  ISETP.NE.AND P0, PT, R0, c[0x0][0x32c], PT ;  /* 0x0000cb0000007a0c */ /* 0x000fda0003f05270 */
[----:B------:R-:W-:-:S05]  /*6ae0*/  @P0 IMAD.HI.U32 R0, R3, c[0x0][0x330], RZ ;  /* 0x0000cc0003000a27 */ /* 0x000fca00078e00ff */
[----:B------:R-:W-:Y:S02]  /*6af0*/  @P0 SHF.R.U32.HI R3, RZ, c[0x0][0x334], R0 ;  /* 0x0000cd00ff030a19 */ /* 0x000fe40000011600 */
.L_x_1100:
[----:B------:R-:W-:-:S05]  /*6b00*/  MOV R0, c[0x0][0x32c] ;  /* 0x0000cb0000007a02 */ /* 0x000fca0000000f00 */
[----:B------:R-:W-:-:S05]  /*6b10*/  IMAD R3, R3, R0, c[0x0][0x32c] ;  /* 0x0000cb0003037624 */ /* 0x000fca00078e0200 */
[----:B------:R-:W-:-:S03]  /*6b20*/  IMNMX R2, R2, R3, PT ;  /* 0x0000000302027217 */ /* 0x000fc60003800200 */
.L_x_1098:
[----:B------:R-:W-:Y:S01]  /*6b30*/  ULDC.64 UR4, c[0x0][0x2c8] ;  /* 0x0000b20000047ab9 */ /* 0x000fe20000000a00 */
[----:B------:R-:W-:Y:S01]  /*6b40*/  IADD3 R3, R2, 0x3f, RZ ;  /* 0x0000003f02037810 */ /* 0x000fe20007ffe0ff */
[----:B------:R-:W-:-:S03]  /*6b50*/  UIMAD.WIDE.U32 UR6, UR15, UR4, URZ ;  /* 0x000000040f0672a5 */ /* 0x000fc6000f8e003f */
        /* <DEDUP_REMOVED lines=18> */
.L_x_1102:
[----:B------:R-:W-:-:S04]  /*6c80*/  MOV R0, c[0x0][0x32c] ;  /* 0x0000cb0000007a02 */ /* 0x000fc80000000f00 */
[----:B------:R-:W-:-:S13]  /*6c90*/  ISETP.NE.AND P0, PT, R0, 0x1, PT ;  /* 0x000000010000780c */ /* 0x000fda0003f05270 */
[----:B------:R-:W-:-:S05]  /*6ca0*/  @P0 IMAD.HI.U32 R0, R2, c[0x0][0x330], RZ ;  /* 0x0000cc0002000a27 */ /* 0x000fca00078e00ff */
[----:B------:R-:W-:-:S05]  /*6cb0*/  @P0 SHF.R.U32.HI R2, RZ, c[0x0][0x334], R0 ;  /* 0x0000cd00ff020a19 */ /* 0x000fca0000011600 */
.L_x_1103:
[----:B------:R-:W-:-:S05]  /*6cc0*/  IMAD R3, R2, c[0x0][0x32c], RZ ;  /* 0x0000cb0002037a24 */ /* 0x000fca00078e02ff */
[----:B------:R-:W-:-:S04]  /*6cd0*/  IMNMX R198, R198, R3, !PT ;  /* 0x00000003c6c67217 */ /* 0x000fc80007800200 */
.L_x_1101:
[----:B------:R-:W-:Y:S01]  /*6ce0*/  SHF.R.S32.HI R3, RZ, 0x1f, R198 ;  /* 0x0000001fff037819 */ /* 0x000fe200000114c6 */
[----:B------:R-:W-:Y:S01]  /*6cf0*/  CS2R R98, SRZ ;  /* 0x0000000000627805 */ /* 0x000fe2000001ff00 */
[----:B------:R-:W-:Y:S01]  /*6d00*/  PLOP3.LUT P2, PT, PT, PT, PT, 0x80, 0x0 ;  /* 0x000000000000781c */ /* 0x000fe20003f4f070 */
[----:B-1----:R-:W-:Y:S01]  /*6d10*/  IMAD.MOV.U32 R5, RZ, RZ, RZ ;  /* 0x000000ffff057224 */ /* 0x002fe200078e00ff */
[----:B------:R-:W-:Y:S01]  /*6d20*/  LEA.HI R198, R3, R198, RZ, 0x6 ;  /* 0x000000c603c67211 */ /* 0x000fe200078f30ff */
[----:B------:R-:W-:Y:S01]  /*6d30*/  IMAD.MOV.U32 R96, RZ, RZ, RZ ;  /* 0x000000ffff607224 */ /* 0x000fe200078e00ff */
        /* <DEDUP_REMOVED lines=8> */
[----:B------:R-:W-:Y:S01]  /*6dc0*/  IMAD.MOV.U32 R7, RZ, RZ, RZ ;  /* 0x000000ffff077224 */ /* 0x000fe200078e00ff */
        /* <DEDUP_REMOVED lines=53> */
[----:B--2---:R-:W-:Y:S02]  /*7120*/  USHF.R.S32.HI UR6, URZ, 0x1f, UR16 ;  /* 0x0000001f3f067899 */ /* 0x004fe40008011410 */
[----:B------:R-:W-:Y:S01]  /*7130*/  ULDC.64 UR4, c[0x0][0x178] ;  /* 0x00005e0000047ab9 */ /* 0x000fe20000000a00 */
[----:B------:R1:W2:Y:S01]  /*7140*/  @P2 LDG.E R0, [R2.64] ;  /* 0x0000000a02002981 */ /* 0x0002a2000c1e1900 */
[CC--:B------:R-:W-:Y:S01]  /*7150*/  LEA.HI R8, R45.reuse, R82.reuse, RZ, 0x3 ;  /* 0x000000522d087211 */ /* 0x0c0fe200078f18ff */
[----:B------:R-:W-:Y:S01]  /*7160*/  UIMAD UR6, UR6, UR4, URZ ;  /* 0x00000004060672a4 */ /* 0x000fe2000f8e023f */
[----:B------:R-:W-:Y:S01]  /*7170*/  PLOP3.LUT P1, PT, PT, PT, UP2, 0x80, 0x0 ;  /* 0x000000000000781c */ /* 0x000fe20003f2f028 */
[----:B------:R-:W-:Y:S01]  /*7180*/  UIMAD.WIDE.U32 UR18, UR16, UR4, URZ ;  /* 0x00000004101272a5 */ /* 0x000fe2000f8e003f */
[----:B------:R-:W-:Y:S01]  /*7190*/  SHF.R.S32.HI R11, RZ, 0x3, R8 ;  /* 0x00000003ff0b7819 */ /* 0x000fe20000011408 */
[----:B------:R-:W-:Y:S01]  /*71a0*/  UIMAD UR16, UR16, UR5, UR6 ;  /* 0x00000005101072a4 */ /* 0x000fe2000f8e0206 */
[----:B------:R-:W-:Y:S01]  /*71b0*/  PLOP3.LUT P0, PT, PT, PT, UP2, 0x80, 0x0 ;  /* 0x000000000000781c */ /* 0x000fe20003f0f028 */
[----:B------:R-:W-:Y:S01]  /*71c0*/  BSSY B0, `(.L_x_1105) ;  /* 0x0000077000007945 */ /* 0x000fe20003800000 */
[----:B------:R-:W-:Y:S01]  /*71d0*/  ULDC.64 UR6, c[0x0][0x348] ;  /* 0x0000d20000067ab9 */ /* 0x000fe20000000a00 */
[-C--:B------:R-:W-:Y:S01]  /*71e0*/  LEA.HI R14, R45, R82.reuse, RZ, 0x4 ;  /* 0x000000522d0e7211 */ /* 0x080fe200078f20ff */
[----:B------:R-:W-:Y:S01]  /*71f0*/  UISETP.NE.U32.AND UP0, UPT, URZ, UR6, UPT ;  /* 0x000000063f00728c */ /* 0x000fe2000bf05070 */
[----:B------:R-:W-:Y:S01]  /*7200*/  LOP3.LUT R84, R84, 0xfffffffb, RZ, 0xc0, !PT ;  /* 0xfffffffb54547812 */ /* 0x000fe200078ec0ff */
[----:B------:R-:W-:Y:S01]  /*7210*/  ULDC.64 UR4, c[0x0][0x1b8] ;  /* 0x00006e0000047ab9 */ /* 0x000fe20000000a00 */
[----:B------:R-:W-:Y:S01]  /*7220*/  LOP3.LUT R5, R14, 0xfffffff0, RZ, 0xc0, !PT ;  /* 0xfffffff00e057812 */ /* 0x000fe200078ec0ff */
[----:B------:R-:W-:Y:S01]  /*7230*/  UISETP.NE.AND.EX UP0, UPT, URZ, UR7, UPT, UP0 ;  /* 0x000000073f00728c */ /* 0x000fe2000bf05300 */
[----:B------:R-:W-:Y:S01]  /*7240*/  SHF.R.S32.HI R7, RZ, 0x4, R14 ;  /* 0x00000004ff077819 */ /* 0x000fe2000001140e */
[----:B------:R-:W-:Y:S01]  /*7250*/  UIADD3 UR17, UR19, UR16, URZ ;  /* 0x0000001013117290 */ /* 0x000fe2000fffe03f */
[----:B------:R-:W-:Y:S01]  /*7260*/  IMAD.SHL.U32 R13, R11, 0x40, RZ ;  /* 0x000000400b0d7824 */ /* 0x000fe200078e00ff */
[----:B------:R-:W-:Y:S01]  /*7270*/  UIMAD UR6, UR14, UR4, URZ ;  /* 0x000000040e0672a4 */ /* 0x000fe2000f8e023f */
[----:B------:R-:W-:Y:S01]  /*7280*/  IMAD.IADD R5, R82, 0x1, -R5 ;  /* 0x0000000152057824 */ /* 0x000fe200078e0a05 */
[----:B------:R-:W-:Y:S01]  /*7290*/  USHF.R.S32.HI UR7, URZ, 0x1f, UR9 ;  /* 0x0000001f3f077899 */ /* 0x000fe20008011409 */
[----:B------:R-:W-:Y:S01]  /*72a0*/  LEA.HI R14, R14, R7, RZ, 0x1 ;  /* 0x000000070e0e7211 */ /* 0x000fe200078f08ff */
[----:B------:R-:W-:Y:S01]  /*72b0*/  UMOV UR16, UR18 ;  /* 0x0000001200107c82 */ /* 0x000fe20008000000 */
[----:B------:R-:W-:Y:S01]  /*72c0*/  LOP3.LUT R13, R13, 0x1c0, RZ, 0xc0, !PT ;  /* 0x000001c00d0d7812 */ /* 0x000fe200078ec0ff */
[----:B------:R-:W-:Y:S01]  /*72d0*/  UIMAD UR6, UR8, UR5, UR6 ;  /* 0x00000005080672a4 */ /* 0x000fe2000f8e0206 */
[----:B-1----:R-:W-:Y:S01]  /*72e0*/  LOP3.LUT R3, R8, 0xfffffff8, RZ, 0xc0, !PT ;  /* 0xfffffff808037812 */ /* 0x002fe200078ec0ff */
[----:B------:R-:W-:Y:S01]  /*72f0*/  UIMAD.WIDE.U32 UR16, UR8, UR4, UR16 ;  /* 0x00000004081072a5 */ /* 0x000fe2000f8e0010 */
[----:B------:R-:W-:Y:S01]  /*7300*/  SHF.R.S32.HI R12, RZ, 0x1f, R5 ;  /* 0x0000001fff0c7819 */ /* 0x000fe20000011405 */
[----:B------:R-:W-:Y:S01]  /*7310*/  USEL UR7, UR7, URZ, !UP0 ;  /* 0x0000003f07077287 */ /* 0x000fe2000c000000 */
[----:B------:R-:W-:Y:S01]  /*7320*/  LOP3.LUT R14, R14, 0xfffffffe, RZ, 0xc0, !PT ;  /* 0xfffffffe0e0e7812 */ /* 0x000fe200078ec0ff */
[----:B------:R-:W-:Y:S01]  /*7330*/  IMAD.IADD R132, R82, 0x1, -R3 ;  /* 0x0000000152847824 */ /* 0x000fe200078e0a03 */
[----:B------:R-:W-:Y:S01]  /*7340*/  ULDC.64 UR4, c[0x0][0x1c0] ;  /* 0x0000700000047ab9 */ /* 0x000fe20000000a00 */
[----:B------:R-:W-:Y:S01]  /*7350*/  LEA.HI R12, R12, R5, RZ, 0x3 ;  /* 0x000000050c0c7211 */ /* 0x000fe200078f18ff */
[----:B------:R-:W-:Y:S01]  /*7360*/  USEL UR13, UR9, URZ, !UP0 ;  /* 0x0000003f090d7287 */ /* 0x000fe2000c000000 */
[C---:B------:R-:W-:Y:S01]  /*7370*/  IMAD R205, R132.reuse, 0x20, R11 ;  /* 0x0000002084cd7824 */ /* 0x040fe200078e020b */
[----:B------:R-:W-:Y:S01]  /*7380*/  UIMAD UR7, UR7, UR4, URZ ;  /* 0x00000004070772a4 */ /* 0x000fe2000f8e023f */
[----:B------:R-:W-:Y:S01]  /*7390*/  IMAD.IADD R14, R7, 0x1, -R14 ;  /* 0x00000001070e7824 */ /* 0x000fe200078e0a0e */
[----:B------:R-:W-:Y:S01]  /*73a0*/  UIADD3 UR17, UR17, UR6, URZ ;  /* 0x0000000611117290 */ /* 0x000fe2000fffe03f */
[----:B------:R-:W-:Y:S01]  /*73b0*/  IMAD.SHL.U32 R214, R132, 0x8, RZ ;  /* 0x0000000884d67824 */ /* 0x000fe200078e00ff */
[----:B------:R-:W-:Y:S01]  /*73c0*/  IADD3 R2, R205, UR15, RZ ;  /* 0x0000000fcd027c10 */ /* 0x000fe2000fffe0ff */
[----:B------:R-:W-:Y:S01]  /*73d0*/  UIMAD UR5, UR13, UR5, UR7 ;  /* 0x000000050d0572a4 */ /* 0x000fe2000f8e0207 */
[----:B------:R-:W-:Y:S01]  /*73e0*/  IMAD.SHL.U32 R6, R14, 0x8, RZ ;  /* 0x000000080e067824 */ /* 0x000fe200078e00ff */
[----:B------:R-:W-:Y:S01]  /*73f0*/  UIMAD.WIDE.U32 UR16, UR13, UR4, UR16 ;  /* 0x000000040d1072a5 */ /* 0x000fe2000f8e0010 */
[----:B------:R-:W-:Y:S01]  /*7400*/  LEA.HI R203, R45, R82, RZ, 0x6 ;  /* 0x000000522dcb7211 */ /* 0x000fe200078f30ff */
[----:B------:R-:W-:Y:S01]  /*7410*/  @P1 IMAD.HI.U32 R4, R2, c[0x0][0x2c8], RZ ;  /* 0x0000b20002041a27 */ /* 0x000fe200078e00ff */
[----:B------:R-:W-:Y:S01]  /*7420*/  SHF.R.U32.HI R16, RZ, 0x3, R13 ;  /* 0x00000003ff107819 */ /* 0x000fe2000001160d */
[----:B------:R-:W-:Y:S01]  /*7430*/  UIADD3 UR5, UR17, UR5, URZ ;  /* 0x0000000511057290 */ /* 0x000fe2000fffe03f */
[----:B------:R-:W-:Y:S01]  /*7440*/  LOP3.LUT R13, R13, 0x38, R214, 0xf8, !PT ;  /* 0x000000380d0d7812 */ /* 0x000fe200078ef8d6 */
[----:B------:R-:W-:Y:S01]  /*7450*/  IMAD.MOV.U32 R3, RZ, RZ, R2 ;  /* 0x000000ffff037224 */ /* 0x000fe200078e0002 */
[----:B------:R-:W-:Y:S01]  /*7460*/  @P0 SHF.R.U32.HI R3, RZ, c[0x0][0x2cc], R4 ;  /* 0x0000b300ff030a19 */ /* 0x000fe20000011604 */
[----:B------:R-:W-:Y:S01]  /*7470*/  IMAD.U32 R19, RZ, RZ, UR17 ;  /* 0x00000011ff137e24 */ /* 0x000fe2000f8e00ff */
[----:B------:R-:W-:Y:S01]  /*7480*/  LOP3.LUT P0, RZ, R132, 0x2, RZ, 0xc0, !PT ;  /* 0x0000000284ff7812 */ /* 0x000fe2000780c0ff */
[----:B------:R-:W-:Y:S01]  /*7490*/  IMAD.U32 R18, RZ, RZ, UR16 ;  /* 0x00000010ff127e24 */ /* 0x000fe2000f8e00ff */
[----:B------:R-:W-:Y:S01]  /*74a0*/  SHF.R.S32.HI R4, RZ, 0x1f, R3 ;  /* 0x0000001fff047819 */ /* 0x000fe20000011403 */
[----:B------:R-:W-:Y:S01]  /*74b0*/  IMAD.U32 R19, RZ, RZ, UR5 ;  /* 0x00000005ff137e24 */ /* 0x000fe2000f8e00ff */
[----:B------:R-:W-:Y:S01]  /*74c0*/  LOP3.LUT R16, R13, R16, RZ, 0x3c, !PT ;  /* 0x000000100d107212 */ /* 0x000fe200078e3cff */
[----:B------:R-:W-:Y:S01]  /*74d0*/  IMAD.SHL.U32 R203, R203, 0x8, RZ ;  /* 0x00000008cbcb7824 */ /* 0x000fe200078e00ff */
[----:B------:R-:W-:Y:S01]  /*74e0*/  IADD3 R17, R214, 0x40, RZ ;  /* 0x00000040d6117810 */ /* 0x000fe20007ffe0ff */
[----:B------:R-:W-:Y:S01]  /*74f0*/  IMAD R4, R4, c[0x0][0x1b0], RZ ;  /* 0x00006c0004047a24 */ /* 0x000fe200078e02ff */
[----:B------:R-:W-:Y:S01]  /*7500*/  IADD3 R204, R214, 0x80, RZ ;  /* 0x00000080d6cc7810 */ /* 0x000fe20007ffe0ff */
[----:B------:R-:W-:Y:S01]  /*7510*/  IMAD.WIDE.U32 R18, R3, c[0x0][0x1b0], R18 ;  /* 0x00006c0003127a25 */ /* 0x000fe200078e0012 */
[----:B------:R-:W-:-:S02]  /*7520*/  LOP3.LUT P1, RZ, R132, 0x4, RZ, 0xc0, !PT ;  /* 0x0000000484ff7812 */ /* 0x000fc4000782c0ff */
[----:B------:R-:W-:Y:S01]  /*7530*/  ISETP.GE.AND P3, PT, R214, c[0x0][0x198], PT ;  /* 0x00006600d6007a0c */ /* 0x000fe20003f66270 */
[----:B------:R-:W-:Y:S01]  /*7540*/  IMAD R9, R3, c[0x0][0x1b4], R4 ;  /* 0x00006d0003097a24 */ /* 0x000fe200078e0204 */
[----:B------:R-:W-:Y:S01]  /*7550*/  LOP3.LUT R4, R12, 0xfffffff8, RZ, 0xc0, !PT ;  /* 0xfffffff80c047812 */ /* 0x000fe200078ec0ff */
[----:B------:R-:W-:Y:S01]  /*7560*/  IMAD.MOV R3, RZ, RZ, -R3 ;  /* 0x000000ffff037224 */ /* 0x000fe200078e0a03 */
[----:B------:R-:W-:Y:S01]  /*7570*/  @P0 LOP3.LUT R84, R84, 0x4, RZ, 0xfc, !PT ;  /* 0x0000000454540812 */ /* 0x000fe200078efcff */
[----:B------:R-:W-:Y:S01]  /*7580*/  IMAD.IADD R19, R19, 0x1, R9 ;  /* 0x0000000113137824 */ /* 0x000fe200078e0209 */
[----:B------:R-:W-:Y:S01]  /*7590*/  LOP3.LUT R203, R16, 0xfffffe00, R203, 0xf8, !PT ;  /* 0xfffffe0010cb7812 */ /* 0x000fe200078ef8cb */
[----:B------:R-:W-:Y:S02]  /*75a0*/  IMAD R2, R3, c[0x0][0x2c4], R2 ;  /* 0x0000b10003027a24 */ /* 0x000fe400078e0202 */
[----:B------:R-:W-:Y:S02]  /*75b0*/  IMAD.IADD R4, R5, 0x1, -R4 ;  /* 0x0000000105047824 */ /* 0x000fe400078e0a04 */
[----:B------:R-:W-:Y:S01]  /*75c0*/  IMAD.SHL.U32 R5, R132, 0x40, RZ ;  /* 0x0000004084057824 */ /* 0x000fe200078e00ff */
[----:B------:R-:W-:Y:S01]  /*75d0*/  SHF.R.S32.HI R7, RZ, 0x1f, R2 ;  /* 0x0000001fff077819 */ /* 0x000fe20000011402 */
[C---:B------:R-:W-:Y:S01]  /*75e0*/  IMAD.SHL.U32 R9, R4.reuse, 0x40, RZ ;  /* 0x0000004004097824 */ /* 0x040fe200078e00ff */
[----:B------:R-:W-:Y:S01]  /*75f0*/  LOP3.LUT P5, RZ, R4, 0x4, RZ, 0xc0, !PT ;  /* 0x0000000404ff7812 */ /* 0x000fe200078ac0ff */
[----:B------:R-:W-:Y:S01]  /*7600*/  IMAD.SHL.U32 R12, R12, 0x40, RZ ;  /* 0x000000400c0c7824 */ /* 0x000fe200078e00ff */
[----:B------:R-:W-:Y:S01]  /*7610*/  LOP3.LUT R5, R5, 0x1c0, RZ, 0xc0, !PT ;  /* 0x000001c005057812 */ /* 0x000fe200078ec0ff */
[----:B------:R-:W-:Y:S01]  /*7620*/  IMAD R7, R7, c[0x0][0x1a8], RZ ;  /* 0x00006a0007077a24 */ /* 0x000fe200078e02ff */
[----:B------:R-:W-:-:S02]  /*7630*/  LOP3.LUT R9, R9, 0x1c0, RZ, 0xc0, !PT ;  /* 0x000001c009097812 */ /* 0x000fc400078ec0ff */
[----:B------:R-:W-:Y:S01]  /*7640*/  LOP3.LUT R8, R5, 0x8, R8, 0xf8, !PT ;  /* 0x0000000805087812 */ /* 0x000fe200078ef808 */
[C---:B------:R-:W-:Y:S01]  /*7650*/  IMAD R7, R2.reuse, c[0x0][0x1ac], R7 ;  /* 0x00006b0002077a24 */ /* 0x040fe200078e0207 */
[----:B------:R-:W-:Y:S01]  /*7660*/  SHF.R.U32.HI R5, RZ, 0x3, R5 ;  /* 0x00000003ff057819 */ /* 0x000fe20000011605 */
[----:B------:R-:W-:Y:S01]  /*7670*/  IMAD.WIDE.U32 R2, R2, c[0x0][0x1a8], R18 ;  /* 0x00006a0002027a25 */ /* 0x000fe200078e0012 */
[----:B------:R-:W-:Y:S02]  /*7680*/  LOP3.LUT R6, R9, 0x8, R6, 0xf8, !PT ;  /* 0x0000000809067812 */ /* 0x000fe400078ef806 */
[----:B------:R-:W-:Y:S01]  /*7690*/  SHF.R.U32.HI R9, RZ, 0x3, R9 ;  /* 0x00000003ff097819 */ /* 0x000fe20000011609 */
[----:B------:R-:W-:Y:S01]  /*76a0*/  IMAD.IADD R7, R3, 0x1, R7 ;  /* 0x0000000103077824 */ /* 0x000fe200078e0207 */
[----:B------:R-:W-:Y:S01]  /*76b0*/  LOP3.LUT R5, R8, R5, RZ, 0x3c, !PT ;  /* 0x0000000508057212 */ /* 0x000fe200078e3cff */
[----:B------:R-:W-:Y:S01]  /*76c0*/  IMAD R8, R197, c[0x0][0x2c4], RZ ;  /* 0x0000b100c5087a24 */ /* 0x000fe200078e02ff */
[----:B------:R-:W-:-:S02]  /*76d0*/  LOP3.LUT R3, R6, R9, RZ, 0x3c, !PT ;  /* 0x0000000906037212 */ /* 0x000fc400078e3cff */
[----:B------:R-:W-:Y:S01]  /*76e0*/  LEA R15, P0, R2, c[0x0][0x160], 0x1 ;  /* 0x00005800020f7a11 */ /* 0x000fe200078008ff */
[----:B------:R-:W-:Y:S01]  /*76f0*/  IMAD R5, R14, 0x200, R5 ;  /* 0x000002000e057824 */ /* 0x000fe200078e0205 */
[----:B------:R-:W-:Y:S02]  /*7700*/  IADD3 R9, R11, UR15, RZ ;  /* 0x0000000f0b097c10 */ /* 0x000fe4000fffe0ff */
[----:B------:R-:W-:Y:S01]  /*7710*/  LEA.HI.X R10, R2, c[0x0][0x164], R7, 0x1, P0 ;  /* 0x00005900020a7a11 */ /* 0x000fe200000f0c07 */
[----:B------:R-:W-:Y:S01]  /*7720*/  IMAD.MOV.U32 R2, RZ, RZ, 0x10 ;  /* 0x00000010ff027424 */ /* 0x000fe200078e00ff */
[----:B------:R-:W-:Y:S01]  /*7730*/  LEA.HI R7, R45, R82, RZ, 0x5 ;  /* 0x000000522d077211 */ /* 0x000fe200078f28ff */
[----:B------:R1:W3:Y:S01]  /*7740*/  SHFL.IDX PT, R18, R15, RZ, 0x181f ;  /* 0x00181fff0f127589 */ /* 0x0002e200000e0000 */
[----:B------:R-:W-:Y:S02]  /*7750*/  LOP3.LUT R12, R12, 0xfffffe00, RZ, 0xc0, !PT ;  /* 0xfffffe000c0c7812 */ /* 0x000fe400078ec0ff */
[----:B------:R-:W-:Y:S01]  /*7760*/  SHF.R.S32.HI R6, RZ, 0x5, R7 ;  /* 0x00000005ff067819 */ /* 0x000fe20000011407 */
[----:B------:R1:W4:Y:S01]  /*7770*/  SHFL.IDX PT, R19, R10, RZ, 0x181f ;  /* 0x00181fff0a137589 */ /* 0x00032200000e0000 */
[----:B------:R-:W-:Y:S01]  /*7780*/  LOP3.LUT P4, RZ, R4, 0x2, RZ, 0xc0, !PT ;  /* 0x0000000204ff7812 */ /* 0x000fe2000788c0ff */
[----:B------:R-:W-:Y:S01]  /*7790*/  IMAD.MOV.U32 R4, RZ, RZ, 0x20 ;  /* 0x00000020ff047424 */ /* 0x000fe200078e00ff */
[----:B------:R-:W-:-:S02]  /*77a0*/  ISETP.GE.AND P0, PT, R17, c[0x0][0x198], PT ;  /* 0x0000660011007a0c */ /* 0x000fc40003f06270 */
[----:B------:R-:W-:Y:S02]  /*77b0*/  SEL R2, R2, 0xfffffff0, !P4 ;  /* 0xfffffff002027807 */ /* 0x000fe40006000000 */
[----:B------:R-:W-:Y:S02]  /*77c0*/  SEL R4, R4, 0xffffffe0, !P5 ;  /* 0xffffffe004047807 */ /* 0x000fe40006800000 */
[----:B------:R-:W-:Y:S01]  /*77d0*/  ISETP.GE.AND P4, PT, R204, c[0x0][0x198], PT ;  /* 0x00006600cc007a0c */ /* 0x000fe20003f86270 */
[----:B--2---:R2:W1:Y:S01]  /*77e0*/  @P2 R2UR UR7, R0 ;  /* 0x00000000000723c2 */ /* 0x00446200000e0000 */
[----:B------:R-:W-:Y:S01]  /*77f0*/  ISETP.GE.AND P2, PT, R9, R8, PT ;  /* 0x000000080900720c */ /* 0x000fe20003f46270 */
[----:B-1----:R-:W-:Y:S01]  /*7800*/  @!UP1 UMOV UR7, UR9 ;  /* 0x0000000900079c82 */ /* 0x002fe20008000000 */
[----:B--2---:R-:W-:-:S04]  /*7810*/  IMAD R0, R6, 0x400, R12 ;  /* 0x0000040006007824 */ /* 0x004fc800078e020c */
[----:B------:R-:W-:Y:S01]  /*7820*/  IMAD.IADD R0, R0, 0x1, R3 ;  /* 0x0000000100007824 */ /* 0x000fe200078e0203 */
[----:B------:R-:W-:-:S06]  /*7830*/  LOP3.LUT R3, R3, R12, RZ, 0xfc, !PT ;  /* 0x0000000c03037212 */ /* 0x000fcc00078efcff */
[----:B------:R-:W-:Y:S05]  /*7840*/  @P2 BRA `(.L_x_1106) ;  /* 0x000000e000002947 */ /* 0x000fea0003800000 */
[----:B---34-:R-:W-:Y:S01]  /*7850*/  SHF.R.S32.HI R12, RZ, 0x1f, R17 ;  /* 0x0000001fff0c7819 */ /* 0x018fe20000011411 */
        /* <DEDUP_REMOVED lines=13> */
.L_x_1106:
[----:B---34-:R-:W-:Y:S05]  /*7930*/  BSYNC B0 ;  /* 0x0000000000007941 */ /* 0x018fea0003800000 */
.L_x_1105:
[----:B-1----:R-:W-:Y:S01]  /*7940*/  IADD3 R13, R9, 0x20, RZ ;  /* 0x00000020090d7810 */ /* 0x002fe20007ffe0ff */
[----:B------:R1:W2:Y:S01]  /*7950*/  SHFL.IDX PT, R19, R10, 0x1, 0x181f ;  /* 0x00381f000a137f89 */ /* 0x0002a200000e0000 */
[----:B------:R-:W-:Y:S02]  /*7960*/  BSSY B0, `(.L_x_1107) ;  /* 0x0000012000007945 */ /* 0x000fe40003800000 */
[----:B------:R-:W-:Y:S01]  /*7970*/  ISETP.GE.AND P2, PT, R13, R8, PT ;  /* 0x000000080d00720c */ /* 0x000fe20003f46270 */
        /* <DEDUP_REMOVED lines=16> */
.L_x_1108:
[----:B------:R-:W-:Y:S05]  /*7a80*/  BSYNC B0 ;  /* 0x0000000000007941 */ /* 0x000fea0003800000 */
.L_x_1107:
        /* <DEDUP_REMOVED lines=20> */
.L_x_1110:
[----:B------:R-:W-:Y:S05]  /*7bd0*/  BSYNC B0 ;  /* 0x0000000000007941 */ /* 0x000fea0003800000 */
.L_x_1109:
[----:B---3--:R-:W-:Y:S01]  /*7be0*/  SHFL.IDX PT, R18, R15, 0x3, 0x181f ;  /* 0x00781f000f127f89 */ /* 0x008fe200000e0000 */
[----:B------:R-:W-:Y:S01]  /*7bf0*/  IADD3 R9, R9, 0x60, RZ ;  /* 0x0000006009097810 */ /* 0x000fe20007ffe0ff */
[----:B------:R-:W-:Y:S01]  /*7c00*/  IMAD.MOV.U32 R199, RZ, RZ, c[0x0][0x2b8] ;  /* 0x0000ae00ffc77624 */ /* 0x000fe200078e00ff */
[----:B------:R-:W-:Y:S01]  /*7c10*/  SHF.R.S32.HI R210, RZ, 0x1f, R17 ;  /* 0x0000001fffd27819 */ /* 0x000fe20000011411 */
[----:B----4-:R-:W3:Y:S01]  /*7c20*/  SHFL.IDX PT, R19, R10, 0x3, 0x181f ;  /* 0x00781f000a137f89 */ /* 0x010ee200000e0000 */
[----:B------:R-:W-:Y:S01]  /*7c30*/  ISETP.GE.AND P2, PT, R9, R8, PT ;  /* 0x000000080900720c */ /* 0x000fe20003f46270 */
[----:B------:R-:W-:Y:S01]  /*7c40*/  IMAD.SHL.U32 R133, R203, 0x2, RZ ;  /* 0x00000002cb857824 */ /* 0x000fe200078e00ff */
[----:B------:R-:W-:Y:S01]  /*7c50*/  LEA.HI R210, R210, R17, RZ, 0x3 ;  /* 0x00000011d2d27211 */ /* 0x000fe200078f18ff */
[----:B------:R-:W-:Y:S01]  /*7c60*/  USHF.R.S32.HI UR6, URZ, 0x1f, UR7 ;  /* 0x0000001f3f067899 */ /* 0x000fe20008011407 */
[----:B------:R-:W-:Y:S01]  /*7c70*/  IADD3 R9, R147, -0x1, RZ ;  /* 0xffffffff93097810 */ /* 0x000fe20007ffe0ff */
[----:B------:R-:W-:Y:S01]  /*7c80*/  ULDC.64 UR4, c[0x0][0x2b0] ;  /* 0x0000ac0000047ab9 */ /* 0x000fe20000000a00 */
[----:B------:R-:W-:Y:S01]  /*7c90*/  LOP3.LUT R210, R210, 0xfffffff8, RZ, 0xc0, !PT ;  /* 0xfffffff8d2d27812 */ /* 0x000fe200078ec0ff */
[----:B------:R-:W-:Y:S01]  /*7ca0*/  UIMAD UR6, UR6, UR4, URZ ;  /* 0x00000004060672a4 */ /* 0x000fe2000f8e023f */
[----:B------:R-:W-:Y:S01]  /*7cb0*/  ISETP.NE.AND P5, PT, R199, 0x1, PT ;  /* 0x00000001c700780c */ /* 0x000fe20003fa5270 */
[----:B------:R-:W-:Y:S01]  /*7cc0*/  IMAD.SHL.U32 R145, R9, 0x40, RZ ;  /* 0x0000004009917824 */ /* 0x000fe200078e00ff */
[----:B------:R-:W-:Y:S01]  /*7cd0*/  UIMAD.WIDE.U32 UR16, UR7, UR4, URZ ;  /* 0x00000004071072a5 */ /* 0x000fe2000f8e003f */
[----:B------:R-:W-:Y:S01]  /*7ce0*/  IMAD.MOV.U32 R201, RZ, RZ, RZ ;  /* 0x000000ffffc97224 */ /* 0x000fe200078e00ff */
[----:B------:R-:W-:Y:S01]  /*7cf0*/  UIMAD UR6, UR7, UR5, UR6 ;  /* 0x00000005070672a4 */ /* 0x000fe2000f8e0206 */
[----:B------:R-:W-:Y:S01]  /*7d00*/  IMAD.IADD R13, R205, 0x1, R145 ;  /* 0x00000001cd0d7824 */ /* 0x000fe200078e0291 */
[----:B------:R-:W-:Y:S01]  /*7d10*/  LOP3.LUT R84, R84, 0xfffffffd, RZ, 0xc0, !PT ;  /* 0xfffffffd54547812 */ /* 0x000fe200078ec0ff */
[----:B------:R-:W-:-:S02]  /*7d20*/  ULDC.64 UR4, c[0x0][0x210] ;  /* 0x0000840000047ab9 */ /* 0x000fc40000000a00 */
[----:B------:R-:W-:Y:S01]  /*7d30*/  IMAD.IADD R202, R13, 0x1, R196 ;  /* 0x000000010dca7824 */ /* 0x000fe200078e02c4 */
[----:B------:R-:W-:-:S03]  /*7d40*/  UIADD3 UR6, UR17, UR6, URZ ;  /* 0x0000000611067290 */ /* 0x000fc6000fffe03f */
[----:B------:R-:W-:-:S04]  /*7d50*/  @P5 IMAD.HI.U32 R12, R202, c[0x0][0x2bc], RZ ;  /* 0x0000af00ca0c5a27 */ /* 0x000fc800078e00ff */
[----:B---3--:R-:W-:-:S04]  /*7d60*/  @!P2 IMAD.WIDE R20, R214, 0x2, R18 ;  /* 0x00000002d614a825 */ /* 0x008fc800078e0212 */
[----:B-12---:R-:W-:Y:S01]  /*7d70*/  @!P2 IMAD.WIDE R14, R210, 0x2, R18 ;  /* 0x00000002d20ea825 */ /* 0x006fe200078e0212 */
[----:B------:R-:W-:Y:S01]  /*7d80*/  @!PT LDS RZ, [RZ] ;  /* 0x00000000fffff984 */ /* 0x000fe20000000800 */
[----:B------:R1:W-:Y:S03]  /*7d90*/  @!P2 LDGSTS.E.BYPASS.LTC128B.128 [R133+0x1b100], [R20.64], !P3 ;  /* 0x1b1000001485afae */ /* 0x0003e6000d901d4a */
[----:B------:R-:W-:Y:S01]  /*7da0*/  IMAD.WIDE R26, R214, 0x2, RZ ;  /* 0x00000002d61a7825 */ /* 0x000fe200078e02ff */
[----:B------:R2:W-:Y:S01]  /*7db0*/  @!P2 LDGSTS.E.BYPASS.LTC128B.128 [R133+0x1f100], [R14.64], !P0 ;  /* 0x1f1000000e85afae */ /* 0x0005e2000c101d4a */
[-C--:B------:R-:W-:Y:S02]  /*7dc0*/  ISETP.GE.AND P0, PT, R13, R194.reuse, PT ;  /* 0x000000c20d00720c */ /* 0x080fe40003f06270 */
[----:B------:R-:W-:Y:S01]  /*7dd0*/  IMAD.MOV.U32 R10, RZ, RZ, R202 ;  /* 0x000000ffff0a7224 */ /* 0x000fe200078e00ca */
[----:B------:R-:W-:Y:S02]  /*7de0*/  @P5 SHF.R.U32.HI R10, RZ, c[0x0][0x2c0], R12 ;  /* 0x0000b000ff0a5a19 */ /* 0x000fe4000001160c */
[----:B------:R-:W-:Y:S01]  /*7df0*/  ISETP.GT.OR P0, PT, R205, 0x3f, P0 ;  /* 0x0000003fcd00780c */ /* 0x000fe20000704670 */
[----:B------:R-:W-:Y:S01]  /*7e00*/  IMAD.WIDE R24, R210, 0x2, RZ ;  /* 0x00000002d2187825 */ /* 0x000fe200078e02ff */
[----:B------:R-:W-:-:S02]  /*7e10*/  IADD3 R11, -R11, R194, -R145 ;  /* 0x000000c20b0b7210 */ /* 0x000fc40007ffe991 */
[----:B------:R-:W-:-:S09]  /*7e20*/  @P5 LOP3.LUT R84, R84, 0x2, RZ, 0xfc, !PT ;  /* 0x0000000254545812 */ /* 0x000fd200078efcff */
[----:B------:R-:W-:-:S04]  /*7e30*/  @!P0 IADD3 R13, P3, R10, UR16, RZ ;  /* 0x000000100a0d8c10 */ /* 0x000fc8000ff7e0ff */
[----:B------:R-:W-:Y:S02]  /*7e40*/  @!P0 LEA.HI.X.SX32 R12, R10, UR6, 0x1, P3 ;  /* 0x000000060a0c8c11 */ /* 0x000fe400098f0eff */
[----:B--2---:R-:W-:-:S04]  /*7e50*/  @!P0 LEA R14, P3, R13, c[0x0][0x2a0], 0x2 ;  /* 0x0000a8000d0e8a11 */ /* 0x004fc800078610ff */
[----:B------:R-:W-:Y:S02]  /*7e60*/  @!P0 LEA.HI.X R15, R13, c[0x0][0x2a4], R12, 0x2, P3 ;  /* 0x0000a9000d0f8a11 */ /* 0x000fe400018f140c */
[----:B------:R-:W-:-:S04]  /*7e70*/  SHF.R.S32.HI R13, RZ, 0x1f, R204 ;  /* 0x0000001fff0d7819 */ /* 0x000fc800000114cc */
[----:B------:R-:W-:-:S04]  /*7e80*/  LEA.HI R192, R13, R204, RZ, 0x3 ;  /* 0x000000cc0dc07211 */ /* 0x000fc800078f18ff */
[----:B------:R-:W-:-:S05]  /*7e90*/  LOP3.LUT R192, R192, 0xfffffff8, RZ, 0xc0, !PT ;  /* 0xfffffff8c0c07812 */ /* 0x000fca00078ec0ff */
[----:B-1----:R-:W-:-:S05]  /*7ea0*/  @!P2 IMAD.WIDE R20, R192, 0x2, R18 ;  /* 0x00000002c014a825 */ /* 0x002fca00078e0212 */
[----:B------:R1:W-:Y:S04]  /*7eb0*/  @!P2 LDGSTS.E.BYPASS.LTC128B.128 [R133+0x23100], [R20.64], !P4 ;  /* 0x231000001485afae */ /* 0x0003e8000e101d4a */
[----:B------:R-:W0:Y:S04]  /*7ec0*/  LDGDEPBAR ;  /* 0x00000000000079af */ /* 0x000e280000000000 */
        /* <DEDUP_REMOVED lines=8> */
[----:B------:R-:W-:-:S02]  /*7f50*/  ISETP.GE.AND P4, PT, R17, c[0x0][0x1d4], PT ;  /* 0x0000750011007a0c */ /* 0x000fc40003f86270 */
[----:B------:R-:W-:Y:S01]  /*7f60*/  IMAD.WIDE.U32 R18, R202, c[0x0][0x208], RZ ;  /* 0x00008200ca127a25 */ /* 0x000fe200078e00ff */
[----:B------:R-:W-:Y:S01]  /*7f70*/  SHF.R.S32.HI R10, RZ, 0x1f, R202 ;  /* 0x0000001fff0a7819 */ /* 0x000fe200000114ca */
[----:B------:R-:W-:Y:S01]  /*7f80*/  UIADD3 UR7, UR19, UR7, URZ ;  /* 0x0000000713077290 */ /* 0x000fe2000fffe03f */
[----:B------:R-:W-:Y:S01]  /*7f90*/  ISETP.GE.AND P6, PT, R204, c[0x0][0x1d4], PT ;  /* 0x00007500cc007a0c */ /* 0x000fe20003fc6270 */
[----:B------:R-:W-:Y:S01]  /*7fa0*/  ULDC.64 UR4, c[0x0][0x1e8] ;  /* 0x00007a0000047ab9 */ /* 0x000fe20000000a00 */
[----:B------:R-:W-:Y:S01]  /*7fb0*/  LOP3.LUT R84, R84, 0xfffffffe, RZ, 0xc0, !PT ;  /* 0xfffffffe54547812 */ /* 0x000fe200078ec0ff */
[----:B------:R-:W-:Y:S01]  /*7fc0*/  IMAD R13, R10, c[0x0][0x208], RZ ;  /* 0x000082000a0d7a24 */ /* 0x000fe200078e02ff */
[----:B------:R-:W-:Y:S01]  /*7fd0*/  UIMAD UR14, UR14, UR4, URZ ;  /* 0x000000040e0e72a4 */ /* 0x000fe2000f8e023f */
[----:B------:R-:W-:Y:S01]  /*7fe0*/  SHF.R.S32.HI R211, RZ, 0x1f, R214 ;  /* 0x0000001fffd37819 */ /* 0x000fe200000114d6 */
[----:B------:R-:W-:Y:S01]  /*7ff0*/  UIMAD.WIDE.U32 UR20, UR8, UR4, URZ ;  /* 0x00000004081472a5 */ /* 0x000fe2000f8e003f */
[----:B------:R-:W-:Y:S01]  /*8000*/  IMAD R22, R202, c[0x0][0x20c], R13 ;  /* 0x00008300ca167a24 */ /* 0x000fe200078e020d */
[----:B------:R-:W-:Y:S01]  /*8010*/  UIMAD UR14, UR8, UR5, UR14 ;  /* 0x00000005080e72a4 */ /* 0x000fe2000f8e020e */
[----:B------:R-:W-:-:S02]  /*8020*/  IADD3 R200, R133, 0x100, RZ ;  /* 0x0000010085c87810 */ /* 0x000fc40007ffe0ff */
[----:B------:R-:W-:Y:S01]  /*8030*/  IMAD.IADD R23, R19, 0x1, R22 ;  /* 0x0000000113177824 */ /* 0x000fe200078e0216 */
[----:B------:R-:W-:Y:S01]  /*8040*/  UIADD3 UR14, UR21, UR14, URZ ;  /* 0x0000000e150e7290 */ /* 0x000fe2000fffe03f */
[----:B------:R-:W-:Y:S01]  /*8050*/  IMAD.MOV.U32 R22, RZ, RZ, R18 ;  /* 0x000000ffff167224 */ /* 0x000fe200078e0012 */
[----:B------:R-:W-:Y:S01]  /*8060*/  @P6 LOP3.LUT R84, R84, 0x1, RZ, 0xfc, !PT ;  /* 0x0000000154546812 */ /* 0x000fe200078efcff */
[----:B--2---:R-:W-:Y:S01]  /*8070*/  IMAD R15, R10, c[0x0][0x1e0], RZ ;  /* 0x000078000a0f7a24 */ /* 0x004fe200078e02ff */
[----:B------:R-:W-:Y:S01]  /*8080*/  SHF.R.S32.HI R215, RZ, 0x1f, R210 ;  /* 0x0000001fffd77819 */ /* 0x000fe200000114d2 */
[----:B------:R-:W-:Y:S01]  /*8090*/  IMAD.WIDE.U32 R18, R202, c[0x0][0x1e0], RZ ;  /* 0x00007800ca127a25 */ /* 0x000fe200078e00ff */
[----:B------:R-:W-:-:S03]  /*80a0*/  SHF.R.S32.HI R213, RZ, 0x1f, R192 ;  /* 0x0000001fffd57819 */ /* 0x000fc600000114c0 */
[----:B------:R-:W-:-:S04]  /*80b0*/  IMAD R15, R202, c[0x0][0x1e4], R15 ;  /* 0x00007900ca0f7a24 */ /* 0x000fc800078e020f */
[----:B------:R-:W-:Y:S01]  /*80c0*/  IMAD.IADD R19, R19, 0x1, R15 ;  /* 0x0000000113137824 */ /* 0x000fe200078e020f */
[----:B---3--:R-:W-:Y:S01]  /*80d0*/  SHF.R.S32.HI R12, RZ, 0x1f, R201 ;  /* 0x0000001fff0c7819 */ /* 0x008fe200000114c9 */
[----:B------:R-:W-:-:S04]  /*80e0*/  IMAD.WIDE.U32 R22, R201, c[0x0][0x218], R22 ;  /* 0x00008600c9167a25 */ /* 0x000fc800078e0016 */
[----:B-1----:R-:W-:Y:S01]  /*80f0*/  IMAD R20, R12, c[0x0][0x218], RZ ;  /* 0x000086000c147a24 */ /* 0x002fe200078e02ff */
        /* <DEDUP_REMOVED lines=14> */
[----:B------:R-:W2:Y:S03]  /*81e0*/  SHFL.IDX PT, R16, R20, RZ, 0x181f ;  /* 0x00181fff14107589 */ /* 0x000ea600000e0000 */
[----:B------:R-:W-:Y:S01]  /*81f0*/  LEA.HI.X R10, R10, c[0x0][0x1cc], R19, 0x1, P0 ;  /* 0x000073000a0a7a11 */ /* 0x000fe200000f0c13 */
[----:B------:R3:W4:Y:S04]  /*8200*/  SHFL.IDX PT, R14, R20, 0x1, 0x181f ;  /* 0x00381f00140e7f89 */ /* 0x00072800000e0000 */
[----:B------:R-:W-:Y:S04]  /*8210*/  SHFL.IDX PT, R18, R12, RZ, 0x181f ;  /* 0x00181fff0c127589 */ /* 0x000fe800000e0000 */
[----:B------:R-:W4:Y:S01]  /*8220*/  SHFL.IDX PT, R19, R10, RZ, 0x181f ;  /* 0x00181fff0a137589 */ /* 0x000f2200000e0000 */
[----:B-1----:R-:W-:-:S03]  /*8230*/  IADD3 R28, P3, R15, R24, RZ ;  /* 0x000000180f1c7210 */ /* 0x002fc60007f7e0ff */
[----:B------:R-:W-:Y:S04]  /*8240*/  SHFL.IDX PT, R34, R12, 0x1, 0x181f ;  /* 0x00381f000c227f89 */ /* 0x000fe800000e0000 */
[----:B------:R-:W1:Y:S01]  /*8250*/  SHFL.IDX PT, R35, R10, 0x1, 0x181f ;  /* 0x00381f000a237f89 */ /* 0x000e6200000e0000 */
        /* <DEDUP_REMOVED lines=12> */
[----:B------:R-:W-:Y:S01]  /*8320*/  IMAD.X R23, R23, 0x1, R14, P2 ;  /* 0x0000000117177824 */ /* 0x000fe200010e060e */
[----:B------:R-:W-:-:S03]  /*8330*/  ISETP.GE.AND P2, PT, R17, c[0x0][0x1d4], PT ;  /* 0x0000750011007a0c */ /* 0x000fc60003f46270 */
[----:B------:R-:W-:-:S04]  /*8340*/  @P0 IMAD.WIDE R32, R214, 0x2, R18 ;  /* 0x00000002d6200825 */ /* 0x000fc800078e0212 */
[--C-:B------:R-:W-:Y:S01]  /*8350*/  @P0 IMAD.WIDE R14, R210, 0x2, R18.reuse ;  /* 0x00000002d20e0825 */ /* 0x100fe200078e0212 */
[----:B------:R2:W-:Y:S03]  /*8360*/  @P0 LDGSTS.E.BYPASS.LTC128B.128 [R133+0xc100], [R32.64], !P5 ;  /* 0x0c10000020850fae */ /* 0x0005e6000e901d4a */
[----:B------:R-:W-:Y:S01]  /*8370*/  @P0 IMAD.WIDE R18, R192, 0x2, R18 ;  /* 0x00000002c0120825 */ /* 0x000fe200078e0212 */
[----:B------:R2:W-:Y:S04]  /*8380*/  @P0 LDGSTS.E.BYPASS.LTC128B.128 [R133+0xe100], [R14.64], !P4 ;  /* 0x0e1000000e850fae */ /* 0x0005e8000e101d4a */
[----:B------:R2:W-:Y:S01]  /*8390*/  @P0 LDGSTS.E.BYPASS.LTC128B.128 [R133+0x10100], [R18.64], !P6 ;  /* 0x1010000012850fae */ /* 0x0005e2000f101d4a */
[----:B------:R-:W-:-:S13]  /*83a0*/  ISETP.GT.AND P0, PT, R11, 0x20, PT ;  /* 0x000000200b00780c */ /* 0x000fda0003f04270 */
[----:B-1----:R-:W-:-:S04]  /*83b0*/  @P0 IMAD.WIDE R38, R214, 0x2, R34 ;  /* 0x00000002d6260825 */ /* 0x002fc800078e0222 */
[--C-:B------:R-:W-:Y:S01]  /*83c0*/  @P0 IMAD.WIDE R36, R210, 0x2, R34.reuse ;  /* 0x00000002d2240825 */ /* 0x100fe200078e0222 */
[----:B------:R2:W-:Y:S03]  /*83d0*/  @P0 LDGSTS.E.BYPASS.LTC128B.128 [R133+0xd100], [R38.64], !P5 ;  /* 0x0d10000026850fae */ /* 0x0005e6000e901d4a */
[----:B------:R-:W-:Y:S01]  /*83e0*/  @P0 IMAD.WIDE R34, R192, 0x2, R34 ;  /* 0x00000002c0220825 */ /* 0x000fe200078e0222 */
[----:B------:R2:W-:Y:S04]  /*83f0*/  @P0 LDGSTS.E.BYPASS.LTC128B.128 [R133+0xf100], [R36.64], !P4 ;  /* 0x0f10000024850fae */ /* 0x0005e8000e101d4a */
[----:B------:R2:W-:Y:S01]  /*8400*/  @P0 LDGSTS.E.BYPASS.LTC128B.128 [R133+0x11100], [R34.64], !P6 ;  /* 0x1110000022850fae */ /* 0x0005e2000f101d4a */
[----:B------:R-:W-:-:S02]  /*8410*/  ISETP.LT.OR P0, PT, R11, 0x1, P3 ;  /* 0x000000010b00780c */ /* 0x000fc40001f01670 */
[C---:B------:R-:W-:Y:S01]  /*8420*/  ISETP.LT.OR P3, PT, R11.reuse, 0x21, P3 ;  /* 0x000000210b00780c */ /* 0x040fe20001f61670 */
[----:B------:R-:W0:Y:S10]  /*8430*/  LDGDEPBAR ;  /* 0x00000000000079af */ /* 0x000e340000000000 */
[----:B------:R2:W-:Y:S01]  /*8440*/  LDGSTS.E.BYPASS.LTC128B.128 [R133+0x100], [R20.64], !P0 ;  /* 0x0010000014857fae */ /* 0x0005e2000c101d4a */
[----:B------:R-:W-:-:S02]  /*8450*/  ISETP.LT.OR P0, PT, R11, 0x1, P2 ;  /* 0x000000010b00780c */ /* 0x000fc40001701670 */
[----:B------:R-:W-:-:S11]  /*8460*/  ISETP.LT.OR P2, PT, R11, 0x21, P2 ;  /* 0x000000210b00780c */ /* 0x000fd60001741670 */
[----:B------:R2:W-:Y:S01]  /*8470*/  LDGSTS.E.BYPASS.LTC128B.128 [R133+0x2100], [R28.64], !P0 ;  /* 0x021000001c857fae */ /* 0x0005e2000c101d4a */
[----:B------:R-:W-:-:S04]  /*8480*/  ISETP.GE.AND P0, PT, R204, c[0x0][0x1d4], PT ;  /* 0x00007500cc007a0c */ /* 0x000fc80003f06270 */
[C---:B------:R-:W-:Y:S02]  /*8490*/  ISETP.LT.OR P6, PT, R11.reuse, 0x1, P0 ;  /* 0x000000010b00780c */ /* 0x040fe400007c1670 */
[----:B------:R-:W-:-:S11]  /*84a0*/  ISETP.LT.OR P0, PT, R11, 0x21, P0 ;  /* 0x000000210b00780c */ /* 0x000fd60000701670 */
[----:B------:R2:W-:Y:S01]  /*84b0*/  LDGSTS.E.BYPASS.LTC128B.128 [R133+0x4100], [R30.64], !P6 ;  /* 0x041000001e857fae */ /* 0x0005e2000f101d4a */
[----:B------:R-:W-:-:S03]  /*84c0*/  ISETP.GE.AND P6, PT, R204, c[0x0][0x1d4], PT ;  /* 0x00007500cc007a0c */ /* 0x000fc60003fc6270 */
[----:B------:R2:W-:Y:S01]  /*84d0*/  LDGSTS.E.BYPASS.LTC128B.128 [R133+0x1100], [R26.64], !P3 ;  /* 0x011000001a857fae */ /* 0x0005e2000d901d4a */
[----:B------:R-:W-:Y:S02]  /*84e0*/  SEL R212, RZ, 0x10, P6 ;  /* 0x00000010ffd47807 */ /* 0x000fe40003000000 */
[----:B------:R-:W-:Y:S01]  /*84f0*/  ISETP.GT.AND P6, PT, R9, R198, PT ;  /* 0x000000c60900720c */ /* 0x000fe20003fc4270 */
[----:B------:R2:W-:Y:S01]  /*8500*/  LDGSTS.E.BYPASS.LTC128B.128 [R133+0x3100], [R24.64], !P2 ;  /* 0x0310000018857fae */ /* 0x0005e2000d101d4a */
[----:B------:R-:W-:-:S03]  /*8510*/  ISETP.GT.AND P3, PT, R205, 0x3f, PT ;  /* 0x0000003fcd00780c */ /* 0x000fc60003f64270 */
[----:B------:R2:W-:Y:S04]  /*8520*/  LDGSTS.E.BYPASS.LTC128B.128 [R133+0x5100], [R22.64], !P0 ;  /* 0x0510000016857fae */ /* 0x0005e8000c101d4a */
[----:B------:R-:W0:Y:S04]  /*8530*/  LDGDEPBAR ;  /* 0x00000000000079af */ /* 0x000e280000000000 */
        /* <DEDUP_REMOVED lines=12> */
[----:B------:R-:W3:Y:S01]  /*8600*/  @!P3 LDG.E R201, [R10.64] ;  /* 0x0000000a0ac9b981 */ /* 0x000ee2000c1e1900 */
[----:B------:R-:W-:Y:S01]  /*8610*/  IMAD.MOV R9, RZ, RZ, -R9 ;  /* 0x000000ffff097224 */ /* 0x000fe200078e0a09 */
[----:B------:R-:W-:Y:S02]  /*8620*/  SHF.L.U64.HI R16, R214, 0x1, R211 ;  /* 0x00000001d6107819 */ /* 0x000fe400000102d3 */
[----:B--2---:R-:W-:Y:S01]  /*8630*/  IADD3 R20, -R212, 0x10, RZ ;  /* 0x00000010d4147810 */ /* 0x004fe20007ffe1ff */
        /* <DEDUP_REMOVED lines=8> */
[----:B---3--:R-:W-:-:S03]  /*86c0*/  SHF.R.S32.HI R12, RZ, 0x1f, R201 ;  /* 0x0000001fff0c7819 */ /* 0x008fc600000114c9 */
        /* <DEDUP_REMOVED lines=27> */
[----:B---3--:R-:W-:Y:S02]  /*8880*/  IADD3 R26, P0, R18, R15, RZ ;  /* 0x0000000f121a7210 */ /* 0x008fe40007f1e0ff */
[----:B------:R-:W-:-:S03]  /*8890*/  ISETP.GE.AND P2, PT, R204, c[0x0][0x1d4], PT ;  /* 0x00007500cc007a0c */ /* 0x000fc60003f46270 */
        /* <DEDUP_REMOVED lines=14> */
.L_x_1111:
[----:B------:R-:W-:Y:S01]  /*8980*/  ISETP.LT.AND P0, PT, RZ, c[0x0][0x27c], PT ;  /* 0x00009f00ff007a0c */ /* 0x000fe20003f01270 */
[----:B------:R-:W0:-:S12]  /*8990*/  LDGDEPBAR ;  /* 0x00000000000079af */ /* 0x000e180000000000 */
[----:B------:R-:W-:Y:S05]  /*89a0*/  @P0 BRA `(.L_x_1112) ;  /* 0x0000002000000947 */ /* 0x000fea0003800000 */
[----:B------:R-:W-:-:S04]  /*89b0*/  DEPBAR.LE SB0, 0x3 ;  /* 0x000080c00000791a */ /* 0x000fc80000000000 */
[----:B------:R-:W-:Y:S05]  /*89c0*/  BRA `(.L_x_1113) ;  /* 0x00006e6000007947 */ /* 0x000fea0003800000 */
.L_x_1112:
[----:B------:R-:W-:Y:S01]  /*89d0*/  ULDC.U8 UR4, c[0x0][0x298] ;  /* 0x0000a60000047ab9 */ /* 0x000fe20000000000 */
[----:B-----5:R-:W-:Y:S01]  /*89e0*/  SHF.R.S32.HI R10, RZ, 0x1f, R83 ;  /* 0x0000001fff0a7819 */ /* 0x020fe20000011453 */
[----:B------:R-:W-:Y:S01]  /*89f0*/  IMAD.WIDE.U32 R16, R83, c[0x0][0x280], RZ ;  /* 0x0000a00053107a25 */ /* 0x000fe200078e00ff */
[----:B------:R-:W-:Y:S01]  /*8a00*/  ISETP.NE.AND P0, PT, RZ, UR4, PT ;  /* 0x00000004ff007c0c */ /* 0x000fe2000bf05270 */
[----:B------:R-:W-:Y:S01]  /*8a10*/  BSSY B2, `(.L_x_1113) ;  /* 0x00006e1000027945 */ /* 0x000fe20003800000 */
[-C--:B------:R-:W-:Y:S01]  /*8a20*/  LEA.HI R78, R45, R82.reuse, RZ, 0x2 ;  /* 0x000000522d4e7211 */ /* 0x080fe200078f10ff */
[C---:B-1----:R-:W-:Y:S02]  /*8a30*/  IMAD R12, R10.reuse, c[0x0][0x280], RZ ;  /* 0x0000a0000a0c7a24 */ /* 0x042fe400078e02ff */
[----:B------:R-:W-:Y:S01]  /*8a40*/  IMAD R10, R10, c[0x0][0x290], RZ ;  /* 0x0000a4000a0a7a24 */ /* 0x000fe200078e02ff */
[----:B------:R-:W-:Y:S01]  /*8a50*/  LOP3.LUT R9, R78, 0xfffffffc, RZ, 0xc0, !PT ;  /* 0xfffffffc4e097812 */ /* 0x000fe200078ec0ff */
[C---:B--2---:R-:W-:Y:S01]  /*8a60*/  IMAD R19, R83.reuse, c[0x0][0x284], R12 ;  /* 0x0000a10053137a24 */ /* 0x044fe200078e020c */
        /* <DEDUP_REMOVED lines=12> */
[----:B------:R-:W-:Y:S01]  /*8b30*/  BSSY B0, `(.L_x_1115) ;  /* 0x0000067000007945 */ /* 0x000fe20003800000 */
[----:B------:R-:W-:Y:S01]  /*8b40*/  IMAD.MOV.U32 R14, RZ, RZ, R12 ;  /* 0x000000ffff0e7224 */ /* 0x000fe200078e000c */
        /* <DEDUP_REMOVED lines=10> */
[----:B------:R-:W-:Y:S01]  /*8bf0*/  PLOP3.LUT P0, PT, PT, PT, UP2, 0x80, 0x0 ;  /* 0x000000000000781c */ /* 0x000fe20003f0f028 */
[----:B------:R-:W-:Y:S01]  /*8c00*/  CS2R R86, SRZ ;  /* 0x0000000000567805 */ /* 0x000fe2000001ff00 */
[----:B------:R-:W-:Y:S01]  /*8c10*/  CS2R R96, SRZ ;  /* 0x0000000000607805 */ /* 0x000fe2000001ff00 */
[----:B------:R-:W-:-:S10]  /*8c20*/  CS2R R80, SRZ ;  /* 0x0000000000507805 */ /* 0x000fd4000001ff00 */
[----:B------:R-:W-:-:S04]  /*8c30*/  @P0 SHF.R.U32.HI R10, RZ, c[0x0][0x2cc], R11 ;  /* 0x0000b300ff0a0a19 */ /* 0x000fc8000001160b */
[----:B------:R-:W-:Y:S01]  /*8c40*/  SHF.R.S32.HI R11, RZ, 0x1f, R10 ;  /* 0x0000001fff0b7819 */ /* 0x000fe2000001140a */
[----:B------:R-:W-:-:S04]  /*8c50*/  IMAD.WIDE.U32 R18, R10, c[0x0][0x280], R18 ;  /* 0x0000a0000a127a25 */ /* 0x000fc800078e0012 */
[C---:B------:R-:W-:Y:S01]  /*8c60*/  IMAD R13, R11.reuse, c[0x0][0x280], RZ ;  /* 0x0000a0000b0d7a24 */ /* 0x040fe200078e02ff */
[----:B------:R-:W-:Y:S01]  /*8c70*/  LEA R20, P0, R18, c[0x0][0x270], 0x1 ;  /* 0x00009c0012147a11 */ /* 0x000fe200078008ff */
[----:B------:R-:W-:Y:S02]  /*8c80*/  IMAD R11, R11, c[0x0][0x290], RZ ;  /* 0x0000a4000b0b7a24 */ /* 0x000fe400078e02ff */
[C---:B------:R-:W-:Y:S02]  /*8c90*/  IMAD R13, R10.reuse, c[0x0][0x284], R13 ;  /* 0x0000a1000a0d7a24 */ /* 0x040fe400078e020d */
[----:B------:R-:W-:Y:S01]  /*8ca0*/  IMAD.WIDE.U32 R14, R10, c[0x0][0x290], R14 ;  /* 0x0000a4000a0e7a25 */ /* 0x000fe200078e000e */
[----:B------:R1:W2:Y:S03]  /*8cb0*/  SHFL.IDX PT, R26, R20, RZ, 0x1c1f ;  /* 0x001c1fff141a7589 */ /* 0x0002a600000e0000 */
[----:B------:R-:W-:-:S02]  /*8cc0*/  IMAD.IADD R22, R19, 0x1, R13 ;  /* 0x0000000113167824 */ /* 0x000fc400078e020d */
[----:B------:R-:W-:-:S03]  /*8cd0*/  IMAD R11, R10, c[0x0][0x294], R11 ;  /* 0x0000a5000a0b7a24 */ /* 0x000fc600078e020b */
[----:B------:R-:W-:Y:S02]  /*8ce0*/  LEA.HI.X R22, R18, c[0x0][0x274], R22, 0x1, P0 ;  /* 0x00009d0012167a11 */ /* 0x000fe400000f0c16 */
[----:B------:R-:W-:Y:S01]  /*8cf0*/  IADD3 R17, R15, R11, RZ ;  /* 0x0000000b0f117210 */ /* 0x000fe20007ffe0ff */
[----:B------:R-:W-:Y:S01]  /*8d00*/  CS2R R18, SRZ ;  /* 0x0000000000127805 */ /* 0x000fe2000001ff00 */
[C---:B------:R-:W-:Y:S01]  /*8d10*/  LEA R12, P0, R14.reuse, c[0x0][0x288], 0x1 ;  /* 0x0000a2000e0c7a11 */ /* 0x040fe200078008ff */
[----:B------:R1:W3:Y:S01]  /*8d20*/  SHFL.IDX PT, R27, R22, RZ, 0x1c1f ;  /* 0x001c1fff161b7589 */ /* 0x0002e200000e0000 */
[----:B------:R-:W-:Y:S02]  /*8d30*/  LEA.HI R15, R45, R82, RZ, 0x2 ;  /* 0x000000522d0f7211 */ /* 0x000fe400078f10ff */
[----:B------:R-:W-:Y:S01]  /*8d40*/  LEA.HI.X R17, R14, c[0x0][0x28c], R17, 0x1, P0 ;  /* 0x0000a3000e117a11 */ /* 0x000fe200000f0c11 */
[----:B------:R1:W4:Y:S01]  /*8d50*/  SHFL.IDX PT, R24, R12, RZ, 0x1c1f ;  /* 0x001c1fff0c187589 */ /* 0x00032200000e0000 */
[----:B------:R-:W-:-:S02]  /*8d60*/  ISETP.GE.AND P0, PT, R9, R8, PT ;  /* 0x000000080900720c */ /* 0x000fc40003f06270 */
[----:B------:R-:W-:Y:S01]  /*8d70*/  LOP3.LUT R15, R15, 0xfffffffc, RZ, 0xc0, !PT ;  /* 0xfffffffc0f0f7812 */ /* 0x000fe200078ec0ff */
[----:B------:R1:W1:Y:S04]  /*8d80*/  SHFL.IDX PT, R25, R17, RZ, 0x1c1f ;  /* 0x001c1fff11197589 */ /* 0x00026800000e0000 */
[----:B------:R-:W-:-:S05]  /*8d90*/  IMAD.IADD R15, R82, 0x1, -R15 ;  /* 0x00000001520f7824 */ /* 0x000fca00078e0a0f */
[----:B------:R-:W-:Y:S01]  /*8da0*/  SHF.L.U32 R15, R15, 0x2, RZ ;  /* 0x000000020f0f7819 */ /* 0x000fe200000006ff */
[----:B------:R-:W-:Y:S05]  /*8db0*/  @P0 BRA `(.L_x_1116) ;  /* 0x000003e000000947 */ /* 0x000fea0003800000 */
[C---:B--2---:R-:W-:Y:S01]  /*8dc0*/  ISETP.GE.AND P0, PT, R15.reuse, c[0x0][0x27c], PT ;  /* 0x00009f000f007a0c */ /* 0x044fe20003f06270 */
[----:B------:R-:W-:Y:S01]  /*8dd0*/  CS2R R84, SRZ ;  /* 0x0000000000547805 */ /* 0x000fe2000001ff00 */
[----:B------:R-:W-:Y:S01]  /*8de0*/  CS2R R80, SRZ ;  /* 0x0000000000507805 */ /* 0x000fe2000001ff00 */
[----:B------:R-:W-:-:S10]  /*8df0*/  IADD3 R10, R15, 0x10, RZ ;  /* 0x000000100f0a7810 */ /* 0x000fd40007ffe0ff */
[----:B---3--:R-:W-:-:S04]  /*8e00*/  @!P0 IMAD.WIDE R30, R15, 0x2, R26 ;  /* 0x000000020f1e8825 */ /* 0x008fc800078e021a */
[----:B-1--4-:R-:W-:Y:S01]  /*8e10*/  @!P0 IMAD.WIDE R28, R15, 0x2, R24 ;  /* 0x000000020f1c8825 */ /* 0x012fe200078e0218 */
        /* <DEDUP_REMOVED lines=20> */
[----:B--2---:R-:W-:-:S04]  /*8f60*/  @!P0 IMAD.WIDE R28, R11, 0x2, R26 ;  /* 0x000000020b1c8825 */ /* 0x004fc800078e021a */
[----:B-1----:R-:W-:Y:S01]  /*8f70*/  @!P0 IMAD.WIDE R30, R11, 0x2, R24 ;  /* 0x000000020b1e8825 */ /* 0x002fe200078e0218 */
        /* <DEDUP_REMOVED lines=9> */
[----:B---3--:R-:W-:-:S04]  /*9010*/  @!P0 IMAD.WIDE R32, R11, 0x2, R26 ;  /* 0x000000020b208825 */ /* 0x008fc800078e021a */
[----:B----4-:R-:W-:Y:S01]  /*9020*/  @!P0 IMAD.WIDE R34, R11, 0x2, R24 ;  /* 0x000000020b228825 */ /* 0x010fe200078e0218 */
[----:B------:R3:W5:Y:S04]  /*9030*/  @!P0 LD.E.64 R74, [R32.64] ;  /* 0x0000000a204a8980 */ /* 0x000768000c101b00 */
[----:B------:R3:W5:Y:S01]  /*9040*/  @!P0 LD.E.64 R72, [R34.64] ;  /* 0x0000000a22488980 */ /* 0x000762000c101b00 */
[----:B------:R-:W-:Y:S01]  /*9050*/  ISETP.GE.AND P0, PT, R10, c[0x0][0x27c], PT ;  /* 0x00009f000a007a0c */ /* 0x000fe20003f06270 */
[----:B------:R-:W-:Y:S01]  /*9060*/  CS2R R68, SRZ ;  /* 0x0000000000447805 */ /* 0x000fe2000001ff00 */
[----:B------:R-:W-:-:S11]  /*9070*/  CS2R R64, SRZ ;  /* 0x0000000000407805 */ /* 0x000fd6000001ff00 */
[----:B------:R-:W-:-:S04]  /*9080*/  @!P0 SHF.R.S32.HI R11, RZ, 0x1f, R10 ;  /* 0x0000001fff0b8819 */ /* 0x000fc8000001140a */
[----:B------:R-:W-:-:S04]  /*9090*/  @!P0 LEA.HI R10, R11, R10, RZ, 0x2 ;  /* 0x0000000a0b0a8211 */ /* 0x000fc800078f10ff */
[----:B------:R-:W-:-:S05]  /*90a0*/  @!P0 LOP3.LUT R10, R10, 0xfffffffc, RZ, 0xc0, !PT ;  /* 0xfffffffc0a0a8812 */ /* 0x000fca00078ec0ff */
[----:B-1----:R-:W-:-:S04]  /*90b0*/  @!P0 IMAD.WIDE R28, R10, 0x2, R26 ;  /* 0x000000020a1c8825 */ /* 0x002fc800078e021a */
[----:B--2---:R-:W-:Y:S01]  /*90c0*/  @!P0 IMAD.WIDE R30, R10, 0x2, R24 ;  /* 0x000000020a1e8825 */ /* 0x004fe200078e0218 */
[----:B------:R-:W-:Y:S01]  /*90d0*/  IADD3 R10, R15, 0x50, RZ ;  /* 0x000000500f0a7810 */ /* 0x000fe20007ffe0ff */
        /* <DEDUP_REMOVED lines=12> */
.L_x_1116:
[----:B--2---:R-:W-:Y:S05]  /*91a0*/  BSYNC B0 ;  /* 0x0000000000007941 */ /* 0x004fea0003800000 */
.L_x_1115:
[----:B---3-5:R-:W-:Y:S01]  /*91b0*/  IMAD.MOV.U32 R11, RZ, RZ, R60 ;  /* 0x000000ffff0b7224 */ /* 0x028fe200078e003c */
[----:B------:R-:W-:Y:S01]  /*91c0*/  IADD3 R9, R9, 0x40, RZ ;  /* 0x0000004009097810 */ /* 0x000fe20007ffe0ff */
[----:B------:R-:W-:Y:S01]  /*91d0*/  IMAD.MOV.U32 R10, RZ, RZ, R61 ;  /* 0x000000ffff0a7224 */ /* 0x000fe200078e003d */
[----:B------:R-:W2:Y:S01]  /*91e0*/  SHFL.IDX PT, R21, R22, 0x1, 0x1c1f ;  /* 0x003c1f0016157f89 */ /* 0x000ea200000e0000 */
[----:B------:R-:W-:Y:S01]  /*91f0*/  IMAD.MOV.U32 R14, RZ, RZ, R68 ;  /* 0x000000ffff0e7224 */ /* 0x000fe200078e0044 */
[----:B------:R-:W-:Y:S01]  /*9200*/  ISETP.GE.AND P0, PT, R9, R8, PT ;  /* 0x000000080900720c */ /* 0x000fe20003f06270 */
        /* <DEDUP_REMOVED lines=9> */
[----:B------:R-:W-:Y:S01]  /*92a0*/  MOV R11, R100 ;  /* 0x00000064000b7202 */ /* 0x000fe20000000f00 */
[----:B------:R-:W-:Y:S01]  /*92b0*/  IMAD.MOV.U32 R13, RZ, RZ, R89 ;  /* 0x000000ffff0d7224 */ /* 0x000fe200078e0059 */
[----:B-1----:R-:W1:Y:S01]  /*92c0*/  SHFL.IDX PT, R20, R20, 0x1, 0x1c1f ;  /* 0x003c1f0014147f89 */ /* 0x002e6200000e0000 */
[----:B------:R-:W-:Y:S01]  /*92d0*/  BSSY B0, `(.L_x_1117) ;  /* 0x0000063000007945 */ /* 0x000fe20003800000 */
[----:B------:R-:W-:Y:S01]  /*92e0*/  PRMT R71, R10, 0x5410, R11 ;  /* 0x000054100a477816 */ /* 0x000fe2000000000b */
[----:B------:R-:W-:Y:S01]  /*92f0*/  IMAD.MOV.U32 R10, RZ, RZ, R59 ;  /* 0x000000ffff0a7224 */ /* 0x000fe200078e003b */
[----:B------:R-:W-:Y:S01]  /*9300*/  MOV R11, R58 ;  /* 0x0000003a000b7202 */ /* 0x000fe20000000f00 */
[----:B------:R-:W3:Y:S01]  /*9310*/  SHFL.IDX PT, R12, R12, 0x1, 0x1c1f ;  /* 0x003c1f000c0c7f89 */ /* 0x000ee200000e0000 */
[----:B------:R-:W-:Y:S01]  /*9320*/  PRMT R67, R13, 0x5410, R14 ;  /* 0x000054100d437816 */ /* 0x000fe2000000000e */
[----:B------:R-:W-:Y:S01]  /*9330*/  IMAD.MOV.U32 R14, RZ, RZ, R84 ;  /* 0x000000ffff0e7224 */ /* 0x000fe200078e0054 */
[----:B------:R-:W-:Y:S01]  /*9340*/  PRMT R48, R10, 0x5410, R11 ;  /* 0x000054100a307816 */ /* 0x000fe2000000000b */
[----:B------:R-:W-:Y:S01]  /*9350*/  IMAD.MOV.U32 R13, RZ, RZ, R85 ;  /* 0x000000ffff0d7224 */ /* 0x000fe200078e0055 */
[----:B------:R-:W-:Y:S01]  /*9360*/  MOV R11, R72 ;  /* 0x00000048000b7202 */ /* 0x000fe20000000f00 */
        /* <DEDUP_REMOVED lines=16> */
[----:B------:R4:W1:Y:S01]  /*9470*/  SHFL.IDX PT, R13, R17, 0x1, 0x1c1f ;  /* 0x003c1f00110d7f89 */ /* 0x00086200000e0000 */
[----:B------:R-:W-:Y:S01]  /*9480*/  PRMT R70, R14, 0x5410, R16 ;  /* 0x000054100e467816 */ /* 0x000fe20000000010 */
[----:B------:R-:W-:Y:S01]  /*9490*/  CS2R R56, SRZ ;  /* 0x0000000000387805 */ /* 0x000fe2000001ff00 */
[----:B------:R-:W-:Y:S01]  /*94a0*/  PRMT R76, R10, 0x5410, R11 ;  /* 0x000054100a4c7816 */ /* 0x000fe2000000000b */
[----:B----4-:R-:W-:Y:S01]  /*94b0*/  CS2R R24, SRZ ;  /* 0x0000000000187805 */ /* 0x010fe2000001ff00 */
[----:B------:R-:W-:Y:S01]  /*94c0*/  CS2R R30, SRZ ;  /* 0x00000000001e7805 */ /* 0x000fe2000001ff00 */
[----:B------:R-:W-:Y:S01]  /*94d0*/  CS2R R36, SRZ ;  /* 0x0000000000247805 */ /* 0x000fe2000001ff00 */
[----:B------:R-:W-:Y:S01]  /*94e0*/  CS2R R42, SRZ ;  /* 0x00000000002a7805 */ /* 0x000fe2000001ff00 */
[----:B------:R-:W-:Y:S01]  /*94f0*/  CS2R R54, SRZ ;  /* 0x0000000000367805 */ /* 0x000fe2000001ff00 */
[----:B------:R-:W-:Y:S01]  /*9500*/  CS2R R16, SRZ ;  /* 0x0000000000107805 */ /* 0x000fe2000001ff00 */
[----:B------:R-:W-:Y:S05]  /*9510*/  @P0 BRA `(.L_x_1118) ;  /* 0x000003e000000947 */ /* 0x000fea0003800000 */
[C---:B-123--:R-:W-:Y:S01]  /*9520*/  ISETP.GE.AND P0, PT, R15.reuse, c[0x0][0x27c], PT ;  /* 0x00009f000f007a0c */ /* 0x04efe20003f06270 */
        /* <DEDUP_REMOVED lines=52> */
[----:B----4-:R-:W-:Y:S01]  /*9870*/  CS2R R18, SRZ ;  /* 0x0000000000127805 */ /* 0x010fe2000001ff00 */
[----:B---3--:R-:W-:-:S11]  /*9880*/  CS2R R16, SRZ ;  /* 0x0000000000107805 */ /* 0x008fd6000001ff00 */
[----:B------:R-:W-:-:S04]  /*9890*/  @!P0 SHF.R.S32.HI R9, RZ, 0x1f, R10 ;  /* 0x0000001fff098819 */ /* 0x000fc8000001140a */
[----:B------:R-:W-:-:S04]  /*98a0*/  @!P0 LEA.HI R9, R9, R10, RZ, 0x2 ;  /* 0x0000000a09098211 */ /* 0x000fc800078f10ff */
[----:B------:R-:W-:-:S05]  /*98b0*/  @!P0 LOP3.LUT R9, R9, 0xfffffffc, RZ, 0xc0, !PT ;  /* 0xfffffffc09098812 */ /* 0x000fca00078ec0ff */
[----:B------:R-:W-:-:S04]  /*98c0*/  @!P0 IMAD.WIDE R20, R9, 0x2, R20 ;  /* 0x0000000209148825 */ /* 0x000fc800078e0214 */
[----:B------:R-:W-:Y:S01]  /*98d0*/  @!P0 IMAD.WIDE R12, R9, 0x2, R12 ;  /* 0x00000002090c8825 */ /* 0x000fe200078e020c */
[----:B------:R1:W5:Y:S04]  /*98e0*/  @!P0 LD.E.64 R18, [R20.64] ;  /* 0x0000000a14128980 */ /* 0x000368000c101b00 */
[----:B------:R1:W5:Y:S02]  /*98f0*/  @!P0 LD.E.64 R16, [R12.64] ;  /* 0x0000000a0c108980 */ /* 0x000364000c101b00 */
.L_x_1118:
[----:B-123--:R-:W-:Y:S05]  /*9900*/  BSYNC B0 ;  /* 0x0000000000007941 */ /* 0x00efea0003800000 */
.L_x_1117:
[----:B------:R-:W-:Y:S01]  /*9910*/  SHF.R.S32.HI R9, RZ, 0x1f, R78 ;  /* 0x0000001fff097819 */ /* 0x000fe2000001144e */
[----:B-----5:R-:W-:Y:S01]  /*9920*/  IMAD.MOV.U32 R13, RZ, RZ, R19 ;  /* 0x000000ffff0d7224 */ /* 0x020fe200078e0013 */
[----:B------:R-:W-:Y:S01]  /*9930*/  IADD3 R49, R8, -UR15, RZ ;  /* 0x8000000f08317c10 */ /* 0x000fe2000fffe0ff */
[----:B------:R-:W-:Y:S01]  /*9940*/  IMAD.MOV.U32 R11, RZ, RZ, R26 ;  /* 0x000000ffff0b7224 */ /* 0x000fe200078e001a */
[----:B------:R-:W-:Y:S01]  /*9950*/  LEA.HI R9, R9, R78, RZ, 0x3 ;  /* 0x0000004e09097211 */ /* 0x000fe200078f18ff */
[----:B------:R-:W-:Y:S01]  /*9960*/  IMAD.MOV.U32 R21, RZ, RZ, R17 ;  /* 0x000000ffff157224 */ /* 0x000fe200078e0011 */
[----:B------:R-:W-:Y:S01]  /*9970*/  IMNMX R49, R49, 0x80, PT ;  /* 0x0000008031317817 */ /* 0x000fe20003800200 */
[----:B------:R-:W-:Y:S01]  /*9980*/  IMAD.MOV.U32 R29, RZ, RZ, R31 ;  /* 0x000000ffff1d7224 */ /* 0x000fe200078e001f */
[----:B------:R-:W-:Y:S01]  /*9990*/  LOP3.LUT R9, R9, 0xfffffff8, RZ, 0xc0, !PT ;  /* 0xfffffff809097812 */ /* 0x000fe200078ec0ff */
[----:B------:R-:W-:Y:S01]  /*99a0*/  IMAD.MOV.U32 R8, RZ, RZ, R55 ;  /* 0x000000ffff087224 */ /* 0x000fe200078e0037 */
[----:B------:R-:W-:-:S04]  /*99b0*/  DEPBAR.LE SB0, 0x3 ;  /* 0x000080c00000791a */ /* 0x000fc80000000000 */
[----:B------:R-:W-:Y:S01]  /*99c0*/  IMAD.IADD R9, R78, 0x1, -R9 ;  /* 0x000000014e097824 */ /* 0x000fe200078e0a09 */
[----:B------:R-:W-:Y:S03]  /*99d0*/  BSSY B1, `(.L_x_1119) ;  /* 0x000014a000017945 */ /* 0x000fe60003800000 */
[C---:B------:R-:W-:Y:S01]  /*99e0*/  IMAD.SHL.U32 R10, R9.reuse, 0x40, RZ ;  /* 0x00000040090a7824 */ /* 0x040fe200078e00ff */
[----:B------:R-:W-:Y:S01]  /*99f0*/  BAR.SYNC.DEFER_BLOCKING 0x0 ;  /* 0x0000000000007b1d */ /* 0x000fe20000010000 */
[----:B------:R-:W-:Y:S01]  /*9a00*/  LOP3.LUT P0, RZ, R9, 0x4, RZ, 0xc0, !PT ;  /* 0x0000000409ff7812 */ /* 0x000fe2000780c0ff */
[----:B------:R-:W-:Y:S02]  /*9a10*/  IMAD.MOV.U32 R9, RZ, RZ, R18 ;  /* 0x000000ffff097224 */ /* 0x000fe400078e0012 */
[----:B------:R-:W-:-:S03]  /*9a20*/  LOP3.LUT R10, R10, 0x1c0, RZ, 0xc0, !PT ;  /* 0x000001c00a0a7812 */ /* 0x000fc600078ec0ff */
[----:B------:R-:W-:Y:S01]  /*9a30*/  PRMT R14, R13, 0x5410, R9 ;  /* 0x000054100d0e7816 */ /* 0x000fe20000000009 */
[----:B------:R-:W-:Y:S01]  /*9a40*/  IMAD.MOV.U32 R9, RZ, RZ, R32 ;  /* 0x000000ffff097224 */ /* 0x000fe200078e0020 */
[----:B------:R-:W-:Y:S01]  /*9a50*/  LOP3.LUT R53, R10, 0x18, R53, 0xf8, !PT ;  /* 0x000000180a357812 */ /* 0x000fe200078ef835 */
[----:B------:R-:W-:Y:S01]  /*9a60*/  IMAD.MOV.U32 R13, RZ, RZ, R33 ;  /* 0x000000ffff0d7224 */ /* 0x000fe200078e0021 */
[----:B------:R-:W-:Y:S02]  /*9a70*/  SHF.R.U32.HI R10, RZ, 0x3, R10 ;  /* 0x00000003ff0a7819 */ /* 0x000fe4000001160a */
[----:B------:R-:W-:Y:S01]  /*9a80*/  PRMT R28, R28, 0x5410, R9 ;  /* 0x000054101c1c7816 */ /* 0x000fe20000000009 */
[----:B------:R-:W-:Y:S01]  /*9a90*/  IMAD.MOV.U32 R9, RZ, RZ, R46 ;  /* 0x000000ffff097224 */ /* 0x000fe200078e002e */
[----:B------:R-:W-:Y:S01]  /*9aa0*/  LOP3.LUT R53, R53, R10, RZ, 0x3c, !PT ;  /* 0x0000000a35357212 */ /* 0x000fe200078e3cff */
        /* <DEDUP_REMOVED lines=10> */
[----:B------:R-:W-:-:S02]  /*9b50*/  IMAD R20, R6, 0x200, R53 ;  /* 0x0000020006147824 */ /* 0x000fc400078e0235 */
[----:B------:R-:W-:Y:S01]  /*9b60*/  IMAD.MOV.U32 R9, RZ, RZ, R30 ;  /* 0x000000ffff097224 */ /* 0x000fe200078e001e */
[----:B------:R-:W-:Y:S01]  /*9b70*/  PRMT R34, R10, 0x5410, R11 ;  /* 0x000054100a227816 */ /* 0x000fe2000000000b */
[----:B------:R-:W-:Y:S01]  /*9b80*/  IMAD.MOV.U32 R11, RZ, RZ, R56 ;  /* 0x000000ffff0b7224 */ /* 0x000fe200078e0038 */
[C---:B------:R-:W-:Y:S01]  /*9b90*/  IADD3 R12, R20.reuse, 0x20, RZ ;  /* 0x00000020140c7810 */ /* 0x040fe20007ffe0ff */
[----:B------:R-:W-:Y:S01]  /*9ba0*/  IMAD.MOV.U32 R10, RZ, RZ, R57 ;  /* 0x000000ffff0a7224 */ /* 0x000fe200078e0039 */
[----:B------:R-:W-:Y:S02]  /*9bb0*/  @P0 IADD3 R12, R20, -0x20, RZ ;  /* 0xffffffe0140c0810 */ /* 0x000fe40007ffe0ff */
[----:B------:R-:W-:Y:S02]  /*9bc0*/  ISETP.GE.AND P0, PT, R78, R49, PT ;  /* 0x000000314e00720c */ /* 0x000fe40003f06270 */
[----:B------:R-:W-:Y:S01]  /*9bd0*/  PRMT R41, R10, 0x5410, R11 ;  /* 0x000054100a297816 */ /* 0x000fe2000000000b */
[----:B------:R-:W-:Y:S01]  /*9be0*/  IMAD.MOV.U32 R11, RZ, RZ, R24 ;  /* 0x000000ffff0b7224 */ /* 0x000fe200078e0018 */
[----:B------:R-:W-:Y:S01]  /*9bf0*/  PRMT R13, R21, 0x7610, R13 ;  /* 0x00007610150d7816 */ /* 0x000fe2000000000d */
[----:B------:R-:W-:Y:S01]  /*9c00*/  IMAD.MOV.U32 R10, RZ, RZ, R25 ;  /* 0x000000ffff0a7224 */ /* 0x000fe200078e0019 */
[----:B------:R-:W-:Y:S01]  /*9c10*/  PRMT R23, R23, 0x5410, R9 ;  /* 0x0000541017177816 */ /* 0x000fe20000000009 */
[----:B------:R-:W-:Y:S01]  /*9c20*/  IMAD.MOV.U32 R9, RZ, RZ, R42 ;  /* 0x000000ffff097224 */ /* 0x000fe200078e002a */
[----:B------:R-:W-:-:S02]  /*9c30*/  LEA R20, R20, 0x18100, 0x1 ;  /* 0x0001810014147811 */ /* 0x000fc400078e08ff */
[----:B------:R-:W-:Y:S01]  /*9c40*/  PRMT R21, R10, 0x5410, R11 ;  /* 0x000054100a157816 */ /* 0x000fe2000000000b */
[----:B------:R-:W-:Y:S01]  /*9c50*/  IMAD.MOV.U32 R11, RZ, RZ, R36 ;  /* 0x000000ffff0b7224 */ /* 0x000fe200078e0024 */
[----:B------:R-:W-:Y:S01]  /*9c60*/  PRMT R23, R29, 0x7610, R23 ;  /* 0x000076101d177816 */ /* 0x000fe20000000017 */
[----:B------:R-:W-:Y:S01]  /*9c70*/  IMAD.MOV.U32 R10, RZ, RZ, R37 ;  /* 0x000000ffff0a7224 */ /* 0x000fe200078e0025 */
[----:B------:R-:W-:Y:S01]  /*9c80*/  PRMT R35, R9, 0x7610, R35 ;  /* 0x0000761009237816 */ /* 0x000fe20000000023 */
[----:B------:R-:W-:Y:S01]  /*9c90*/  IMAD.MOV.U32 R9, RZ, RZ, R54 ;  /* 0x000000ffff097224 */ /* 0x000fe200078e0036 */
[----:B------:R-:W-:Y:S02]  /*9ca0*/  LEA R12, R12, 0x18100, 0x1 ;  /* 0x000181000c0c7811 */ /* 0x000fe400078e08ff */
[----:B------:R-:W-:Y:S01]  /*9cb0*/  PRMT R29, R10, 0x5410, R11 ;  /* 0x000054100a1d7816 */ /* 0x000fe2000000000b */
[----:B------:R-:W-:Y:S01]  /*9cc0*/  IMAD.MOV.U32 R10, RZ, RZ, R43 ;  /* 0x000000ffff0a7224 */ /* 0x000fe200078e002b */
[----:B------:R-:W-:-:S04]  /*9cd0*/  PRMT R44, R8, 0x5410, R9 ;  /* 0x00005410082c7816 */ /* 0x000fc80000000009 */
[----:B------:R-:W-:Y:S01]  /*9ce0*/  PRMT R40, R40, 0x5410, R10 ;  /* 0x0000541028287816 */ /* 0x000fe2000000000a */
[----:B------:R-:W-:Y:S05]  /*9cf0*/  @P0 BRA `(.L_x_1120) ;  /* 0x0000117000000947 */ /* 0x000fea0003800000 */
[----:B------:R-:W-:Y:S01]  /*9d00*/  ISETP.GE.AND P0, PT, R15, c[0x0][0x27c], PT ;  /* 0x00009f000f007a0c */ /* 0x000fe20003f06270 */
[----:B------:R-:W-:-:S12]  /*9d10*/  BSSY B0, `(.L_x_1121) ;  /* 0x000002c000007945 */ /* 0x000fd80003800000 */
[----:B------:R-:W-:Y:S05]  /*9d20*/  @P0 BRA `(.L_x_1122) ;  /* 0x000002a000000947 */ /* 0x000fea0003800000 */
[----:B------:R-:W1:Y:S01]  /*9d30*/  LDS.128 R8, [R20] ;  /* 0x0000000014087984 */ /* 0x000e620000000c00 */
[--C-:B------:R-:W-:Y:S01]  /*9d40*/  SHF.R.U64 R80, R80, 0x10, R81.reuse ;  /* 0x0000001050507819 */ /* 0x100fe20000001251 */
[----:B------:R-:W-:Y:S01]  /*9d50*/  HADD2.F32 R91, -RZ, R76.H1_H1 ;  /* 0x3000004cff5b7230 */ /* 0x000fe20000004100 */
[----:B------:R-:W-:Y:S02]  /*9d60*/  SHF.R.U32.HI R81, RZ, 0x10, R81 ;  /* 0x00000010ff517819 */ /* 0x000fe40000011651 */
[--C-:B------:R-:W-:Y:S01]  /*9d70*/  SHF.R.U32.HI R79, RZ, 0x10, R85.reuse ;  /* 0x00000010ff4f7819 */ /* 0x100fe20000011655 */
[----:B------:R-:W-:Y:S01]  /*9d80*/  HADD2.F32 R80, -RZ, R80.H0_H0 ;  /* 0x20000050ff507230 */ /* 0x000fe20000004100 */
[----:B------:R-:W-:Y:S01]  /*9d90*/  SHF.R.U64 R53, R84, 0x10, R85 ;  /* 0x0000001054357819 */ /* 0x000fe20000001255 */
[----:B------:R-:W-:Y:S02]  /*9da0*/  HADD2.F32 R90, -RZ, R81.H0_H0 ;  /* 0x20000051ff5a7230 */ /* 0x000fe40000004100 */
[----:B------:R-:W-:-:S02]  /*9db0*/  HADD2.F32 R94, -RZ, R79.H0_H0 ;  /* 0x2000004fff5e7230 */ /* 0x000fc40000004100 */
[--C-:B------:R-:W-:Y:S02]  /*9dc0*/  HADD2.F32 R79, -RZ, R77.reuse.H1_H1 ;  /* 0x3000004dff4f7230 */ /* 0x100fe40000004100 */
        /* <DEDUP_REMOVED lines=9> */
[----:B------:R-:W-:Y:S01]  /*9e60*/  FFMA.FTZ R92, R83, R94, -R92 ;  /* 0x0000005e535c7223 */ /* 0x000fe2000001085c */
[----:B------:R-:W-:Y:S01]  /*9e70*/  HADD2.F32 R10, -RZ, R10.H1_H1 ;  /* 0x3000000aff0a7230 */ /* 0x000fe20000004100 */
[CC--:B------:R-:W-:Y:S01]  /*9e80*/  FMUL.FTZ R93, R85.reuse, R91.reuse ;  /* 0x0000005b555d7220 */ /* 0x0c0fe20000410000 */
[----:B------:R-:W-:Y:S01]  /*9e90*/  HADD2.F32 R9, -RZ, R9.H1_H1 ;  /* 0x30000009ff097230 */ /* 0x000fe20000004100 */
[C---:B------:R-:W-:Y:S01]  /*9ea0*/  FMUL.FTZ R98, R84.reuse, R91 ;  /* 0x0000005b54627220 */ /* 0x040fe20000410000 */
        /* <DEDUP_REMOVED lines=8> */
[----:B------:R-:W-:Y:S02]  /*9f30*/  FFMA.FTZ R11, R11, R94, R90 ;  /* 0x0000005e0b0b7223 */ /* 0x000fe4000001005a */
[----:B------:R-:W-:Y:S01]  /*9f40*/  FFMA.FTZ R53, R8, R77, -R53 ;  /* 0x0000004d08357223 */ /* 0x000fe20000010835 */
[----:B------:R-:W-:Y:S01]  /*9f50*/  F2FP.PACK_AB R8, R98, R93 ;  /* 0x0000005d6208723e */ /* 0x000fe200000000ff */
[----:B------:R-:W-:Y:S01]  /*9f60*/  FFMA.FTZ R10, R10, R77, R83 ;  /* 0x0000004d0a0a7223 */ /* 0x000fe20000010053 */
[----:B------:R-:W-:Y:S01]  /*9f70*/  F2FP.PACK_AB R11, R11, R92 ;  /* 0x0000005c0b0b723e */ /* 0x000fe200000000ff */
[----:B------:R-:W-:-:S02]  /*9f80*/  FFMA.FTZ R79, R81, R76, -R79 ;  /* 0x0000004c514f7223 */ /* 0x000fc4000001084f */
[----:B------:R-:W-:Y:S01]  /*9f90*/  FFMA.FTZ R80, R9, R76, R80 ;  /* 0x0000004c09507223 */ /* 0x000fe20000010050 */
[----:B------:R-:W-:-:S04]  /*9fa0*/  F2FP.PACK_AB R10, R10, R53 ;  /* 0x000000350a0a723e */ /* 0x000fc800000000ff */
[----:B------:R-:W-:-:S05]  /*9fb0*/  F2FP.PACK_AB R9, R80, R79 ;  /* 0x0000004f5009723e */ /* 0x000fca00000000ff */
[----:B------:R1:W-:Y:S02]  /*9fc0*/  STS.128 [R20], R8 ;  /* 0x0000000814007388 */ /* 0x0003e40000000c00 */
.L_x_1122:
[----:B------:R-:W-:Y:S05]  /*9fd0*/  BSYNC B0 ;  /* 0x0000000000007941 */ /* 0x000fea0003800000 */
.L_x_1121:
[----:B-1----:R-:W-:Y:S01]  /*9fe0*/  IADD3 R8, R15, 0x10, RZ ;  /* 0x000000100f087810 */ /* 0x002fe20007ffe0ff */
[----:B------:R-:W-:Y:S03]  /*9ff0*/  BSSY B0, `(.L_x_1123) ;  /* 0x000002d000007945 */ /* 0x000fe60003800000 */
[----:B------:R-:W-:-:S13]  /*a000*/  ISETP.GE.AND P0, PT, R8, c[0x0][0x27c], PT ;  /* 0x00009f0008007a0c */ /* 0x000fda0003f06270 */
[----:B------:R-:W-:Y:S05]  /*a010*/  @P0 BRA `(.L_x_1124) ;  /* 0x000002a000000947 */ /* 0x000fea0003800000 */
[----:B------:R-:W1:Y:S01]  /*a020*/  LDS.128 R8, [R12] ;  /* 0x000000000c087984 */ /* 0x000e620000000c00 */
[--C-:B------:R-:W-:Y:S01]  /*a030*/  SHF.R.U64 R76, R96, 0x10, R97.reuse ;  /* 0x00000010604c7819 */ /* 0x100fe20000001261 */
[----:B------:R-:W-:Y:S01]  /*a040*/  HADD2.F32 R83, -RZ, R70.H1_H1 ;  /* 0x30000046ff537230 */ /* 0x000fe20000004100 */
[----:B------:R-:W-:Y:S01]  /*a050*/  SHF.R.U32.HI R96, RZ, 0x10, R97 ;  /* 0x00000010ff607819 */ /* 0x000fe20000011661 */
[--C-:B------:R-:W-:Y:S01]  /*a060*/  HADD2.F32 R85, -RZ, R71.reuse.H1_H1 ;  /* 0x30000047ff557230 */ /* 0x100fe20000004100 */
        /* <DEDUP_REMOVED lines=13> */
[--C-:B------:R-:W-:Y:S01]  /*a140*/  HADD2.F32 R81, -RZ, R9.reuse.H0_H0 ;  /* 0x20000009ff517230 */ /* 0x100fe20000004100 */
[----:B------:R-:W-:Y:S01]  /*a150*/  FFMA.FTZ R84, R77, R100, -R84 ;  /* 0x000000644d547223 */ /* 0x000fe20000010854 */
[----:B------:R-:W-:Y:S01]  /*a160*/  HADD2.F32 R10, -RZ, R10.H1_H1 ;  /* 0x3000000aff0a7230 */ /* 0x000fe20000004100 */
        /* <DEDUP_REMOVED lines=8> */
[----:B------:R-:W-:Y:S02]  /*a1f0*/  FMUL.FTZ R77, R8, R77 ;  /* 0x0000004d084d7220 */ /* 0x000fe40000410000 */
        /* <DEDUP_REMOVED lines=12> */
.L_x_1124:
[----:B------:R-:W-:Y:S05]  /*a2c0*/  BSYNC B0 ;  /* 0x0000000000007941 */ /* 0x000fea0003800000 */
.L_x_1123:
        /* <DEDUP_REMOVED lines=45> */
[----:B------:R1:W-:Y:S02]  /*a5a0*/  STS.128 [R20+0x4000], R8 ;  /* 0x0040000814007388 */ /* 0x0003e40000000c00 */
.L_x_1126:
[----:B------:R-:W-:Y:S05]  /*a5b0*/  BSYNC B0 ;  /* 0x0000000000007941 */ /* 0x000fea0003800000 */
.L_x_1125:
        /* <DEDUP_REMOVED lines=10> */
[----:B------:R-:W-:Y:S01]  /*a660*/  HADD2.F32 R66, -RZ, R66.H0_H0 ;  /* 0x20000042ff427230 */ /* 0x000fe20000004100 */
[----:B------:R-:W-:Y:S01]  /*a670*/  SHF.R.U32.HI R74, RZ, 0x10, R75 ;  /* 0x00000010ff4a7819 */ /* 0x000fe2000001164b */
[----:B------:R-:W-:Y:S02]  /*a680*/  HADD2.F32 R72, -RZ, R72.H0_H0 ;  /* 0x20000048ff487230 */ /* 0x000fe40000004100 */
[----:B------:R-:W-:-:S02]  /*a690*/  HADD2.F32 R75, -RZ, R62.H1_H1 ;  /* 0x3000003eff4b7230 */ /* 0x000fc40000004100 */
        /* <DEDUP_REMOVED lines=32> */
.L_x_1128:
[----:B------:R-:W-:Y:S05]  /*a8a0*/  BSYNC B0 ;  /* 0x0000000000007941 */ /* 0x000fea0003800000 */
.L_x_1127:
[----:B-1----:R-:W-:Y:S01]  /*a8b0*/  IADD3 R8, R15, 0x40, RZ ;  /* 0x000000400f087810 */ /* 0x002fe20007ffe0ff */
[----:B------:R-:W-:Y:S03]  /*a8c0*/  BSSY B0, `(.L_x_1129) ;  /* 0x000002d000007945 */ /* 0x000fe60003800000 */
[----:B------:R-:W-:-:S13]  /*a8d0*/  ISETP.GE.AND P0, PT, R8, c[0x0][0x27c], PT ;  /* 0x00009f0008007a0c */ /* 0x000fda0003f06270 */
[----:B------:R-:W-:Y:S05]  /*a8e0*/  @P0 BRA `(.L_x_1130) ;  /* 0x000002a000000947 */ /* 0x000fea0003800000 */
[----:B------:R-:W1:Y:S01]  /*a8f0*/  LDS.128 R8, [R20+0x8000] ;  /* 0x0080000014087984 */ /* 0x000e620000000c00 */
[--C-:B------:R-:W-:Y:S01]  /*a900*/  SHF.R.U64 R62, R64, 0x10, R65.reuse ;  /* 0x00000010403e7819 */ /* 0x100fe20000001241 */
[----:B------:R-:W-:Y:S01]  /*a910*/  HADD2.F32 R71, -RZ, R52.H1_H1 ;  /* 0x30000034ff477230 */ /* 0x000fe20000004100 */
[----:B------:R-:W-:Y:S02]  /*a920*/  SHF.R.U32.HI R64, RZ, 0x10, R65 ;  /* 0x00000010ff407819 */ /* 0x000fe40000011641 */
[--C-:B------:R-:W-:Y:S01]  /*a930*/  SHF.R.U64 R53, R68, 0x10, R69.reuse ;  /* 0x0000001044357819 */ /* 0x100fe20000001245 */
[----:B------:R-:W-:Y:S01]  /*a940*/  HADD2.F32 R62, -RZ, R62.H0_H0 ;  /* 0x2000003eff3e7230 */ /* 0x000fe20000004100 */
[----:B------:R-:W-:Y:S01]  /*a950*/  SHF.R.U32.HI R68, RZ, 0x10, R69 ;  /* 0x00000010ff447819 */ /* 0x000fe20000011645 */
[----:B------:R-:W-:Y:S02]  /*a960*/  HADD2.F32 R64, -RZ, R64.H0_H0 ;  /* 0x20000040ff407230 */ /* 0x000fe40000004100 */
[----:B------:R-:W-:-:S02]  /*a970*/  HADD2.F32 R69, -RZ, R51.H1_H1 ;  /* 0x30000033ff457230 */ /* 0x000fc40000004100 */
[----:B------:R-:W-:Y:S02]  /*a980*/  HADD2.F32 R70, -RZ, R68.H0_H0 ;  /* 0x20000044ff467230 */ /* 0x000fe40000004100 */
        /* <DEDUP_REMOVED lines=13> */
[----:B------:R-:W-:Y:S01]  /*aa60*/  FMUL.FTZ R72, R66, R69 ;  /* 0x0000004542487220 */ /* 0x000fe20000410000 */
        /* <DEDUP_REMOVED lines=18> */
.L_x_1130:
[----:B------:R-:W-:Y:S05]  /*ab90*/  BSYNC B0 ;  /* 0x0000000000007941 */ /* 0x000fea0003800000 */
.L_x_1129:
[----:B-1----:R-:W-:-:S04]  /*aba0*/  IADD3 R8, R15, 0x50, RZ ;  /* 0x000000500f087810 */ /* 0x002fc80007ffe0ff */
        /* <DEDUP_REMOVED lines=44> */
.L_x_1120:
[----:B------:R-:W-:Y:S05]  /*ae70*/  BSYNC B1 ;  /* 0x0000000000017941 */ /* 0x000fea0003800000 */
.L_x_1119:
        /* <DEDUP_REMOVED lines=37> */
[C---:B------:R-:W-:Y:S02]  /*b0d0*/  FMUL.FTZ R44, R53.reuse, R44 ;  /* 0x0000002c352c7220 */ /* 0x040fe40000410000 */
        /* <DEDUP_REMOVED lines=10> */
.L_x_1133:
[----:B------:R-:W-:Y:S05]  /*b180*/  BSYNC B0 ;  /* 0x0000000000007941 */ /* 0x000fea0003800000 */
.L_x_1132:
        /* <DEDUP_REMOVED lines=28> */
[----:B------:R-:W-:Y:S01]  /*b350*/  HADD2.F32 R11, -RZ, R40.H1_H1 ;  /* 0x30000028ff0b7230 */ /* 0x000fe20000004100 */
[----:B------:R-:W-:Y:S01]  /*b360*/  FMUL.FTZ R55, R47, R50 ;  /* 0x000000322f377220 */ /* 0x000fe20000410000 */
[----:B------:R-:W-:Y:S01]  /*b370*/  HADD2.F32 R44, -RZ, R41.H0_H0 ;  /* 0x20000029ff2c7230 */ /* 0x000fe20000004100 */
[----:B------:R-:W-:-:S02]  /*b380*/  FMUL.FTZ R41, R9, R42 ;  /* 0x0000002a09297220 */ /* 0x000fc40000410000 */
[-C--:B------:R-:W-:Y:S02]  /*b390*/  FMUL.FTZ R40, R10, R11.reuse ;  /* 0x0000000b0a287220 */ /* 0x080fe40000410000 */
[C---:B------:R-:W-:Y:S02]  /*b3a0*/  FMUL.FTZ R11, R8.reuse, R11 ;  /* 0x0000000b080b7220 */ /* 0x040fe40000410000 */
[----:B------:R-:W-:Y:S02]  /*b3b0*/  FMUL.FTZ R42, R49, R42 ;  /* 0x0000002a312a7220 */ /* 0x000fe40000410000 */
[----:B------:R-:W-:Y:S02]  /*b3c0*/  FFMA.FTZ R40, R8, R35, -R40 ;  /* 0x0000002308287223 */ /* 0x000fe40000010828 */
[-C--:B------:R-:W-:Y:S02]  /*b3d0*/  FFMA.FTZ R53, R47, R52.reuse, -R53 ;  /* 0x000000342f357223 */ /* 0x080fe40000010835 */
[----:B------:R-:W-:-:S02]  /*b3e0*/  FFMA.FTZ R48, R48, R52, R55 ;  /* 0x0000003430307223 */ /* 0x000fc40000010037 */
        /* <DEDUP_REMOVED lines=8> */
.L_x_1135:
[----:B------:R-:W-:Y:S05]  /*b470*/  BSYNC B0 ;  /* 0x0000000000007941 */ /* 0x000fea0003800000 */
.L_x_1134:
        /* <DEDUP_REMOVED lines=46> */
.L_x_1137:
[----:B------:R-:W-:Y:S05]  /*b760*/  BSYNC B0 ;  /* 0x0000000000007941 */ /* 0x000fea0003800000 */
.L_x_1136:
        /* <DEDUP_REMOVED lines=46> */
.L_x_1139:
[----:B------:R-:W-:Y:S05]  /*ba50*/  BSYNC B0 ;  /* 0x0000000000007941 */ /* 0x000fea0003800000 */
.L_x_1138:
        /* <DEDUP_REMOVED lines=46> */
.L_x_1141:
[----:B------:R-:W-:Y:S05]  /*bd40*/  BSYNC B0 ;  /* 0x0000000000007941 */ /* 0x000fea0003800000 */
.L_x_1140:
        /* <DEDUP_REMOVED lines=46> */
.L_x_1114:
[----:B------:R-:W-:Y:S01]  /*c030*/  PLOP3.LUT P0, PT, PT, PT, UP2, 0x80, 0x0 ;  /* 0x000000000000781c */ /* 0x000fe20003f0f028 */
        /* <DEDUP_REMOVED lines=24> */
[----:B------:R-:W-:Y:S01]  /*c1c0*/  IMAD R11, R10, c[0x0][0x294], R11 ;  /* 0x0000a5000a0b7a24 */ /* 0x000fe200078e020b */
[----:B------:R1:W2:Y:S02]  /*c1d0*/  SHFL.IDX PT, R20, R14, RZ, 0x1c1f ;  /* 0x001c1fff0e147589 */ /* 0x0002a400000e0000 */
[----:B------:R-:W-:Y:S02]  /*c1e0*/  IADD3 R19, R17, R13, RZ ;  /* 0x0000000d11137210 */ /* 0x000fe40007ffe0ff */
[----:B------:R-:W-:-:S02]  /*c1f0*/  MOV R17, R15 ;  /* 0x0000000f00117202 */ /* 0x000fc40000000f00 */
[----:B------:R-:W-:Y:S01]  /*c200*/  LEA.HI.X R19, R16, c[0x0][0x274], R19, 0x1, P0 ;  /* 0x00009d0010137a11 */ /* 0x000fe200000f0c13 */
[----:B------:R-:W-:-:S04]  /*c210*/  IMAD.MOV.U32 R16, RZ, RZ, R12 ;  /* 0x000000ffff107224 */ /* 0x000fc800078e000c */
[----:B------:R-:W-:Y:S01]  /*c220*/  IMAD.WIDE.U32 R16, R10, c[0x0][0x290], R16 ;  /* 0x0000a4000a107a25 */ /* 0x000fe200078e0010 */
[----:B------:R1:W3:Y:S03]  /*c230*/  SHFL.IDX PT, R21, R19, RZ, 0x1c1f ;  /* 0x001c1fff13157589 */ /* 0x0002e600000e0000 */
[----:B------:R-:W-:Y:S01]  /*c240*/  IMAD.IADD R11, R17, 0x1, R11 ;  /* 0x00000001110b7824 */ /* 0x000fe200078e020b */
[----:B------:R-:W-:-:S04]  /*c250*/  LEA R12, P0, R16, c[0x0][0x288], 0x1 ;  /* 0x0000a200100c7a11 */ /* 0x000fc800078008ff */
[----:B------:R-:W-:Y:S02]  /*c260*/  LEA.HI.X R18, R16, c[0x0][0x28c], R11, 0x1, P0 ;  /* 0x0000a30010127a11 */ /* 0x000fe400000f0c0b */
[----:B------:R-:W-:Y:S01]  /*c270*/  ISETP.GE.AND P0, PT, R9, R8, PT ;  /* 0x000000080900720c */ /* 0x000fe20003f06270 */
[----:B------:R1:W4:Y:S04]  /*c280*/  SHFL.IDX PT, R16, R12, RZ, 0x1c1f ;  /* 0x001c1fff0c107589 */ /* 0x00032800000e0000 */
[----:B------:R1:W1:Y:S08]  /*c290*/  SHFL.IDX PT, R17, R18, RZ, 0x1c1f ;  /* 0x001c1fff12117589 */ /* 0x00027000000e0000 */
[----:B------:R-:W-:Y:S05]  /*c2a0*/  @P0 BRA `(.L_x_1143) ;  /* 0x0000023000000947 */ /* 0x000fea0003800000 */
[C---:B--2---:R-:W-:Y:S01]  /*c2b0*/  ISETP.GE.AND P0, PT, R53.reuse, c[0x0][0x27c], PT ;  /* 0x00009f0035007a0c */ /* 0x044fe20003f06270 */
[----:B------:R-:W-:Y:S01]  /*c2c0*/  CS2R R74, SRZ ;  /* 0x00000000004a7805 */ /* 0x000fe2000001ff00 */
[----:B------:R-:W-:Y:S01]  /*c2d0*/  CS2R R72, SRZ ;  /* 0x0000000000487805 */ /* 0x000fe2000001ff00 */
[----:B------:R-:W-:Y:S01]  /*c2e0*/  CS2R R70, SRZ ;  /* 0x0000000000467805 */ /* 0x000fe2000001ff00 */
[----:B------:R-:W-:Y:S01]  /*c2f0*/  CS2R R68, SRZ ;  /* 0x0000000000447805 */ /* 0x000fe2000001ff00 */
[----:B------:R-:W-:-:S08]  /*c300*/  IADD3 R11, R53, 0x20, RZ ;  /* 0x00000020350b7810 */ /* 0x000fd00007ffe0ff */
[----:B---3--:R-:W-:-:S04]  /*c310*/  @!P0 IMAD.WIDE R22, R53, 0x2, R20 ;  /* 0x0000000235168825 */ /* 0x008fc800078e0214 */
[----:B-1--4-:R-:W-:Y:S01]  /*c320*/  @!P0 IMAD.WIDE R24, R53, 0x2, R16 ;  /* 0x0000000235188825 */ /* 0x012fe200078e0210 */
[----:B------:R1:W5:Y:S04]  /*c330*/  @!P0 LD.E.128 R72, [R22.64] ;  /* 0x0000000a16488980 */ /* 0x000368000c101d00 */
[----:B------:R2:W5:Y:S01]  /*c340*/  @!P0 LD.E.128 R68, [R24.64] ;  /* 0x0000000a18448980 */ /* 0x000562000c101d00 */
[----:B------:R-:W-:Y:S01]  /*c350*/  ISETP.GE.AND P0, PT, R11, c[0x0][0x27c], PT ;  /* 0x00009f000b007a0c */ /* 0x000fe20003f06270 */
[----:B------:R-:W-:Y:S01]  /*c360*/  CS2R R62, SRZ ;  /* 0x00000000003e7805 */ /* 0x000fe2000001ff00 */
[----:B------:R-:W-:Y:S01]  /*c370*/  CS2R R60, SRZ ;  /* 0x00000000003c7805 */ /* 0x000fe2000001ff00 */
[----:B------:R-:W-:Y:S01]  /*c380*/  CS2R R58, SRZ ;  /* 0x00000000003a7805 */ /* 0x000fe2000001ff00 */
[----:B------:R-:W-:-:S09]  /*c390*/  CS2R R56, SRZ ;  /* 0x0000000000387805 */ /* 0x000fd2000001ff00 */
[----:B------:R-:W-:-:S04]  /*c3a0*/  @!P0 SHF.R.S32.HI R10, RZ, 0x1f, R11 ;  /* 0x0000001fff0a8819 */ /* 0x000fc8000001140b */
[----:B------:R-:W-:-:S04]  /*c3b0*/  @!P0 LEA.HI R10, R10, R11, RZ, 0x3 ;  /* 0x0000000b0a0a8211 */ /* 0x000fc800078f18ff */
[----:B------:R-:W-:Y:S02]  /*c3c0*/  @!P0 LOP3.LUT R10, R10, 0xfffffff8, RZ, 0xc0, !PT ;  /* 0xfffffff80a0a8812 */ /* 0x000fe400078ec0ff */
[----:B------:R-:W-:-:S03]  /*c3d0*/  IADD3 R11, R53, 0x40, RZ ;  /* 0x00000040350b7810 */ /* 0x000fc60007ffe0ff */
[----:B-1----:R-:W-:-:S04]  /*c3e0*/  @!P0 IMAD.WIDE R22, R10, 0x2, R20 ;  /* 0x000000020a168825 */ /* 0x002fc800078e0214 */
[----:B--2---:R-:W-:Y:S01]  /*c3f0*/  @!P0 IMAD.WIDE R24, R10, 0x2, R16 ;  /* 0x000000020a188825 */ /* 0x004fe200078e0210 */
        /* <DEDUP_REMOVED lines=9> */
[----:B------:R-:W-:-:S05]  /*c490*/  @!P0 LOP3.LUT R10, R10, 0xfffffff8, RZ, 0xc0, !PT ;  /* 0xfffffff80a0a8812 */ /* 0x000fca00078ec0ff */
[----:B------:R-:W-:-:S04]  /*c4a0*/  @!P0 IMAD.WIDE R20, R10, 0x2, R20 ;  /* 0x000000020a148825 */ /* 0x000fc800078e0214 */
[----:B------:R-:W-:Y:S01]  /*c4b0*/  @!P0 IMAD.WIDE R10, R10, 0x2, R16 ;  /* 0x000000020a0a8825 */ /* 0x000fe200078e0210 */
[----:B------:R1:W5:Y:S04]  /*c4c0*/  @!P0 LD.E.128 R48, [R20.64] ;  /* 0x0000000a14308980 */ /* 0x000368000c101d00 */
[----:B------:R1:W5:Y:S02]  /*c4d0*/  @!P0 LD.E.128 R40, [R10.64] ;  /* 0x0000000a0a288980 */ /* 0x000364000c101d00 */
.L_x_1143:
[----:B--2---:R-:W-:Y:S05]  /*c4e0*/  BSYNC B0 ;  /* 0x0000000000007941 */ /* 0x004fea0003800000 */
.L_x_1142:
[----:B-1---5:R-:W-:Y:S01]  /*c4f0*/  IMAD.MOV.U32 R11, RZ, RZ, R50 ;  /* 0x000000ffff0b7224 */ /* 0x022fe200078e0032 */
[----:B------:R-:W-:Y:S01]  /*c500*/  IADD3 R9, R9, 0x40, RZ ;  /* 0x0000004009097810 */ /* 0x000fe20007ffe0ff */
[----:B------:R-:W-:Y:S01]  /*c510*/  IMAD.MOV.U32 R10, RZ, RZ, R51 ;  /* 0x000000ffff0a7224 */ /* 0x000fe200078e0033 */
[----:B------:R-:W1:Y:S01]  /*c520*/  SHFL.IDX PT, R14, R14, 0x1, 0x1c1f ;  /* 0x003c1f000e0e7f89 */ /* 0x000e6200000e0000 */
        /* <DEDUP_REMOVED lines=13> */
[----:B------:R-:W2:Y:S01]  /*c600*/  SHFL.IDX PT, R12, R12, 0x1, 0x1c1f ;  /* 0x003c1f000c0c7f89 */ /* 0x000ea200000e0000 */
[----:B----4-:R-:W-:Y:S01]  /*c610*/  IMAD.MOV.U32 R16, RZ, RZ, R71 ;  /* 0x000000ffff107224 */ /* 0x010fe200078e0047 */
        /* <DEDUP_REMOVED lines=8> */
[----:B------:R-:W-:Y:S01]  /*c6a0*/  MOV R11, R58 ;  /* 0x0000003a000b7202 */ /* 0x000fe20000000f00 */
[----:B------:R-:W-:Y:S01]  /*c6b0*/  IMAD.MOV.U32 R13, RZ, RZ, R73 ;  /* 0x000000ffff0d7224 */ /* 0x000fe200078e0049 */
[----:B------:R-:W-:Y:S01]  /*c6c0*/  PRMT R93, R16, 0x5410, R17 ;  /* 0x00005410105d7816 */ /* 0x000fe20000000011 */
        /* <DEDUP_REMOVED lines=12> */
[----:B------:R-:W-:Y:S01]  /*c790*/  CS2R R38, SRZ ;  /* 0x0000000000267805 */ /* 0x000fe2000001ff00 */
[----:B------:R-:W-:Y:S01]  /*c7a0*/  MOV R11, R68 ;  /* 0x00000044000b7202 */ /* 0x000fe20000000f00 */
[----:B------:R-:W4:Y:S01]  /*c7b0*/  SHFL.IDX PT, R15, R19, 0x1, 0x1c1f ;  /* 0x003c1f00130f7f89 */ /* 0x000f2200000e0000 */
[----:B------:R-:W-:Y:S01]  /*c7c0*/  CS2R R36, SRZ ;  /* 0x0000000000247805 */ /* 0x000fe2000001ff00 */
[----:B------:R-:W-:Y:S01]  /*c7d0*/  CS2R R22, SRZ ;  /* 0x0000000000167805 */ /* 0x000fe2000001ff00 */
[----:B------:R-:W-:Y:S01]  /*c7e0*/  PRMT R92, R10, 0x5410, R11 ;  /* 0x000054100a5c7816 */ /* 0x000fe2000000000b */
[----:B------:R3:W1:Y:S02]  /*c7f0*/  SHFL.IDX PT, R13, R18, 0x1, 0x1c1f ;  /* 0x003c1f00120d7f89 */ /* 0x00066400000e0000 */
[----:B---3--:R-:W-:Y:S01]  /*c800*/  CS2R R20, SRZ ;  /* 0x0000000000147805 */ /* 0x008fe2000001ff00 */
[----:B------:R-:W-:Y:S01]  /*c810*/  CS2R R16, SRZ ;  /* 0x0000000000107805 */ /* 0x000fe2000001ff00 */
[----:B------:R-:W-:Y:S01]  /*c820*/  CS2R R34, SRZ ;  /* 0x0000000000227805 */ /* 0x000fe2000001ff00 */
[----:B------:R-:W-:Y:S01]  /*c830*/  CS2R R32, SRZ ;  /* 0x0000000000207805 */ /* 0x000fe2000001ff00 */
[----:B------:R-:W-:Y:S01]  /*c840*/  CS2R R18, SRZ ;  /* 0x0000000000127805 */ /* 0x000fe2000001ff00 */
[----:B------:R-:W-:Y:S05]  /*c850*/  @P0 BRA `(.L_x_1145) ;  /* 0x0000023000000947 */ /* 0x000fea0003800000 */
[C---:B-12-4-:R-:W-:Y:S01]  /*c860*/  ISETP.GE.AND P0, PT, R53.reuse, c[0x0][0x27c], PT ;  /* 0x00009f0035007a0c */ /* 0x056fe20003f06270 */
        /* <DEDUP_REMOVED lines=19> */
[----:B------:R-:W-:Y:S01]  /*c9a0*/  @!P0 IMAD.WIDE R46, R9, 0x2, R12 ;  /* 0x00000002092e8825 */ /* 0x000fe200078e020c */
[----:B------:R1:W5:Y:S04]  /*c9b0*/  @!P0 LD.E.128 R24, [R20.64] ;  /* 0x0000000a14188980 */ /* 0x000368000c101d00 */
[----:B------:R3:W5:Y:S01]  /*c9c0*/  @!P0 LD.E.128 R16, [R46.64] ;  /* 0x0000000a2e108980 */ /* 0x000762000c101d00 */
[----:B------:R-:W-:Y:S01]  /*c9d0*/  ISETP.GE.AND P0, PT, R10, c[0x0][0x27c], PT ;  /* 0x00009f000a007a0c */ /* 0x000fe20003f06270 */
[----:B------:R-:W-:Y:S01]  /*c9e0*/  CS2R R30, SRZ ;  /* 0x00000000001e7805 */ /* 0x000fe2000001ff00 */
[----:B------:R-:W-:Y:S01]  /*c9f0*/  CS2R R28, SRZ ;  /* 0x00000000001c7805 */ /* 0x000fe2000001ff00 */
[----:B--2---:R-:W-:-:S10]  /*ca00*/  CS2R R22, SRZ ;  /* 0x0000000000167805 */ /* 0x004fd4000001ff00 */
[----:B------:R-:W-:-:S04]  /*ca10*/  @!P0 SHF.R.S32.HI R9, RZ, 0x1f, R10 ;  /* 0x0000001fff098819 */ /* 0x000fc8000001140a */
[----:B------:R-:W-:Y:S01]  /*ca20*/  @!P0 LEA.HI R9, R9, R10, RZ, 0x3 ;  /* 0x0000000a09098211 */ /* 0x000fe200078f18ff */
[----:B-1----:R-:W-:-:S03]  /*ca30*/  CS2R R20, SRZ ;  /* 0x0000000000147805 */ /* 0x002fc6000001ff00 */
[----:B------:R-:W-:-:S05]  /*ca40*/  @!P0 LOP3.LUT R9, R9, 0xfffffff8, RZ, 0xc0, !PT ;  /* 0xfffffff809098812 */ /* 0x000fca00078ec0ff */
[----:B------:R-:W-:-:S04]  /*ca50*/  @!P0 IMAD.WIDE R14, R9, 0x2, R14 ;  /* 0x00000002090e8825 */ /* 0x000fc800078e020e */
[----:B------:R-:W-:Y:S01]  /*ca60*/  @!P0 IMAD.WIDE R12, R9, 0x2, R12 ;  /* 0x00000002090c8825 */ /* 0x000fe200078e020c */
[----:B------:R3:W5:Y:S04]  /*ca70*/  @!P0 LD.E.128 R28, [R14.64] ;  /* 0x0000000a0e1c8980 */ /* 0x000768000c101d00 */
[----:B------:R3:W5:Y:S02]  /*ca80*/  @!P0 LD.E.128 R20, [R12.64] ;  /* 0x0000000a0c148980 */ /* 0x000764000c101d00 */
.L_x_1145:
[----:B-12-4-:R-:W-:Y:S05]  /*ca90*/  BSYNC B0 ;  /* 0x0000000000007941 */ /* 0x016fea0003800000 */
.L_x_1144:
[----:B-----5:R-:W-:Y:S01]  /*caa0*/  IMAD.MOV.U32 R11, RZ, RZ, R30 ;  /* 0x000000ffff0b7224 */ /* 0x020fe200078e001e */
[----:B------:R-:W-:Y:S01]  /*cab0*/  IADD3 R79, R8, -UR15, RZ ;  /* 0x8000000f084f7c10 */ /* 0x000fe2000fffe0ff */
[----:B------:R-:W-:Y:S01]  /*cac0*/  IMAD.MOV.U32 R10, RZ, RZ, R31 ;  /* 0x000000ffff0a7224 */ /* 0x000fe200078e001f */
[----:B------:R-:W-:-:S04]  /*cad0*/  DEPBAR.LE SB0, 0x3 ;  /* 0x000080c00000791a */ /* 0x000fc80000000000 */
[----:B------:R-:W-:Y:S01]  /*cae0*/  IMAD.MOV.U32 R9, RZ, RZ, R28 ;  /* 0x000000ffff097224 */ /* 0x000fe200078e001c */
[----:B------:R-:W-:Y:S01]  /*caf0*/  PRMT R52, R10, 0x5410, R11 ;  /* 0x000054100a347816 */ /* 0x000fe2000000000b */
[----:B------:R-:W-:Y:S01]  /*cb00*/  IMAD.MOV.U32 R11, RZ, RZ, R26 ;  /* 0x000000ffff0b7224 */ /* 0x000fe200078e001a */
[----:B------:R-:W-:Y:S01]  /*cb10*/  IMNMX R79, R79, 0x80, PT ;  /* 0x000000804f4f7817 */ /* 0x000fe20003800200 */
[----:B------:R-:W-:Y:S01]  /*cb20*/  IMAD.MOV.U32 R10, RZ, RZ, R27 ;  /* 0x000000ffff0a7224 */ /* 0x000fe200078e001b */
[----:B---3--:R-:W-:Y:S01]  /*cb30*/  PRMT R47, R47, 0x5410, R9 ;  /* 0x000054102f2f7816 */ /* 0x008fe20000000009 */
        /* <DEDUP_REMOVED lines=17> */
[----:B------:R-:W-:-:S02]  /*cc50*/  ISETP.GE.AND P0, PT, R78, R79, PT ;  /* 0x0000004f4e00720c */ /* 0x000fc40003f06270 */
[----:B------:R-:W-:Y:S01]  /*cc60*/  PRMT R46, R10, 0x5410, R11 ;  /* 0x000054100a2e7816 */ /* 0x000fe2000000000b */
[----:B------:R-:W-:Y:S01]  /*cc70*/  IMAD.MOV.U32 R11, RZ, RZ, R18 ;  /* 0x000000ffff0b7224 */ /* 0x000fe200078e0012 */
[----:B------:R-:W-:Y:S01]  /*cc80*/  PRMT R44, R44, 0x5410, R9 ;  /* 0x000054102c2c7816 */ /* 0x000fe20000000009 */
[----:B------:R-:W-:Y:S01]  /*cc90*/  IMAD.MOV.U32 R10, RZ, RZ, R19 ;  /* 0x000000ffff0a7224 */ /* 0x000fe200078e0013 */
[----:B------:R-:W-:Y:S01]  /*cca0*/  PRMT R64, R12, 0x7610, R64 ;  /* 0x000076100c407816 */ /* 0x000fe20000000040 */
[----:B------:R-:W-:Y:S02]  /*ccb0*/  IMAD.MOV.U32 R9, RZ, RZ, R16 ;  /* 0x000000ffff097224 */ /* 0x000fe400078e0010 */
[----:B------:R-:W-:Y:S01]  /*ccc0*/  IMAD.MOV.U32 R12, RZ, RZ, R37 ;  /* 0x000000ffff0c7224 */ /* 0x000fe200078e0025 */
[----:B------:R-:W-:Y:S01]  /*ccd0*/  PRMT R55, R10, 0x5410, R11 ;  /* 0x000054100a377816 */ /* 0x000fe2000000000b */
[----:B------:R-:W-:Y:S01]  /*cce0*/  IMAD.MOV.U32 R10, RZ, RZ, R17 ;  /* 0x000000ffff0a7224 */ /* 0x000fe200078e0011 */
[----:B------:R-:W-:-:S02]  /*ccf0*/  PRMT R54, R54, 0x5410, R9 ;  /* 0x0000541036367816 */ /* 0x000fc40000000009 */
[----:B------:R-:W-:Y:S02]  /*cd00*/  MOV R9, R34 ;  /* 0x0000002200097202 */ /* 0x000fe40000000f00 */
[----:B------:R-:W-:Y:S01]  /*cd10*/  PRMT R76, R12, 0x7610, R76 ;  /* 0x000076100c4c7816 */ /* 0x000fe2000000004c */
[----:B------:R-:W-:Y:S01]  /*cd20*/  IMAD.MOV.U32 R12, RZ, RZ, R21 ;  /* 0x000000ffff0c7224 */ /* 0x000fe200078e0015 */
[----:B------:R-:W-:Y:S01]  /*cd30*/  PRMT R54, R10, 0x7610, R54 ;  /* 0x000076100a367816 */ /* 0x000fe20000000036 */
[----:B------:R-:W-:Y:S01]  /*cd40*/  IMAD.MOV.U32 R10, RZ, RZ, R35 ;  /* 0x000000ffff0a7224 */ /* 0x000fe200078e0023 */
[----:B------:R-:W-:Y:S01]  /*cd50*/  PRMT R67, R67, 0x5410, R9 ;  /* 0x0000541043437816 */ /* 0x000fe20000000009 */
[----:B------:R-:W-:Y:S01]  /*cd60*/  IMAD.MOV.U32 R9, RZ, RZ, R32 ;  /* 0x000000ffff097224 */ /* 0x000fe200078e0020 */
[----:B------:R-:W-:Y:S02]  /*cd70*/  PRMT R44, R12, 0x7610, R44 ;  /* 0x000076100c2c7816 */ /* 0x000fe4000000002c */
[----:B------:R-:W-:-:S02]  /*cd80*/  PRMT R67, R10, 0x7610, R67 ;  /* 0x000076100a437816 */ /* 0x000fc40000000043 */
        /* <DEDUP_REMOVED lines=107> */
.L_x_1149:
[----:B------:R-:W-:Y:S05]  /*d440*/  BSYNC B0 ;  /* 0x0000000000007941 */ /* 0x000fea0003800000 */
.L_x_1148:
        /* <DEDUP_REMOVED lines=114> */
.L_x_1151:
[----:B------:R-:W-:Y:S05]  /*db70*/  BSYNC B0 ;  /* 0x0000000000007941 */ /* 0x000fea0003800000 */
.L_x_1150:
        /* <DEDUP_REMOVED lines=33> */
[----:B------:R-:W-:Y:S01]  /*dd90*/  SHF.R.U64 R40, R40, 0x10, R41 ;  /* 0x0000001028287819 */ /* 0x000fe20000001229 */
[----:B------:R-:W-:Y:S01]  /*dda0*/  IMAD.IADD R12, R12, 0x1, R15 ;  /* 0x000000010c0c7824 */ /* 0x000fe200078e020f */
[----:B------:R-:W-:Y:S02]  /*ddb0*/  SHF.R.U32.HI R58, RZ, 0x10, R41 ;  /* 0x00000010ff3a7819 */ /* 0x000fe40000011629 */
[----:B------:R-:W-:-:S02]  /*ddc0*/  IADD3 R8, R9, R8, RZ ;  /* 0x0000000809087210 */ /* 0x000fc40007ffe0ff */
[----:B------:R-:W-:Y:S01]  /*ddd0*/  SHF.L.U32 R57, R12, 0x1, RZ ;  /* 0x000000010c397819 */ /* 0x000fe200000006ff */
[----:B------:R-:W-:Y:S01]  /*dde0*/  HADD2.F32 R58, -RZ, R58.H0_H0 ;  /* 0x2000003aff3a7230 */ /* 0x000fe20000004100 */
[--C-:B------:R-:W-:Y:S01]  /*ddf0*/  SHF.R.U64 R41, R50, 0x10, R51.reuse ;  /* 0x0000001032297819 */ /* 0x100fe20000001233 */
[----:B------:R-:W-:Y:S01]  /*de00*/  IMAD.SHL.U32 R56, R8, 0x2, RZ ;  /* 0x0000000208387824 */ /* 0x000fe200078e00ff */
[----:B------:R-:W-:Y:S01]  /*de10*/  SHF.R.U32.HI R50, RZ, 0x10, R51 ;  /* 0x00000010ff327819 */ /* 0x000fe20000011633 */
[----:B------:R-:W1:Y:S01]  /*de20*/  LDS.128 R12, [R57+0x18100] ;  /* 0x01810000390c7984 */ /* 0x000e620000000c00 */
[--C-:B------:R-:W-:Y:S02]  /*de30*/  SHF.R.U64 R48, R48, 0x10, R49.reuse ;  /* 0x0000001030307819 */ /* 0x100fe40000001231 */
[----:B------:R-:W-:Y:S01]  /*de40*/  SHF.R.U32.HI R49, RZ, 0x10, R49 ;  /* 0x00000010ff317819 */ /* 0x000fe20000011631 */
[----:B------:R-:W2:Y:S01]  /*de50*/  LDS.128 R8, [R56+0x18100] ;  /* 0x0181000038087984 */ /* 0x000ea20000000c00 */
[--C-:B------:R-:W-:Y:S01]  /*de60*/  SHF.R.U64 R42, R42, 0x10, R43.reuse ;  /* 0x000000102a2a7819 */ /* 0x100fe2000000122b */
[----:B------:R-:W-:Y:S01]  /*de70*/  HADD2.F32 R94, -RZ, R50.H0_H0 ;  /* 0x20000032ff5e7230 */ /* 0x000fe20000004100 */
[----:B------:R-:W-:Y:S01]  /*de80*/  SHF.R.U32.HI R43, RZ, 0x10, R43 ;  /* 0x00000010ff2b7819 */ /* 0x000fe2000001162b */
[----:B------:R-:W-:-:S02]  /*de90*/  HADD2.F32 R88, -RZ, R49.H0_H0 ;  /* 0x20000031ff587230 */ /* 0x000fc40000004100 */
        /* <DEDUP_REMOVED lines=21> */
[----:B------:R-:W-:Y:S01]  /*dff0*/  HADD2.F32 R8, -RZ, R10.H0_H0 ;  /* 0x2000000aff087230 */ /* 0x000fe20000004100 */
[----:B------:R-:W-:Y:S01]  /*e000*/  FFMA.FTZ R49, R68, R88, R49 ;  /* 0x0000005844317223 */ /* 0x000fe20000010031 */
[----:B------:R-:W-:Y:S01]  /*e010*/  HADD2.F32 R68, -RZ, R43.H0_H0 ;  /* 0x2000002bff447230 */ /* 0x000fe20000004100 */
[----:B------:R-:W-:Y:S01]  /*e020*/  FFMA.FTZ R69, R69, R84, R9 ;  /* 0x0000005445457223 */ /* 0x000fe20000010009 */
[----:B------:R-:W-:Y:S01]  /*e030*/  HADD2.F32 R15, -RZ, R15.H1_H1 ;  /* 0x3000000fff0f7230 */ /* 0x000fe20000004100 */
[----:B------:R-:W-:Y:S01]  /*e040*/  FFMA.FTZ R72, R63, R74, R72 ;  /* 0x0000004a3f487223 */ /* 0x000fe20000010048 */
[----:B------:R-:W-:Y:S01]  /*e050*/  HADD2.F32 R14, -RZ, R14.H1_H1 ;  /* 0x3000000eff0e7230 */ /* 0x000fe20000004100 */
[----:B------:R-:W-:Y:S01]  /*e060*/  FMUL.FTZ R9, R12, R83 ;  /* 0x000000530c097220 */ /* 0x000fe20000410000 */
[----:B------:R-:W-:Y:S01]  /*e070*/  HADD2.F32 R43, -RZ, R40.H0_H0 ;  /* 0x20000028ff2b7230 */ /* 0x000fe20000004100 */
[----:B------:R-:W-:Y:S01]  /*e080*/  FMUL.FTZ R50, R15, R68 ;  /* 0x000000440f327220 */ /* 0x000fe20000410000 */
[----:B------:R-:W-:Y:S01]  /*e090*/  HADD2.F32 R63, -RZ, R42.H0_H0 ;  /* 0x2000002aff3f7230 */ /* 0x000fe20000004100 */
[C---:B------:R-:W-:Y:S01]  /*e0a0*/  FFMA.FTZ R40, R8.reuse, R85, R9 ;  /* 0x0000005508287223 */ /* 0x040fe20000010009 */
[----:B------:R-:W-:Y:S01]  /*e0b0*/  HADD2.F32 R11, -RZ, R11.H1_H1 ;  /* 0x3000000bff0b7230 */ /* 0x000fe20000004100 */
[----:B------:R-:W-:Y:S01]  /*e0c0*/  FMUL.FTZ R83, R8, R83 ;  /* 0x0000005308537220 */ /* 0x000fe20000410000 */
[----:B------:R-:W-:Y:S01]  /*e0d0*/  HADD2.F32 R10, -RZ, R10.H1_H1 ;  /* 0x3000000aff0a7230 */ /* 0x000fe20000004100 */
        /* <DEDUP_REMOVED lines=19> */
[----:B------:R-:W-:Y:S01]  /*e210*/  F2FP.PACK_AB R14, R14, R83 ;  /* 0x000000530e0e723e */ /* 0x000fe200000000ff */
[----:B------:R-:W-:Y:S01]  /*e220*/  FFMA.FTZ R41, R10, R9, R41 ;  /* 0x000000090a297223 */ /* 0x000fe20000010029 */
[----:B------:R-:W-:-:S02]  /*e230*/  F2FP.PACK_AB R11, R11, R90 ;  /* 0x0000005a0b0b723e */ /* 0x000fc400000000ff */
[----:B------:R-:W-:Y:S01]  /*e240*/  F2FP.PACK_AB R9, R49, R72 ;  /* 0x000000483109723e */ /* 0x000fe200000000ff */
[----:B------:R1:W-:Y:S01]  /*e250*/  STS.128 [R57+0x18100], R12 ;  /* 0x0181000c39007388 */ /* 0x0003e20000000c00 */
[----:B------:R-:W-:Y:S02]  /*e260*/  F2FP.PACK_AB R8, R8, R69 ;  /* 0x000000450808723e */ /* 0x000fe400000000ff */
[----:B------:R-:W-:-:S05]  /*e270*/  F2FP.PACK_AB R10, R41, R40 ;  /* 0x00000028290a723e */ /* 0x000fca00000000ff */
[----:B------:R1:W-:Y:S02]  /*e280*/  STS.128 [R56+0x18100], R8 ;  /* 0x0181000838007388 */ /* 0x0003e40000000c00 */
.L_x_1147:
[----:B------:R-:W-:Y:S05]  /*e290*/  BSYNC B1 ;  /* 0x0000000000017941 */ /* 0x000fea0003800000 */
.L_x_1146:
        /* <DEDUP_REMOVED lines=111> */
.L_x_1153:
[----:B------:R-:W-:Y:S05]  /*e990*/  BSYNC B0 ;  /* 0x0000000000007941 */ /* 0x000fea0003800000 */
.L_x_1152:
        /* <DEDUP_REMOVED lines=116> */
.L_x_1155:
[----:B------:R-:W-:Y:S05]  /*f0e0*/  BSYNC B0 ;  /* 0x0000000000007941 */ /* 0x000fea0003800000 */
.L_x_1154:
        /* <DEDUP_REMOVED lines=12> */
[--C-:B------:R-:W-:Y:S01]  /*f1b0*/  HADD2.F32 R42, -RZ, R47.reuse.H0_H0 ;  /* 0x2000002fff2a7230 */ /* 0x100fe20000004100 */
        /* <DEDUP_REMOVED lines=102> */
.L_x_1131:
[----:B------:R-:W-:Y:S05]  /*f820*/  BSYNC B2 ;  /* 0x0000000000027941 */ /* 0x000fea0003800000 */
.L_x_1113:
[----:B------:R-:W-:-:S04]  /*f830*/  DEPBAR.LE SB0, 0x2 ;  /* 0x000080800000791a */ /* 0x000fc80000000000 */
[----:B------:R-:W-:Y:S01]  /*f840*/  IMAD.MOV.U32 R186, RZ, RZ, 0x20 ;  /* 0x00000020ffba7424 */ /* 0x000fe200078e00ff */
[----:B------:R-:W-:Y:S01]  /*f850*/  BAR.SYNC.DEFER_BLOCKING 0x0 ;  /* 0x0000000000007b1d */ /* 0x000fe20000010000 */
[----:B------:R-:W-:Y:S01]  /*f860*/  LOP3.LUT P0, RZ, R132, 0x2, RZ, 0xc0, !PT ;  /* 0x0000000284ff7812 */ /* 0x000fe2000780c0ff */
[----:B------:R-:W-:Y:S01]  /*f870*/  IMAD.SHL.U32 R189, R5, 0x2, RZ ;  /* 0x0000000205bd7824 */ /* 0x000fe200078e00ff */
[----:B------:R-:W-:Y:S01]  /*f880*/  SHF.L.U32 R188, R2, 0x1, RZ ;  /* 0x0000000102bc7819 */ /* 0x000fe200000006ff */
[----:B-12---:R-:W-:Y:S01]  /*f890*/  IMAD.SHL.U32 R28, R0, 0x2, RZ ;  /* 0x00000002001c7824 */ /* 0x006fe200078e00ff */
[----:B------:R-:W-:Y:S02]  /*f8a0*/  SEL R186, R186, 0xffffffe0, !P0 ;  /* 0xffffffe0baba7807 */ /* 0x000fe40004000000 */
[----:B------:R-:W-:-:S03]  /*f8b0*/  LEA R191, R0, 0x18100, 0x1 ;  /* 0x0001810000bf7811 */ /* 0x000fc600078e08ff */
[----:B------:R-:W-:Y:S01]  /*f8c0*/  IMAD.IADD R88, R189, 0x1, R186 ;  /* 0x00000001bd587824 */ /* 0x000fe200078e02ba */
[----:B------:R-:W-:Y:S01]  /*f8d0*/  IADD3 R187, R191, R188, RZ ;  /* 0x000000bcbfbb7210 */ /* 0x000fe20007ffe0ff */
[----:B------:R-:W1:Y:S04]  /*f8e0*/  LDSM.16.M88.4 R28, [R28+0x18100] ;  /* 0x018100001c1c783b */ /* 0x000e680000000200 */
[----:B------:R2:W3:Y:S04]  /*f8f0*/  LDSM.16.M88.4 R48, [R189+0xc100] ;  /* 0x00c10000bd30783b */ /* 0x0004e80000000200 */
        /* <DEDUP_REMOVED lines=18> */
[----:B------:R-:W-:Y:S01]  /*fa20*/  SEL R5, RZ, 0x10, P4 ;  /* 0x00000010ff057807 */ /* 0x000fe20002000000 */
[----:B------:R-:W-:Y:S01]  /*fa30*/  IMAD R0, R201, c[0x0][0x21c], R0 ;  /* 0x00008700c9007a24 */ /* 0x000fe200078e0200 */
[----:B------:R-:W-:Y:S01]  /*fa40*/  LOP3.LUT R36, R36, 0xf, RZ, 0xc0, !PT ;  /* 0x0000000f24247812 */ /* 0x000fe200078ec0ff */
[----:B------:R-:W-:Y:S01]  /*fa50*/  IMAD.IADD R9, R9, 0x1, R2 ;  /* 0x0000000109097824 */ /* 0x000fe200078e0202 */
[----:B------:R-:W-:Y:S01]  /*fa60*/  IADD3 R19, -R5, 0x10, RZ ;  /* 0x0000001005137810 */ /* 0x000fe20007ffe1ff */
[----:B------:R-:W-:Y:S01]  /*fa70*/  IMAD.SHL.U32 R11, R214, 0x2, RZ ;  /* 0x00000002d60b7824 */ /* 0x000fe200078e00ff */
[----:B------:R-:W-:Y:S01]  /*fa80*/  IADD3 R15, -R212, 0x10, RZ ;  /* 0x00000010d40f7810 */ /* 0x000fe20007ffe1ff */
[----:B------:R-:W-:Y:S01]  /*fa90*/  IMAD.WIDE.U32 R8, R201, c[0x0][0x218], R8 ;  /* 0x00008600c9087a25 */ /* 0x000fe200078e0008 */
[----:B------:R-:W-:-:S02]  /*faa0*/  LOP3.LUT R19, R19, 0xf, RZ, 0xc0, !PT ;  /* 0x0000000f13137812 */ /* 0x000fc400078ec0ff */
[----:B------:R-:W-:Y:S02]  /*fab0*/  LOP3.LUT R15, R15, 0xf, RZ, 0xc0, !PT ;  /* 0x0000000f0f0f7812 */ /* 0x000fe400078ec0ff */
[----:B------:R-:W-:Y:S01]  /*fac0*/  IADD3 R13, P0, R8, UR18, RZ ;  /* 0x00000012080d7c10 */ /* 0x000fe2000ff1e0ff */
[----:B------:R-:W-:Y:S01]  /*fad0*/  IMAD.SHL.U32 R8, R210, 0x2, RZ ;  /* 0x00000002d2087824 */ /* 0x000fe200078e00ff */
[----:B------:R-:W-:Y:S02]  /*fae0*/  SHF.L.U64.HI R2, R192, 0x1, R213 ;  /* 0x00000001c0027819 */ /* 0x000fe400000102d5 */
[----:B------:R-:W-:Y:S02]  /*faf0*/  IADD3.X R0, R9, UR7, R0, P0, !PT ;  /* 0x0000000709007c10 */ /* 0x000fe400087fe400 */
[----:B------:R-:W-:Y:S02]  /*fb00*/  LEA R14, P0, R13, c[0x0][0x1f8], 0x1 ;  /* 0x00007e000d0e7a11 */ /* 0x000fe400078008ff */
[----:B------:R-:W-:-:S02]  /*fb10*/  SHF.L.U64.HI R9, R210, 0x1, R215 ;  /* 0x00000001d2097819 */ /* 0x000fc400000102d7 */
[----:B------:R-:W-:Y:S01]  /*fb20*/  LEA.HI.X R13, R13, c[0x0][0x1fc], R0, 0x1, P0 ;  /* 0x00007f000d0d7a11 */ /* 0x000fe200000f0c00 */
[----:B------:R-:W2:Y:S01]  /*fb30*/  SHFL.IDX PT, R16, R14, 0x1, 0x181f ;  /* 0x00381f000e107f89 */ /* 0x000ea200000e0000 */
[----:B------:R-:W-:Y:S01]  /*fb40*/  IMAD.SHL.U32 R0, R192, 0x2, RZ ;  /* 0x00000002c0007824 */ /* 0x000fe200078e00ff */
[----:B------:R-:W-:Y:S02]  /*fb50*/  ISETP.GE.AND P6, PT, R204, c[0x0][0x1d4], PT ;  /* 0x00007500cc007a0c */ /* 0x000fe40003fc6270 */
[----:B------:R-:W4:Y:S04]  /*fb60*/  SHFL.IDX PT, R17, R13, 0x1, 0x181f ;  /* 0x00381f000d117f89 */ /* 0x000f2800000e0000 */
[----:B------:R-:W-:Y:S01]  /*fb70*/  SHFL.IDX PT, R13, R13, RZ, 0x181f ;  /* 0x00181fff0d0d7589 */ /* 0x000fe200000e0000 */
[----:B--2---:R-:W-:-:S04]  /*fb80*/  IADD3 R36, P2, P0, R36, R16, R11 ;  /* 0x0000001024247210 */ /* 0x004fc8000785e00b */
[----:B----4-:R-:W-:Y:S02]  /*fb90*/  IADD3.X R37, RZ, R17, R12, P2, P0 ;  /* 0x00000011ff257210 */ /* 0x010fe400017e040c */
[----:B------:R-:W-:-:S04]  /*fba0*/  IADD3 R18, P2, P0, R19, R16, R8 ;  /* 0x0000001013127210 */ /* 0x000fc8000785e008 */
[-C--:B------:R-:W-:Y:S02]  /*fbb0*/  IADD3.X R19, RZ, R17.reuse, R9, P2, P0 ;  /* 0x00000011ff137210 */ /* 0x080fe400017e0409 */
[----:B------:R-:W-:Y:S02]  /*fbc0*/  IADD3 R16, P2, P0, R15, R16, R0 ;  /* 0x000000100f107210 */ /* 0x000fe4000785e000 */
[----:B------:R-:W2:Y:S02]  /*fbd0*/  SHFL.IDX PT, R15, R14, RZ, 0x181f ;  /* 0x00181fff0e0f7589 */ /* 0x000ea400000e0000 */
[----:B------:R-:W-:Y:S02]  /*fbe0*/  IADD3.X R17, RZ, R17, R2, P2, P0 ;  /* 0x00000011ff117210 */ /* 0x000fe400017e0402 */
[----:B--2---:R-:W-:-:S05]  /*fbf0*/  IADD3 R38, P0, R15, R11, RZ ;  /* 0x0000000b0f267210 */ /* 0x004fca0007f1e0ff */
        /* <DEDUP_REMOVED lines=14> */
.L_x_1156:
[----:B--2---:R-:W-:Y:S01]  /*fce0*/  LOP3.LUT R9, R7, 0xffffffe0, RZ, 0xc0, !PT ;  /* 0xffffffe007097812 */ /* 0x004fe200078ec0ff */
[----:B------:R-:W-:Y:S01]  /*fcf0*/  IMAD.MOV.U32 R0, RZ, RZ, 0x40 ;  /* 0x00000040ff007424 */ /* 0x000fe200078e00ff */
[----:B------:R-:W-:Y:S01]  /*fd00*/  LEA.HI R5, R45, R82, RZ, 0x2 ;  /* 0x000000522d057211 */ /* 0x000fe200078f10ff */
[C---:B-1-3--:R-:W-:Y:S01]  /*fd10*/  HMMA.16816.F32 R16, R28.reuse, R48, RZ ;  /* 0x000000301c10723c */ /* 0x04afe200000018ff */
[----:B------:R-:W-:Y:S01]  /*fd20*/  SHF.R.S32.HI R7, RZ, 0x1f, R6 ;  /* 0x0000001fff077819 */ /* 0x000fe20000011406 */
[----:B------:R-:W-:Y:S01]  /*fd30*/  IMAD.IADD R2, R82, 0x1, -R9 ;  /* 0x0000000152027824 */ /* 0x000fe200078e0a09 */
[----:B------:R-:W-:Y:S01]  /*fd40*/  SEL R193, R0, 0xffffffc0, !P1 ;  /* 0xffffffc000c17807 */ /* 0x000fe20004800000 */
[C---:B------:R-:W-:Y:S01]  /*fd50*/  IMAD R185, R4.reuse, 0x2, R191 ;  /* 0x0000000204b97824 */ /* 0x040fe200078e02bf */
[----:B------:R-:W-:Y:S01]  /*fd60*/  LOP3.LUT R5, R5, 0xfffffffc, RZ, 0xc0, !PT ;  /* 0xfffffffc05057812 */ /* 0x000fe200078ec0ff */
[----:B------:R-:W-:Y:S01]  /*fd70*/  IMAD R184, R4, 0x2, R187 ;  /* 0x0000000204b87824 */ /* 0x000fe200078e02bb */
[----:B------:R-:W-:Y:S01]  /*fd80*/  LEA.HI R0, R7, R6, RZ, 0x3 ;  /* 0x0000000607007211 */ /* 0x000fe200078f18ff */
[C---:B------:R-:W-:Y:S01]  /*fd90*/  HMMA.16816.F32 R48, R28.reuse, R50, RZ ;  /* 0x000000321c30723c */ /* 0x040fe200000018ff */
[----:B------:R-:W-:Y:S01]  /*fda0*/  SHF.R.S32.HI R7, RZ, 0x1f, R2 ;  /* 0x0000001fff077819 */ /* 0x000fe20000011402 */
[----:B------:R-:W-:Y:S01]  /*fdb0*/  LDSM.16.M88.4 R12, [R185] ;  /* 0x00000000b90c783b */ /* 0x000fe20000000200 */
[----:B------:R-:W-:Y:S01]  /*fdc0*/  IADD3 R82, -R5, R82, RZ ;  /* 0x0000005205527210 */ /* 0x000fe20007ffe1ff */
[----:B------:R-:W-:Y:S01]  /*fdd0*/  ULDC UR4, c[0x0][0x324] ;  /* 0x0000c90000047ab9 */ /* 0x000fe20000000800 */
[----:B------:R-:W-:Y:S01]  /*fde0*/  LOP3.LUT R5, R0, 0xffffff8, RZ, 0xc0, !PT ;  /* 0x0ffffff800057812 */ /* 0x000fe200078ec0ff */
[----:B------:R-:W-:Y:S01]  /*fdf0*/  LDSM.16.M88.4 R84, [R88+0x10100] ;  /* 0x010100005854783b */ /* 0x000fe20000000200 */
[----:B------:R-:W-:Y:S01]  /*fe00*/  LEA.HI R7, R7, R2, RZ, 0x2 ;  /* 0x0000000207077211 */ /* 0x000fe200078f10ff */
[C---:B----4-:R-:W-:Y:S01]  /*fe10*/  HMMA.16816.F32 R44, R28.reuse, R40, RZ ;  /* 0x000000281c2c723c */ /* 0x050fe200000018ff */
[----:B------:R-:W-:Y:S01]  /*fe20*/  LEA.HI R0, R82, R82, RZ, 0x1 ;  /* 0x0000005252007211 */ /* 0x000fe200078f08ff */
[----:B------:R-:W-:Y:S01]  /*fe30*/  IMAD.IADD R6, R6, 0x1, -R5 ;  /* 0x0000000106067824 */ /* 0x000fe200078e0a05 */
[----:B------:R-:W-:Y:S01]  /*fe40*/  LEA.HI.SX32 R5, R7, UR15, 0x1e ;  /* 0x0000000f07057c11 */ /* 0x000fe2000f8ff2ff */
[----:B------:R-:W-:Y:S01]  /*fe50*/  ULOP3.LUT UR4, URZ, UR4, URZ, 0x33, !UPT ;  /* 0x000000043f047292 */ /* 0x000fe2000f8e333f */
[----:B------:R-:W-:Y:S01]  /*fe60*/  LOP3.LUT R9, R0, 0x1ffffffe, RZ, 0xc0, !PT ;  /* 0x1ffffffe00097812 */ /* 0x000fe200078ec0ff */
[----:B------:R-:W0:Y:S01]  /*fe70*/  LDGDEPBAR ;  /* 0x00000000000079af */ /* 0x000e220000000000 */
[----:B------:R-:W-:Y:S01]  /*fe80*/  PLOP3.LUT P0, PT, PT, PT, UP2, 0x80, 0x0 ;  /* 0x000000000000781c */ /* 0x000fe20003f0f028 */
[----:B------:R-:W-:Y:S01]  /*fe90*/  IMAD R5, R6, 0x10, R5 ;  /* 0x0000001006057824 */ /* 0x000fe200078e0205 */
[----:B------:R-:W-:Y:S01]  /*fea0*/  IADD3 R6, R189, R193, RZ ;  /* 0x000000c1bd067210 */ /* 0x000fe20007ffe0ff */
[----:B------:R-:W-:Y:S01]  /*feb0*/  HMMA.16816.F32 R40, R28, R42, RZ ;  /* 0x0000002a1c28723c */ /* 0x000fe200000018ff */
[----:B------:R-:W-:-:S02]  /*fec0*/  IADD3 R206, R82, -R9, RZ ;  /* 0x8000000952ce7210 */ /* 0x000fc40007ffe0ff */
[----:B-----5:R-:W-:Y:S01]  /*fed0*/  LDSM.16.M88.4 R80, [R88+0xf100] ;  /* 0x00f100005850783b */ /* 0x020fe20000000200 */
[----:B------:R-:W-:Y:S02]  /*fee0*/  LOP3.LUT R207, R7, 0x7ffffffc, RZ, 0xc0, !PT ;  /* 0x7ffffffc07cf7812 */ /* 0x000fe400078ec0ff */
[----:B------:R-:W-:Y:S01]  /*fef0*/  IMAD R206, R206, 0x8, R5 ;  /* 0x00000008cece7824 */ /* 0x000fe200078e0205 */
[----:B------:R-:W1:Y:S01]  /*ff00*/  LDSM.16.M88.4 R8, [R6+0xc100] ;  /* 0x00c100000608783b */ /* 0x000e620000000200 */
[----:B------:R-:W-:Y:S01]  /*ff10*/  HMMA.16816.F32 R36, R28, R32, RZ ;  /* 0x000000201c24723c */ /* 0x000fe200000018ff */
[----:B------:R-:W-:Y:S01]  /*ff20*/  IMAD.IADD R207, R2, 0x1, -R207 ;  /* 0x0000000102cf7824 */ /* 0x000fe200078e0acf */
[----:B------:R-:W-:Y:S01]  /*ff30*/  IADD3 R2, R194, 0x1, -R145 ;  /* 0x00000001c2027810 */ /* 0x000fe20007ffe891 */
[----:B------:R-:W-:Y:S01]  /*ff40*/  @P0 IMAD.HI.U32 R5, R206, c[0x0][0x2c8], RZ ;  /* 0x0000b200ce050a27 */ /* 0x000fe200078e00ff */
[----:B------:R-:W-:Y:S01]  /*ff50*/  PLOP3.LUT P0, PT, PT, PT, UP2, 0x80, 0x0 ;  /* 0x000000000000781c */ /* 0x000fe20003f0f028 */
[----:B------:R-:W-:Y:S01]  /*ff60*/  LDSM.16.M88.4 R64, [R6+0xd900] ;  /* 0x00d900000640783b */ /* 0x000fe20000000200 */
[----:B------:R-:W-:-:S02]  /*ff70*/  MOV R0, R206 ;  /* 0x000000ce00007202 */ /* 0x000fc40000000f00 */
[C---:B------:R-:W-:Y:S01]  /*ff80*/  HMMA.16816.F32 R32, R28.reuse, R34, RZ ;  /* 0x000000221c20723c */ /* 0x040fe200000018ff */
[----:B------:R-:W-:Y:S01]  /*ff90*/  LDSM.16.M88.4 R76, [R6+0xe900] ;  /* 0x00e90000064c783b */ /* 0x000fe20000000200 */
[----:B------:R-:W-:Y:S02]  /*ffa0*/  SHF.L.U32 R207, R207, 0x1, RZ ;  /* 0x00000001cfcf7819 */ /* 0x000fe400000006ff */
[----:B------:R-:W-:Y:S02]  /*ffb0*/  ISETP.GE.AND P2, PT, R195, 0x1, PT ;  /* 0x00000001c300780c */ /* 0x000fe40003f46270 */
[----:B------:R-:W-:Y:S02]  /*ffc0*/  IADD3 R7, -R197, R2, -R207 ;  /* 0x00000002c5077210 */ /* 0x000fe40007ffe9cf */
[----:B------:R-:W-:Y:S01]  /*ffd0*/  HMMA.16816.F32 R72, R28, R24, RZ ;  /* 0x000000181c48723c */ /* 0x000fe200000018ff */
[----:B------:R-:W-:Y:S02]  /*ffe0*/  @P0 SHF.R.U32.HI R0, RZ, c[0x0][0x2cc], R5 ;  /* 0x0000b300ff000a19 */ /* 0x000fe40000011605 */
[----:B------:R-:W-:-:S02]  /*fff0*/  IADD3 R5, R193, R88, RZ ;  /* 0x00000058c1057210 */ /* 0x000fc40007ffe0ff */
[----:B------:R-:W-:-:S03]  /*10000*/  IADD3 R2, -R207, R194, -R145 ;  /* 0x000000c2cf027210 */ /* 0x000fc60007ffe991 */
[----:B------:R-:W-:Y:S01]  /*10010*/  HMMA.16816.F32 R28, R28, R26, RZ ;  /* 0x0000001a1c1c723c */ /* 0x000fe200000018ff */
[----:B------:R-:W2:Y:S07]  /*10020*/  LDSM.16.M88.4 R24, [R6+0xc900] ;  /* 0x00c900000618783b */ /* 0x000eae0000000200 */
[C---:B------:R-:W-:Y:S08]  /*10030*/  HMMA.16816.F32 R16, R68.reuse, R20, R16 ;  /* 0x000000144410723c */ /* 0x040ff00000001810 */
[C---:B------:R-:W-:Y:S01]  /*10040*/  HMMA.16816.F32 R48, R68.reuse, R22, R48 ;  /* 0x000000164430723c */ /* 0x040fe20000001830 */
[----:B------:R-:W3:Y:S07]  /*10050*/  LDSM.16.M88.4 R20, [R6+0xd100] ;  /* 0x00d100000614783b */ /* 0x000eee0000000200 */
        /* <DEDUP_REMOVED lines=9> */
[----:B------:R-:W-:Y:S03]  /*100f0*/  LDSM.16.M88.4 R28, [R5+0xd100] ;  /* 0x00d10000051c783b */ /* 0x000fe60000000200 */
[C---:B-1----:R-:W-:Y:S08]  /*10100*/  HMMA.16816.F32 R16, R12.reuse, R8, R16 ;  /* 0x000000080c10723c */ /* 0x042ff00000001810 */
[C---:B------:R-:W-:Y:S01]  /*10110*/  HMMA.16816.F32 R48, R12.reuse, R10, R48 ;  /* 0x0000000a0c30723c */ /* 0x040fe20000001830 */
[----:B------:R-:W1:Y:S07]  /*10120*/  LDSM.16.M88.4 R8, [R184] ;  /* 0x00000000b808783b */ /* 0x000e6e0000000200 */
        /* <DEDUP_REMOVED lines=8> */
[----:B------:R-:W4:Y:S04]  /*101b0*/  LDSM.16.M88.4 R12, [R189+0xe900] ;  /* 0x00e90000bd0c783b */ /* 0x000f280000000200 */
[----:B------:R-:W2:Y:S03]  /*101c0*/  LDSM.16.M88.4 R64, [R189+0xf100] ;  /* 0x00f10000bd40783b */ /* 0x000ea60000000200 */
[C---:B-1----:R-:W-:Y:S08]  /*101d0*/  HMMA.16816.F32 R16, R8.reuse, R60, R16 ;  /* 0x0000003c0810723c */ /* 0x042ff00000001810 */
        /* <DEDUP_REMOVED lines=8> */
[C---:B--2---:R-:W-:Y:S08]  /*10260*/  HMMA.16816.F32 R72, R8.reuse, R24, R72 ;  /* 0x000000180848723c */ /* 0x044ff00000001848 */
[----:B------:R-:W-:Y:S01]  /*10270*/  HMMA.16816.F32 R68, R8, R26, R68 ;  /* 0x0000001a0844723c */ /* 0x000fe20000001844 */
[----:B------:R-:W1:Y:S04]  /*10280*/  LDSM.16.M88.4 R24, [R88+0xe100] ;  /* 0x00e100005818783b */ /* 0x000e680000000200 */
[----:B------:R-:W2:Y:S03]  /*10290*/  LDSM.16.M88.4 R8, [R88+0xe900] ;  /* 0x00e900005808783b */ /* 0x000ea60000000200 */
[C---:B---3--:R-:W-:Y:S08]  /*102a0*/  HMMA.16816.F32 R16, R56.reuse, R20, R16 ;  /* 0x000000143810723c */ /* 0x048ff00000001810 */
[C---:B------:R-:W-:Y:S01]  /*102b0*/  HMMA.16816.F32 R48, R56.reuse, R22, R48 ;  /* 0x000000163830723c */ /* 0x040fe20000001830 */
[----:B------:R-:W-:Y:S07]  /*102c0*/  LDSM.16.M88.4 R20, [R6+0xe100] ;  /* 0x00e100000614783b */ /* 0x000fee0000000200 */
[C---:B----4-:R-:W-:Y:S08]  /*102d0*/  HMMA.16816.F32 R44, R56.reuse, R12, R44 ;  /* 0x0000000c382c723c */ /* 0x050ff0000000182c */
[C---:B------:R-:W-:Y:S01]  /*102e0*/  HMMA.16816.F32 R40, R56.reuse, R14, R40 ;  /* 0x0000000e3828723c */ /* 0x040fe20000001828 */
[----:B------:R-:W3:Y:S07]  /*102f0*/  LDSM.16.M88.4 R12, [R185+0x4000] ;  /* 0x00400000b90c783b */ /* 0x000eee0000000200 */
[C---:B------:R-:W-:Y:S08]  /*10300*/  HMMA.16816.F32 R36, R56.reuse, R64, R36 ;  /* 0x000000403824723c */ /* 0x040ff00000001824 */
[----:B------:R-:W-:Y:S01]  /*10310*/  HMMA.16816.F32 R32, R56, R66, R32 ;  /* 0x000000423820723c */ /* 0x000fe20000001820 */
[----:B------:R-:W4:Y:S07]  /*10320*/  LDSM.16.M88.4 R64, [R6+0xf100] ;  /* 0x00f100000640783b */ /* 0x000f2e0000000200 */
[C---:B-1----:R-:W-:Y:S08]  /*10330*/  HMMA.16816.F32 R16, R28.reuse, R24, R16 ;  /* 0x000000181c10723c */ /* 0x042ff00000001810 */
[----:B------:R-:W-:Y:S01]  /*10340*/  HMMA.16816.F32 R48, R28, R26, R48 ;  /* 0x0000001a1c30723c */ /* 0x000fe20000001830 */
[----:B------:R-:W-:Y:S07]  /*10350*/  LDSM.16.M88.4 R24, [R184+0x4000] ;  /* 0x00400000b818783b */ /* 0x000fee0000000200 */
[C---:B------:R-:W-:Y:S08]  /*10360*/  HMMA.16816.F32 R72, R56.reuse, R60, R72 ;  /* 0x0000003c3848723c */ /* 0x040ff00000001848 */
[----:B------:R-:W-:Y:S01]  /*10370*/  HMMA.16816.F32 R68, R56, R62, R68 ;  /* 0x0000003e3844723c */ /* 0x000fe20000001844 */
[----:B------:R-:W-:Y:S04]  /*10380*/  LDSM.16.M88.4 R60, [R6+0xf900] ;  /* 0x00f90000063c783b */ /* 0x000fe80000000200 */
[----:B------:R-:W-:Y:S03]  /*10390*/  LDSM.16.M88.4 R56, [R5+0xe900] ;  /* 0x00e900000538783b */ /* 0x000fe60000000200 */
[C---:B--2---:R-:W-:Y:S08]  /*103a0*/  HMMA.16816.F32 R44, R28.reuse, R8, R44 ;  /* 0x000000081c2c723c */ /* 0x044ff0000000182c */
[C---:B------:R-:W-:Y:S01]  /*103b0*/  HMMA.16816.F32 R40, R28.reuse, R10, R40 ;  /* 0x0000000a1c28723c */ /* 0x040fe20000001828 */
[----:B------:R-:W1:Y:S07]  /*103c0*/  LDSM.16.M88.4 R8, [R5+0xe100] ;  /* 0x00e100000508783b */ /* 0x000e6e0000000200 */
[C---:B------:R-:W-:Y:S08]  /*103d0*/  HMMA.16816.F32 R36, R28.reuse, R80, R36 ;  /* 0x000000501c24723c */ /* 0x040ff00000001824 */
[----:B------:R-:W-:Y:S01]  /*103e0*/  HMMA.16816.F32 R32, R28, R82, R32 ;  /* 0x000000521c20723c */ /* 0x000fe20000001820 */
[----:B------:R-:W-:Y:S07]  /*103f0*/  LDSM.16.M88.4 R80, [R191+0x8000] ;  /* 0x00800000bf50783b */ /* 0x000fee0000000200 */
[C---:B---3--:R-:W-:Y:S08]  /*10400*/  HMMA.16816.F32 R16, R12.reuse, R20, R16 ;  /* 0x000000140c10723c */ /* 0x048ff00000001810 */
[----:B------:R-:W-:Y:S01]  /*10410*/  HMMA.16816.F32 R48, R12, R22, R48 ;  /* 0x000000160c30723c */ /* 0x000fe20000001830 */
[----:B------:R-:W-:Y:S07]  /*10420*/  LDSM.16.M88.4 R20, [R189+0x10100] ;  /* 0x01010000bd14783b */ /* 0x000fee0000000200 */
[C---:B------:R-:W-:Y:S08]  /*10430*/  HMMA.16816.F32 R72, R28.reuse, R52, R72 ;  /* 0x000000341c48723c */ /* 0x040ff00000001848 */
[----:B------:R-:W-:Y:S01]  /*10440*/  HMMA.16816.F32 R68, R28, R54, R68 ;  /* 0x000000361c44723c */ /* 0x000fe20000001844 */
[----:B------:R-:W2:Y:S04]  /*10450*/  LDSM.16.M88.4 R52, [R5+0xf100] ;  /* 0x00f100000534783b */ /* 0x000ea80000000200 */
[----:B------:R-:W3:Y:S03]  /*10460*/  LDSM.16.M88.4 R28, [R5+0xf900] ;  /* 0x00f90000051c783b */ /* 0x000ee60000000200 */
[C---:B------:R-:W-:Y:S08]  /*10470*/  HMMA.16816.F32 R44, R12.reuse, R76, R44 ;  /* 0x0000004c0c2c723c */ /* 0x040ff0000000182c */
[C---:B------:R-:W-:Y:S01]  /*10480*/  HMMA.16816.F32 R40, R12.reuse, R78, R40 ;  /* 0x0000004e0c28723c */ /* 0x040fe20000001828 */
[----:B------:R-:W-:Y:S07]  /*10490*/  LDSM.16.M88.4 R76, [R189+0x11900] ;  /* 0x01190000bd4c783b */ /* 0x000fee0000000200 */
[C---:B----4-:R-:W-:Y:S08]  /*104a0*/  HMMA.16816.F32 R36, R12.reuse, R64, R36 ;  /* 0x000000400c24723c */ /* 0x050ff00000001824 */
        /* <DEDUP_REMOVED lines=8> */
[----:B------:R-:W4:Y:S03]  /*10530*/  LDSM.16.M88.4 R60, [R88+0x10900] ;  /* 0x01090000583c783b */ /* 0x000f260000000200 */
[C---:B------:R-:W-:Y:S08]  /*10540*/  HMMA.16816.F32 R44, R24.reuse, R56, R44 ;  /* 0x00000038182c723c */ /* 0x040ff0000000182c */
[C---:B------:R-:W-:Y:S01]  /*10550*/  HMMA.16816.F32 R40, R24.reuse, R58, R40 ;  /* 0x0000003a1828723c */ /* 0x040fe20000001828 */
[----:B------:R-:W1:Y:S07]  /*10560*/  LDSM.16.M88.4 R56, [R88+0x11100] ;  /* 0x011100005838783b */ /* 0x000e6e0000000200 */
[C---:B--2---:R-:W-:Y:S08]  /*10570*/  HMMA.16816.F32 R36, R24.reuse, R52, R36 ;  /* 0x000000341824723c */ /* 0x044ff00000001824 */
[----:B------:R-:W-:Y:S01]  /*10580*/  HMMA.16816.F32 R32, R24, R54, R32 ;  /* 0x000000361820723c */ /* 0x000fe20000001820 */
[----:B------:R-:W-:Y:S07]  /*10590*/  LDSM.16.M88.4 R52, [R88+0x11900] ;  /* 0x011900005834783b */ /* 0x000fee0000000200 */
[C---:B------:R-:W-:Y:S08]  /*105a0*/  HMMA.16816.F32 R16, R80.reuse, R20, R16 ;  /* 0x000000145010723c */ /* 0x040ff00000001810 */
[----:B------:R-:W-:Y:S01]  /*105b0*/  HMMA.16816.F32 R48, R80, R22, R48 ;  /* 0x000000165030723c */ /* 0x000fe20000001830 */
[----:B------:R-:W-:Y:S07]  /*105c0*/  LDSM.16.M88.4 R20, [R6+0x10900] ;  /* 0x010900000614783b */ /* 0x000fee0000000200 */
[C---:B---3--:R-:W-:Y:S08]  /*105d0*/  HMMA.16816.F32 R72, R24.reuse, R28, R72 ;  /* 0x0000001c1848723c */ /* 0x048ff00000001848 */
[----:B------:R-:W-:Y:S01]  /*105e0*/  HMMA.16816.F32 R68, R24, R30, R68 ;  /* 0x0000001e1844723c */ /* 0x000fe20000001844 */
[----:B------:R-:W-:Y:S04]  /*105f0*/  LDSM.16.M88.4 R28, [R185+0x8000] ;  /* 0x00800000b91c783b */ /* 0x000fe80000000200 */
[----:B------:R-:W2:Y:S03]  /*10600*/  LDSM.16.M88.4 R24, [R6+0x10100] ;  /* 0x010100000618783b */ /* 0x000ea60000000200 */
[C---:B-1----:R-:W-:Y:S08]  /*10610*/  HMMA.16816.F32 R44, R80.reuse, R12, R44 ;  /* 0x0000000c502c723c */ /* 0x042ff0000000182c */
[C---:B------:R-:W-:Y:S01]  /*10620*/  HMMA.16816.F32 R40, R80.reuse, R14, R40 ;  /* 0x0000000e5028723c */ /* 0x040fe20000001828 */
[----:B------:R-:W-:Y:S07]  /*10630*/  LDSM.16.M88.4 R12, [R184+0x8000] ;  /* 0x00800000b80c783b */ /* 0x000fee0000000200 */
[----:B------:R-:W-:Y:S08]  /*10640*/  HMMA.16816.F32 R36, R80, R8, R36 ;  /* 0x000000085024723c */ /* 0x000ff00000001824 */
[----:B------:R-:W-:Y:S08]  /*10650*/  HMMA.16816.F32 R16, R64, R84, R16 ;  /* 0x000000544010723c */ /* 0x000ff00000001810 */
[----:B------:R-:W-:Y:S01]  /*10660*/  HMMA.16816.F32 R32, R80, R10, R32 ;  /* 0x0000000a5020723c */ /* 0x000fe20000001820 */
[----:B------:R-:W1:Y:S07]  /*10670*/  LDSM.16.M88.4 R8, [R5+0x10100] ;  /* 0x010100000508783b */ /* 0x000e6e0000000200 */
[----:B------:R-:W-:Y:S08]  /*10680*/  HMMA.16816.F32 R48, R64, R86, R48 ;  /* 0x000000564030723c */ /* 0x000ff00000001830 */
[C---:B------:R-:W-:Y:S08]  /*10690*/  HMMA.16816.F32 R72, R80.reuse, R76, R72 ;  /* 0x0000004c5048723c */ /* 0x040ff00000001848 */
[----:B------:R-:W-:Y:S08]  /*106a0*/  HMMA.16816.F32 R68, R80, R78, R68 ;  /* 0x0000004e5044723c */ /* 0x000ff00000001844 */
[C---:B----4-:R-:W-:Y:S08]  /*106b0*/  HMMA.16816.F32 R44, R64.reuse, R60, R44 ;  /* 0x0000003c402c723c */ /* 0x050ff0000000182c */
[C---:B------:R-:W-:Y:S01]  /*106c0*/  HMMA.16816.F32 R40, R64.reuse, R62, R40 ;  /* 0x0000003e4028723c */ /* 0x040fe20000001828 */
[----:B------:R-:W3:Y:S07]  /*106d0*/  LDSM.16.M88.4 R60, [R6+0x11100] ;  /* 0x01110000063c783b */ /* 0x000eee0000000200 */
[----:B------:R-:W-:Y:S08]  /*106e0*/  HMMA.16816.F32 R36, R64, R56, R36 ;  /* 0x000000384024723c */ /* 0x000ff00000001824 */
[----:B--2---:R-:W-:Y:S08]  /*106f0*/  HMMA.16816.F32 R16, R28, R24, R16 ;  /* 0x000000181c10723c */ /* 0x004ff00000001810 */
[----:B------:R-:W-:Y:S01]  /*10700*/  HMMA.16816.F32 R32, R64, R58, R32 ;  /* 0x0000003a4020723c */ /* 0x000fe20000001820 */
[----:B------:R2:W4:Y:S07]  /*10710*/  LDSM.16.M88.4 R56, [R6+0x11900] ;  /* 0x011900000638783b */ /* 0x00052e0000000200 */
[----:B------:R-:W-:Y:S01]  /*10720*/  HMMA.16816.F32 R48, R28, R26, R48 ;  /* 0x0000001a1c30723c */ /* 0x000fe20000001830 */
[----:B------:R-:W-:Y:S07]  /*10730*/  LDSM.16.M88.4 R24, [R5+0x11100] ;  /* 0x011100000518783b */ /* 0x000fee0000000200 */
[C---:B------:R-:W-:Y:S01]  /*10740*/  HMMA.16816.F32 R76, R64.reuse, R52, R72 ;  /* 0x00000034404c723c */ /* 0x040fe20000001848 */
[----:B------:R-:W2:Y:S07]  /*10750*/  LDSM.16.M88.4 R72, [R5+0x10900] ;  /* 0x010900000548783b */ /* 0x000eae0000000200 */
[----:B------:R-:W-:Y:S08]  /*10760*/  HMMA.16816.F32 R68, R64, R54, R68 ;  /* 0x000000364044723c */ /* 0x000ff00000001844 */
[C---:B-1----:R-:W-:Y:S08]  /*10770*/  HMMA.16816.F32 R16, R12.reuse, R8, R16 ;  /* 0x000000080c10723c */ /* 0x042ff00000001810 */
[----:B------:R-:W-:Y:S01]  /*10780*/  HMMA.16816.F32 R48, R12, R10, R48 ;  /* 0x0000000a0c30723c */ /* 0x000fe20000001830 */
[----:B------:R1:W4:Y:S07]  /*10790*/  LDSM.16.M88.4 R8, [R5+0x11900] ;  /* 0x011900000508783b */ /* 0x00032e0000000200 */
[C---:B------:R-:W-:Y:S08]  /*107a0*/  HMMA.16816.F32 R44, R28.reuse, R20, R44 ;  /* 0x000000141c2c723c */ /* 0x040ff0000000182c */
[----:B------:R-:W-:Y:S01]  /*107b0*/  HMMA.16816.F32 R40, R28, R22, R40 ;  /* 0x000000161c28723c */ /* 0x000fe20000001828 */
[----:B--2---:R-:W-:-:S02]  /*107c0*/  FMUL.FTZ R6, R16, c[0x0][0x320] ;  /* 0x0000c80010067a20 */ /* 0x004fc40000410000 */
[----:B------:R-:W-:Y:S02]  /*107d0*/  FMUL.FTZ R16, R18, c[0x0][0x320] ;  /* 0x0000c80012107a20 */ /* 0x000fe40000410000 */
[----:B------:R-:W-:Y:S02]  /*107e0*/  FMUL.FTZ R17, R17, c[0x0][0x320] ;  /* 0x0000c80011117a20 */ /* 0x000fe40000410000 */
[----:B------:R-:W2:Y:S01]  /*107f0*/  MUFU.TANH R6, R6 ;  /* 0x0000000600067308 */ /* 0x000ea20000002400 */
[----:B---3--:R-:W-:Y:S01]  /*10800*/  HMMA.16816.F32 R36, R28, R60, R36 ;  /* 0x0000003c1c24723c */ /* 0x008fe20000001824 */
[----:B------:R-:W-:Y:S02]  /*10810*/  FMUL.FTZ R18, R48, c[0x0][0x320] ;  /* 0x0000c80030127a20 */ /* 0x000fe40000410000 */
[----:B-1----:R-:W-:-:S04]  /*10820*/  FMUL.FTZ R5, R49, c[0x0][0x320] ;  /* 0x0000c80031057a20 */ /* 0x002fc80000410000 */
[----:B------:R-:W1:Y:S01]  /*10830*/  MUFU.TANH R17, R17 ;  /* 0x0000001100117308 */ /* 0x000e620000002400 */
[C---:B------:R-:W-:Y:S07]  /*10840*/  HMMA.16816.F32 R32, R28.reuse, R62, R32 ;  /* 0x0000003e1c20723c */ /* 0x040fee0000001820 */
[----:B------:R-:W3:Y:S01]  /*10850*/  MUFU.TANH R16, R16 ;  /* 0x0000001000107308 */ /* 0x000ee20000002400 */
[C---:B----4-:R-:W-:Y:S07]  /*10860*/  HMMA.16816.F32 R76, R28.reuse, R56, R76 ;  /* 0x000000381c4c723c */ /* 0x050fee000000184c */
[----:B------:R-:W4:Y:S01]  /*10870*/  MUFU.TANH R18, R18 ;  /* 0x0000001200127308 */ /* 0x000f220000002400 */
[----:B------:R-:W-:Y:S07]  /*10880*/  HMMA.16816.F32 R68, R28, R58, R68 ;  /* 0x0000003a1c44723c */ /* 0x000fee0000001844 */
[----:B------:R-:W1:Y:S01]  /*10890*/  MUFU.TANH R5, R5 ;  /* 0x0000000500057308 */ /* 0x000e620000002400 */
[C---:B------:R-:W-:Y:S08]  /*108a0*/  HMMA.16816.F32 R44, R12.reuse, R72, R44 ;  /* 0x000000480c2c723c */ /* 0x040ff0000000182c */
[C---:B------:R-:W-:Y:S08]  /*108b0*/  HMMA.16816.F32 R40, R12.reuse, R74, R40 ;  /* 0x0000004a0c28723c */ /* 0x040ff00000001828 */
[C---:B------:R-:W-:Y:S08]  /*108c0*/  HMMA.16816.F32 R36, R12.reuse, R24, R36 ;  /* 0x000000180c24723c */ /* 0x040ff00000001824 */
[----:B------:R-:W-:Y:S01]  /*108d0*/  HMMA.16816.F32 R32, R12, R26, R32 ;  /* 0x0000001a0c20723c */ /* 0x000fe20000001820 */
[----:B------:R-:W-:-:S02]  /*108e0*/  FMUL.FTZ R23, R44, c[0x0][0x320] ;  /* 0x0000c8002c177a20 */ /* 0x000fc40000410000 */
[----:B------:R-:W-:-:S04]  /*108f0*/  FMUL.FTZ R22, R45, c[0x0][0x320] ;  /* 0x0000c8002d167a20 */ /* 0x000fc80000410000 */
[----:B------:R-:W1:Y:S01]  /*10900*/  MUFU.TANH R23, R23 ;  /* 0x0000001700177308 */ /* 0x000e620000002400 */
[----:B------:R-:W-:Y:S01]  /*10910*/  HMMA.16816.F32 R76, R12, R8, R76 ;  /* 0x000000080c4c723c */ /* 0x000fe2000000184c */
[----:B------:R-:W-:-:S06]  /*10920*/  FMUL.FTZ R40, R40, c[0x0][0x320] ;  /* 0x0000c80028287a20 */ /* 0x000fcc0000410000 */
[----:B------:R-:W-:Y:S01]  /*10930*/  FMUL.FTZ R9, R41, c[0x0][0x320] ;  /* 0x0000c80029097a20 */ /* 0x000fe20000410000 */
[----:B------:R-:W-:Y:S01]  /*10940*/  HMMA.16816.F32 R68, R12, R10, R68 ;  /* 0x0000000a0c44723c */ /* 0x000fe20000001844 */
[----:B------:R-:W1:Y:S01]  /*10950*/  SHFL.IDX PT, R10, R0, RZ, 0x1c1f ;  /* 0x001c1fff000a7589 */ /* 0x000e6200000e0000 */
[----:B------:R-:W-:Y:S01]  /*10960*/  FMUL.FTZ R36, R36, c[0x0][0x320] ;  /* 0x0000c80024247a20 */ /* 0x000fe20000410000 */
[----:B------:R-:W1:Y:S01]  /*10970*/  MUFU.TANH R22, R22 ;  /* 0x0000001600167308 */ /* 0x000e620000002400 */
[----:B------:R-:W-:-:S03]  /*10980*/  FMUL.FTZ R37, R37, c[0x0][0x320] ;  /* 0x0000c80025257a20 */ /* 0x000fc60000410000 */
[C---:B------:R-:W-:Y:S01]  /*10990*/  IADD3 R11, R7.reuse, c[0x0][0x328], RZ ;  /* 0x0000ca00070b7a10 */ /* 0x040fe20007ffe0ff */
[----:B------:R-:W-:Y:S01]  /*109a0*/  FMUL.FTZ R32, R32, c[0x0][0x320] ;  /* 0x0000c80020207a20 */ /* 0x000fe20000410000 */
[----:B------:R-:W-:Y:S01]  /*109b0*/  IADD3 R7, R7, UR4, RZ ;  /* 0x0000000407077c10 */ /* 0x000fe2000fffe0ff */
[----:B------:R-:W-:Y:S01]  /*109c0*/  FMUL.FTZ R33, R33, c[0x0][0x320] ;  /* 0x0000c80021217a20 */ /* 0x000fe20000410000 */
[----:B------:R2:W2:Y:S05]  /*109d0*/  MUFU.TANH R8, R40 ;  /* 0x0000002800087308 */ /* 0x0004aa0000002400 */
[----:B------:R-:W-:Y:S02]  /*109e0*/  FMUL.FTZ R76, R76, c[0x0][0x320] ;  /* 0x0000c8004c4c7a20 */ /* 0x000fe40000410000 */
[----:B------:R-:W-:Y:S01]  /*109f0*/  FMUL.FTZ R77, R77, c[0x0][0x320] ;  /* 0x0000c8004d4d7a20 */ /* 0x000fe20000410000 */
[----:B------:R-:W2:Y:S05]  /*10a00*/  MUFU.TANH R9, R9 ;  /* 0x0000000900097308 */ /* 0x000eaa0000002400 */
[----:B------:R-:W-:Y:S01]  /*10a10*/  FMUL.FTZ R68, R68, c[0x0][0x320] ;  /* 0x0000c80044447a20 */ /* 0x000fe20000410000 */
[----:B-1----:R-:W-:Y:S01]  /*10a20*/  IADD3 R13, R7, R10, RZ ;  /* 0x0000000a070d7210 */ /* 0x002fe20007ffe0ff */
[----:B------:R-:W-:Y:S01]  /*10a30*/  FMUL.FTZ R69, R69, c[0x0][0x320] ;  /* 0x0000c80045457a20 */ /* 0x000fe20000410000 */
[----:B------:R1:W1:Y:S01]  /*10a40*/  MUFU.TANH R162, R36 ;  /* 0x0000002400a27308 */ /* 0x0002620000002400 */
[----:B------:R-:W-:-:S05]  /*10a50*/  IMAD.IADD R15, R11, 0x1, R10 ;  /* 0x000000010b0f7824 */ /* 0x000fca00078e020a */
[----:B------:R-:W-:Y:S02]  /*10a60*/  IMNMX R15, R15, R2, PT ;  /* 0x000000020f0f7217 */ /* 0x000fe40003800200 */
[----:B------:R1:W1:Y:S08]  /*10a70*/  MUFU.TANH R168, R32 ;  /* 0x0000002000a87308 */ /* 0x0002700000002400 */
[----:B------:R1:W1:Y:S08]  /*10a80*/  MUFU.TANH R164, R33 ;  /* 0x0000002100a47308 */ /* 0x0002700000002400 */
[----:B------:R1:W1:Y:S08]  /*10a90*/  MUFU.TANH R174, R76 ;  /* 0x0000004c00ae7308 */ /* 0x0002700000002400 */
[----:B------:R1:W1:Y:S08]  /*10aa0*/  MUFU.TANH R172, R77 ;  /* 0x0000004d00ac7308 */ /* 0x0002700000002400 */
[----:B------:R1:W1:Y:S08]  /*10ab0*/  MUFU.TANH R142, R68 ;  /* 0x00000044008e7308 */ /* 0x0002700000002400 */
[----:B------:R1:W1:Y:S08]  /*10ac0*/  MUFU.TANH R140, R69 ;  /* 0x00000045008c7308 */ /* 0x0002700000002400 */
[----:B------:R1:W1:Y:S01]  /*10ad0*/  MUFU.TANH R170, R37 ;  /* 0x0000002500aa7308 */ /* 0x0002620000002400 */
        /* <DEDUP_REMOVED lines=12> */
.L_x_1159:
[----:B------:R-:W-:-:S04]  /*10ba0*/  MOV R10, 0x1 ;  /* 0x00000001000a7802 */ /* 0x000fc80000000f00 */
[----:B------:R-:W-:-:S13]  /*10bb0*/  ISETP.NE.AND P0, PT, R10, c[0x0][0x32c], PT ;  /* 0x0000cb000a007a0c */ /* 0x000fda0003f05270 */
[----:B------:R-:W-:-:S05]  /*10bc0*/  @P0 IMAD.HI.U32 R10, R12, c[0x0][0x330], RZ ;  /* 0x0000cc000c0a0a27 */ /* 0x000fca00078e00ff */
[----:B------:R-:W-:Y:S02]  /*10bd0*/  @P0 SHF.R.U32.HI R12, RZ, c[0x0][0x334], R10 ;  /* 0x0000cd00ff0c0a19 */ /* 0x000fe4000001160a */
.L_x_1160:
[----:B------:R-:W-:Y:S05]  /*10be0*/  BSYNC B0 ;  /* 0x0000000000007941 */ /* 0x000fea0003800000 */
.L_x_1158:
[----:B------:R-:W-:-:S04]  /*10bf0*/  IMAD R12, R12, c[0x0][0x32c], -R145 ;  /* 0x0000cb000c0c7a24 */ /* 0x000fc800078e0a91 */
[----:B------:R-:W-:-:S05]  /*10c00*/  IMAD.IADD R12, R12, 0x1, -R207 ;  /* 0x000000010c0c7824 */ /* 0x000fca00078e0acf */
[----:B------:R-:W-:Y:S02]  /*10c10*/  IADD3 R10, R12, c[0x0][0x32c], RZ ;  /* 0x0000cb000c0a7a10 */ /* 0x000fe40007ffe0ff */
[----:B------:R-:W-:Y:S02]  /*10c20*/  IMNMX R13, R13, R12, !PT ;  /* 0x0000000c0d0d7217 */ /* 0x000fe40007800200 */
[----:B------:R-:W-:Y:S02]  /*10c30*/  IMNMX R15, R15, R10, PT ;  /* 0x0000000a0f0f7217 */ /* 0x000fe40003800200 */
.L_x_1157:
[----:B--234-:R-:W-:Y:S01]  /*10c40*/  ISETP.GT.AND P1, PT, R147, RZ, PT ;  /* 0x000000ff9300720c */ /* 0x01cfe20003f24270 */
[----:B------:R-:W-:Y:S02]  /*10c50*/  FMUL.FTZ R39, R39, c[0x0][0x320] ;  /* 0x0000c80027277a20 */ /* 0x000fe40000410000 */
[----:B------:R-:W-:Y:S01]  /*10c60*/  FMUL.FTZ R34, R34, c[0x0][0x320] ;  /* 0x0000c80022227a20 */ /* 0x000fe20000410000 */
        /* <DEDUP_REMOVED lines=10> */
[----:B------:R-:W-:Y:S01]  /*10d10*/  FMUL.FTZ R38, R38, c[0x0][0x320] ;  /* 0x0000c80026267a20 */ /* 0x000fe20000410000 */
[----:B------:R2:W4:Y:S02]  /*10d20*/  MUFU.TANH R179, R34 ;  /* 0x0000002200b37308 */ /* 0x0005240000002400 */
        /* <DEDUP_REMOVED lines=12> */
[----:B------:R-:W-:Y:S01]  /*10df0*/  FMUL.FTZ R5, R51, c[0x0][0x320] ;  /* 0x0000c80033057a20 */ /* 0x000fe20000410000 */
[----:B------:R-:W-:Y:S01]  /*10e00*/  ISETP.GT.AND P0, PT, R13, 0x10, P1 ;  /* 0x000000100d00780c */ /* 0x000fe20000f04270 */
[----:B------:R2:W1:Y:S03]  /*10e10*/  MUFU.TANH R173, R78 ;  /* 0x0000004e00ad7308 */ /* 0x0004660000002400 */
[----:B------:R-:W-:-:S04]  /*10e20*/  ISETP.LT.OR P0, PT, R15, 0x11, P0 ;  /* 0x000000110f00780c */ /* 0x000fc80000701670 */
[----:B------:R-:W-:Y:S01]  /*10e30*/  FSEL R12, R23, -INF , !P0 ;  /* 0xff800000170c7808 */ /* 0x000fe20004000000 */
[----:B------:R-:W-:Y:S01]  /*10e40*/  FMUL.FTZ R23, R50, c[0x0][0x320] ;  /* 0x0000c80032177a20 */ /* 0x000fe20000410000 */
[----:B------:R-:W-:Y:S01]  /*10e50*/  ISETP.GT.AND P0, PT, R13, 0x11, P1 ;  /* 0x000000110d00780c */ /* 0x000fe20000f04270 */
[----:B------:R-:W1:Y:S03]  /*10e60*/  MUFU.TANH R5, R5 ;  /* 0x0000000500057308 */ /* 0x000e660000002400 */
[----:B------:R-:W-:-:S04]  /*10e70*/  ISETP.LT.OR P0, PT, R15, 0x12, P0 ;  /* 0x000000120f00780c */ /* 0x000fc80000701670 */
[----:B------:R-:W-:Y:S01]  /*10e80*/  FSEL R10, R22, -INF , !P0 ;  /* 0xff800000160a7808 */ /* 0x000fe20004000000 */
[----:B------:R2:W1:Y:S01]  /*10e90*/  MUFU.TANH R143, R79 ;  /* 0x0000004f008f7308 */ /* 0x0004620000002400 */
[----:B------:R-:W-:Y:S01]  /*10ea0*/  ISETP.GT.AND P0, PT, R13, 0x18, P1 ;  /* 0x000000180d00780c */ /* 0x000fe20000f04270 */
[----:B------:R-:W5:Y:S03]  /*10eb0*/  SHFL.IDX PT, R22, R0, 0x1, 0x1c1f ;  /* 0x003c1f0000167f89 */ /* 0x000f6600000e0000 */
[----:B------:R-:W-:-:S03]  /*10ec0*/  ISETP.LT.OR P0, PT, R15, 0x19, P0 ;  /* 0x000000190f00780c */ /* 0x000fc60000701670 */
[----:B------:R-:W1:Y:S01]  /*10ed0*/  MUFU.TANH R19, R19 ;  /* 0x0000001300137308 */ /* 0x000e620000002400 */
        /* <DEDUP_REMOVED lines=8> */
[----:B------:R-:W-:Y:S01]  /*10f60*/  ISETP.LT.OR P0, PT, R15, 0x21, P0 ;  /* 0x000000210f00780c */ /* 0x000fe20000701670 */
[--C-:B-----5:R-:W-:Y:S02]  /*10f70*/  IMAD.IADD R11, R11, 0x1, R22.reuse ;  /* 0x000000010b0b7824 */ /* 0x120fe400078e0216 */
[----:B------:R-:W-:Y:S01]  /*10f80*/  IMAD.IADD R0, R7, 0x1, R22 ;  /* 0x0000000107007824 */ /* 0x000fe200078e0216 */
[----:B-1----:R-:W-:Y:S02]  /*10f90*/  FSEL R162, R162, -INF , !P0 ;  /* 0xff800000a2a27808 */ /* 0x002fe40004000000 */
[----:B------:R-:W-:Y:S01]  /*10fa0*/  ISETP.GT.AND P0, PT, R13, 0x21, P1 ;  /* 0x000000210d00780c */ /* 0x000fe20000f04270 */
[----:B------:R-:W1:Y:S01]  /*10fb0*/  MUFU.TANH R9, R9 ;  /* 0x0000000900097308 */ /* 0x000e620000002400 */
[----:B------:R-:W-:Y:S02]  /*10fc0*/  IMNMX R2, R11, R2, PT ;  /* 0x000000020b027217 */ /* 0x000fe40003800200 */
        /* <DEDUP_REMOVED lines=20> */
[----:B------:R-:W-:-:S03]  /*11110*/  FMUL.FTZ R13, R47, c[0x0][0x320] ;  /* 0x0000c8002f0d7a20 */ /* 0x000fc60000410000 */
[----:B------:R-:W-:Y:S01]  /*11120*/  ISETP.LT.OR P0, PT, R15, 0x3a, P0 ;  /* 0x0000003a0f00780c */ /* 0x000fe20000701670 */
[----:B------:R-:W-:Y:S02]  /*11130*/  FMUL.FTZ R15, R46, c[0x0][0x320] ;  /* 0x0000c8002e0f7a20 */ /* 0x000fe40000410000 */
[----:B------:R-:W1:Y:S01]  /*11140*/  MUFU.TANH R13, R13 ;  /* 0x0000000d000d7308 */ /* 0x000e620000002400 */
[----:B------:R-:W-:-:S07]  /*11150*/  FSEL R140, R140, -INF , !P0 ;  /* 0xff8000008c8c7808 */ /* 0x000fce0004000000 */
[----:B------:R-:W1:Y:S01]  /*11160*/  MUFU.TANH R15, R15 ;  /* 0x0000000f000f7308 */ /* 0x000e620000002400 */
        /* <DEDUP_REMOVED lines=12> */
.L_x_1163:
[----:B------:R-:W-:-:S04]  /*11230*/  MOV R7, 0x1 ;  /* 0x0000000100077802 */ /* 0x000fc80000000f00 */
[----:B------:R-:W-:-:S13]  /*11240*/  ISETP.NE.AND P0, PT, R7, c[0x0][0x32c], PT ;  /* 0x0000cb0007007a0c */ /* 0x000fda0003f05270 */
[----:B------:R-:W-:-:S05]  /*11250*/  @P0 IMAD.HI.U32 R7, R22, c[0x0][0x330], RZ ;  /* 0x0000cc0016070a27 */ /* 0x000fca00078e00ff */
[----:B------:R-:W-:Y:S02]  /*11260*/  @P0 SHF.R.U32.HI R22, RZ, c[0x0][0x334], R7 ;  /* 0x0000cd00ff160a19 */ /* 0x000fe40000011607 */
.L_x_1164:
[----:B------:R-:W-:Y:S05]  /*11270*/  BSYNC B0 ;  /* 0x0000000000007941 */ /* 0x000fea0003800000 */
.L_x_1162:
[----:B------:R-:W-:-:S04]  /*11280*/  IMAD R22, R22, c[0x0][0x32c], -R145 ;  /* 0x0000cb0016167a24 */ /* 0x000fc800078e0a91 */
[----:B------:R-:W-:-:S05]  /*11290*/  IMAD.IADD R11, R22, 0x1, -R207 ;  /* 0x00000001160b7824 */ /* 0x000fca00078e0acf */
[----:B------:R-:W-:Y:S02]  /*112a0*/  IADD3 R7, R11, c[0x0][0x32c], RZ ;  /* 0x0000cb000b077a10 */ /* 0x000fe40007ffe0ff */
[----:B------:R-:W-:Y:S02]  /*112b0*/  IMNMX R0, R0, R11, !PT ;  /* 0x0000000b00007217 */ /* 0x000fe40007800200 */
[----:B------:R-:W-:Y:S02]  /*112c0*/  IMNMX R2, R2, R7, PT ;  /* 0x0000000702027217 */ /* 0x000fe40003800200 */
.L_x_1161:
[----:B--234-:R-:W-:Y:S01]  /*112d0*/  ISETP.GT.AND P0, PT, R0, 0x1, P1 ;  /* 0x000000010000780c */ /* 0x01cfe20000f04270 */
        /* <DEDUP_REMOVED lines=11> */
[----:B-1----:R-:W-:Y:S02]  /*11390*/  FSEL R7, R23, -INF , !P0 ;  /* 0xff80000017077808 */ /* 0x002fe40004000000 */
[----:B------:R-:W-:-:S04]  /*113a0*/  ISETP.GT.AND P0, PT, R0, 0x9, P1 ;  /* 0x000000090000780c */ /* 0x000fc80000f04270 */
[----:B------:R-:W-:Y:S01]  /*113b0*/  ISETP.LT.OR P0, PT, R2, 0xa, P0 ;  /* 0x0000000a0200780c */ /* 0x000fe20000701670 */
        /* <DEDUP_REMOVED lines=29> */
[----:B------:R-:W-:Y:S01]  /*11590*/  ISETP.LT.OR P0, PT, R2, 0x21, P0 ;  /* 0x000000210200780c */ /* 0x000fe20000701670 */
[----:B------:R-:W-:Y:S01]  /*115a0*/  LDSM.16.MT88.4 R32, [R134+0x900] ;  /* 0x000900008620783b */ /* 0x000fe20000004200 */
[----:B------:R-:W-:Y:S02]  /*115b0*/  FMNMX.FTZ R19, R12, R19, !PT ;  /* 0x000000130c137209 */ /* 0x000fe40007810000 */
[----:B------:R-:W-:Y:S01]  /*115c0*/  FSEL R181, R181, -INF , !P0 ;  /* 0xff800000b5b57808 */ /* 0x000fe20004000000 */
[----:B------:R-:W-:Y:S01]  /*115d0*/  LDSM.16.MT88.4 R28, [R160+0x900] ;  /* 0x00090000a01c783b */ /* 0x000fe20000004200 */
[----:B------:R-:W-:Y:S02]  /*115e0*/  ISETP.GT.AND P0, PT, R0, 0x21, P1 ;  /* 0x000000210000780c */ /* 0x000fe40000f04270 */
[----:B------:R-:W-:Y:S01]  /*115f0*/  FMNMX.FTZ R19, R10, R19, !PT ;  /* 0x000000130a137209 */ /* 0x000fe20007810000 */
[----:B------:R-:W-:Y:S01]  /*11600*/  LDSM.16.MT88.4 R24, [R169+0x2900] ;  /* 0x00290000a918783b */ /* 0x000fe20000004200 */
[----:B------:R-:W-:-:S02]  /*11610*/  ISETP.LT.OR P0, PT, R2, 0x22, P0 ;  /* 0x000000220200780c */ /* 0x000fc40000701670 */
[----:B------:R-:W-:Y:S02]  /*11620*/  FMNMX.FTZ R19, R8, R19, !PT ;  /* 0x0000001308137209 */ /* 0x000fe40007810000 */
[----:B------:R-:W-:Y:S02]  /*11630*/  FSEL R171, R171, -INF , !P0 ;  /* 0xff800000abab7808 */ /* 0x000fe40004000000 */
[----:B------:R-:W-:Y:S02]  /*11640*/  ISETP.GT.AND P0, PT, R0, 0x28, P1 ;  /* 0x000000280000780c */ /* 0x000fe40000f04270 */
        /* <DEDUP_REMOVED lines=9> */
[----:B------:R-:W-:Y:S02]  /*116e0*/  ISETP.GT.AND P0, PT, R0, 0x30, P1 ;  /* 0x000000300000780c */ /* 0x000fe40000f04270 */
[----:B------:R-:W-:Y:S02]  /*116f0*/  FMNMX.FTZ R19, R164, R19, !PT ;  /* 0x00000013a4137209 */ /* 0x000fe40007810000 */
[----:B------:R-:W-:Y:S02]  /*11700*/  ISETP.LT.OR P0, PT, R2, 0x31, P0 ;  /* 0x000000310200780c */ /* 0x000fe40000701670 */
[----:B------:R-:W-:Y:S02]  /*11710*/  FMNMX.FTZ R19, R174, R19, !PT ;  /* 0x00000013ae137209 */ /* 0x000fe40007810000 */
[----:B------:R-:W-:Y:S02]  /*11720*/  FSEL R173, R173, -INF , !P0 ;  /* 0xff800000adad7808 */ /* 0x000fe40004000000 */
[----:B------:R-:W-:-:S02]  /*11730*/  ISETP.GT.AND P0, PT, R0, 0x31, P1 ;  /* 0x000000310000780c */ /* 0x000fc40000f04270 */
[----:B------:R-:W-:Y:S02]  /*11740*/  FMNMX.FTZ R19, R172, R19, !PT ;  /* 0x00000013ac137209 */ /* 0x000fe40007810000 */
[----:B------:R-:W-:Y:S02]  /*11750*/  ISETP.LT.OR P0, PT, R2, 0x32, P0 ;  /* 0x000000320200780c */ /* 0x000fe40000701670 */
[----:B------:R-:W-:Y:S02]  /*11760*/  FMNMX.FTZ R19, R142, R19, !PT ;  /* 0x000000138e137209 */ /* 0x000fe40007810000 */
        /* <DEDUP_REMOVED lines=11> */
[----:B------:R-:W-:Y:S01]  /*11820*/  ISETP.LT.OR P0, PT, R2, 0x3a, P0 ;  /* 0x0000003a0200780c */ /* 0x000fe20000701670 */
[----:B------:R-:W1:Y:S01]  /*11830*/  SHFL.BFLY PT, R19, R0, 0x2, 0x1f ;  /* 0x0c401f0000137f89 */ /* 0x000e6200000e0000 */
[----:B------:R-:W-:-:S02]  /*11840*/  FMNMX.FTZ R22, R5, R22, !PT ;  /* 0x0000001605167209 */ /* 0x000fc40007810000 */
[----:B------:R-:W-:Y:S02]  /*11850*/  FSEL R167, R167, -INF , !P0 ;  /* 0xff800000a7a77808 */ /* 0x000fe40004000000 */
        /* <DEDUP_REMOVED lines=14> */
[----:B-1----:R-:W-:-:S03]  /*11940*/  FMNMX.FTZ R2, R19, R2, !PT ;  /* 0x0000000213027209 */ /* 0x002fc60007810000 */
[----:B------:R-:W1:Y:S01]  /*11950*/  SHFL.BFLY PT, R19, R22, 0x2, 0x1f ;  /* 0x0c401f0016137f89 */ /* 0x000e6200000e0000 */
        /* <DEDUP_REMOVED lines=21> */
[--C-:B------:R-:W-:Y:S02]  /*11ab0*/  FFMA.FTZ R174, R174, c[0x0][0x2d0], -R177.reuse ;  /* 0x0000b400aeae7a23 */ /* 0x100fe400000108b1 */
[----:B------:R-:W-:-:S05]  /*11ac0*/  FFMA.FTZ R209, R140, c[0x0][0x2d0], -R177 ;  /* 0x0000b4008cd17a23 */ /* 0x000fca00000108b1 */
        /* <DEDUP_REMOVED lines=14> */
[--C-:B------:R-:W-:Y:S02]  /*11bb0*/  FFMA.FTZ R158, R17, c[0x0][0x2d0], -R166.reuse ;  /* 0x0000b400119e7a23 */ /* 0x100fe400000108a6 */
[--C-:B------:R-:W-:Y:S01]  /*11bc0*/  FFMA.FTZ R161, R7, c[0x0][0x2d0], -R166.reuse ;  /* 0x0000b40007a17a23 */ /* 0x100fe200000108a6 */
[----:B------:R-:W-:Y:S01]  /*11bd0*/  LDSM.16.MT88.4 R16, [R134+0x2900] ;  /* 0x002900008610783b */ /* 0x000fe20000004200 */
[--C-:B------:R-:W-:Y:S02]  /*11be0*/  FFMA.FTZ R152, R5, c[0x0][0x2d0], -R166.reuse ;  /* 0x0000b40005987a23 */ /* 0x100fe400000108a6 */
[--C-:B------:R-:W-:Y:S01]  /*11bf0*/  FFMA.FTZ R146, R11, c[0x0][0x2d0], -R166.reuse ;  /* 0x0000b4000b927a23 */ /* 0x100fe200000108a6 */
[----:B------:R-:W1:Y:S01]  /*11c00*/  LDSM.16.MT88.4 R4, [R4+0x4100] ;  /* 0x004100000404783b */ /* 0x000e620000004200 */
[----:B------:R-:W-:Y:S01]  /*11c10*/  MUFU.EX2 R159, R159 ;  /* 0x0000009f009f7308 */ /* 0x000fe20000000800 */
[----:B------:R-:W-:-:S02]  /*11c20*/  FFMA.FTZ R3, R9, c[0x0][0x2d0], -R166 ;  /* 0x0000b40009037a23 */ /* 0x000fc400000108a6 */
[----:B------:R-:W2:Y:S01]  /*11c30*/  LDSM.16.MT88.4 R8, [R135+0x2900] ;  /* 0x002900008708783b */ /* 0x000ea20000004200 */
[--C-:B------:R-:W-:Y:S02]  /*11c40*/  FFMA.FTZ R153, R15, c[0x0][0x2d0], -R166.reuse ;  /* 0x0000b4000f997a23 */ /* 0x100fe400000108a6 */
[--C-:B------:R-:W-:Y:S02]  /*11c50*/  FFMA.FTZ R148, R13, c[0x0][0x2d0], -R166.reuse ;  /* 0x0000b4000d947a23 */ /* 0x100fe400000108a6 */
[----:B------:R-:W3:Y:S01]  /*11c60*/  MUFU.EX2 R158, R158 ;  /* 0x0000009e009e7308 */ /* 0x000ee20000000800 */
[----:B------:R-:W4:Y:S01]  /*11c70*/  LDSM.16.MT88.4 R12, [R160+0x2900] ;  /* 0x00290000a00c783b */ /* 0x000f220000004200 */
[--C-:B------:R-:W-:Y:S02]  /*11c80*/  FFMA.FTZ R168, R181, c[0x0][0x2d0], -R166.reuse ;  /* 0x0000b400b5a87a23 */ /* 0x100fe400000108a6 */
[--C-:B------:R-:W-:Y:S02]  /*11c90*/  FFMA.FTZ R171, R171, c[0x0][0x2d0], -R166.reuse ;  /* 0x0000b400abab7a23 */ /* 0x100fe400000108a6 */
[----:B------:R-:W-:-:S02]  /*11ca0*/  FFMA.FTZ R170, R179, c[0x0][0x2d0], -R166 ;  /* 0x0000b400b3aa7a23 */ /* 0x000fc400000108a6 */
[----:B------:R-:W-:Y:S01]  /*11cb0*/  MUFU.EX2 R161, R161 ;  /* 0x000000a100a17308 */ /* 0x000fe20000000800 */
[--C-:B------:R-:W-:Y:S02]  /*11cc0*/  FFMA.FTZ R175, R175, c[0x0][0x2d0], -R166.reuse ;  /* 0x0000b400afaf7a23 */ /* 0x100fe400000108a6 */
[--C-:B------:R-:W-:Y:S02]  /*11cd0*/  FFMA.FTZ R179, R172, c[0x0][0x2d0], -R177.reuse ;  /* 0x0000b400acb37a23 */ /* 0x100fe400000108b1 */
[----:B------:R-:W-:Y:S02]  /*11ce0*/  FFMA.FTZ R172, R142, c[0x0][0x2d0], -R177 ;  /* 0x0000b4008eac7a23 */ /* 0x000fe400000108b1 */
[--C-:B------:R-:W-:Y:S01]  /*11cf0*/  FFMA.FTZ R173, R173, c[0x0][0x2d0], -R166.reuse ;  /* 0x0000b400adad7a23 */ /* 0x100fe200000108a6 */
[----:B------:R-:W5:Y:S01]  /*11d00*/  MUFU.EX2 R152, R152 ;  /* 0x0000009800987308 */ /* 0x000f620000000800 */
[----:B---3--:R-:W-:Y:S01]  /*11d10*/  F2FP.PACK_AB R97, R158, R159 ;  /* 0x0000009f9e61723e */ /* 0x008fe200000000ff */
[----:B------:R-:W-:-:S02]  /*11d20*/  FFMA.FTZ R176, R143, c[0x0][0x2d0], -R166 ;  /* 0x0000b4008fb07a23 */ /* 0x000fc400000108a6 */
[--C-:B------:R-:W-:Y:S02]  /*11d30*/  FFMA.FTZ R177, R141, c[0x0][0x2d0], -R166.reuse ;  /* 0x0000b4008db17a23 */ /* 0x100fe400000108a6 */
[----:B------:R-:W-:Y:S01]  /*11d40*/  FFMA.FTZ R208, R167, c[0x0][0x2d0], -R166 ;  /* 0x0000b400a7d07a23 */ /* 0x000fe200000108a6 */
[----:B------:R-:W-:Y:S01]  /*11d50*/  LDSM.16.MT88.4 R140, [R169+0x3900] ;  /* 0x00390000a98c783b */ /* 0x000fe20000004200 */
[----:B------:R-:W-:Y:S01]  /*11d60*/  MUFU.EX2 R144, R144 ;  /* 0x0000009000907308 */ /* 0x000fe20000000800 */
[----:B------:R-:W-:Y:S01]  /*11d70*/  FADD.FTZ R158, R159, R158 ;  /* 0x0000009e9f9e7221 */ /* 0x000fe20000010000 */
[----:B-----5:R-:W-:-:S06]  /*11d80*/  F2FP.PACK_AB R99, R152, R161 ;  /* 0x000000a19863723e */ /* 0x020fcc00000000ff */
        /* <DEDUP_REMOVED lines=200> */
[----:B------:R-:W-:Y:S02]  /*12a10*/  LOP3.LUT R14, R14, 0xf, RZ, 0xc0, !PT ;  /* 0x0000000f0e0e7812 */ /* 0x000fe400078ec0ff */
[----:B------:R-:W-:Y:S01]  /*12a20*/  ISETP.GE.AND P6, PT, R204, c[0x0][0x1d4], PT ;  /* 0x00007500cc007a0c */ /* 0x000fe20003fc6270 */
        /* <DEDUP_REMOVED lines=50> */
.L_x_1165:
[----:B------:R-:W-:Y:S01]  /*12d50*/  ULDC.64 UR4, c[0x0][0x2c8] ;  /* 0x0000b20000047ab9 */ /* 0x000fe20000000a00 */
[----:B------:R-:W-:Y:S01]  /*12d60*/  IMAD.IADD R3, R194, 0x1, -R197 ;  /* 0x00000001c2037824 */ /* 0x000fe200078e0ac5 */
[----:B------:R-:W-:Y:S01]  /*12d70*/  UIMAD.WIDE.U32 UR22, UR15, UR4, URZ ;  /* 0x000000040f1672a5 */ /* 0x000fe2000f8e003f */
[----:B------:R-:W0:Y:S01]  /*12d80*/  LDGDEPBAR ;  /* 0x00000000000079af */ /* 0x000e220000000000 */
[----:B------:R-:W-:-:S05]  /*12d90*/  IADD3 R217, R147, -0x2, RZ ;  /* 0xfffffffe93d97810 */ /* 0x000fca0007ffe0ff */
[----:B------:R-:W-:Y:S02]  /*12da0*/  @UP2 UMOV UR13, UR23 ;  /* 0x00000017000d2c82 */ /* 0x000fe40008000000 */
        /* <DEDUP_REMOVED lines=14> */
.L_x_1167:
[----:B------:R-:W-:-:S04]  /*12e90*/  MOV R3, 0x1 ;  /* 0x0000000100037802 */ /* 0x000fc80000000f00 */
[----:B------:R-:W-:-:S13]  /*12ea0*/  ISETP.NE.AND P0, PT, R3, c[0x0][0x32c], PT ;  /* 0x0000cb0003007a0c */ /* 0x000fda0003f05270 */
[----:B------:R-:W-:-:S05]  /*12eb0*/  @P0 IMAD.HI.U32 R3, R4, c[0x0][0x330], RZ ;  /* 0x0000cc0004030a27 */ /* 0x000fca00078e00ff */
[----:B------:R-:W-:Y:S02]  /*12ec0*/  @P0 SHF.R.U32.HI R4, RZ, c[0x0][0x334], R3 ;  /* 0x0000cd00ff040a19 */ /* 0x000fe40000011603 */
.L_x_1168:
[----:B------:R-:W-:-:S05]  /*12ed0*/  MOV R3, c[0x0][0x32c] ;  /* 0x0000cb0000037a02 */ /* 0x000fca0000000f00 */
[----:B------:R-:W-:-:S05]  /*12ee0*/  IMAD R4, R4, R3, c[0x0][0x32c] ;  /* 0x0000cb0004047624 */ /* 0x000fca00078e0203 */
[----:B------:R-:W-:-:S04]  /*12ef0*/  IMNMX R5, R5, R4, PT ;  /* 0x0000000405057217 */ /* 0x000fc80003800200 */
.L_x_1166:
        /* <DEDUP_REMOVED lines=11> */
[----:B------:R-:W-:Y:S01]  /*12fb0*/  MOV R132, R2 ;  /* 0x0000000200847202 */ /* 0x000fe20000000f00 */
[----:B------:R-:W-:Y:S01]  /*12fc0*/  IMAD.SHL.U32 R216, R192, 0x2, RZ ;  /* 0x00000002c0d87824 */ /* 0x000fe200078e00ff */
[----:B------:R-:W-:Y:S01]  /*12fd0*/  SEL R186, R186, 0xffffffe0, !P1 ;  /* 0xffffffe0baba7807 */ /* 0x000fe20004800000 */
[----:B------:R-:W-:Y:S02]  /*12fe0*/  ULDC UR13, c[0x0][0x324] ;  /* 0x0000c900000d7ab9 */ /* 0x000fe40000000800 */
[----:B------:R-:W-:Y:S02]  /*12ff0*/  UMOV UR15, URZ ;  /* 0x0000003f000f7c82 */ /* 0x000fe40008000000 */
[----:B------:R-:W-:-:S02]  /*13000*/  ULOP3.LUT UR13, URZ, UR13, URZ, 0x33, !UPT ;  /* 0x0000000d3f0d7292 */ /* 0x000fc4000f8e333f */
[----:B------:R-:W-:Y:S02]  /*13010*/  UMOV UR5, 0x1 ;  /* 0x0000000100057882 */ /* 0x000fe40000000000 */
.L_x_1180:
[----:B------:R-:W-:Y:S04]  /*13020*/  DEPBAR.LE SB0, 0x2 ;  /* 0x000080800000791a */ /* 0x000fe80000000000 */
[----:B------:R-:W-:Y:S01]  /*13030*/  BAR.SYNC.DEFER_BLOCKING 0x0 ;  /* 0x0000000000007b1d */ /* 0x000fe20000010000 */
[----:B------:R-:W-:Y:S01]  /*13040*/  UIMAD UR4, UR5, 0x6000, URZ ;  /* 0x00006000050478a4 */ /* 0x000fe2000f8e023f */
[----:B------:R-:W-:Y:S05]  /*13050*/  ISETP.GE.AND P0, PT, R198, R217, PT ;  /* 0x000000d9c600720c */ /* 0x000fea0003f06270 */
[----:B-1----:R-:W-:Y:S05]  /*13060*/  IADD3 R133, R189, UR4, RZ ;  /* 0x00000004bd857c10 */ /* 0x002fea000fffe0ff */
[----:B------:R-:W-:Y:S01]  /*13070*/  IMAD.IADD R190, R186, 0x1, R133 ;  /* 0x00000001babe7824 */ /* 0x000fe200078e0285 */
[----:B------:R1:W2:Y:S04]  /*13080*/  LDSM.16.M88.4 R136, [R191] ;  /* 0x00000000bf88783b */ /* 0x0002a80000000200 */
        /* <DEDUP_REMOVED lines=15> */
[----:B------:R-:W-:Y:S01]  /*13180*/  SHF.L.U64.HI R8, R192, 0x1, R213 ;  /* 0x00000001c0087819 */ /* 0x000fe200000102d5 */
[----:B------:R-:W-:Y:S01]  /*13190*/  IMAD R2, R2, c[0x0][0x218], RZ ;  /* 0x0000860002027a24 */ /* 0x000fe200078e02ff */
[----:B------:R-:W-:Y:S01]  /*131a0*/  LOP3.LUT R11, R11, 0xf, RZ, 0xc0, !PT ;  /* 0x0000000f0b0b7812 */ /* 0x000fe200078ec0ff */
[----:B------:R-:W-:Y:S01]  /*131b0*/  IMAD R7, R202, c[0x0][0x20c], R7 ;  /* 0x00008300ca077a24 */ /* 0x000fe200078e0207 */
[----:B------:R-:W-:Y:S01]  /*131c0*/  ISETP.GE.AND P2, PT, R204, c[0x0][0x1d4], PT ;  /* 0x00007500cc007a0c */ /* 0x000fe20003f46270 */
[----:B------:R-:W-:Y:S02]  /*131d0*/  IMAD R2, R201, c[0x0][0x21c], R2 ;  /* 0x00008700c9027a24 */ /* 0x000fe400078e0202 */
[----:B------:R-:W-:Y:S01]  /*131e0*/  IMAD.IADD R5, R5, 0x1, R7 ;  /* 0x0000000105057824 */ /* 0x000fe200078e0207 */
[C---:B------:R-:W-:Y:S01]  /*131f0*/  SHF.L.U64.HI R7, R214.reuse, 0x1, R211 ;  /* 0x00000001d6077819 */ /* 0x040fe200000102d3 */
[----:B------:R-:W-:Y:S02]  /*13200*/  IMAD.SHL.U32 R6, R214, 0x2, RZ ;  /* 0x00000002d6067824 */ /* 0x000fe400078e00ff */
[----:B------:R-:W-:Y:S05]  /*13210*/  IMAD.WIDE.U32 R4, R201, c[0x0][0x218], R4 ;  /* 0x00008600c9047a25 */ /* 0x000fea00078e0004 */
[----:B------:R-:W-:Y:S02]  /*13220*/  IADD3 R0, P0, R4, UR18, RZ ;  /* 0x0000001204007c10 */ /* 0x000fe4000ff1e0ff */
[C---:B------:R-:W-:Y:S02]  /*13230*/  SHF.L.U64.HI R4, R210.reuse, 0x1, R215 ;  /* 0x00000001d2047819 */ /* 0x040fe400000102d7 */
[----:B------:R-:W-:Y:S01]  /*13240*/  IADD3.X R5, R5, UR7, R2, P0, !PT ;  /* 0x0000000705057c10 */ /* 0x000fe200087fe402 */
[----:B------:R-:W-:Y:S01]  /*13250*/  IMAD.SHL.U32 R2, R210, 0x2, RZ ;  /* 0x00000002d2027824 */ /* 0x000fe200078e00ff */
[C---:B------:R-:W-:Y:S04]  /*13260*/  LEA R10, P0, R0.reuse, c[0x0][0x1f8], 0x1 ;  /* 0x00007e00000a7a11 */ /* 0x040fe800078008ff */
[----:B------:R-:W-:Y:S01]  /*13270*/  LEA.HI.X R9, R0, c[0x0][0x1fc], R5, 0x1, P0 ;  /* 0x00007f0000097a11 */ /* 0x000fe200000f0c05 */
[----:B------:R-:W5:Y:S01]  /*13280*/  SHFL.IDX PT, R13, R10, 0x1, 0x181f ;  /* 0x00381f000a0d7f89 */ /* 0x000f6200000e0000 */
[----:B------:R-:W-:Y:S02]  /*13290*/  SEL R5, RZ, 0x10, P5 ;  /* 0x00000010ff057807 */ /* 0x000fe40002800000 */
[----:B------:R-:W-:Y:S01]  /*132a0*/  SEL R0, RZ, 0x10, P4 ;  /* 0x00000010ff007807 */ /* 0x000fe20002000000 */
[----:B------:R-:W4:Y:S01]  /*132b0*/  SHFL.IDX PT, R15, R9, 0x1, 0x181f ;  /* 0x00381f00090f7f89 */ /* 0x000f2200000e0000 */
[----:B------:R-:W-:Y:S02]  /*132c0*/  IADD3 R18, -R5, 0x10, RZ ;  /* 0x0000001005127810 */ /* 0x000fe40007ffe1ff */
[----:B------:R-:W-:Y:S01]  /*132d0*/  IADD3 R16, -R0, 0x10, RZ ;  /* 0x0000001000107810 */ /* 0x000fe20007ffe1ff */
[----:B------:R-:W-:Y:S01]  /*132e0*/  SHFL.IDX PT, R9, R9, RZ, 0x181f ;  /* 0x00181fff09097589 */ /* 0x000fe200000e0000 */
[----:B------:R-:W-:Y:S02]  /*132f0*/  LOP3.LUT R18, R18, 0xf, RZ, 0xc0, !PT ;  /* 0x0000000f12127812 */ /* 0x000fe400078ec0ff */
[----:B------:R-:W-:Y:S02]  /*13300*/  LOP3.LUT R16, R16, 0xf, RZ, 0xc0, !PT ;  /* 0x0000000f10107812 */ /* 0x000fe400078ec0ff */
[----:B-----5:R-:W-:Y:S04]  /*13310*/  IADD3 R18, P1, P0, R18, R13, R6 ;  /* 0x0000000d12127210 */ /* 0x020fe8000783e006 */
[--C-:B----4-:R-:W-:Y:S02]  /*13320*/  IADD3.X R19, RZ, R15, R7.reuse, P1, P0 ;  /* 0x0000000fff137210 */ /* 0x110fe40000fe0407 */
[----:B------:R-:W-:Y:S04]  /*13330*/  IADD3 R16, P1, P0, R16, R13, R2 ;  /* 0x0000000d10107210 */ /* 0x000fe8000783e002 */
[----:B------:R-:W-:Y:S02]  /*13340*/  IADD3.X R17, RZ, R15, R4, P1, P0 ;  /* 0x0000000fff117210 */ /* 0x000fe40000fe0404 */
[----:B------:R-:W-:Y:S02]  /*13350*/  IADD3 R12, P1, P0, R11, R13, R216 ;  /* 0x0000000d0b0c7210 */ /* 0x000fe4000783e0d8 */
[----:B------:R-:W4:Y:S02]  /*13360*/  SHFL.IDX PT, R11, R10, RZ, 0x181f ;  /* 0x00181fff0a0b7589 */ /* 0x000f2400000e0000 */
[----:B------:R-:W-:Y:S02]  /*13370*/  IADD3.X R13, RZ, R15, R8, P1, P0 ;  /* 0x0000000fff0d7210 */ /* 0x000fe40000fe0408 */
[----:B----4-:R-:W-:Y:S05]  /*13380*/  IADD3 R14, P0, R11, R6, RZ ;  /* 0x000000060b0e7210 */ /* 0x010fea0007f1e0ff */
[----:B------:R-:W-:Y:S01]  /*13390*/  IMAD.X R15, R9, 0x1, R7, P0 ;  /* 0x00000001090f7824 */ /* 0x000fe200000e0607 */
[----:B------:R-:W-:Y:S01]  /*133a0*/  IADD3 R20, P0, R11, R2, RZ ;  /* 0x000000020b147210 */ /* 0x000fe20007f1e0ff */
[----:B------:R-:W-:Y:S04]  /*133b0*/  IMAD.U32 R7, RZ, RZ, UR15 ;  /* 0x0000000fff077e24 */ /* 0x000fe8000f8e00ff */
[----:B------:R-:W-:Y:S01]  /*133c0*/  IMAD.X R21, R9, 0x1, R4, P0 ;  /* 0x0000000109157824 */ /* 0x000fe200000e0604 */
[----:B------:R-:W-:Y:S05]  /*133d0*/  IADD3 R22, P0, R11, R216, RZ ;  /* 0x000000d80b167210 */ /* 0x000fea0007f1e0ff */
[----:B------:R-:W-:Y:S01]  /*133e0*/  IMAD.X R23, R9, 0x1, R8, P0 ;  /* 0x0000000109177824 */ /* 0x000fe200000e0608 */
[----:B------:R-:W-:Y:S01]  /*133f0*/  ISETP.NE.U32.AND P0, PT, R5, RZ, PT ;  /* 0x000000ff0500720c */ /* 0x000fe20003f05070 */
[----:B------:R-:W-:Y:S05]  /*13400*/  IMAD R5, R7, 0x6000, R200 ;  /* 0x0000600007057824 */ /* 0x000fea00078e02c8 */
        /* <DEDUP_REMOVED lines=10> */
.L_x_1170:
        /* <DEDUP_REMOVED lines=12> */
[----:B------:R-:W-:Y:S02]  /*13570*/  SHF.L.U32 R220, R217, 0x6, RZ ;  /* 0x00000006d9dc7819 */ /* 0x000fe400000006ff */
        /* <DEDUP_REMOVED lines=135> */
[C---:B------:R-:W-:Y:S07]  /*13df0*/  HMMA.16816.F32 R8, R172.reuse, R182, R8 ;  /* 0x000000b6ac08723c */ /* 0x040fee0000001808 */
[----:B------:R-:W-:Y:S01]  /*13e00*/  MOV R182, R206 ;  /* 0x000000ce00b67202 */ /* 0x000fe20000000f00 */
        /* <DEDUP_REMOVED lines=40> */
[----:B------:R-:W-:Y:S01]  /*14090*/  @P0 IMAD.HI.U32 R32, R206, c[0x0][0x2c8], RZ ;  /* 0x0000b200ce200a27 */ /* 0x000fe200078e00ff */
[----:B------:R-:W-:Y:S03]  /*140a0*/  PLOP3.LUT P0, PT, PT, PT, UP2, 0x80, 0x0 ;  /* 0x000000000000781c */ /* 0x000fe60003f0f028 */
[----:B------:R-:W-:Y:S01]  /*140b0*/  FMUL.FTZ R175, R29, c[0x0][0x320] ;  /* 0x0000c8001daf7a20 */ /* 0x000fe20000410000 */
[----:B------:R-:W1:Y:S01]  /*140c0*/  MUFU.TANH R158, R158 ;  /* 0x0000009e009e7308 */ /* 0x000e620000002400 */
[----:B------:R-:W-:Y:S02]  /*140d0*/  FMUL.FTZ R174, R30, c[0x0][0x320] ;  /* 0x0000c8001eae7a20 */ /* 0x000fe40000410000 */
[----:B------:R-:W-:Y:S02]  /*140e0*/  FMUL.FTZ R172, R31, c[0x0][0x320] ;  /* 0x0000c8001fac7a20 */ /* 0x000fe40000410000 */
[----:B------:R-:W-:Y:S02]  /*140f0*/  FMUL.FTZ R183, R33, c[0x0][0x320] ;  /* 0x0000c80021b77a20 */ /* 0x000fe40000410000 */
[----:B------:R-:W-:Y:S01]  /*14100*/  FMUL.FTZ R33, R34, c[0x0][0x320] ;  /* 0x0000c80022217a20 */ /* 0x000fe20000410000 */
[----:B------:R-:W-:Y:S02]  /*14110*/  IADD3 R34, -R207, 0x1, -R220 ;  /* 0x00000001cf227810 */ /* 0x000fe40007ffe9dc */
[----:B------:R-:W1:Y:S01]  /*14120*/  MUFU.TANH R161, R161 ;  /* 0x000000a100a17308 */ /* 0x000e620000002400 */
[----:B------:R-:W-:Y:S01]  /*14130*/  @P0 SHF.R.U32.HI R182, RZ, c[0x0][0x2cc], R32 ;  /* 0x0000b300ffb60a19 */ /* 0x000fe20000011620 */
[----:B------:R-:W-:Y:S01]  /*14140*/  FMUL.FTZ R32, R35, c[0x0][0x320] ;  /* 0x0000c80023207a20 */ /* 0x000fe20000410000 */
[----:B------:R-:W-:Y:S03]  /*14150*/  IADD3 R34, -R197, R34, R194 ;  /* 0x00000022c5227210 */ /* 0x000fe60007ffe1c2 */
[----:B------:R-:W5:Y:S01]  /*14160*/  SHFL.IDX PT, R173, R182, RZ, 0x1c1f ;  /* 0x001c1fffb6ad7589 */ /* 0x000f6200000e0000 */
[C---:B------:R-:W-:Y:S02]  /*14170*/  IADD3 R35, R34.reuse, c[0x0][0x328], RZ ;  /* 0x0000ca0022237a10 */ /* 0x040fe40007ffe0ff */
[----:B------:R-:W-:Y:S01]  /*14180*/  IADD3 R34, R34, UR13, RZ ;  /* 0x0000000d22227c10 */ /* 0x000fe2000fffe0ff */
[----:B------:R-:W1:Y:S10]  /*14190*/  MUFU.TANH R163, R163 ;  /* 0x000000a300a37308 */ /* 0x000e740000002400 */
        /* <DEDUP_REMOVED lines=38> */
.L_x_1173:
[----:B------:R-:W-:Y:S04]  /*14400*/  MOV R0, 0x1 ;  /* 0x0000000100007802 */ /* 0x000fe80000000f00 */
[----:B------:R-:W-:Y:S11]  /*14410*/  ISETP.NE.AND P0, PT, R0, c[0x0][0x32c], PT ;  /* 0x0000cb0000007a0c */ /* 0x000ff60003f05270 */
[----:B------:R-:W-:Y:S02]  /*14420*/  @!UPT UIADD3 URZ, URZ, URZ, URZ ;  /* 0x0000003f3f3ff290 */ /* 0x000fe4000fffe03f */
[----:B------:R-:W-:Y:S05]  /*14430*/  @P0 IMAD.HI.U32 R0, R5, c[0x0][0x330], RZ ;  /* 0x0000cc0005000a27 */ /* 0x000fea00078e00ff */
[----:B------:R-:W-:Y:S02]  /*14440*/  @P0 SHF.R.U32.HI R5, RZ, c[0x0][0x334], R0 ;  /* 0x0000cd00ff050a19 */ /* 0x000fe40000011600 */
.L_x_1174:
[----:B------:R-:W-:Y:S05]  /*14450*/  BSYNC B0 ;  /* 0x0000000000007941 */ /* 0x000fea0003800000 */
.L_x_1172:
[----:B------:R-:W-:Y:S04]  /*14460*/  IMAD R4, R5, c[0x0][0x32c], -R220 ;  /* 0x0000cb0005047a24 */ /* 0x000fe800078e0adc */
[----:B------:R-:W-:Y:S05]  /*14470*/  IMAD.IADD R4, R4, 0x1, -R207 ;  /* 0x0000000104047824 */ /* 0x000fea00078e0acf */
[----:B------:R-:W-:Y:S02]  /*14480*/  IADD3 R0, R4, c[0x0][0x32c], RZ ;  /* 0x0000cb0004007a10 */ /* 0x000fe40007ffe0ff */
[----:B------:R-:W-:Y:S02]  /*14490*/  IMNMX R219, R219, R4, !PT ;  /* 0x00000004dbdb7217 */ /* 0x000fe40007800200 */
[----:B------:R-:W-:Y:S02]  /*144a0*/  IMNMX R221, R221, R0, PT ;  /* 0x00000000dddd7217 */ /* 0x000fe40003800200 */
.L_x_1171:
[----:B--234-:R-:W-:Y:S01]  /*144b0*/  ISETP.GT.AND P1, PT, R217, -0x1, PT ;  /* 0xffffffffd900780c */ /* 0x01cfe20003f24270 */
        /* <DEDUP_REMOVED lines=65> */
.L_x_1177:
[----:B------:R-:W-:Y:S04]  /*148d0*/  MOV R0, 0x1 ;  /* 0x0000000100007802 */ /* 0x000fe80000000f00 */
[----:B------:R-:W-:Y:S11]  /*148e0*/  ISETP.NE.AND P0, PT, R0, c[0x0][0x32c], PT ;  /* 0x0000cb0000007a0c */ /* 0x000ff60003f05270 */
[----:B------:R-:W-:Y:S02]  /*148f0*/  @!UPT UIADD3 URZ, URZ, URZ, URZ ;  /* 0x0000003f3f3ff290 */ /* 0x000fe4000fffe03f */
[----:B------:R-:W-:Y:S05]  /*14900*/  @P0 IMAD.HI.U32 R0, R13, c[0x0][0x330], RZ ;  /* 0x0000cc000d000a27 */ /* 0x000fea00078e00ff */
[----:B------:R-:W-:Y:S02]  /*14910*/  @P0 SHF.R.U32.HI R13, RZ, c[0x0][0x334], R0 ;  /* 0x0000cd00ff0d0a19 */ /* 0x000fe40000011600 */
.L_x_1178:
[----:B------:R-:W-:Y:S05]  /*14920*/  BSYNC B0 ;  /* 0x0000000000007941 */ /* 0x000fea0003800000 */
.L_x_1176:
[----:B------:R-:W-:Y:S04]  /*14930*/  IMAD R220, R13, c[0x0][0x32c], -R220 ;  /* 0x0000cb000ddc7a24 */ /* 0x000fe800078e0adc */
[----:B------:R-:W-:Y:S05]  /*14940*/  IMAD.IADD R13, R220, 0x1, -R207 ;  /* 0x00000001dc0d7824 */ /* 0x000fea00078e0acf */
[----:B------:R-:W-:Y:S02]  /*14950*/  IADD3 R0, R13, c[0x0][0x32c], RZ ;  /* 0x0000cb000d007a10 */ /* 0x000fe40007ffe0ff */
[----:B------:R-:W-:Y:S02]  /*14960*/  IMNMX R34, R34, R13, !PT ;  /* 0x0000000d22227217 */ /* 0x000fe40007800200 */
[----:B------:R-:W-:Y:S02]  /*14970*/  IMNMX R35, R35, R0, PT ;  /* 0x0000000023237217 */ /* 0x000fe40003800200 */
.L_x_1175:
        /* <DEDUP_REMOVED lines=82> */
[----:B------:R-:W-:Y:S04]  /*14ea0*/  FSEL R144, R32, -INF , !P0 ;  /* 0xff80000020907808 */ /* 0x000fe80004000000 */
[----:B------:R-:W-:Y:S05]  /*14eb0*/  FMNMX.FTZ R15, R144, R19, !PT ;  /* 0x00000013900f7209 */ /* 0x000fea0007810000 */
[----:B------:R-:W2:Y:S01]  /*14ec0*/  SHFL.BFLY PT, R0, R15, 0x2, 0x1f ;  /* 0x0c401f000f007f89 */ /* 0x000ea200000e0000 */
[----:B-1----:R-:W-:Y:S07]  /*14ed0*/  FMNMX.FTZ R4, R13, R4, !PT ;  /* 0x000000040d047209 */ /* 0x002fee0007810000 */
[----:B------:R-:W1:Y:S01]  /*14ee0*/  SHFL.BFLY PT, R17, R4, 0x1, 0x1f ;  /* 0x0c201f0004117f89 */ /* 0x000e6200000e0000 */
[----:B--2---:R-:W-:Y:S07]  /*14ef0*/  FMNMX.FTZ R13, R15, R0, !PT ;  /* 0x000000000f0d7209 */ /* 0x004fee0007810000 */
[----:B------:R-:W2:Y:S01]  /*14f00*/  SHFL.BFLY PT, R0, R13, 0x1, 0x1f ;  /* 0x0c201f000d007f89 */ /* 0x000ea200000e0000 */
[----:B-1----:R-:W-:Y:S02]  /*14f10*/  FMNMX.FTZ R2, R4, R17, !PT ;  /* 0x0000001104027209 */ /* 0x002fe40007810000 */
[----:B------:R-:W-:Y:S02]  /*14f20*/  IADD3 R17, R134, UR4, RZ ;  /* 0x0000000486117c10 */ /* 0x000fe4000fffe0ff */
[C---:B------:R-:W-:Y:S01]  /*14f30*/  FSETP.NEU.FTZ.AND P0, PT, R2.reuse, -INF , PT ;  /* 0xff8000000200780b */ /* 0x040fe20003f1d000 */
[----:B------:R-:W-:Y:S01]  /*14f40*/  FMUL.FTZ R152, R2, c[0x0][0x2d0] ;  /* 0x0000b40002987a20 */ /* 0x000fe20000410000 */
[----:B------:R-:W-:Y:S04]  /*14f50*/  IADD3 R164, R188, R17, RZ ;  /* 0x00000011bca47210 */ /* 0x000fe80007ffe0ff */
[----:B------:R-:W-:Y:S05]  /*14f60*/  FSEL R152, R152, RZ, P0 ;  /* 0x000000ff98987208 */ /* 0x000fea0000000000 */
[--C-:B------:R-:W-:Y:S01]  /*14f70*/  FFMA.FTZ R165, R5, c[0x0][0x2d0], -R152.reuse ;  /* 0x0000b40005a57a23 */ /* 0x100fe20000010898 */
[----:B------:R-:W-:Y:S01]  /*14f80*/  FSEL R5, R2, RZ, P0 ;  /* 0x000000ff02057208 */ /* 0x000fe20000000000 */
[--C-:B------:R-:W-:Y:S02]  /*14f90*/  FFMA.FTZ R167, R11, c[0x0][0x2d0], -R152.reuse ;  /* 0x0000b4000ba77a23 */ /* 0x100fe40000010898 */
[----:B------:R-:W-:Y:S01]  /*14fa0*/  FFMA.FTZ R166, R9, c[0x0][0x2d0], -R152 ;  /* 0x0000b40009a67a23 */ /* 0x000fe20000010898 */
[----:B--2---:R-:W-:Y:S01]  /*14fb0*/  FMNMX.FTZ R0, R13, R0, !PT ;  /* 0x000000000d007209 */ /* 0x004fe20007810000 */
[----:B------:R-:W-:Y:S01]  /*14fc0*/  FADD.FTZ R4, -R5, R132 ;  /* 0x0000008405047221 */ /* 0x000fe20000010100 */
        /* <DEDUP_REMOVED lines=10> */
[----:B------:R-:W-:Y:S01]  /*15070*/  MUFU.EX2 R167, R167 ;  /* 0x000000a700a77308 */ /* 0x000fe20000000800 */
[----:B------:R-:W-:Y:S01]  /*15080*/  FADD.FTZ R4, -R4, R3 ;  /* 0x0000000304047221 */ /* 0x000fe20000010100 */
[----:B------:R-:W-:Y:S01]  /*15090*/  IADD3 R133, R188, R5, RZ ;  /* 0x00000005bc857210 */ /* 0x000fe20007ffe0ff */
[--C-:B------:R-:W-:Y:S02]  /*150a0*/  FFMA.FTZ R171, R12, c[0x0][0x2d0], -R145.reuse ;  /* 0x0000b4000cab7a23 */ /* 0x100fe40000010891 */
[----:B------:R-:W1:Y:S01]  /*150b0*/  LDSM.16.MT88.4 R12, [R135+UR4+0x100] ;  /* 0x00010004870c783b */ /* 0x000e620008004200 */
[--C-:B------:R-:W-:Y:S02]  /*150c0*/  FFMA.FTZ R170, R10, c[0x0][0x2d0], -R145.reuse ;  /* 0x0000b4000aaa7a23 */ /* 0x100fe40000010891 */
[--C-:B------:R-:W-:Y:S02]  /*150d0*/  FFMA.FTZ R169, R8, c[0x0][0x2d0], -R145.reuse ;  /* 0x0000b40008a97a23 */ /* 0x100fe40000010891 */
[--C-:B------:R-:W-:Y:S01]  /*150e0*/  FFMA.FTZ R172, R6, c[0x0][0x2d0], -R145.reuse ;  /* 0x0000b40006ac7a23 */ /* 0x100fe20000010891 */
[----:B------:R-:W2:Y:S01]  /*150f0*/  MUFU.EX2 R132, R132 ;  /* 0x0000008400847308 */ /* 0x000ea20000000800 */
[----:B------:R-:W-:Y:S01]  /*15100*/  FMUL.FTZ R3, R4, c[0x0][0x2d0] ;  /* 0x0000b40004037a20 */ /* 0x000fe20000410000 */
[----:B------:R-:W3:Y:S01]  /*15110*/  LDSM.16.MT88.4 R20, [R133+0x100] ;  /* 0x000100008514783b */ /* 0x000ee20000004200 */
[--C-:B------:R-:W-:Y:S02]  /*15120*/  FFMA.FTZ R176, R141, c[0x0][0x2d0], -R152.reuse ;  /* 0x0000b4008db07a23 */ /* 0x100fe40000010898 */
[--C-:B------:R-:W-:Y:S02]  /*15130*/  FFMA.FTZ R177, R162, c[0x0][0x2d0], -R145.reuse ;  /* 0x0000b400a2b17a23 */ /* 0x100fe40000010891 */
[--C-:B------:R-:W-:Y:S02]  /*15140*/  FFMA.FTZ R179, R142, c[0x0][0x2d0], -R145.reuse ;  /* 0x0000b4008eb37a23 */ /* 0x100fe40000010891 */
[--C-:B------:R-:W-:Y:S01]  /*15150*/  FFMA.FTZ R180, R140, c[0x0][0x2d0], -R145.reuse ;  /* 0x0000b4008cb47a23 */ /* 0x100fe20000010891 */
[----:B------:R-:W4:Y:S01]  /*15160*/  MUFU.EX2 R3, R3 ;  /* 0x0000000300037308 */ /* 0x000f220000000800 */
[----:B------:R-:W-:Y:S01]  /*15170*/  LDSM.16.MT88.4 R140, [R134+UR4+0x2900] ;  /* 0x00290004868c783b */ /* 0x000fe20008004200 */
[--C-:B------:R-:W-:Y:S02]  /*15180*/  FFMA.FTZ R181, R161, c[0x0][0x2d0], -R152.reuse ;  /* 0x0000b400a1b57a23 */ /* 0x100fe40000010898 */
[--C-:B------:R-:W-:Y:S02]  /*15190*/  FFMA.FTZ R182, R159, c[0x0][0x2d0], -R152.reuse ;  /* 0x0000b4009fb67a23 */ /* 0x100fe40000010898 */
[--C-:B------:R-:W-:Y:S02]  /*151a0*/  FFMA.FTZ R183, R157, c[0x0][0x2d0], -R152.reuse ;  /* 0x0000b4009db77a23 */ /* 0x100fe40000010898 */
[--C-:B------:R-:W-:Y:S02]  /*151b0*/  FFMA.FTZ R190, R155, c[0x0][0x2d0], -R152.reuse ;  /* 0x0000b4009bbe7a23 */ /* 0x100fe40000010898 */
[----:B------:R-:W5:Y:S01]  /*151c0*/  MUFU.EX2 R166, R166 ;  /* 0x000000a600a67308 */ /* 0x000f620000000800 */
[--C-:B------:R-:W-:Y:S02]  /*151d0*/  FFMA.FTZ R219, R160, c[0x0][0x2d0], -R145.reuse ;  /* 0x0000b400a0db7a23 */ /* 0x100fe40000010891 */
[----:B------:R-:W-:Y:S01]  /*151e0*/  LDSM.16.MT88.4 R160, [R135+UR4+0x5900] ;  /* 0x0059000487a0783b */ /* 0x000fe20008004200 */
[C---:B--2---:R-:W-:Y:S02]  /*151f0*/  FMUL.FTZ R4, R132.reuse, R128 ;  /* 0x0000008084047220 */ /* 0x044fe40000410000 */
[C---:B------:R-:W-:Y:S02]  /*15200*/  FMUL.FTZ R5, R132.reuse, R129 ;  /* 0x0000008184057220 */ /* 0x040fe40000410000 */
[C---:B------:R-:W-:Y:S02]  /*15210*/  FMUL.FTZ R8, R132.reuse, R124 ;  /* 0x0000007c84087220 */ /* 0x040fe40000410000 */
        /* <DEDUP_REMOVED lines=9> */
[----:B------:R-:W-:Y:S01]  /*152b0*/  FMUL.FTZ R17, R132, R117 ;  /* 0x0000007584117220 */ /* 0x000fe20000410000 */
[----:B-----5:R-:W-:Y:S01]  /*152c0*/  F2FP.PACK_AB R136, R166, R167 ;  /* 0x000000a7a688723e */ /* 0x020fe200000000ff */
[C---:B------:R-:W-:Y:S02]  /*152d0*/  FMUL.FTZ R18, R3.reuse, R118 ;  /* 0x0000007603127220 */ /* 0x040fe40000410000 */
[C---:B------:R-:W-:Y:S02]  /*152e0*/  FMUL.FTZ R19, R3.reuse, R119 ;  /* 0x0000007703137220 */ /* 0x040fe40000410000 */
[C---:B------:R-:W-:Y:S01]  /*152f0*/  FMUL.FTZ R24, R132.reuse, R108 ;  /* 0x0000006c84187220 */ /* 0x040fe20000410000 */
[----:B------:R-:W4:Y:S01]  /*15300*/  MUFU.EX2 R170, R170 ;  /* 0x000000aa00aa7308 */ /* 0x000f220000000800 */
[----:B------:R-:W-:Y:S01]  /*15310*/  LDSM.16.MT88.4 R116, [R134+UR4+0x900] ;  /* 0x000900048674783b */ /* 0x000fe20008004200 */
[----:B------:R-:W-:Y:S01]  /*15320*/  FMUL.FTZ R25, R132, R109 ;  /* 0x0000006d84197220 */ /* 0x000fe20000410000 */
        /* <DEDUP_REMOVED lines=10> */
[----:B------:R-:W2:Y:S01]  /*153d0*/  MUFU.EX2 R172, R172 ;  /* 0x000000ac00ac7308 */ /* 0x000ea20000000800 */
        /* <DEDUP_REMOVED lines=12> */
[--C-:B------:R-:W-:Y:S02]  /*154a0*/  FFMA.FTZ R229, R146, c[0x0][0x2d0], -R145.reuse ;  /* 0x0000b40092e57a23 */ /* 0x100fe40000010891 */
[C---:B------:R-:W-:Y:S01]  /*154b0*/  FMUL.FTZ R36, R132.reuse, R36 ;  /* 0x0000002484247220 */ /* 0x040fe20000410000 */
[----:B------:R-:W-:Y:S01]  /*154c0*/  LDSM.16.MT88.4 R148, [R133+0x3900] ;  /* 0x003900008594783b */ /* 0x000fe20000004200 */
[----:B------:R-:W-:Y:S01]  /*154d0*/  FMUL.FTZ R37, R132, R37 ;  /* 0x0000002584257220 */ /* 0x000fe20000410000 */
[----:B------:R-:W-:Y:S01]  /*154e0*/  MUFU.EX2 R175, R175 ;  /* 0x000000af00af7308 */ /* 0x000fe20000000800 */
[----:B--2---:R-:W-:Y:S01]  /*154f0*/  F2FP.PACK_AB R139, R172, R169 ;  /* 0x000000a9ac8b723e */ /* 0x004fe200000000ff */
[C---:B------:R-:W-:Y:S02]  /*15500*/  FMUL.FTZ R38, R3.reuse, R38 ;  /* 0x0000002603267220 */ /* 0x040fe40000410000 */
[C---:B------:R-:W-:Y:S02]  /*15510*/  FMUL.FTZ R39, R3.reuse, R39 ;  /* 0x0000002703277220 */ /* 0x040fe40000410000 */
[C---:B------:R-:W-:Y:S02]  /*15520*/  FMUL.FTZ R40, R132.reuse, R40 ;  /* 0x0000002884287220 */ /* 0x040fe40000410000 */
[C---:B-1----:R-:W-:Y:S02]  /*15530*/  HMMA.16816.F32 R4, R136.reuse, R12, R4 ;  /* 0x0000000c8804723c */ /* 0x042fe40000001804 */
[----:B------:R-:W-:Y:S03]  /*15540*/  MUFU.EX2 R176, R176 ;  /* 0x000000b000b07308 */ /* 0x000fe60000000800 */
        /* <DEDUP_REMOVED lines=23> */
[----:B------:R-:W2:Y:S01]  /*156c0*/  LDSM.16.MT88.4 R112, [R135+UR4+0x2100] ;  /* 0x002100048770783b */ /* 0x000ea20008004200 */
        /* <DEDUP_REMOVED lines=13> */
[----:B------:R-:W3:Y:S01]  /*157a0*/  LDSM.16.MT88.4 R104, [R133+0x2100] ;  /* 0x002100008568783b */ /* 0x000ee20000004200 */
[C---:B------:R-:W-:Y:S01]  /*157b0*/  FMUL.FTZ R53, R132.reuse, R53 ;  /* 0x0000003584357220 */ /* 0x040fe20000410000 */
[----:B------:R-:W-:Y:S01]  /*157c0*/  MUFU.EX2 R190, R190 ;  /* 0x000000be00be7308 */ /* 0x000fe20000000800 */
[C---:B------:R-:W-:Y:S02]  /*157d0*/  FMUL.FTZ R54, R3.reuse, R54 ;  /* 0x0000003603367220 */ /* 0x040fe40000410000 */
[C---:B-1----:R-:W-:Y:S03]  /*157e0*/  HMMA.16816.F32 R28, R136.reuse, R120, R28 ;  /* 0x00000078881c723c */ /* 0x042fe6000000181c */
        /* <DEDUP_REMOVED lines=8> */
[C---:B--2---:R-:W-:Y:S04]  /*15870*/  HMMA.16816.F32 R36, R136.reuse, R112, R36 ;  /* 0x000000708824723c */ /* 0x044fe80000001824 */
        /* <DEDUP_REMOVED lines=9> */
[C---:B---3--:R-:W-:Y:S03]  /*15910*/  HMMA.16816.F32 R44, R136.reuse, R104, R44 ;  /* 0x00000068882c723c */ /* 0x048fe6000000182c */
[C---:B------:R-:W-:Y:S02]  /*15920*/  FMUL.FTZ R65, R132.reuse, R65 ;  /* 0x0000004184417220 */ /* 0x040fe40000410000 */
[C---:B------:R-:W-:Y:S03]  /*15930*/  FMUL.FTZ R66, R3.reuse, R66 ;  /* 0x0000004203427220 */ /* 0x040fe60000410000 */
[----:B------:R-:W-:Y:S01]  /*15940*/  MUFU.EX2 R222, R222 ;  /* 0x000000de00de7308 */ /* 0x000fe20000000800 */
[C---:B------:R-:W-:Y:S01]  /*15950*/  FMUL.FTZ R67, R3.reuse, R67 ;  /* 0x0000004303437220 */ /* 0x040fe20000410000 */
[C---:B------:R-:W-:Y:S01]  /*15960*/  HMMA.16816.F32 R48, R136.reuse, R106, R48 ;  /* 0x0000006a8830723c */ /* 0x040fe20000001830 */
[----:B------:R-:W1:Y:S02]  /*15970*/  LDSM.16.MT88.4 R104, [R135+UR4+0x4100] ;  /* 0x004100048768783b */ /* 0x000e640008004200 */
[C---:B------:R-:W-:Y:S02]  /*15980*/  FMUL.FTZ R68, R132.reuse, R68 ;  /* 0x0000004484447220 */ /* 0x040fe40000410000 */
[C---:B------:R-:W-:Y:S03]  /*15990*/  FMUL.FTZ R69, R132.reuse, R69 ;  /* 0x0000004584457220 */ /* 0x040fe60000410000 */
[C---:B------:R-:W-:Y:S01]  /*159a0*/  HMMA.16816.F32 R52, R136.reuse, R100, R52 ;  /* 0x000000648834723c */ /* 0x040fe20000001834 */
[----:B------:R-:W-:Y:S03]  /*159b0*/  MUFU.EX2 R223, R223 ;  /* 0x000000df00df7308 */ /* 0x000fe60000000800 */
        /* <DEDUP_REMOVED lines=12> */
[----:B------:R-:W3:Y:S03]  /*15a80*/  LDSM.16.MT88.4 R108, [R134+UR4+0x4100] ;  /* 0x00410004866c783b */ /* 0x000ee60008004200 */
[C---:B------:R-:W-:Y:S02]  /*15a90*/  FMUL.FTZ R84, R132.reuse, R84 ;  /* 0x0000005484547220 */ /* 0x040fe40000410000 */
[C---:B------:R-:W-:Y:S01]  /*15aa0*/  FMUL.FTZ R85, R132.reuse, R85 ;  /* 0x0000005584557220 */ /* 0x040fe20000410000 */
[----:B------:R-:W-:Y:S01]  /*15ab0*/  MUFU.EX2 R227, R227 ;  /* 0x000000e300e37308 */ /* 0x000fe20000000800 */
[C---:B------:R-:W-:Y:S01]  /*15ac0*/  FMUL.FTZ R86, R3.reuse, R86 ;  /* 0x0000005603567220 */ /* 0x040fe20000410000 */
[C---:B-1----:R-:W-:Y:S03]  /*15ad0*/  HMMA.16816.F32 R68, R136.reuse, R104, R68 ;  /* 0x000000688844723c */ /* 0x042fe60000001844 */
[----:B------:R-:W-:Y:S02]  /*15ae0*/  FMUL.FTZ R87, R3, R87 ;  /* 0x0000005703577220 */ /* 0x000fe40000410000 */
[--C-:B------:R-:W-:Y:S02]  /*15af0*/  FFMA.FTZ R173, R173, c[0x0][0x2d0], -R152.reuse ;  /* 0x0000b400adad7a23 */ /* 0x100fe40000010898 */
[----:B------:R-:W-:Y:S01]  /*15b00*/  FFMA.FTZ R152, R147, c[0x0][0x2d0], -R152 ;  /* 0x0000b40093987a23 */ /* 0x000fe20000010898 */
[C---:B------:R-:W-:Y:S01]  /*15b10*/  HMMA.16816.F32 R72, R136.reuse, R106, R72 ;  /* 0x0000006a8848723c */ /* 0x040fe20000001848 */
[----:B------:R-:W1:Y:S01]  /*15b20*/  LDSM.16.MT88.4 R104, [R164+0x4100] ;  /* 0x00410000a468783b */ /* 0x000e620000004200 */
[----:B------:R-:W-:Y:S02]  /*15b30*/  MUFU.EX2 R228, R228 ;  /* 0x000000e400e47308 */ /* 0x000fe40000000800 */
[C---:B------:R-:W-:Y:S02]  /*15b40*/  FMUL.FTZ R76, R132.reuse, R76 ;  /* 0x0000004c844c7220 */ /* 0x040fe40000410000 */
[----:B------:R-:W-:Y:S02]  /*15b50*/  FMUL.FTZ R77, R132, R77 ;  /* 0x0000004d844d7220 */ /* 0x000fe40000410000 */
[C---:B------:R-:W-:Y:S04]  /*15b60*/  FMUL.FTZ R78, R3.reuse, R78 ;  /* 0x0000004e034e7220 */ /* 0x040fe80000410000 */
[C---:B------:R-:W-:Y:S01]  /*15b70*/  FMUL.FTZ R79, R3.reuse, R79 ;  /* 0x0000004f034f7220 */ /* 0x040fe20000410000 */
[----:B------:R4:W-:Y:S01]  /*15b80*/  MUFU.EX2 R226, R152 ;  /* 0x0000009800e27308 */ /* 0x0009e20000000800 */
[--C-:B------:R-:W-:Y:S02]  /*15b90*/  FFMA.FTZ R178, R178, c[0x0][0x2d0], -R145.reuse ;  /* 0x0000b400b2b27a23 */ /* 0x100fe40000010891 */
[----:B------:R-:W-:Y:S02]  /*15ba0*/  FFMA.FTZ R145, R144, c[0x0][0x2d0], -R145 ;  /* 0x0000b40090917a23 */ /* 0x000fe40000010891 */
[C---:B------:R-:W-:Y:S01]  /*15bb0*/  FMUL.FTZ R88, R132.reuse, R88 ;  /* 0x0000005884587220 */ /* 0x040fe20000410000 */
[C---:B--2---:R-:W-:Y:S03]  /*15bc0*/  HMMA.16816.F32 R76, R136.reuse, R100, R76 ;  /* 0x00000064884c723c */ /* 0x044fe6000000184c */
[C---:B------:R-:W-:Y:S01]  /*15bd0*/  FMUL.FTZ R80, R132.reuse, R80 ;  /* 0x0000005084507220 */ /* 0x040fe20000410000 */
[----:B------:R-:W2:Y:S01]  /*15be0*/  MUFU.EX2 R173, R173 ;  /* 0x000000ad00ad7308 */ /* 0x000ea20000000800 */
[C---:B------:R-:W-:Y:S02]  /*15bf0*/  FMUL.FTZ R81, R132.reuse, R81 ;  /* 0x0000005184517220 */ /* 0x040fe40000410000 */
[C---:B------:R-:W-:Y:S02]  /*15c00*/  FMUL.FTZ R82, R3.reuse, R82 ;  /* 0x0000005203527220 */ /* 0x040fe40000410000 */
[C---:B------:R-:W-:Y:S03]  /*15c10*/  FMUL.FTZ R83, R3.reuse, R83 ;  /* 0x0000005303537220 */ /* 0x040fe60000410000 */
[C---:B------:R-:W-:Y:S02]  /*15c20*/  FMUL.FTZ R89, R132.reuse, R89 ;  /* 0x0000005984597220 */ /* 0x040fe40000410000 */
[----:B------:R5:W-:Y:S01]  /*15c30*/  MUFU.EX2 R230, R145 ;  /* 0x0000009100e67308 */ /* 0x000be20000000800 */
[C---:B------:R-:W-:Y:S01]  /*15c40*/  FMUL.FTZ R90, R3.reuse, R90 ;  /* 0x0000005a035a7220 */ /* 0x040fe20000410000 */
[C---:B------:R-:W-:Y:S01]  /*15c50*/  HMMA.16816.F32 R80, R136.reuse, R102, R80 ;  /* 0x000000668850723c */ /* 0x040fe20000001850 */
[----:B----4-:R-:W-:Y:S02]  /*15c60*/  LDSM.16.MT88.4 R152, [R134+UR4+0x3900] ;  /* 0x003900048698783b */ /* 0x010fe40008004200 */
[C---:B------:R-:W-:Y:S02]  /*15c70*/  FMUL.FTZ R91, R3.reuse, R91 ;  /* 0x0000005b035b7220 */ /* 0x040fe40000410000 */
[C---:B------:R-:W-:Y:S02]  /*15c80*/  FMUL.FTZ R92, R132.reuse, R92 ;  /* 0x0000005c845c7220 */ /* 0x040fe40000410000 */
[----:B------:R-:W-:Y:S01]  /*15c90*/  FMUL.FTZ R93, R132, R93 ;  /* 0x0000005d845d7220 */ /* 0x000fe20000410000 */
[C---:B---3--:R-:W-:Y:S01]  /*15ca0*/  HMMA.16816.F32 R84, R136.reuse, R108, R84 ;  /* 0x0000006c8854723c */ /* 0x048fe20000001854 */
[----:B------:R-:W3:Y:S03]  /*15cb0*/  MUFU.EX2 R178, R178 ;  /* 0x000000b200b27308 */ /* 0x000ee60000000800 */
[C---:B------:R-:W-:Y:S01]  /*15cc0*/  FMUL.FTZ R94, R3.reuse, R94 ;  /* 0x0000005e035e7220 */ /* 0x040fe20000410000 */
[----:B--2---:R-:W-:Y:S01]  /*15cd0*/  F2FP.PACK_AB R100, R174, R173 ;  /* 0x000000adae64723e */ /* 0x004fe200000000ff */
[C---:B------:R-:W-:Y:S01]  /*15ce0*/  FMUL.FTZ R95, R3.reuse, R95 ;  /* 0x0000005f035f7220 */ /* 0x040fe20000410000 */
[----:B------:R-:W-:Y:S01]  /*15cf0*/  F2FP.PACK_AB R102, R176, R175 ;  /* 0x000000afb066723e */ /* 0x000fe200000000ff */
[C---:B------:R-:W-:Y:S01]  /*15d00*/  HMMA.16816.F32 R88, R136.reuse, R110, R88 ;  /* 0x0000006e8858723c */ /* 0x040fe20000001858 */
[----:B------:R-:W2:Y:S02]  /*15d10*/  LDSM.16.MT88.4 R108, [R133+0x900] ;  /* 0x00090000856c783b */ /* 0x000ea40000004200 */
[----:B------:R-:W4:Y:S01]  /*15d20*/  MUFU.EX2 R229, R229 ;  /* 0x000000e500e57308 */ /* 0x000f220000000800 */
[----:B------:R-:W-:Y:S01]  /*15d30*/  FMUL.FTZ R96, R132, R96 ;  /* 0x0000006084607220 */ /* 0x000fe20000410000 */
[----:B------:R-:W-:Y:S01]  /*15d40*/  F2FP.PACK_AB R103, R180, R179 ;  /* 0x000000b3b467723e */ /* 0x000fe200000000ff */
[C---:B------:R-:W-:Y:S02]  /*15d50*/  FMUL.FTZ R97, R132.reuse, R97 ;  /* 0x0000006184617220 */ /* 0x040fe40000410000 */
[C---:B-1----:R-:W-:Y:S01]  /*15d60*/  HMMA.16816.F32 R92, R136.reuse, R104, R92 ;  /* 0x00000068885c723c */ /* 0x042fe2000000185c */
[----:B-----5:R-:W-:Y:S03]  /*15d70*/  LDSM.16.MT88.4 R144, [R135+UR4+0x3900] ;  /* 0x003900048790783b */ /* 0x020fe60008004200 */
[C---:B------:R-:W-:Y:S02]  /*15d80*/  FMUL.FTZ R98, R3.reuse, R98 ;  /* 0x0000006203627220 */ /* 0x040fe40000410000 */
[----:B------:R-:W-:Y:S02]  /*15d90*/  FMUL.FTZ R99, R3, R99 ;  /* 0x0000006303637220 */ /* 0x000fe40000410000 */
[----:B------:R-:W-:Y:S01]  /*15da0*/  FFMA.FTZ R167, R132, R209, R167 ;  /* 0x000000d184a77223 */ /* 0x000fe200000100a7 */
[----:B---3--:R-:W-:Y:S03]  /*15db0*/  F2FP.PACK_AB R101, R177, R178 ;  /* 0x000000b2b165723e */ /* 0x008fe600000000ff */
[----:B------:R-:W-:Y:S01]  /*15dc0*/  FFMA.FTZ R171, R3, R208, R171 ;  /* 0x000000d003ab7223 */ /* 0x000fe200000100ab */
[----:B------:R-:W-:Y:S01]  /*15dd0*/  HMMA.16816.F32 R96, R136, R106, R96 ;  /* 0x0000006a8860723c */ /* 0x000fe20000001860 */
[----:B------:R-:W1:Y:S02]  /*15de0*/  LDSM.16.MT88.4 R104, [R164+0x2900] ;  /* 0x00290000a468783b */ /* 0x000e640000004200 */
[----:B------:R-:W-:Y:S01]  /*15df0*/  IADD3 R3, R217, -0x2, RZ ;  /* 0xfffffffed9037810 */ /* 0x000fe20007ffe0ff */
[----:B------:R-:W-:Y:S02]  /*15e00*/  FADD.FTZ R166, R166, R167 ;  /* 0x000000a7a6a67221 */ /* 0x000fe40000010000 */
[----:B------:R-:W-:Y:S01]  /*15e10*/  FADD.FTZ R170, R170, R171 ;  /* 0x000000abaaaa7221 */ /* 0x000fe20000010000 */
[----:B------:R-:W-:Y:S01]  /*15e20*/  F2FP.PACK_AB R136, R224, R223 ;  /* 0x000000dfe088723e */ /* 0x000fe200000000ff */
[C---:B------:R-:W-:Y:S05]  /*15e30*/  HMMA.16816.F32 R4, R100.reuse, R112, R4 ;  /* 0x000000706404723c */ /* 0x040fea0000001804 */
[----:B------:R-:W-:Y:S01]  /*15e40*/  F2FP.PACK_AB R138, R226, R225 ;  /* 0x000000e1e28a723e */ /* 0x000fe200000000ff */
[----:B------:R-:W-:Y:S01]  /*15e50*/  FADD.FTZ R165, R165, R166 ;  /* 0x000000a6a5a57221 */ /* 0x000fe20000010000 */
[----:B------:R-:W-:Y:S01]  /*15e60*/  F2FP.PACK_AB R137, R228, R227 ;  /* 0x000000e3e489723e */ /* 0x000fe200000000ff */
[C---:B------:R-:W-:Y:S01]  /*15e70*/  HMMA.16816.F32 R8, R100.reuse, R114, R8 ;  /* 0x000000726408723c */ /* 0x040fe20000001808 */
[----:B------:R-:W-:Y:S02]  /*15e80*/  LDSM.16.MT88.4 R112, [R133+0x4900] ;  /* 0x004900008570783b */ /* 0x000fe40000004200 */
[----:B------:R-:W-:Y:S01]  /*15e90*/  ISETP.GE.AND P0, PT, R3, R198, PT ;  /* 0x000000c60300720c */ /* 0x000fe20003f06270 */
[----:B------:R-:W-:Y:S01]  /*15ea0*/  FADD.FTZ R169, R169, R170 ;  /* 0x000000aaa9a97221 */ /* 0x000fe20000010000 */
[----:B----4-:R-:W-:Y:S01]  /*15eb0*/  F2FP.PACK_AB R139, R230, R229 ;  /* 0x000000e5e68b723e */ /* 0x010fe200000000ff */
        /* <DEDUP_REMOVED lines=124> */
[----:B------:R-:W-:Y:S01]  /*16680*/  IMAD.SHL.U32 R3, R217, 0x40, RZ ;  /* 0x00000040d9037824 */ /* 0x000fe200078e00ff */
[----:B------:R-:W-:Y:S01]  /*16690*/  IADD3 R13, -R212, 0x10, RZ ;  /* 0x00000010d40d7810 */ /* 0x000fe20007ffe1ff */
[----:B------:R-:W-:Y:S01]  /*166a0*/  IMAD.MOV.U32 R201, RZ, RZ, RZ ;  /* 0x000000ffffc97224 */ /* 0x000fe200078e00ff */
[C---:B------:R-:W-:Y:S01]  /*166b0*/  SHF.L.U64.HI R9, R210.reuse, 0x1, R215 ;  /* 0x00000001d2097819 */ /* 0x040fe200000102d7 */
[----:B------:R-:W-:Y:S01]  /*166c0*/  IMAD.SHL.U32 R8, R210, 0x2, RZ ;  /* 0x00000002d2087824 */ /* 0x000fe200078e00ff */
[----:B------:R-:W-:Y:S02]  /*166d0*/  IADD3 R3, R205, R3, R196 ;  /* 0x00000003cd037210 */ /* 0x000fe40007ffe0c4 */
[----:B------:R-:W-:Y:S02]  /*166e0*/  LOP3.LUT R13, R13, 0xf, RZ, 0xc0, !PT ;  /* 0x0000000f0d0d7812 */ /* 0x000fe400078ec0ff */
[----:B------:R-:W-:Y:S05]  /*166f0*/  IADD3 R202, R3, -0x80, RZ ;  /* 0xffffff8003ca7810 */ /* 0x000fea0007ffe0ff */
[----:B------:R-:W-:Y:S04]  /*16700*/  @P2 IMAD.HI.U32 R6, R202, c[0x0][0x2bc], RZ ;  /* 0x0000af00ca062a27 */ /* 0x000fe800078e00ff */
[----:B------:R-:W-:Y:S01]  /*16710*/  IMAD.MOV.U32 R3, RZ, RZ, R202 ;  /* 0x000000ffff037224 */ /* 0x000fe200078e00ca */
[----:B------:R-:W-:Y:S02]  /*16720*/  @P2 SHF.R.U32.HI R3, RZ, c[0x0][0x2c0], R6 ;  /* 0x0000b000ff032a19 */ /* 0x000fe40000011606 */
[----:B------:R-:W-:Y:S02]  /*16730*/  ISETP.GE.AND P2, PT, R204, c[0x0][0x1d4], PT ;  /* 0x00007500cc007a0c */ /* 0x000fe40003f46270 */
[C---:B------:R-:W-:Y:S04]  /*16740*/  @!P3 IADD3 R7, P0, R3.reuse, UR16, RZ ;  /* 0x000000100307bc10 */ /* 0x040fe8000ff1e0ff */
[----:B------:R-:W-:Y:S01]  /*16750*/  @!P3 LEA.HI.X.SX32 R6, R3, UR6, 0x1, P0 ;  /* 0x000000060306bc11 */ /* 0x000fe200080f0eff */
[----:B------:R-:W-:Y:S01]  /*16760*/  IMAD.MOV R3, RZ, RZ, -R3 ;  /* 0x000000ffff037224 */ /* 0x000fe200078e0a03 */
[----:B------:R-:W-:Y:S03]  /*16770*/  @!P3 LEA R4, P0, R7, c[0x0][0x2a0], 0x2 ;  /* 0x0000a8000704ba11 */ /* 0x000fe600078010ff */
[----:B------:R-:W-:Y:S01]  /*16780*/  IMAD R202, R3, c[0x0][0x2b8], R202 ;  /* 0x0000ae0003ca7a24 */ /* 0x000fe200078e02ca */
[----:B------:R-:W-:Y:S02]  /*16790*/  @!P3 LEA.HI.X R5, R7, c[0x0][0x2a4], R6, 0x2, P0 ;  /* 0x0000a9000705ba11 */ /* 0x000fe400000f1406 */
[----:B------:R-:W-:Y:S02]  /*167a0*/  SEL R6, RZ, 0x10, P4 ;  /* 0x00000010ff067807 */ /* 0x000fe40002000000 */
[----:B------:R-:W-:Y:S01]  /*167b0*/  SHF.R.S32.HI R3, RZ, 0x1f, R202 ;  /* 0x0000001fff037819 */ /* 0x000fe200000114ca */
[----:B------:R1:W2:Y:S01]  /*167c0*/  @!P3 LDG.E R201, [R4.64] ;  /* 0x0000000a04c9b981 */ /* 0x0002a2000c1e1900 */
[----:B------:R-:W-:Y:S02]  /*167d0*/  IADD3 R17, -R6, 0x10, RZ ;  /* 0x0000001006117810 */ /* 0x000fe40007ffe1ff */
[----:B------:R-:W-:Y:S01]  /*167e0*/  SHF.L.U64.HI R7, R214, 0x1, R211 ;  /* 0x00000001d6077819 */ /* 0x000fe200000102d3 */
[----:B------:R-:W-:Y:S01]  /*167f0*/  IMAD R3, R3, c[0x0][0x1e0], RZ ;  /* 0x0000780003037a24 */ /* 0x000fe200078e02ff */
[----:B------:R-:W-:Y:S03]  /*16800*/  LOP3.LUT R17, R17, 0xf, RZ, 0xc0, !PT ;  /* 0x0000000f11117812 */ /* 0x000fe600078ec0ff */
        /* <DEDUP_REMOVED lines=9> */
[C---:B------:R-:W-:Y:S02]  /*168a0*/  LEA R11, P0, R4.reuse, c[0x0][0x1c8], 0x1 ;  /* 0x00007200040b7a11 */ /* 0x040fe400078008ff */
[----:B------:R-:W-:Y:S02]  /*168b0*/  SEL R5, RZ, 0x10, P5 ;  /* 0x00000010ff057807 */ /* 0x000fe40002800000 */
[----:B------:R-:W-:Y:S01]  /*168c0*/  LEA.HI.X R10, R4, c[0x0][0x1cc], R3, 0x1, P0 ;  /* 0x00007300040a7a11 */ /* 0x000fe200000f0c03 */
[----:B------:R-:W1:Y:S01]  /*168d0*/  SHFL.IDX PT, R12, R11, 0x1, 0x181f ;  /* 0x00381f000b0c7f89 */ /* 0x000e6200000e0000 */
[----:B------:R-:W-:Y:S01]  /*168e0*/  IMAD.SHL.U32 R3, R214, 0x2, RZ ;  /* 0x00000002d6037824 */ /* 0x000fe200078e00ff */
[----:B------:R-:W-:Y:S02]  /*168f0*/  SHF.L.U64.HI R4, R192, 0x1, R213 ;  /* 0x00000001c0047819 */ /* 0x000fe400000102d5 */
[----:B------:R-:W2:Y:S01]  /*16900*/  SHFL.IDX PT, R14, R10, 0x1, 0x181f ;  /* 0x00381f000a0e7f89 */ /* 0x000ea200000e0000 */
[----:B------:R-:W-:Y:S03]  /*16910*/  IADD3 R18, -R5, 0x10, RZ ;  /* 0x0000001005127810 */ /* 0x000fe60007ffe1ff */
[----:B------:R-:W3:Y:S01]  /*16920*/  SHFL.IDX PT, R11, R11, RZ, 0x181f ;  /* 0x00181fff0b0b7589 */ /* 0x000ee200000e0000 */
[----:B------:R-:W-:Y:S03]  /*16930*/  LOP3.LUT R18, R18, 0xf, RZ, 0xc0, !PT ;  /* 0x0000000f12127812 */ /* 0x000fe600078ec0ff */
[----:B------:R-:W4:Y:S01]  /*16940*/  SHFL.IDX PT, R10, R10, RZ, 0x181f ;  /* 0x00181fff0a0a7589 */ /* 0x000f2200000e0000 */
[----:B-1----:R-:W-:Y:S04]  /*16950*/  IADD3 R18, P1, P0, R18, R12, R3 ;  /* 0x0000000c12127210 */ /* 0x002fe8000783e003 */
[----:B--2---:R-:W-:Y:S02]  /*16960*/  IADD3.X R19, RZ, R14, R7, P1, P0 ;  /* 0x0000000eff137210 */ /* 0x004fe40000fe0407 */
[----:B------:R-:W-:Y:S04]  /*16970*/  IADD3 R16, P1, P0, R17, R12, R8 ;  /* 0x0000000c11107210 */ /* 0x000fe8000783e008 */
[----:B------:R-:W-:Y:S02]  /*16980*/  IADD3.X R17, RZ, R14, R9, P1, P0 ;  /* 0x0000000eff117210 */ /* 0x000fe40000fe0409 */
[----:B------:R-:W-:Y:S04]  /*16990*/  IADD3 R12, P1, P0, R13, R12, R216 ;  /* 0x0000000c0d0c7210 */ /* 0x000fe8000783e0d8 */
[--C-:B------:R-:W-:Y:S02]  /*169a0*/  IADD3.X R13, RZ, R14, R4.reuse, P1, P0 ;  /* 0x0000000eff0d7210 */ /* 0x100fe40000fe0404 */
[C---:B---3--:R-:W-:Y:S05]  /*169b0*/  IADD3 R14, P0, R11.reuse, R3, RZ ;  /* 0x000000030b0e7210 */ /* 0x048fea0007f1e0ff */
[----:B----4-:R-:W-:Y:S01]  /*169c0*/  IMAD.X R15, R10, 0x1, R7, P0 ;  /* 0x000000010a0f7824 */ /* 0x010fe200000e0607 */
[C---:B------:R-:W-:Y:S01]  /*169d0*/  IADD3 R20, P0, R11.reuse, R8, RZ ;  /* 0x000000080b147210 */ /* 0x040fe20007f1e0ff */
[----:B------:R-:W-:Y:S04]  /*169e0*/  IMAD.U32 R8, RZ, RZ, UR15 ;  /* 0x0000000fff087e24 */ /* 0x000fe8000f8e00ff */
[----:B------:R-:W-:Y:S02]  /*169f0*/  IMAD R8, R8, 0x3000, R203 ;  /* 0x0000300008087824 */ /* 0x000fe400078e02cb */
        /* <DEDUP_REMOVED lines=15> */
.L_x_1179:
        /* <DEDUP_REMOVED lines=9> */
.L_x_1169:
[----:B------:R-:W-:Y:S01]  /*16b80*/  ULEA UR4, UR12, 0x7f, 0x7 ;  /* 0x0000007f0c047891 */ /* 0x000fe2000f8e383f */
[----:B------:R-:W-:-:S02]  /*16b90*/  ISETP.GE.AND P0, PT, R195, 0x1, PT ;  /* 0x00000001c300780c */ /* 0x000fc40003f06270 */
[----:B------:R-:W-:Y:S01]  /*16ba0*/  ULDC.64 UR12, c[0x0][0x2c8] ;  /* 0x0000b200000c7ab9 */ /* 0x000fe20000000a00 */
[----:B------:R-:W-:Y:S01]  /*16bb0*/  IADD3 R5, R194, 0x1, -R197 ;  /* 0x00000001c2057810 */ /* 0x000fe20007ffe8c5 */
[----:B------:R-:W-:-:S04]  /*16bc0*/  UIMAD.WIDE.U32 UR22, UR4, UR12, URZ ;  /* 0x0000000c041672a5 */ /* 0x000fc8000f8e003f */
        /* <DEDUP_REMOVED lines=13> */
.L_x_1182:
[----:B------:R-:W-:-:S04]  /*16ca0*/  MOV R3, 0x1 ;  /* 0x0000000100037802 */ /* 0x000fc80000000f00 */
[----:B------:R-:W-:-:S13]  /*16cb0*/  ISETP.NE.AND P0, PT, R3, c[0x0][0x32c], PT ;  /* 0x0000cb0003007a0c */ /* 0x000fda0003f05270 */
[----:B------:R-:W-:-:S05]  /*16cc0*/  @P0 IMAD.HI.U32 R3, R5, c[0x0][0x330], RZ ;  /* 0x0000cc0005030a27 */ /* 0x000fca00078e00ff */
[----:B------:R-:W-:-:S05]  /*16cd0*/  @P0 SHF.R.U32.HI R5, RZ, c[0x0][0x334], R3 ;  /* 0x0000cd00ff050a19 */ /* 0x000fca0000011603 */
.L_x_1183:
[----:B------:R-:W-:-:S05]  /*16ce0*/  IMAD R5, R5, c[0x0][0x32c], RZ ;  /* 0x0000cb0005057a24 */ /* 0x000fca00078e02ff */
[----:B------:R-:W-:-:S04]  /*16cf0*/  IMNMX R4, R4, R5, !PT ;  /* 0x0000000504047217 */ /* 0x000fc80007800200 */
.L_x_1181:
[----:B------:R-:W-:-:S04]  /*16d00*/  IADD3 R4, R4, 0x3f, RZ ;  /* 0x0000003f04047810 */ /* 0x000fc80007ffe0ff */
[----:B------:R-:W-:-:S04]  /*16d10*/  SHF.R.S32.HI R3, RZ, 0x1f, R4 ;  /* 0x0000001fff037819 */ /* 0x000fc80000011404 */
[----:B------:R-:W-:-:S04]  /*16d20*/  LEA.HI R3, R3, R4, RZ, 0x6 ;  /* 0x0000000403037211 */ /* 0x000fc800078f30ff */
[----:B------:R-:W-:-:S04]  /*16d30*/  SHF.R.S32.HI R3, RZ, 0x6, R3 ;  /* 0x00000006ff037819 */ /* 0x000fc80000011403 */
[----:B------:R-:W-:-:S04]  /*16d40*/  IMNMX R226, R198, R3, !PT ;  /* 0x00000003c6e27217 */ /* 0x000fc80007800200 */
[----:B------:R-:W-:-:S13]  /*16d50*/  ISETP.GE.AND P0, PT, R217, R226, PT ;  /* 0x000000e2d900720c */ /* 0x000fda0003f06270 */
[----:B------:R-:W-:Y:S05]  /*16d60*/  @!P0 BRA `(.L_x_1184) ;  /* 0x000030e000008947 */ /* 0x000fea0003800000 */
[----:B------:R-:W2:Y:S01]  /*16d70*/  S2R R3, SR_TID.X ;  /* 0x0000000000037919 */ /* 0x000ea20000002100 */
[----:B------:R-:W-:Y:S01]  /*16d80*/  IMAD.MOV.U32 R186, RZ, RZ, 0x20 ;  /* 0x00000020ffba7424 */ /* 0x000fe200078e00ff */
[C---:B------:R-:W-:Y:S01]  /*16d90*/  SHF.L.U64.HI R224, R214.reuse, 0x1, R211 ;  /* 0x00000001d6e07819 */ /* 0x040fe200000102d3 */
[----:B-1----:R-:W-:Y:S01]  /*16da0*/  IMAD.MOV.U32 R133, RZ, RZ, R2 ;  /* 0x000000ffff857224 */ /* 0x002fe200078e0002 */
[----:B------:R-:W-:Y:S01]  /*16db0*/  SEL R222, RZ, 0x10, P5 ;  /* 0x00000010ffde7807 */ /* 0x000fe20002800000 */
[----:B------:R-:W-:Y:S01]  /*16dc0*/  IMAD.SHL.U32 R223, R214, 0x2, RZ ;  /* 0x00000002d6df7824 */ /* 0x000fe200078e00ff */
[C---:B------:R-:W-:Y:S01]  /*16dd0*/  SHF.L.U64.HI R221, R210.reuse, 0x1, R215 ;  /* 0x00000001d2dd7819 */ /* 0x040fe200000102d7 */
[----:B------:R-:W-:Y:S01]  /*16de0*/  IMAD.SHL.U32 R220, R210, 0x2, RZ ;  /* 0x00000002d2dc7824 */ /* 0x000fe200078e00ff */
[----:B------:R-:W-:Y:S01]  /*16df0*/  SEL R219, RZ, 0x10, P4 ;  /* 0x00000010ffdb7807 */ /* 0x000fe20002000000 */
[C---:B------:R-:W-:Y:S01]  /*16e00*/  IMAD.SHL.U32 R216, R192.reuse, 0x2, RZ ;  /* 0x00000002c0d87824 */ /* 0x040fe200078e00ff */
[----:B------:R-:W-:-:S02]  /*16e10*/  SHF.L.U64.HI R218, R192, 0x1, R213 ;  /* 0x00000001c0da7819 */ /* 0x000fc400000102d5 */
[----:B--2---:R-:W-:-:S04]  /*16e20*/  SHF.R.S32.HI R4, RZ, 0x1f, R3 ;  /* 0x0000001fff047819 */ /* 0x004fc80000011403 */
[----:B------:R-:W-:-:S04]  /*16e30*/  LEA.HI R4, R4, R3, RZ, 0x3 ;  /* 0x0000000304047211 */ /* 0x000fc800078f18ff */
[----:B------:R-:W-:-:S05]  /*16e40*/  LOP3.LUT R4, R4, 0xfffffff8, RZ, 0xc0, !PT ;  /* 0xfffffff804047812 */ /* 0x000fca00078ec0ff */
[----:B------:R-:W-:Y:S02]  /*16e50*/  IMAD.IADD R4, R3, 0x1, -R4 ;  /* 0x0000000103047824 */ /* 0x000fe400078e0a04 */
[----:B------:R-:W-:-:S03]  /*16e60*/  IMAD.MOV.U32 R3, RZ, RZ, R0 ;  /* 0x000000ffff037224 */ /* 0x000fc600078e0000 */
[----:B------:R-:W-:-:S04]  /*16e70*/  LOP3.LUT P0, RZ, R4, 0x2, RZ, 0xc0, !PT ;  /* 0x0000000204ff7812 */ /* 0x000fc8000780c0ff */
[----:B------:R-:W-:Y:S02]  /*16e80*/  SEL R186, R186, 0xffffffe0, !P0 ;  /* 0xffffffe0baba7807 */ /* 0x000fe40004000000 */
.L_x_1187:
[----:B------:R-:W-:Y:S04]  /*16e90*/  DEPBAR.LE SB0, 0x2 ;  /* 0x000080800000791a */ /* 0x000fe80000000000 */
[----:B------:R-:W-:Y:S01]  /*16ea0*/  BAR.SYNC.DEFER_BLOCKING 0x0 ;  /* 0x0000000000007b1d */ /* 0x000fe20000010000 */
[----:B------:R-:W-:Y:S01]  /*16eb0*/  UIMAD UR4, UR5, 0x6000, URZ ;  /* 0x00006000050478a4 */ /* 0x000fe2000f8e023f */
[----:B------:R-:W-:Y:S02]  /*16ec0*/  ISETP.GE.AND P0, PT, R198, R217, PT ;  /* 0x000000d9c600720c */ /* 0x000fe40003f06270 */
[----:B------:R-:W-:Y:S03]  /*16ed0*/  ISETP.GE.AND P2, PT, R204, c[0x0][0x1d4], PT ;  /* 0x00007500cc007a0c */ /* 0x000fe60003f46270 */
[----:B------:R-:W-:Y:S05]  /*16ee0*/  IADD3 R180, R189, UR4, RZ ;  /* 0x00000004bdb47c10 */ /* 0x000fea000fffe0ff */
        /* <DEDUP_REMOVED lines=23> */
[----:B------:R-:W-:Y:S01]  /*17060*/  IMAD.IADD R7, R7, 0x1, R9 ;  /* 0x0000000107077824 */ /* 0x000fe200078e0209 */
[----:B------:R-:W-:Y:S03]  /*17070*/  IADD3 R9, -R212, 0x10, RZ ;  /* 0x00000010d4097810 */ /* 0x000fe60007ffe1ff */
[----:B------:R-:W-:Y:S01]  /*17080*/  IMAD.WIDE.U32 R6, R201, c[0x0][0x218], R6 ;  /* 0x00008600c9067a25 */ /* 0x000fe200078e0006 */
[----:B------:R-:W-:Y:S04]  /*17090*/  LOP3.LUT R9, R9, 0xf, RZ, 0xc0, !PT ;  /* 0x0000000f09097812 */ /* 0x000fe800078ec0ff */
[----:B------:R-:W-:Y:S04]  /*170a0*/  IADD3 R4, P0, R6, UR18, RZ ;  /* 0x0000001206047c10 */ /* 0x000fe8000ff1e0ff */
[----:B------:R-:W-:Y:S02]  /*170b0*/  IADD3.X R5, R7, UR7, R5, P0, !PT ;  /* 0x0000000707057c10 */ /* 0x000fe400087fe405 */
[C---:B------:R-:W-:Y:S04]  /*170c0*/  LEA R2, P0, R4.reuse, c[0x0][0x1f8], 0x1 ;  /* 0x00007e0004027a11 */ /* 0x040fe800078008ff */
[----:B------:R-:W-:Y:S01]  /*170d0*/  LEA.HI.X R0, R4, c[0x0][0x1fc], R5, 0x1, P0 ;  /* 0x00007f0004007a11 */ /* 0x000fe200000f0c05 */
[----:B------:R-:W5:Y:S04]  /*170e0*/  SHFL.IDX PT, R8, R2, 0x1, 0x181f ;  /* 0x00381f0002087f89 */ /* 0x000f6800000e0000 */
[----:B------:R-:W4:Y:S04]  /*170f0*/  SHFL.IDX PT, R5, R0, 0x1, 0x181f ;  /* 0x00381f0000057f89 */ /* 0x000f2800000e0000 */
[----:B------:R-:W-:Y:S01]  /*17100*/  SHFL.IDX PT, R7, R0, RZ, 0x181f ;  /* 0x00181fff00077589 */ /* 0x000fe200000e0000 */
[-C--:B-----5:R-:W-:Y:S04]  /*17110*/  IADD3 R14, P1, P0, R14, R8.reuse, R223 ;  /* 0x000000080e0e7210 */ /* 0x0a0fe8000783e0df */
[-C--:B----4-:R-:W-:Y:S02]  /*17120*/  IADD3.X R15, RZ, R5.reuse, R224, P1, P0 ;  /* 0x00000005ff0f7210 */ /* 0x090fe40000fe04e0 */
[-C--:B------:R-:W-:Y:S04]  /*17130*/  IADD3 R10, P1, P0, R11, R8.reuse, R220 ;  /* 0x000000080b0a7210 */ /* 0x080fe8000783e0dc */
[-CC-:B------:R-:W-:Y:S02]  /*17140*/  IADD3.X R11, RZ, R5.reuse, R221.reuse, P1, P0 ;  /* 0x00000005ff0b7210 */ /* 0x180fe40000fe04dd */
[----:B------:R-:W-:Y:S04]  /*17150*/  IADD3 R8, P1, P0, R9, R8, R216 ;  /* 0x0000000809087210 */ /* 0x000fe8000783e0d8 */
[----:B------:R-:W-:Y:S02]  /*17160*/  IADD3.X R9, RZ, R5, R218, P1, P0 ;  /* 0x00000005ff097210 */ /* 0x000fe40000fe04da */
[----:B------:R-:W4:Y:S02]  /*17170*/  SHFL.IDX PT, R5, R2, RZ, 0x181f ;  /* 0x00181fff02057589 */ /* 0x000f2400000e0000 */
[----:B----4-:R-:W-:Y:S05]  /*17180*/  IADD3 R22, P0, R5, R223, RZ ;  /* 0x000000df05167210 */ /* 0x010fea0007f1e0ff */
[----:B------:R-:W-:Y:S01]  /*17190*/  IMAD.X R23, R7, 0x1, R224, P0 ;  /* 0x0000000107177824 */ /* 0x000fe200000e06e0 */
[----:B------:R-:W-:Y:S05]  /*171a0*/  IADD3 R20, P0, R5, R220, RZ ;  /* 0x000000dc05147210 */ /* 0x000fea0007f1e0ff */
[----:B------:R-:W-:Y:S01]  /*171b0*/  IMAD.X R21, R7, 0x1, R221, P0 ;  /* 0x0000000107157824 */ /* 0x000fe200000e06dd */
        /* <DEDUP_REMOVED lines=15> */
.L_x_1185:
        /* <DEDUP_REMOVED lines=659> */
[----:B------:R-:W-:Y:S01]  /*19be0*/  LOP3.LUT R9, R9, 0xf, RZ, 0xc0, !PT ;  /* 0x0000000f09097812 */ /* 0x000fe200078ec0ff */
[----:B------:R-:W-:Y:S02]  /*19bf0*/  IMAD.U32 R4, RZ, RZ, UR15 ;  /* 0x0000000fff047e24 */ /* 0x000fe4000f8e00ff */
[----:B------:R-:W2:Y:S02]  /*19c00*/  SHFL.IDX PT, R7, R5, 0x1, 0x181f ;  /* 0x00381f0005077f89 */ /* 0x000ea400000e0000 */
[----:B------:R-:W-:Y:S02]  /*19c10*/  IMAD R4, R4, 0x3000, R203 ;  /* 0x0000300004047824 */ /* 0x000fe400078e02cb */
[----:B------:R-:W3:Y:S04]  /*19c20*/  SHFL.IDX PT, R3, R3, RZ, 0x181f ;  /* 0x00181fff03037589 */ /* 0x000ee800000e0000 */
[----:B------:R-:W4:Y:S01]  /*19c30*/  SHFL.IDX PT, R5, R5, RZ, 0x181f ;  /* 0x00181fff05057589 */ /* 0x000f2200000e0000 */
[-C--:B-1----:R-:W-:Y:S04]  /*19c40*/  IADD3 R10, P1, P0, R10, R6.reuse, R223 ;  /* 0x000000060a0a7210 */ /* 0x082fe8000783e0df */
[-C--:B--2---:R-:W-:Y:S02]  /*19c50*/  IADD3.X R11, RZ, R7.reuse, R224, P1, P0 ;  /* 0x00000007ff0b7210 */ /* 0x084fe40000fe04e0 */
[-C--:B------:R-:W-:Y:S04]  /*19c60*/  IADD3 R8, P1, P0, R9, R6.reuse, R220 ;  /* 0x0000000609087210 */ /* 0x080fe8000783e0dc */
[-CC-:B------:R-:W-:Y:S02]  /*19c70*/  IADD3.X R9, RZ, R7.reuse, R221.reuse, P1, P0 ;  /* 0x00000007ff097210 */ /* 0x180fe40000fe04dd */
[----:B------:R-:W-:Y:S04]  /*19c80*/  IADD3 R6, P1, P0, R13, R6, R216 ;  /* 0x000000060d067210 */ /* 0x000fe8000783e0d8 */
[----:B------:R-:W-:Y:S02]  /*19c90*/  IADD3.X R7, RZ, R7, R218, P1, P0 ;  /* 0x00000007ff077210 */ /* 0x000fe40000fe04da */
[----:B---3--:R-:W-:Y:S05]  /*19ca0*/  IADD3 R14, P0, R3, R223, RZ ;  /* 0x000000df030e7210 */ /* 0x008fea0007f1e0ff */
[----:B----4-:R-:W-:Y:S01]  /*19cb0*/  IMAD.X R15, R5, 0x1, R224, P0 ;  /* 0x00000001050f7824 */ /* 0x010fe200000e06e0 */
[----:B------:R-:W-:Y:S05]  /*19cc0*/  IADD3 R12, P0, R3, R220, RZ ;  /* 0x000000dc030c7210 */ /* 0x000fea0007f1e0ff */
        /* <DEDUP_REMOVED lines=15> */
.L_x_1186:
        /* <DEDUP_REMOVED lines=9> */
.L_x_1184:
[----:B------:R-:W-:-:S13]  /*19e50*/  ISETP.GE.AND P0, PT, R217, R198, PT ;  /* 0x000000c6d900720c */ /* 0x000fda0003f06270 */
[----:B------:R-:W-:Y:S05]  /*19e60*/  @!P0 BRA `(.L_x_1188) ;  /* 0x00003a5000008947 */ /* 0x000fea0003800000 */
[----:B------:R-:W2:Y:S01]  /*19e70*/  S2R R4, SR_TID.X ;  /* 0x0000000000047919 */ /* 0x000ea20000002100 */
[----:B------:R-:W-:Y:S01]  /*19e80*/  IMAD.MOV.U32 R190, RZ, RZ, 0x40 ;  /* 0x00000040ffbe7424 */ /* 0x000fe200078e00ff */
[C---:B------:R-:W-:Y:S01]  /*19e90*/  SHF.L.U64.HI R211, R214.reuse, 0x1, R211 ;  /* 0x00000001d6d37819 */ /* 0x040fe200000102d3 */
[----:B------:R-:W-:Y:S01]  /*19ea0*/  IMAD.SHL.U32 R214, R214, 0x2, RZ ;  /* 0x00000002d6d67824 */ /* 0x000fe200078e00ff */
[C---:B------:R-:W-:Y:S01]  /*19eb0*/  SHF.L.U64.HI R215, R210.reuse, 0x1, R215 ;  /* 0x00000001d2d77819 */ /* 0x040fe200000102d7 */
[----:B------:R-:W-:Y:S01]  /*19ec0*/  IMAD.SHL.U32 R210, R210, 0x2, RZ ;  /* 0x00000002d2d27824 */ /* 0x000fe200078e00ff */
[C---:B------:R-:W-:Y:S01]  /*19ed0*/  SHF.L.U64.HI R213, R192.reuse, 0x1, R213 ;  /* 0x00000001c0d57819 */ /* 0x040fe200000102d5 */
[----:B------:R-:W-:Y:S01]  /*19ee0*/  IMAD.SHL.U32 R193, R192, 0x2, RZ ;  /* 0x00000002c0c17824 */ /* 0x000fe200078e00ff */
[----:B------:R-:W-:Y:S01]  /*19ef0*/  ULDC UR12, c[0x0][0x324] ;  /* 0x0000c900000c7ab9 */ /* 0x000fe20000000800 */
[----:B------:R-:W-:Y:S01]  /*19f00*/  IMAD.MOV.U32 R132, RZ, RZ, R2 ;  /* 0x000000ffff847224 */ /* 0x000fe200078e0002 */
[----:B------:R-:W-:Y:S01]  /*19f10*/  ULOP3.LUT UR12, URZ, UR12, URZ, 0x33, !UPT ;  /* 0x0000000c3f0c7292 */ /* 0x000fe2000f8e333f */
[----:B--2---:R-:W-:-:S04]  /*19f20*/  SHF.R.S32.HI R3, RZ, 0x1f, R4 ;  /* 0x0000001fff037819 */ /* 0x004fc80000011404 */
[----:B------:R-:W-:-:S04]  /*19f30*/  LEA.HI R3, R3, R4, RZ, 0x3 ;  /* 0x0000000403037211 */ /* 0x000fc800078f18ff */
[----:B------:R-:W-:-:S05]  /*19f40*/  LOP3.LUT R3, R3, 0xfffffff8, RZ, 0xc0, !PT ;  /* 0xfffffff803037812 */ /* 0x000fca00078ec0ff */
[----:B------:R-:W-:-:S05]  /*19f50*/  IMAD.IADD R3, R4, 0x1, -R3 ;  /* 0x0000000104037824 */ /* 0x000fca00078e0a03 */
[----:B------:R-:W-:Y:S01]  /*19f60*/  LOP3.LUT P0, RZ, R3, 0x4, RZ, 0xc0, !PT ;  /* 0x0000000403ff7812 */ /* 0x000fe2000780c0ff */
[----:B------:R-:W-:-:S03]  /*19f70*/  IMAD.MOV.U32 R3, RZ, RZ, R0 ;  /* 0x000000ffff037224 */ /* 0x000fc600078e0000 */
[----:B------:R-:W-:Y:S02]  /*19f80*/  SEL R190, R190, 0xffffffc0, !P0 ;  /* 0xffffffc0bebe7807 */ /* 0x000fe40004000000 */
.L_x_1199:
[----:B------:R-:W-:Y:S04]  /*19f90*/  DEPBAR.LE SB0, 0x2 ;  /* 0x000080800000791a */ /* 0x000fe80000000000 */
[----:B------:R-:W-:Y:S01]  /*19fa0*/  BAR.SYNC.DEFER_BLOCKING 0x0 ;  /* 0x0000000000007b1d */ /* 0x000fe20000010000 */
[----:B------:R-:W-:Y:S01]  /*19fb0*/  UIMAD UR4, UR5, 0x6000, URZ ;  /* 0x00006000050478a4 */ /* 0x000fe2000f8e023f */
[----:B------:R-:W-:Y:S05]  /*19fc0*/  ISETP.GE.AND P0, PT, R198, R217, PT ;  /* 0x000000d9c600720c */ /* 0x000fea0003f06270 */
[----:B------:R-:W-:Y:S05]  /*19fd0*/  IADD3 R165, R189, UR4, RZ ;  /* 0x00000004bda57c10 */ /* 0x000fea000fffe0ff */
[----:B-1----:R-:W-:Y:S01]  /*19fe0*/  IMAD.IADD R133, R186, 0x1, R165 ;  /* 0x00000001ba857824 */ /* 0x002fe200078e02a5 */
        /* <DEDUP_REMOVED lines=14> */
[----:B------:R-:W-:Y:S01]  /*1a0d0*/  ISETP.GE.AND P1, PT, R204, c[0x0][0x1d4], PT ;  /* 0x00007500cc007a0c */ /* 0x000fe20003f26270 */
[----:B------:R-:W-:Y:S02]  /*1a0e0*/  IMAD R5, R5, c[0x0][0x208], RZ ;  /* 0x0000820005057a24 */ /* 0x000fe400078e02ff */
[----:B------:R-:W-:Y:S02]  /*1a0f0*/  IMAD R2, R2, c[0x0][0x218], RZ ;  /* 0x0000860002027a24 */ /* 0x000fe400078e02ff */
[----:B------:R-:W-:Y:S02]  /*1a100*/  IMAD R5, R202, c[0x0][0x20c], R5 ;  /* 0x00008300ca057a24 */ /* 0x000fe400078e0205 */
[----:B------:R-:W-:Y:S02]  /*1a110*/  IMAD R2, R201, c[0x0][0x21c], R2 ;  /* 0x00008700c9027a24 */ /* 0x000fe400078e0202 */
[----:B------:R-:W-:Y:S01]  /*1a120*/  IMAD.IADD R9, R9, 0x1, R5 ;  /* 0x0000000109097824 */ /* 0x000fe200078e0205 */
[----:B------:R-:W-:Y:S03]  /*1a130*/  MOV R5, UR15 ;  /* 0x0000000f00057c02 */ /* 0x000fe60008000f00 */
[----:B------:R-:W-:Y:S05]  /*1a140*/  IMAD.WIDE.U32 R8, R201, c[0x0][0x218], R8 ;  /* 0x00008600c9087a25 */ /* 0x000fea00078e0008 */
[----:B------:R-:W-:Y:S04]  /*1a150*/  IADD3 R0, P0, R8, UR18, RZ ;  /* 0x0000001208007c10 */ /* 0x000fe8000ff1e0ff */
[----:B------:R-:W-:Y:S02]  /*1a160*/  IADD3.X R9, R9, UR7, R2, P0, !PT ;  /* 0x0000000709097c10 */ /* 0x000fe400087fe402 */
[C---:B------:R-:W-:Y:S04]  /*1a170*/  LEA R4, P0, R0.reuse, c[0x0][0x1f8], 0x1 ;  /* 0x00007e0000047a11 */ /* 0x040fe800078008ff */
[----:B------:R-:W-:Y:S01]  /*1a180*/  LEA.HI.X R6, R0, c[0x0][0x1fc], R9, 0x1, P0 ;  /* 0x00007f0000067a11 */ /* 0x000fe200000f0c09 */
[----:B------:R-:W5:Y:S04]  /*1a190*/  SHFL.IDX PT, R11, R4, RZ, 0x181f ;  /* 0x00181fff040b7589 */ /* 0x000f6800000e0000 */
[----:B------:R-:W4:Y:S04]  /*1a1a0*/  SHFL.IDX PT, R2, R6, RZ, 0x181f ;  /* 0x00181fff06027589 */ /* 0x000f2800000e0000 */
[----:B------:R-:W3:Y:S04]  /*1a1b0*/  SHFL.IDX PT, R7, R4, 0x1, 0x181f ;  /* 0x00381f0004077f89 */ /* 0x000ee800000e0000 */
[----:B------:R-:W2:Y:S01]  /*1a1c0*/  SHFL.IDX PT, R0, R6, 0x1, 0x181f ;  /* 0x00381f0006007f89 */ /* 0x000ea200000e0000 */
[C---:B-----5:R-:W-:Y:S05]  /*1a1d0*/  IADD3 R14, P0, R11.reuse, R214, RZ ;  /* 0x000000d60b0e7210 */ /* 0x060fea0007f1e0ff */
[C---:B----4-:R-:W-:Y:S01]  /*1a1e0*/  IMAD.X R15, R2.reuse, 0x1, R211, P0 ;  /* 0x00000001020f7824 */ /* 0x050fe200000e06d3 */
[C---:B------:R-:W-:Y:S05]  /*1a1f0*/  IADD3 R12, P0, R11.reuse, R210, RZ ;  /* 0x000000d20b0c7210 */ /* 0x040fea0007f1e0ff */
[C---:B------:R-:W-:Y:S01]  /*1a200*/  IMAD.X R13, R2.reuse, 0x1, R215, P0 ;  /* 0x00000001020d7824 */ /* 0x040fe200000e06d7 */
[-C--:B------:R-:W-:Y:S05]  /*1a210*/  IADD3 R10, P0, R11, R193.reuse, RZ ;  /* 0x000000c10b0a7210 */ /* 0x080fea0007f1e0ff */
[----:B------:R-:W-:Y:S01]  /*1a220*/  IMAD.X R11, R2, 0x1, R213, P0 ;  /* 0x00000001020b7824 */ /* 0x000fe200000e06d5 */
[----:B---3--:R-:W-:Y:S01]  /*1a230*/  IADD3 R8, P0, R7, R214, RZ ;  /* 0x000000d607087210 */ /* 0x008fe20007f1e0ff */
[----:B------:R-:W-:Y:S04]  /*1a240*/  IMAD R2, R5, 0x6000, R200 ;  /* 0x0000600005027824 */ /* 0x000fe800078e02c8 */
[C---:B--2---:R-:W-:Y:S01]  /*1a250*/  IMAD.X R9, R0.reuse, 0x1, R211, P0 ;  /* 0x0000000100097824 */ /* 0x044fe200000e06d3 */
        /* <DEDUP_REMOVED lines=10> */
.L_x_1189:
[C---:B--23--:R-:W-:Y:S01]  /*1a300*/  HMMA.16816.F32 R4, R136.reuse, R140, RZ ;  /* 0x0000008c8804723c */ /* 0x04cfe200000018ff */
        /* <DEDUP_REMOVED lines=184> */
[----:B------:R5:W3:Y:S01]  /*1ae90*/  MUFU.TANH R159, R21 ;  /* 0x00000015009f7308 */ /* 0x000ae20000002400 */
[----:B-1----:R-:W-:Y:S09]  /*1aea0*/  SHF.L.U32 R22, R217, 0x6, RZ ;  /* 0x00000006d9167819 */ /* 0x002ff200000006ff */
[----:B------:R-:W1:Y:S01]  /*1aeb0*/  MUFU.TANH R158, R23 ;  /* 0x00000017009e7308 */ /* 0x000e620000002400 */
[----:B--2---:R-:W-:Y:S04]  /*1aec0*/  IADD3 R20, -R207, 0x1, -R22 ;  /* 0x00000001cf147810 */ /* 0x004fe80007ffe916 */
[----:B------:R-:W-:Y:S05]  /*1aed0*/  IADD3 R20, -R197, R20, R194 ;  /* 0x00000014c5147210 */ /* 0x000fea0007ffe1c2 */
[----:B------:R2:W1:Y:S01]  /*1aee0*/  MUFU.TANH R157, R24 ;  /* 0x00000018009d7308 */ /* 0x0004620000002400 */
[C---:B----4-:R-:W-:Y:S03]  /*1aef0*/  HMMA.16816.F32 R28, R176.reuse, R8, R28 ;  /* 0x00000008b01c723c */ /* 0x050fe6000000181c */
[C---:B-----5:R-:W-:Y:S02]  /*1af00*/  IADD3 R21, R20.reuse, c[0x0][0x328], RZ ;  /* 0x0000ca0014157a10 */ /* 0x060fe40007ffe0ff */
[----:B------:R-:W-:Y:S04]  /*1af10*/  IADD3 R20, R20, UR12, RZ ;  /* 0x0000000c14147c10 */ /* 0x000fe8000fffe0ff */
        /* <DEDUP_REMOVED lines=9> */
[----:B------:R-:W2:Y:S01]  /*1afb0*/  SHFL.IDX PT, R9, R10, RZ, 0x1c1f ;  /* 0x001c1fff0a097589 */ /* 0x000ea200000e0000 */
[----:B------:R-:W-:Y:S02]  /*1afc0*/  FMUL.FTZ R28, R28, c[0x0][0x320] ;  /* 0x0000c8001c1c7a20 */ /* 0x000fe40000410000 */
[----:B------:R-:W-:Y:S02]  /*1afd0*/  FMUL.FTZ R29, R29, c[0x0][0x320] ;  /* 0x0000c8001d1d7a20 */ /* 0x000fe40000410000 */
[----:B------:R-:W-:Y:S02]  /*1afe0*/  FMUL.FTZ R19, R33, c[0x0][0x320] ;  /* 0x0000c80021137a20 */ /* 0x000fe40000410000 */
[----:B------:R-:W-:Y:S02]  /*1aff0*/  FMUL.FTZ R18, R34, c[0x0][0x320] ;  /* 0x0000c80022127a20 */ /* 0x000fe40000410000 */
[----:B------:R-:W1:Y:S01]  /*1b000*/  MUFU.TANH R147, R147 ;  /* 0x0000009300937308 */ /* 0x000e620000002400 */
[----:B------:R-:W-:Y:S02]  /*1b010*/  FMUL.FTZ R17, R35, c[0x0][0x320] ;  /* 0x0000c80023117a20 */ /* 0x000fe40000410000 */
[----:B------:R-:W-:Y:S02]  /*1b020*/  FMUL.FTZ R30, R30, c[0x0][0x320] ;  /* 0x0000c8001e1e7a20 */ /* 0x000fe40000410000 */
[----:B------:R-:W-:Y:S05]  /*1b030*/  FMUL.FTZ R32, R32, c[0x0][0x320] ;  /* 0x0000c80020207a20 */ /* 0x000fea0000410000 */
[----:B------:R-:W1:Y:S01]  /*1b040*/  MUFU.TANH R173, R173 ;  /* 0x000000ad00ad7308 */ /* 0x000e620000002400 */
[-C--:B--2---:R-:W-:Y:S02]  /*1b050*/  IADD3 R24, R21, R9.reuse, RZ ;  /* 0x0000000915187210 */ /* 0x084fe40007ffe0ff */
[----:B------:R-:W-:Y:S07]  /*1b060*/  IADD3 R23, R20, R9, RZ ;  /* 0x0000000914177210 */ /* 0x000fee0007ffe0ff */
[----:B------:R-:W2:Y:S10]  /*1b070*/  MUFU.TANH R12, R12 ;  /* 0x0000000c000c7308 */ /* 0x000eb40000002400 */
        /* <DEDUP_REMOVED lines=30> */
.L_x_1192:
[----:B------:R-:W-:Y:S04]  /*1b260*/  MOV R4, 0x1 ;  /* 0x0000000100047802 */ /* 0x000fe80000000f00 */
[----:B------:R-:W-:Y:S11]  /*1b270*/  ISETP.NE.AND P0, PT, R4, c[0x0][0x32c], PT ;  /* 0x0000cb0004007a0c */ /* 0x000ff60003f05270 */
[----:B------:R-:W-:Y:S02]  /*1b280*/  @!UPT UIADD3 URZ, URZ, URZ, URZ ;  /* 0x0000003f3f3ff290 */ /* 0x000fe4000fffe03f */
[----:B------:R-:W-:Y:S05]  /*1b290*/  @P0 IMAD.HI.U32 R4, R5, c[0x0][0x330], RZ ;  /* 0x0000cc0005040a27 */ /* 0x000fea00078e00ff */
[----:B------:R-:W-:Y:S02]  /*1b2a0*/  @P0 SHF.R.U32.HI R5, RZ, c[0x0][0x334], R4 ;  /* 0x0000cd00ff050a19 */ /* 0x000fe40000011604 */
.L_x_1193:
[----:B------:R-:W-:Y:S05]  /*1b2b0*/  BSYNC B0 ;  /* 0x0000000000007941 */ /* 0x000fea0003800000 */
.L_x_1191:
[----:B------:R-:W-:Y:S04]  /*1b2c0*/  IMAD R4, R5, c[0x0][0x32c], -R22 ;  /* 0x0000cb0005047a24 */ /* 0x000fe800078e0a16 */
[----:B------:R-:W-:Y:S05]  /*1b2d0*/  IMAD.IADD R4, R4, 0x1, -R207 ;  /* 0x0000000104047824 */ /* 0x000fea00078e0acf */
[----:B------:R-:W-:Y:S02]  /*1b2e0*/  IADD3 R5, R4, c[0x0][0x32c], RZ ;  /* 0x0000cb0004057a10 */ /* 0x000fe40007ffe0ff */
[----:B------:R-:W-:Y:S02]  /*1b2f0*/  IMNMX R23, R23, R4, !PT ;  /* 0x0000000417177217 */ /* 0x000fe40007800200 */
[----:B------:R-:W-:Y:S02]  /*1b300*/  IMNMX R24, R24, R5, PT ;  /* 0x0000000518187217 */ /* 0x000fe40003800200 */
.L_x_1190:
        /* <DEDUP_REMOVED lines=12> */
[----:B-1----:R-:W-:Y:S02]  /*1b3d0*/  FSEL R5, R147, -INF , !P0 ;  /* 0xff80000093057808 */ /* 0x002fe40004000000 */
        /* <DEDUP_REMOVED lines=53> */
.L_x_1196:
[----:B------:R-:W-:Y:S04]  /*1b730*/  MOV R6, 0x1 ;  /* 0x0000000100067802 */ /* 0x000fe80000000f00 */
[----:B------:R-:W-:Y:S11]  /*1b740*/  ISETP.NE.AND P0, PT, R6, c[0x0][0x32c], PT ;  /* 0x0000cb0006007a0c */ /* 0x000ff60003f05270 */
[----:B------:R-:W-:Y:S02]  /*1b750*/  @!UPT UIADD3 URZ, URZ, URZ, URZ ;  /* 0x0000003f3f3ff290 */ /* 0x000fe4000fffe03f */
[----:B------:R-:W-:Y:S05]  /*1b760*/  @P0 IMAD.HI.U32 R6, R15, c[0x0][0x330], RZ ;  /* 0x0000cc000f060a27 */ /* 0x000fea00078e00ff */
[----:B------:R-:W-:Y:S02]  /*1b770*/  @P0 SHF.R.U32.HI R15, RZ, c[0x0][0x334], R6 ;  /* 0x0000cd00ff0f0a19 */ /* 0x000fe40000011606 */
.L_x_1197:
[----:B------:R-:W-:Y:S05]  /*1b780*/  BSYNC B0 ;  /* 0x0000000000007941 */ /* 0x000fea0003800000 */
.L_x_1195:
[----:B------:R-:W-:Y:S04]  /*1b790*/  IMAD R22, R15, c[0x0][0x32c], -R22 ;  /* 0x0000cb000f167a24 */ /* 0x000fe800078e0a16 */
[----:B------:R-:W-:Y:S05]  /*1b7a0*/  IMAD.IADD R15, R22, 0x1, -R207 ;  /* 0x00000001160f7824 */ /* 0x000fea00078e0acf */
[----:B------:R-:W-:Y:S02]  /*1b7b0*/  IADD3 R6, R15, c[0x0][0x32c], RZ ;  /* 0x0000cb000f067a10 */ /* 0x000fe40007ffe0ff */
[----:B------:R-:W-:Y:S02]  /*1b7c0*/  IMNMX R4, R4, R15, !PT ;  /* 0x0000000f04047217 */ /* 0x000fe40007800200 */
[----:B------:R-:W-:Y:S02]  /*1b7d0*/  IMNMX R21, R21, R6, PT ;  /* 0x0000000615157217 */ /* 0x000fe40003800200 */
.L_x_1194:
        /* <DEDUP_REMOVED lines=140> */
[----:B------:R-:W-:Y:S01]  /*1c0a0*/  FMUL.FTZ R25, R132, R109 ;  /* 0x0000006d84197220 */ /* 0x000fe20000410000 */
        /* <DEDUP_REMOVED lines=26> */
[C---:B------:R-:W-:Y:S01]  /*1c250*/  FMUL.FTZ R34, R3.reuse, R102 ;  /* 0x0000006603227220 */ /* 0x040fe20000410000 */
[----:B--2---:R-:W-:Y:S01]  /*1c260*/  F2FP.PACK_AB R137, R170, R171 ;  /* 0x000000abaa89723e */ /* 0x004fe200000000ff */
[C---:B------:R-:W-:Y:S02]  /*1c270*/  FMUL.FTZ R35, R3.reuse, R103 ;  /* 0x0000006703237220 */ /* 0x040fe40000410000 */
[--C-:B------:R-:W-:Y:S03]  /*1c280*/  FFMA.FTZ R221, R154, c[0x0][0x2d0], -R145.reuse ;  /* 0x0000b4009add7a23 */ /* 0x100fe60000010891 */
[----:B------:R-:W-:Y:S01]  /*1c290*/  LDSM.16.MT88.4 R100, [R134+UR4+0x2100] ;  /* 0x002100048664783b */ /* 0x000fe20008004200 */
[--C-:B------:R-:W-:Y:S01]  /*1c2a0*/  FFMA.FTZ R222, R150, c[0x0][0x2d0], -R145.reuse ;  /* 0x0000b40096de7a23 */ /* 0x100fe20000010891 */
[----:B------:R-:W-:Y:S01]  /*1c2b0*/  MUFU.EX2 R174, R174 ;  /* 0x000000ae00ae7308 */ /* 0x000fe20000000800 */
[--C-:B------:R-:W-:Y:S02]  /*1c2c0*/  FFMA.FTZ R227, R148, c[0x0][0x2d0], -R145.reuse ;  /* 0x0000b40094e37a23 */ /* 0x100fe40000010891 */
[--C-:B------:R-:W-:Y:S02]  /*1c2d0*/  FFMA.FTZ R224, R146, c[0x0][0x2d0], -R145.reuse ;  /* 0x0000b40092e07a23 */ /* 0x100fe40000010891 */
[C---:B------:R-:W-:Y:S01]  /*1c2e0*/  FMUL.FTZ R36, R132.reuse, R36 ;  /* 0x0000002484247220 */ /* 0x040fe20000410000 */
[----:B------:R-:W-:Y:S01]  /*1c2f0*/  LDSM.16.MT88.4 R116, [R134+UR4+0x900] ;  /* 0x000900048674783b */ /* 0x000fe20008004200 */
[----:B------:R-:W-:Y:S02]  /*1c300*/  FMUL.FTZ R37, R132, R37 ;  /* 0x0000002584257220 */ /* 0x000fe40000410000 */
[C---:B------:R-:W-:Y:S01]  /*1c310*/  FMUL.FTZ R38, R3.reuse, R38 ;  /* 0x0000002603267220 */ /* 0x040fe20000410000 */
[----:B------:R-:W-:Y:S01]  /*1c320*/  MUFU.EX2 R175, R175 ;  /* 0x000000af00af7308 */ /* 0x000fe20000000800 */
[C---:B------:R-:W-:Y:S01]  /*1c330*/  FMUL.FTZ R39, R3.reuse, R39 ;  /* 0x0000002703277220 */ /* 0x040fe20000410000 */
[----:B---3--:R-:W-:Y:S02]  /*1c340*/  F2FP.PACK_AB R139, R172, R169 ;  /* 0x000000a9ac8b723e */ /* 0x008fe400000000ff */
[----:B------:R-:W-:Y:S01]  /*1c350*/  LDSM.16.MT88.4 R124, [R135+UR4+0x2900] ;  /* 0x00290004877c783b */ /* 0x000fe20008004200 */
[C---:B------:R-:W-:Y:S02]  /*1c360*/  FMUL.FTZ R40, R132.reuse, R40 ;  /* 0x0000002884287220 */ /* 0x040fe40000410000 */
[C---:B------:R-:W-:Y:S02]  /*1c370*/  FMUL.FTZ R41, R132.reuse, R41 ;  /* 0x0000002984297220 */ /* 0x040fe40000410000 */
[C---:B------:R-:W-:Y:S01]  /*1c380*/  FMUL.FTZ R42, R3.reuse, R42 ;  /* 0x0000002a032a7220 */ /* 0x040fe20000410000 */
[C---:B-1----:R-:W-:Y:S01]  /*1c390*/  HMMA.16816.F32 R4, R136.reuse, R12, R4 ;  /* 0x0000000c8804723c */ /* 0x042fe20000001804 */
[----:B------:R-:W-:Y:S01]  /*1c3a0*/  MUFU.EX2 R176, R176 ;  /* 0x000000b000b07308 */ /* 0x000fe20000000800 */
[----:B------:R-:W-:Y:S03]  /*1c3b0*/  LDSM.16.MT88.4 R148, [R133+0x3900] ;  /* 0x003900008594783b */ /* 0x000fe60000004200 */
[C---:B------:R-:W-:Y:S02]  /*1c3c0*/  FMUL.FTZ R43, R3.reuse, R43 ;  /* 0x0000002b032b7220 */ /* 0x040fe40000410000 */
[C---:B------:R-:W-:Y:S01]  /*1c3d0*/  FMUL.FTZ R12, R132.reuse, R120 ;  /* 0x00000078840c7220 */ /* 0x040fe20000410000 */
[C---:B------:R-:W-:Y:S02]  /*1c3e0*/  HMMA.16816.F32 R8, R136.reuse, R14, R8 ;  /* 0x0000000e8808723c */ /* 0x040fe40000001808 */
[----:B------:R-:W-:Y:S01]  /*1c3f0*/  LDSM.16.MT88.4 R160, [R135+UR4+0x5900] ;  /* 0x0059000487a0783b */ /* 0x000fe20008004200 */
        /* <DEDUP_REMOVED lines=9> */
[C---:B----4-:R-:W-:Y:S03]  /*1c490*/  HMMA.16816.F32 R12, R136.reuse, R20, R12 ;  /* 0x00000014880c723c */ /* 0x050fe6000000180c */
        /* <DEDUP_REMOVED lines=79> */
[----:B------:R-:W-:Y:S01]  /*1c990*/  FFMA.FTZ R145, R144, c[0x0][0x2d0], -R145 ;  /* 0x0000b40090917a23 */ /* 0x000fe20000010891 */
[C---:B------:R-:W-:Y:S01]  /*1c9a0*/  HMMA.16816.F32 R72, R136.reuse, R106, R72 ;  /* 0x0000006a8848723c */ /* 0x040fe20000001848 */
[----:B------:R-:W1:Y:S03]  /*1c9b0*/  LDSM.16.MT88.4 R104, [R164+0x4100] ;  /* 0x00410000a468783b */ /* 0x000e660000004200 */
[C---:B------:R-:W-:Y:S02]  /*1c9c0*/  FMUL.FTZ R76, R132.reuse, R76 ;  /* 0x0000004c844c7220 */ /* 0x040fe40000410000 */
[C---:B------:R-:W-:Y:S01]  /*1c9d0*/  FMUL.FTZ R77, R132.reuse, R77 ;  /* 0x0000004d844d7220 */ /* 0x040fe20000410000 */
[----:B------:R-:W4:Y:S01]  /*1c9e0*/  MUFU.EX2 R173, R173 ;  /* 0x000000ad00ad7308 */ /* 0x000f220000000800 */
[C---:B------:R-:W-:Y:S04]  /*1c9f0*/  FMUL.FTZ R78, R3.reuse, R78 ;  /* 0x0000004e034e7220 */ /* 0x040fe80000410000 */
[C---:B------:R-:W-:Y:S02]  /*1ca00*/  FMUL.FTZ R79, R3.reuse, R79 ;  /* 0x0000004f034f7220 */ /* 0x040fe40000410000 */
[C---:B------:R-:W-:Y:S02]  /*1ca10*/  FMUL.FTZ R88, R132.reuse, R88 ;  /* 0x0000005884587220 */ /* 0x040fe40000410000 */
[C---:B------:R-:W-:Y:S01]  /*1ca20*/  FMUL.FTZ R89, R132.reuse, R89 ;  /* 0x0000005984597220 */ /* 0x040fe20000410000 */
[----:B------:R5:W-:Y:S01]  /*1ca30*/  MUFU.EX2 R225, R152 ;  /* 0x0000009800e17308 */ /* 0x000be20000000800 */
[C---:B------:R-:W-:Y:S01]  /*1ca40*/  FMUL.FTZ R90, R3.reuse, R90 ;  /* 0x0000005a035a7220 */ /* 0x040fe20000410000 */
[C---:B--2---:R-:W-:Y:S03]  /*1ca50*/  HMMA.16816.F32 R76, R136.reuse, R100, R76 ;  /* 0x00000064884c723c */ /* 0x044fe6000000184c */
[C---:B------:R-:W-:Y:S02]  /*1ca60*/  FMUL.FTZ R80, R132.reuse, R80 ;  /* 0x0000005084507220 */ /* 0x040fe40000410000 */
[----:B------:R-:W-:Y:S02]  /*1ca70*/  FMUL.FTZ R81, R132, R81 ;  /* 0x0000005184517220 */ /* 0x000fe40000410000 */
[C---:B------:R-:W-:Y:S01]  /*1ca80*/  FMUL.FTZ R82, R3.reuse, R82 ;  /* 0x0000005203527220 */ /* 0x040fe20000410000 */
[----:B------:R-:W2:Y:S01]  /*1ca90*/  MUFU.EX2 R178, R178 ;  /* 0x000000b200b27308 */ /* 0x000ea20000000800 */
        /* <DEDUP_REMOVED lines=11> */
[----:B------:R-:W-:Y:S01]  /*1cb50*/  FMUL.FTZ R96, R132, R96 ;  /* 0x0000006084607220 */ /* 0x000fe20000410000 */
[----:B------:R-:W-:Y:S01]  /*1cb60*/  F2FP.PACK_AB R102, R176, R175 ;  /* 0x000000afb066723e */ /* 0x000fe200000000ff */
[----:B------:R-:W-:Y:S01]  /*1cb70*/  FMUL.FTZ R97, R132, R97 ;  /* 0x0000006184617220 */ /* 0x000fe20000410000 */
[----:B------:R-:W-:Y:S01]  /*1cb80*/  F2FP.PACK_AB R103, R180, R179 ;  /* 0x000000b3b467723e */ /* 0x000fe200000000ff */
[C---:B------:R-:W-:Y:S01]  /*1cb90*/  HMMA.16816.F32 R88, R136.reuse, R110, R88 ;  /* 0x0000006e8858723c */ /* 0x040fe20000001858 */
[----:B------:R-:W3:Y:S01]  /*1cba0*/  LDSM.16.MT88.4 R108, [R133+0x900] ;  /* 0x00090000856c783b */ /* 0x000ee20000004200 */
[----:B------:R-:W5:Y:S02]  /*1cbb0*/  MUFU.EX2 R224, R224 ;  /* 0x000000e000e07308 */ /* 0x000f640000000800 */
[----:B------:R-:W-:Y:S01]  /*1cbc0*/  FMUL.FTZ R98, R3, R98 ;  /* 0x0000006203627220 */ /* 0x000fe20000410000 */
[----:B--2---:R-:W-:Y:S01]  /*1cbd0*/  F2FP.PACK_AB R101, R177, R178 ;  /* 0x000000b2b165723e */ /* 0x004fe200000000ff */
[C---:B------:R-:W-:Y:S02]  /*1cbe0*/  FMUL.FTZ R99, R3.reuse, R99 ;  /* 0x0000006303637220 */ /* 0x040fe40000410000 */
[C---:B-1----:R-:W-:Y:S01]  /*1cbf0*/  HMMA.16816.F32 R92, R136.reuse, R104, R92 ;  /* 0x00000068885c723c */ /* 0x042fe2000000185c */
[----:B----4-:R-:W-:Y:S03]  /*1cc00*/  LDSM.16.MT88.4 R144, [R135+UR4+0x3900] ;  /* 0x003900048790783b */ /* 0x010fe60008004200 */
[----:B------:R-:W-:Y:S02]  /*1cc10*/  FFMA.FTZ R167, R132, R209, R167 ;  /* 0x000000d184a77223 */ /* 0x000fe400000100a7 */
[----:B------:R-:W-:Y:S02]  /*1cc20*/  FFMA.FTZ R171, R3, R208, R171 ;  /* 0x000000d003ab7223 */ /* 0x000fe400000100ab */
[----:B------:R-:W-:Y:S01]  /*1cc30*/  HMMA.16816.F32 R96, R136, R106, R96 ;  /* 0x0000006a8860723c */ /* 0x000fe20000001860 */
[----:B------:R-:W1:Y:S03]  /*1cc40*/  LDSM.16.MT88.4 R104, [R164+0x2900] ;  /* 0x00290000a468783b */ /* 0x000e660000004200 */
        /* <DEDUP_REMOVED lines=9> */
[----:B-----5:R-:W-:Y:S01]  /*1cce0*/  F2FP.PACK_AB R139, R229, R224 ;  /* 0x000000e0e58b723e */ /* 0x020fe200000000ff */
[----:B------:R-:W-:Y:S02]  /*1ccf0*/  FADD.FTZ R168, R168, R165 ;  /* 0x000000a5a8a87221 */ /* 0x000fe40000010000 */
[----:B------:R-:W-:Y:S01]  /*1cd00*/  FADD.FTZ R169, R169, R170 ;  /* 0x000000aaa9a97221 */ /* 0x000fe20000010000 */
[C---:B---3--:R-:W-:Y:S04]  /*1cd10*/  HMMA.16816.F32 R12, R100.reuse, R108, R12 ;  /* 0x0000006c640c723c */ /* 0x048fe8000000180c */
[----:B------:R-:W-:Y:S02]  /*1cd20*/  FADD.FTZ R173, R173, R168 ;  /* 0x000000a8adad7221 */ /* 0x000fe40000010000 */
[----:B------:R-:W-:Y:S02]  /*1cd30*/  FADD.FTZ R169, R172, R169 ;  /* 0x000000a9aca97221 */ /* 0x000fe40000010000 */
[----:B------:R-:W-:Y:S01]  /*1cd40*/  FADD.FTZ R174, R174, R173 ;  /* 0x000000adaeae7221 */ /* 0x000fe20000010000 */
[C---:B------:R-:W-:Y:S01]  /*1cd50*/  HMMA.16816.F32 R16, R100.reuse, R110, R16 ;  /* 0x0000006e6410723c */ /* 0x040fe20000001810 */
[----:B------:R-:W2:Y:S02]  /*1cd60*/  LDSM.16.MT88.4 R108, [R135+UR4+0x4900] ;  /* 0x00490004876c783b */ /* 0x000ea40008004200 */
[----:B------:R-:W-:Y:S02]  /*1cd70*/  FADD.FTZ R178, R178, R169 ;  /* 0x000000a9b2b27221 */ /* 0x000fe40000010000 */
[----:B------:R-:W-:Y:S03]  /*1cd80*/  FADD.FTZ R175, R175, R174 ;  /* 0x000000aeafaf7221 */ /* 0x000fe60000010000 */
[C---:B------:R-:W-:Y:S04]  /*1cd90*/  HMMA.16816.F32 R20, R100.reuse, R116, R20 ;  /* 0x000000746414723c */ /* 0x040fe80000001814 */
[----:B------:R-:W-:Y:S02]  /*1cda0*/  FADD.FTZ R178, R177, R178 ;  /* 0x000000b2b1b27221 */ /* 0x000fe40000010000 */
[----:B------:R-:W-:Y:S02]  /*1cdb0*/  FADD.FTZ R176, R176, R175 ;  /* 0x000000afb0b07221 */ /* 0x000fe40000010000 */
[C---:B------:R-:W-:Y:S01]  /*1cdc0*/  HMMA.16816.F32 R24, R100.reuse, R118, R24 ;  /* 0x000000766418723c */ /* 0x040fe20000001818 */
[----:B------:R-:W-:Y:S03]  /*1cdd0*/  LDSM.16.MT88.4 R116, [R164+0x4900] ;  /* 0x00490000a474783b */ /* 0x000fe60000004200 */
[----:B------:R-:W-:Y:S04]  /*1cde0*/  FADD.FTZ R179, R179, R178 ;  /* 0x000000b2b3b37221 */ /* 0x000fe80000010000 */
        /* <DEDUP_REMOVED lines=42> */
[----:B------:R-:W-:Y:S01]  /*1d090*/  IADD3 R3, R217, -0x2, RZ ;  /* 0xfffffffed9037810 */ /* 0x000fe20007ffe0ff */
[----:B------:R-:W-:Y:S02]  /*1d0a0*/  FADD.FTZ R221, R221, R216 ;  /* 0x000000d8dddd7221 */ /* 0x000fe40000010000 */
[----:B------:R-:W-:Y:S01]  /*1d0b0*/  FADD.FTZ R223, R223, R218 ;  /* 0x000000dadfdf7221 */ /* 0x000fe20000010000 */
[C---:B------:R-:W-:Y:S03]  /*1d0c0*/  HMMA.16816.F32 R12, R100.reuse, R120, R12 ;  /* 0x00000078640c723c */ /* 0x040fe6000000180c */
[----:B------:R-:W-:Y:S01]  /*1d0d0*/  ISETP.GE.AND P0, PT, R3, R198, PT ;  /* 0x000000c60300720c */ /* 0x000fe20003f06270 */
[----:B------:R-:W-:Y:S02]  /*1d0e0*/  FADD.FTZ R222, R222, R221 ;  /* 0x000000dddede7221 */ /* 0x000fe40000010000 */
[----:B------:R-:W-:Y:S02]  /*1d0f0*/  FADD.FTZ R220, R220, R223 ;  /* 0x000000dfdcdc7221 */ /* 0x000fe40000010000 */
[C---:B------:R-:W-:Y:S04]  /*1d100*/  HMMA.16816.F32 R16, R100.reuse, R122, R16 ;  /* 0x0000007a6410723c */ /* 0x040fe80000001810 */
[----:B------:R-:W-:Y:S02]  /*1d110*/  FADD.FTZ R227, R227, R222 ;  /* 0x000000dee3e37221 */ /* 0x000fe40000010000 */
[----:B------:R-:W-:Y:S02]  /*1d120*/  FADD.FTZ R209, R225, R220 ;  /* 0x000000dce1d17221 */ /* 0x000fe40000010000 */
[C---:B---3--:R-:W-:Y:S04]  /*1d130*/  HMMA.16816.F32 R20, R100.reuse, R112, R20 ;  /* 0x000000706414723c */ /* 0x048fe80000001814 */
[----:B------:R-:W-:Y:S04]  /*1d140*/  FADD.FTZ R208, R224, R227 ;  /* 0x000000e3e0d07221 */ /* 0x000fe80000010000 */
[C---:B------:R-:W-:Y:S01]  /*1d150*/  HMMA.16816.F32 R24, R100.reuse, R114, R24 ;  /* 0x000000726418723c */ /* 0x040fe20000001818 */
[----:B------:R-:W3:Y:S03]  /*1d160*/  LDSM.16.MT88.4 R112, [R164+0x3100] ;  /* 0x00310000a470783b */ /* 0x000ee60000004200 */
[----:B------:R-:W-:Y:S04]  /*1d170*/  FADD.FTZ R208, R229, R208 ;  /* 0x000000d0e5d07221 */ /* 0x000fe80000010000 */
        /* <DEDUP_REMOVED lines=53> */
[----:B------:R-:W-:Y:S01]  /*1d4d0*/  IMAD.SHL.U32 R3, R217, 0x40, RZ ;  /* 0x00000040d9037824 */ /* 0x000fe200078e00ff */
[----:B------:R-:W-:Y:S01]  /*1d4e0*/  ISETP.NE.AND P2, PT, R199, 0x1, PT ;  /* 0x00000001c700780c */ /* 0x000fe20003f45270 */
[----:B------:R-:W-:Y:S03]  /*1d4f0*/  IMAD.MOV.U32 R201, RZ, RZ, RZ ;  /* 0x000000ffffc97224 */ /* 0x000fe600078e00ff */
[----:B------:R-:W-:Y:S04]  /*1d500*/  IADD3 R3, R205, R3, R196 ;  /* 0x00000003cd037210 */ /* 0x000fe80007ffe0c4 */
        /* <DEDUP_REMOVED lines=26> */
[----:B------:R-:W-:Y:S03]  /*1d6b0*/  IMAD.U32 R4, RZ, RZ, UR15 ;  /* 0x0000000fff047e24 */ /* 0x000fe6000f8e00ff */
[----:B------:R-:W2:Y:S01]  /*1d6c0*/  SHFL.IDX PT, R8, R5, RZ, 0x181f ;  /* 0x00181fff05087589 */ /* 0x000ea200000e0000 */
[----:B------:R-:W-:Y:S03]  /*1d6d0*/  IMAD R4, R4, 0x3000, R203 ;  /* 0x0000300004047824 */ /* 0x000fe600078e02cb */
[----:B------:R3:W-:Y:S04]  /*1d6e0*/  SHFL.IDX PT, R6, R5, 0x1, 0x181f ;  /* 0x00381f0005067f89 */ /* 0x0007e800000e0000 */
[----:B------:R-:W4:Y:S01]  /*1d6f0*/  SHFL.IDX PT, R3, R7, 0x1, 0x181f ;  /* 0x00381f0007037f89 */ /* 0x000f2200000e0000 */
[C---:B-1----:R-:W-:Y:S05]  /*1d700*/  IADD3 R14, P0, R11.reuse, R214, RZ ;  /* 0x000000d60b0e7210 */ /* 0x042fea0007f1e0ff */
[----:B--2---:R-:W-:Y:S01]  /*1d710*/  IMAD.X R15, R8, 0x1, R211, P0 ;  /* 0x00000001080f7824 */ /* 0x004fe200000e06d3 */
[C---:B------:R-:W-:Y:S02]  /*1d720*/  IADD3 R12, P0, R11.reuse, R210, RZ ;  /* 0x000000d20b0c7210 */ /* 0x040fe40007f1e0ff */
[----:B---3--:R-:W-:Y:S02]  /*1d730*/  SHF.L.U32 R5, R4, 0x1, RZ ;  /* 0x0000000104057819 */ /* 0x008fe400000006ff */
[C---:B------:R-:W-:Y:S02]  /*1d740*/  IADD3.X R13, R8.reuse, R215, RZ, P0, !PT ;  /* 0x000000d7080d7210 */ /* 0x040fe400007fe4ff */
[-C--:B------:R-:W-:Y:S01]  /*1d750*/  IADD3 R10, P0, R11, R193.reuse, RZ ;  /* 0x000000c10b0a7210 */ /* 0x080fe20007f1e0ff */
[----:B------:R1:W-:Y:S04]  /*1d760*/  LDGSTS.E.BYPASS.LTC128B.128 [R5+0xc100], [R14.64], !P5 ;  /* 0x0c1000000e057fae */ /* 0x0003e8000e901d4a */
[----:B------:R1:W-:Y:S01]  /*1d770*/  LDGSTS.E.BYPASS.LTC128B.128 [R5+0xe100], [R12.64], !P4 ;  /* 0x0e1000000c057fae */ /* 0x0003e2000e101d4a */
[----:B------:R-:W-:Y:S01]  /*1d780*/  IMAD.X R11, R8, 0x1, R213, P0 ;  /* 0x00000001080b7824 */ /* 0x000fe200000e06d5 */
[C---:B----4-:R-:W-:Y:S04]  /*1d790*/  IADD3 R8, P0, R3.reuse, R214, RZ ;  /* 0x000000d603087210 */ /* 0x050fe80007f1e0ff */
[----:B------:R1:W-:Y:S01]  /*1d7a0*/  LDGSTS.E.BYPASS.LTC128B.128 [R5+0x10100], [R10.64], !P2 ;  /* 0x101000000a057fae */ /* 0x0003e2000d101d4a */
[C---:B------:R-:W-:Y:S01]  /*1d7b0*/  IMAD.X R9, R6.reuse, 0x1, R211, P0 ;  /* 0x0000000106097824 */ /* 0x040fe200000e06d3 */
[C---:B------:R-:W-:Y:S04]  /*1d7c0*/  IADD3 R16, P0, R3.reuse, R210, RZ ;  /* 0x000000d203107210 */ /* 0x040fe80007f1e0ff */
[----:B------:R1:W-:Y:S01]  /*1d7d0*/  LDGSTS.E.BYPASS.LTC128B.128 [R5+0xd100], [R8.64], !P5 ;  /* 0x0d10000008057fae */ /* 0x0003e2000e901d4a */
[C---:B------:R-:W-:Y:S01]  /*1d7e0*/  IMAD.X R17, R6.reuse, 0x1, R215, P0 ;  /* 0x0000000106117824 */ /* 0x040fe200000e06d7 */
[----:B------:R-:W-:Y:S04]  /*1d7f0*/  IADD3 R18, P0, R3, R193, RZ ;  /* 0x000000c103127210 */ /* 0x000fe80007f1e0ff */
[----:B------:R1:W-:Y:S01]  /*1d800*/  LDGSTS.E.BYPASS.LTC128B.128 [R5+0xf100], [R16.64], !P4 ;  /* 0x0f10000010057fae */ /* 0x0003e2000e101d4a */
[----:B------:R-:W-:Y:S05]  /*1d810*/  IMAD.X R19, R6, 0x1, R213, P0 ;  /* 0x0000000106137824 */ /* 0x000fea00000e06d5 */
[----:B------:R1:W-:Y:S03]  /*1d820*/  LDGSTS.E.BYPASS.LTC128B.128 [R5+0x11100], [R18.64], !P2 ;  /* 0x1110000012057fae */ /* 0x0003e6000d101d4a */
.L_x_1198:
        /* <DEDUP_REMOVED lines=9> */
.L_x_1188:
[----:B------:R-:W2:Y:S01]  /*1d8c0*/  SHFL.BFLY PT, R4, R209, 0x2, 0x1f ;  /* 0x0c401f00d1047f89 */ /* 0x000ea200000e0000 */
[----:B-1----:R-:W-:-:S02]  /*1d8d0*/  MOV R11, 0xff800000 ;  /* 0xff800000000b7802 */ /* 0x002fc40000000f00 */
[----:B------:R-:W-:Y:S01]  /*1d8e0*/  PLOP3.LUT P2, PT, PT, PT, PT, 0x8, 0x0 ;  /* 0x000000000000781c */ /* 0x000fe20003f4e170 */
[----:B------:R-:W1:Y:S01]  /*1d8f0*/  SHFL.BFLY PT, R3, R208, 0x2, 0x1f ;  /* 0x0c401f00d0037f89 */ /* 0x000e6200000e0000 */
[----:B--2---:R-:W-:Y:S02]  /*1d900*/  FADD.FTZ R7, R4, R209 ;  /* 0x000000d104077221 */ /* 0x004fe40000010000 */
[----:B------:R-:W-:Y:S01]  /*1d910*/  CS2R R4, SRZ ;  /* 0x0000000000047805 */ /* 0x000fe2000001ff00 */
[----:B-1----:R-:W-:Y:S02]  /*1d920*/  FADD.FTZ R8, R3, R208 ;  /* 0x000000d003087221 */ /* 0x002fe40000010000 */
[----:B------:R-:W1:Y:S04]  /*1d930*/  SHFL.BFLY PT, R6, R7, 0x1, 0x1f ;  /* 0x0c201f0007067f89 */ /* 0x000e6800000e0000 */
[----:B------:R-:W2:Y:S01]  /*1d940*/  SHFL.BFLY PT, R3, R8, 0x1, 0x1f ;  /* 0x0c201f0008037f89 */ /* 0x000ea200000e0000 */
[----:B-1----:R-:W-:-:S02]  /*1d950*/  FADD.FTZ R6, R7, R6 ;  /* 0x0000000607067221 */ /* 0x002fc40000010000 */
[----:B--2---:R-:W-:-:S03]  /*1d960*/  FADD.FTZ R3, R3, R8 ;  /* 0x0000000803037221 */ /* 0x004fc60000010000 */
[----:B------:R-:W-:Y:S02]  /*1d970*/  FSETP.NE.FTZ.AND P1, PT, R6, RZ, PT ;  /* 0x000000ff0600720b */ /* 0x000fe40003f35000 */
[----:B------:R-:W-:-:S11]  /*1d980*/  FSETP.NE.FTZ.AND P0, PT, R3, RZ, PT ;  /* 0x000000ff0300720b */ /* 0x000fd60003f15000 */
[----:B------:R-:W1:Y:S01]  /*1d990*/  @P1 MUFU.RCP R5, R6 ;  /* 0x0000000600051308 */ /* 0x000e620000001000 */
[----:B------:R-:W-:Y:S02]  /*1d9a0*/  @P1 MOV R14, 0x3f317218 ;  /* 0x3f317218000e1802 */ /* 0x000fe40000000f00 */
[----:B------:R-:W-:-:S05]  /*1d9b0*/  @P0 MOV R15, 0x3f317218 ;  /* 0x3f317218000f0802 */ /* 0x000fca0000000f00 */
[----:B------:R-:W2:Y:S01]  /*1d9c0*/  @P1 MUFU.LG2 R6, R6 ;  /* 0x0000000600061308 */ /* 0x000ea20000000c00 */
[----:B------:R-:W-:-:S07]  /*1d9d0*/  @P0 FMUL.FTZ R15, R15, c[0x0][0x2d0] ;  /* 0x0000b4000f0f0a20 */ /* 0x000fce0000410000 */
[----:B------:R-:W3:Y:S01]  /*1d9e0*/  @P0 MUFU.LG2 R12, R3 ;  /* 0x00000003000c0308 */ /* 0x000ee20000000c00 */
[C---:B-1----:R-:W-:Y:S02]  /*1d9f0*/  FMUL.FTZ R128, R5.reuse, R128 ;  /* 0x0000008005807220 */ /* 0x042fe40000410000 */
[C---:B------:R-:W-:Y:S02]  /*1da00*/  FMUL.FTZ R129, R5.reuse, R129 ;  /* 0x0000008105817220 */ /* 0x040fe40000410000 */
[C---:B------:R-:W-:Y:S02]  /*1da10*/  FMUL.FTZ R124, R5.reuse, R124 ;  /* 0x0000007c057c7220 */ /* 0x040fe40000410000 */
[----:B------:R-:W-:Y:S01]  /*1da20*/  FMUL.FTZ R125, R5, R125 ;  /* 0x0000007d057d7220 */ /* 0x000fe20000410000 */
[----:B------:R1:W4:Y:S01]  /*1da30*/  @P0 MUFU.RCP R4, R3 ;  /* 0x0000000300040308 */ /* 0x0003220000001000 */
[----:B--2---:R-:W-:Y:S02]  /*1da40*/  @P1 FMUL.FTZ R13, R6, 0.69314718246459960938 ;  /* 0x3f317218060d1820 */ /* 0x004fe40000410000 */
[----:B------:R-:W-:-:S02]  /*1da50*/  @P1 FMUL.FTZ R6, R14, c[0x0][0x2d0] ;  /* 0x0000b4000e061a20 */ /* 0x000fc40000410000 */
        /* <DEDUP_REMOVED lines=96> */
.L_x_1104:
[----:B------:R-:W-:Y:S01]  /*1e060*/  USHF.R.S32.HI UR12, URZ, 0x1f, UR8 ;  /* 0x0000001f3f0c7899 */ /* 0x000fe20008011408 */
[----:B------:R-:W-:Y:S05]  /*1e070*/  @P2 BRA `(.L_x_1200) ;  /* 0x000017e000002947 */ /* 0x000fea0003800000 */
[----:B------:R-:W1:Y:S01]  /*1e080*/  S2R R0, SR_TID.X ;  /* 0x0000000000007919 */ /* 0x000e620000002100 */
[----:B------:R-:W-:Y:S01]  /*1e090*/  F2FP.PACK_AB R7, R8, R7 ;  /* 0x000000070807723e */ /* 0x000fe200000000ff */
[----:B------:R-:W-:Y:S01]  /*1e0a0*/  IMAD.MOV.U32 R8, RZ, RZ, 0x20 ;  /* 0x00000020ff087424 */ /* 0x000fe200078e00ff */
[----:B------:R-:W-:Y:S01]  /*1e0b0*/  F2FP.PACK_AB R96, R5, R96 ;  /* 0x000000600560723e */ /* 0x000fe200000000ff */
[----:B------:R-:W-:Y:S01]  /*1e0c0*/  BAR.SYNC.DEFER_BLOCKING 0x1, 0x100 ;  /* 0x0044000000007b1d */ /* 0x000fe20000010000 */
[----:B------:R-:W-:-:S02]  /*1e0d0*/  F2FP.PACK_AB R128, R129, R128 ;  /* 0x000000808180723e */ /* 0x000fc400000000ff */
[----:B------:R-:W-:Y:S02]  /*1e0e0*/  F2FP.PACK_AB R130, R131, R130 ;  /* 0x000000828382723e */ /* 0x000fe400000000ff */
        /* <DEDUP_REMOVED lines=35> */
[----:B------:R-:W-:Y:S01]  /*1e320*/  ISETP.NE.U32.AND P0, PT, R14, 0x1, PT ;  /* 0x000000010e00780c */ /* 0x000fe20003f05070 */
[----:B------:R-:W-:Y:S01]  /*1e330*/  IMAD.U32 R14, RZ, RZ, UR4 ;  /* 0x00000004ff0e7e24 */ /* 0x000fe2000f8e00ff */
        /* <DEDUP_REMOVED lines=17> */
[--C-:B------:R-:W-:Y:S01]  /*1e450*/  IMAD.IADD R21, R8, 0x1, R5.reuse ;  /* 0x0000000108157824 */ /* 0x100fe200078e0205 */
[----:B------:R-:W-:Y:S01]  /*1e460*/  SEL R6, R6, 0xffffffc0, !P2 ;  /* 0xffffffc006067807 */ /* 0x000fe20005000000 */
[----:B------:R-:W-:Y:S01]  /*1e470*/  STS [R5], R124 ;  /* 0x0000007c05007388 */ /* 0x000fe20000000800 */
[----:B------:R-:W-:Y:S02]  /*1e480*/  F2FP.PACK_AB R46, R47, R46 ;  /* 0x0000002e2f2e723e */ /* 0x000fe400000000ff */
        /* <DEDUP_REMOVED lines=8> */
[----:B------:R-:W-:-:S02]  /*1e510*/  F2FP.PACK_AB R52, R53, R52 ;  /* 0x000000343534723e */ /* 0x000fc400000000ff */
[----:B------:R-:W-:Y:S01]  /*1e520*/  STS [R15+0x480], R122 ;  /* 0x0004807a0f007388 */ /* 0x000fe20000000800 */
[----:B------:R-:W-:Y:S02]  /*1e530*/  F2FP.PACK_AB R54, R55, R54 ;  /* 0x000000363736723e */ /* 0x000fe400000000ff */
        /* <DEDUP_REMOVED lines=30> */
[----:B------:R-:W-:Y:S01]  /*1e720*/  PLOP3.LUT P0, PT, PT, PT, UP1, 0x80, 0x0 ;  /* 0x000000000000781c */ /* 0x000fe20003f0f018 */
        /* <DEDUP_REMOVED lines=34> */
[----:B------:R-:W-:Y:S01]  /*1e950*/  BAR.SYNC.DEFER_BLOCKING 0x1, 0x100 ;  /* 0x0044000000007b1d */ /* 0x000fe20000010000 */
[----:B------:R-:W-:-:S04]  /*1e960*/  UISETP.NE.U32.AND UP0, UPT, URZ, UR4, UPT ;  /* 0x000000043f00728c */ /* 0x000fc8000bf05070 */
[----:B------:R-:W-:Y:S01]  /*1e970*/  UISETP.NE.AND.EX UP0, UPT, URZ, UR5, UPT, UP0 ;  /* 0x000000053f00728c */ /* 0x000fe2000bf05300 */
[----:B--2---:R-:W2:Y:S02]  /*1e980*/  @P0 LDG.E R6, [R14.64] ;  /* 0x0000000a0e060981 */ /* 0x004ea4000c1e1900 */
        /* <DEDUP_REMOVED lines=9> */
[----:B--2---:R-:W1:Y:S02]  /*1ea20*/  @P0 R2UR UR5, R6 ;  /* 0x00000000060503c2 */ /* 0x004e6400000e0000 */
[----:B-1----:R-:W-:Y:S02]  /*1ea30*/  @UP1 USHF.R.S32.HI UR4, URZ, 0x1f, UR5 ;  /* 0x0000001f3f041899 */ /* 0x002fe40008011405 */
[----:B------:R-:W-:-:S05]  /*1ea40*/  @UP1 UMOV UR16, UR5 ;  /* 0x0000000500101c82 */ /* 0x000fca0008000000 */
[----:B------:R-:W-:Y:S01]  /*1ea50*/  @UP1 UMOV UR17, UR4 ;  /* 0x0000000400111c82 */ /* 0x000fe20008000000 */
[----:B------:R-:W-:Y:S05]  /*1ea60*/  @P1 BRA `(.L_x_1201) ;  /* 0x0000004000001947 */ /* 0x000fea0003800000 */
[----:B----4-:R-:W-:Y:S05]  /*1ea70*/  @!P0 BRA `(.L_x_1201) ;  /* 0x0000003000008947 */ /* 0x010fea0003800000 */
[----:B-----5:R-:W2:Y:S04]  /*1ea80*/  LDG.E R5, [R14.64] ;  /* 0x0000000a0e057981 */ /* 0x020ea8000c1e1900 */
[----:B------:R-:W2:Y:S02]  /*1ea90*/  LDG.E R6, [R14.64+0x4] ;  /* 0x0000040a0e067981 */ /* 0x000ea4000c1e1900 */
[----:B--2---:R-:W-:Y:S02]  /*1eaa0*/  IADD3 R5, -R5, R6, RZ ;  /* 0x0000000605057210 */ /* 0x004fe40007ffe1ff */
.L_x_1201:
[----:B----4-:R-:W-:Y:S01]  /*1eab0*/  SHF.R.S32.HI R7, RZ, 0x1f, R2 ;  /* 0x0000001fff077819 */ /* 0x010fe20000011402 */
[----:B------:R-:W1:Y:S01]  /*1eac0*/  S2R R57, SR_CTAID.X ;  /* 0x0000000000397919 */ /* 0x000e620000002500 */
[----:B------:R-:W-:Y:S01]  /*1ead0*/  LOP3.LUT R9, R4, 0xffffffe0, RZ, 0xc0, !PT ;  /* 0xffffffe004097812 */ /* 0x000fe200078ec0ff */
[----:B------:R-:W-:Y:S01]  /*1eae0*/  IMAD.MOV.U32 R4, RZ, RZ, c[0x0][0x4e8] ;  /* 0x00013a00ff047624 */ /* 0x000fe200078e00ff */
[----:B------:R-:W-:Y:S01]  /*1eaf0*/  LEA.HI R7, R7, R2, RZ, 0x3 ;  /* 0x0000000207077211 */ /* 0x000fe200078f18ff */
[----:B------:R-:W-:Y:S01]  /*1eb00*/  ULDC.64 UR4, c[0x0][0x3a0] ;  /* 0x0000e80000047ab9 */ /* 0x000fe20000000a00 */
[----:B------:R-:W-:Y:S01]  /*1eb10*/  LEA.HI R8, R13, R0, RZ, 0x3 ;  /* 0x000000000d087211 */ /* 0x000fe200078f18ff */
        /* <DEDUP_REMOVED lines=17> */
[----:B------:R-:W-:Y:S01]  /*1ec30*/  LOP3.LUT R19, R8, 0xfffffff8, RZ, 0xc0, !PT ;  /* 0xfffffff808137812 */ /* 0x000fe200078ec0ff */
[----:B------:R-:W-:Y:S01]  /*1ec40*/  USHF.R.S32.HI UR16, URZ, 0x1f, UR9 ;  /* 0x0000001f3f107899 */ /* 0x000fe20008011409 */
[----:B------:R-:W-:Y:S01]  /*1ec50*/  LEA.HI R13, R13, R0, RZ, 0x6 ;  /* 0x000000000d0d7211 */ /* 0x000fe200078f30ff */
[----:B------:R-:W-:Y:S01]  /*1ec60*/  IMAD R2, R2, 0x10, R7 ;  /* 0x0000001002027824 */ /* 0x000fe200078e0207 */
[----:B------:R-:W-:Y:S01]  /*1ec70*/  UIMAD UR13, UR12, UR6, URZ ;  /* 0x000000060c0d72a4 */ /* 0x000fe2000f8e023f */
[----:B------:R-:W-:Y:S01]  /*1ec80*/  IMAD.IADD R19, R0, 0x1, -R19 ;  /* 0x0000000100137824 */ /* 0x000fe200078e0a13 */
[----:B------:R-:W-:Y:S01]  /*1ec90*/  USEL UR16, UR16, URZ, !UP1 ;  /* 0x0000003f10107287 */ /* 0x000fe2000c800000 */
[----:B------:R-:W-:Y:S01]  /*1eca0*/  IMAD R4, R17, 0x8, R2 ;  /* 0x0000000811047824 */ /* 0x000fe200078e0202 */
[----:B------:R-:W-:Y:S01]  /*1ecb0*/  UIMAD.WIDE.U32 UR14, UR8, UR6, UR14 ;  /* 0x00000006080e72a5 */ /* 0x000fe2000f8e000e */
[----:B------:R-:W-:Y:S01]  /*1ecc0*/  SHF.R.S32.HI R8, RZ, 0x3, R8 ;  /* 0x00000003ff087819 */ /* 0x000fe20000011408 */
[----:B------:R-:W-:Y:S01]  /*1ecd0*/  UIMAD UR13, UR8, UR7, UR13 ;  /* 0x00000007080d72a4 */ /* 0x000fe2000f8e020d */
[----:B------:R-:W-:Y:S01]  /*1ece0*/  IMAD.SHL.U32 R13, R13, 0x8, RZ ;  /* 0x000000080d0d7824 */ /* 0x000fe200078e00ff */
[----:B-1----:R-:W-:Y:S01]  /*1ecf0*/  LEA R4, R57, R4, 0x7 ;  /* 0x0000000439047211 */ /* 0x002fe200078e38ff */
[----:B------:R-:W-:Y:S01]  /*1ed00*/  ULDC.64 UR6, c[0x0][0x498] ;  /* 0x0001260000067ab9 */ /* 0x000fe20000000a00 */
[----:B------:R-:W-:Y:S01]  /*1ed10*/  BSSY B0, `(.L_x_1202) ;  /* 0x000006c000007945 */ /* 0x000fe20003800000 */
[----:B------:R-:W-:-:S02]  /*1ed20*/  USEL UR9, UR9, URZ, !UP1 ;  /* 0x0000003f09097287 */ /* 0x000fc4000c800000 */
[----:B------:R-:W-:Y:S01]  /*1ed30*/  @P1 IMAD.HI.U32 R6, R4, c[0x0][0x4ec], RZ ;  /* 0x00013b0004061a27 */ /* 0x000fe200078e00ff */
[----:B------:R-:W-:Y:S02]  /*1ed40*/  UIMAD UR20, UR16, UR6, URZ ;  /* 0x00000006101472a4 */ /* 0x000fe4000f8e023f */
[----:B------:R-:W-:Y:S01]  /*1ed50*/  UIADD3 UR15, UR15, UR13, URZ ;  /* 0x0000000d0f0f7290 */ /* 0x000fe2000fffe03f */
[----:B------:R-:W-:Y:S01]  /*1ed60*/  IMAD.MOV.U32 R16, RZ, RZ, R4 ;  /* 0x000000ffff107224 */ /* 0x000fe200078e0004 */
[----:B------:R-:W-:Y:S01]  /*1ed70*/  @P1 SHF.R.U32.HI R16, RZ, c[0x0][0x4f0], R6 ;  /* 0x00013c00ff101a19 */ /* 0x000fe20000011606 */
[----:B------:R-:W-:Y:S02]  /*1ed80*/  UIMAD UR7, UR9, UR7, UR20 ;  /* 0x00000007090772a4 */ /* 0x000fe4000f8e0214 */
[----:B------:R-:W-:Y:S02]  /*1ed90*/  UIMAD.WIDE.U32 UR14, UR9, UR6, UR14 ;  /* 0x00000006090e72a5 */ /* 0x000fe4000f8e000e */
[----:B------:R-:W-:Y:S01]  /*1eda0*/  IMAD.MOV R7, RZ, RZ, -R16 ;  /* 0x000000ffff077224 */ /* 0x000fe200078e0a10 */
[----:B------:R-:W-:Y:S01]  /*1edb0*/  ULDC.64 UR4, c[0x0][0x3e8] ;  /* 0x0000fa0000047ab9 */ /* 0x000fe20000000a00 */
[----:B------:R-:W-:Y:S01]  /*1edc0*/  IMAD.U32 R0, RZ, RZ, UR7 ;  /* 0x00000007ff007e24 */ /* 0x000fe2000f8e00ff */
[----:B------:R-:W-:Y:S01]  /*1edd0*/  UIMAD UR12, UR12, UR4, URZ ;  /* 0x000000040c0c72a4 */ /* 0x000fe2000f8e023f */
[----:B------:R-:W-:Y:S01]  /*1ede0*/  IMAD R4, R7, c[0x0][0x4e8], R4 ;  /* 0x00013a0007047a24 */ /* 0x000fe200078e0204 */
[----:B------:R-:W-:Y:S01]  /*1edf0*/  SHF.R.S32.HI R7, RZ, 0x1f, R16 ;  /* 0x0000001fff077819 */ /* 0x000fe20000011410 */
[----:B------:R-:W-:Y:S01]  /*1ee00*/  UIADD3 UR19, UR19, UR17, URZ ;  /* 0x0000001113137290 */ /* 0x000fe2000fffe03f */
[----:B------:R-:W-:Y:S01]  /*1ee10*/  IADD3 R16, P0, R16, UR14, RZ ;  /* 0x0000000e10107c10 */ /* 0x000fe2000ff1e0ff */
[----:B------:R-:W-:Y:S01]  /*1ee20*/  UIMAD UR5, UR8, UR5, UR12 ;  /* 0x00000005080572a4 */ /* 0x000fe2000f8e020c */
[----:B------:R-:W-:Y:S01]  /*1ee30*/  SHF.R.S32.HI R9, RZ, 0x1f, R4 ;  /* 0x0000001fff097819 */ /* 0x000fe20000011404 */
[----:B------:R-:W-:Y:S01]  /*1ee40*/  UIMAD.WIDE.U32 UR18, UR8, UR4, UR18 ;  /* 0x00000004081272a5 */ /* 0x000fe2000f8e0012 */
[----:B------:R-:W-:Y:S01]  /*1ee50*/  IADD3.X R17, R7, UR15, R0, P0, !PT ;  /* 0x0000000f07117c10 */ /* 0x000fe200087fe400 */
[----:B------:R-:W-:Y:S01]  /*1ee60*/  IMAD.SHL.U32 R7, R8, 0x40, RZ ;  /* 0x0000004008077824 */ /* 0x000fe200078e00ff */
[----:B------:R-:W-:Y:S01]  /*1ee70*/  LEA R0, R19, R8, 0x5 ;  /* 0x0000000813007211 */ /* 0x000fe200078e28ff */
[----:B------:R-:W-:Y:S01]  /*1ee80*/  IMAD R9, R9, c[0x0][0x488], RZ ;  /* 0x0001220009097a24 */ /* 0x000fe200078e02ff */
[----:B------:R-:W-:Y:S01]  /*1ee90*/  ULDC.64 UR6, c[0x0][0x3f0] ;  /* 0x0000fc0000067ab9 */ /* 0x000fe20000000a00 */
[----:B------:R-:W-:Y:S01]  /*1eea0*/  IMAD.WIDE.U32 R16, R4, c[0x0][0x488], R16 ;  /* 0x0001220004107a25 */ /* 0x000fe200078e0010 */
[----:B------:R-:W-:Y:S01]  /*1eeb0*/  LOP3.LUT R7, R7, 0x1c0, RZ, 0xc0, !PT ;  /* 0x000001c007077812 */ /* 0x000fe200078ec0ff */
[----:B------:R-:W-:-:S02]  /*1eec0*/  UIMAD UR16, UR16, UR6, URZ ;  /* 0x00000006101072a4 */ /* 0x000fc4000f8e023f */
        /* <DEDUP_REMOVED lines=10> */
[----:B------:R-:W-:Y:S01]  /*1ef70*/  IMAD.MOV.U32 R6, RZ, RZ, R15 ;  /* 0x000000ffff067224 */ /* 0x000fe200078e000f */
[----:B------:R-:W-:Y:S01]  /*1ef80*/  @P1 SHF.R.U32.HI R6, RZ, c[0x0][0x4f0], R12 ;  /* 0x00013c00ff061a19 */ /* 0x000fe2000001160c */
[----:B------:R-:W-:Y:S01]  /*1ef90*/  IMAD.SHL.U32 R0, R19, 0x8, RZ ;  /* 0x0000000813007824 */ /* 0x000fe200078e00ff */
[----:B------:R-:W-:Y:S01]  /*1efa0*/  LEA.HI.X R9, R16, c[0x0][0x454], R9, 0x2, P0 ;  /* 0x0001150010097a11 */ /* 0x000fe200000f1409 */
[----:B------:R-:W-:Y:S01]  /*1efb0*/  SHFL.IDX PT, R34, R10, 0x1, 0x1c1f ;  /* 0x003c1f000a227f89 */ /* 0x000fe200000e0000 */
[----:B------:R-:W-:Y:S01]  /*1efc0*/  UIADD3 UR7, UR19, UR7, URZ ;  /* 0x0000000713077290 */ /* 0x000fe2000fffe03f */
[----:B------:R-:W-:Y:S01]  /*1efd0*/  IMAD.MOV R32, RZ, RZ, -R6 ;  /* 0x000000ffff207224 */ /* 0x000fe200078e0a06 */
[----:B------:R-:W-:Y:S01]  /*1efe0*/  LOP3.LUT R7, R7, 0x38, R0, 0xf8, !PT ;  /* 0x0000003807077812 */ /* 0x000fe200078ef800 */
[----:B------:R-:W1:Y:S01]  /*1eff0*/  SHFL.IDX PT, R49, R9, RZ, 0x1c1f ;  /* 0x001c1fff09317589 */ /* 0x000e6200000e0000 */
[----:B------:R-:W-:Y:S01]  /*1f000*/  MOV R16, UR18 ;  /* 0x0000001200107c02 */ /* 0x000fe20008000f00 */
[----:B------:R-:W-:Y:S01]  /*1f010*/  IMAD R32, R32, c[0x0][0x4e8], R15 ;  /* 0x00013a0020207a24 */ /* 0x000fe200078e020f */
[----:B------:R-:W-:Y:S01]  /*1f020*/  LOP3.LUT R4, R7, R4, RZ, 0x3c, !PT ;  /* 0x0000000407047212 */ /* 0x000fe200078e3cff */
[----:B------:R2:W3:Y:S01]  /*1f030*/  SHFL.IDX PT, R35, R9, 0x1, 0x1c1f ;  /* 0x003c1f0009237f89 */ /* 0x0004e200000e0000 */
[----:B------:R-:W-:Y:S01]  /*1f040*/  IMAD R15, R57, 0x80, R2 ;  /* 0x00000080390f7824 */ /* 0x000fe200078e0202 */
[----:B------:R-:W-:Y:S01]  /*1f050*/  SHF.R.S32.HI R7, RZ, 0x1f, R6 ;  /* 0x0000001fff077819 */ /* 0x000fe20000011406 */
[----:B-----5:R-:W-:Y:S01]  /*1f060*/  IMAD R2, R5, c[0x0][0x4e8], RZ ;  /* 0x00013a0005027a24 */ /* 0x020fe200078e02ff */
[----:B------:R-:W-:Y:S01]  /*1f070*/  LOP3.LUT R4, R4, 0x7ffffe00, R13, 0xf8, !PT ;  /* 0x7ffffe0004047812 */ /* 0x000fe200078ef80d */
        /* <DEDUP_REMOVED lines=9> */
[----:B------:R-:W-:Y:S02]  /*1f110*/  IMAD.SHL.U32 R58, R4, 0x2, RZ ;  /* 0x00000002043a7824 */ /* 0x000fe400078e00ff */
[----:B------:R-:W-:Y:S01]  /*1f120*/  IMAD R57, R57, 0x80, R8 ;  /* 0x0000008039397824 */ /* 0x000fe200078e0208 */
[----:B------:R-:W-:Y:S01]  /*1f130*/  IADD3 R17, R17, R7, RZ ;  /* 0x0000000711117210 */ /* 0x000fe20007ffe0ff */
[----:B-1----:R1:W-:Y:S01]  /*1f140*/  @!P1 ST.E [R48.64], R3 ;  /* 0x0000000330009985 */ /* 0x0023e2000c10190a */
[----:B--2---:R-:W-:-:S03]  /*1f150*/  IMAD R9, R6, c[0x0][0x3d8], RZ ;  /* 0x0000f60006097a24 */ /* 0x004fc600078e02ff */
[----:B---3--:R1:W-:Y:S01]  /*1f160*/  @!P0 ST.E [R34.64], R11 ;  /* 0x0000000b22008985 */ /* 0x0083e2000c10190a */
[C---:B------:R-:W-:Y:S02]  /*1f170*/  IMAD R9, R32.reuse, c[0x0][0x3dc], R9 ;  /* 0x0000f70020097a24 */ /* 0x040fe400078e0209 */
[----:B------:R-:W-:Y:S01]  /*1f180*/  IMAD.WIDE.U32 R32, R32, c[0x0][0x3d8], R16 ;  /* 0x0000f60020207a25 */ /* 0x000fe200078e0010 */
[----:B------:R1:W2:Y:S03]  /*1f190*/  LDS.128 R44, [R58+0x1080] ;  /* 0x001080003a2c7984 */ /* 0x0002a60000000c00 */
[----:B------:R-:W-:Y:S01]  /*1f1a0*/  IMAD.IADD R9, R33, 0x1, R9 ;  /* 0x0000000121097824 */ /* 0x000fe200078e0209 */
[----:B------:R1:W3:Y:S01]  /*1f1b0*/  LDS.128 R40, [R58+0x2080] ;  /* 0x002080003a287984 */ /* 0x0002e20000000c00 */
[----:B------:R-:W-:-:S03]  /*1f1c0*/  LEA R56, P0, R32, c[0x0][0x380], 0x1 ;  /* 0x0000e00020387a11 */ /* 0x000fc600078008ff */
[----:B------:R1:W4:Y:S01]  /*1f1d0*/  LDS.128 R36, [R58+0x3080] ;  /* 0x003080003a247984 */ /* 0x0003220000000c00 */
[----:B------:R-:W-:Y:S02]  /*1f1e0*/  LEA.HI.X R55, R32, c[0x0][0x384], R9, 0x1, P0 ;  /* 0x0000e10020377a11 */ /* 0x000fe400000f0c09 */
[----:B------:R-:W-:Y:S01]  /*1f1f0*/  ISETP.GE.AND P0, PT, R57, R2, PT ;  /* 0x000000023900720c */ /* 0x000fe20003f06270 */
        /* <DEDUP_REMOVED lines=29> */
.L_x_1203:
[----:B--2---:R-:W-:Y:S05]  /*1f3d0*/  BSYNC B0 ;  /* 0x0000000000007941 */ /* 0x004fea0003800000 */
.L_x_1202:
[----:B-1----:R-:W-:Y:S01]  /*1f3e0*/  IADD3 R3, R57, 0x20, RZ ;  /* 0x0000002039037810 */ /* 0x002fe20007ffe0ff */
[----:B------:R1:W2:Y:S01]  /*1f3f0*/  SHFL.IDX PT, R33, R55, 0x1, 0x181f ;  /* 0x00381f0037217f89 */ /* 0x0002a200000e0000 */
        /* <DEDUP_REMOVED lines=21> */
.L_x_1205:
[----:B------:R-:W-:Y:S05]  /*1f550*/  BSYNC B0 ;  /* 0x0000000000007941 */ /* 0x000fea0003800000 */
.L_x_1204:
        /* <DEDUP_REMOVED lines=23> */
.L_x_1207:
[----:B------:R-:W-:Y:S05]  /*1f6d0*/  BSYNC B0 ;  /* 0x0000000000007941 */ /* 0x000fea0003800000 */
.L_x_1206:
        /* <DEDUP_REMOVED lines=24> */
.L_x_1200:
        /* <DEDUP_REMOVED lines=10> */
[----:B------:R-:W3:Y:S01]  /*1f900*/  @P0 LDG.E R0, [R6.64] ;  /* 0x0000000a06000981 */ /* 0x000ee2000c1e1900 */
        /* <DEDUP_REMOVED lines=11> */
[----:B---3--:R-:W3:Y:S02]  /*1f9c0*/  @P0 R2UR UR5, R0 ;  /* 0x00000000000503c2 */ /* 0x008ee400000e0000 */
[----:B---3--:R-:W-:Y:S02]  /*1f9d0*/  @UP1 USHF.R.S32.HI UR4, URZ, 0x1f, UR5 ;  /* 0x0000001f3f041899 */ /* 0x008fe40008011405 */
[----:B------:R-:W-:-:S05]  /*1f9e0*/  @UP1 UMOV UR14, UR5 ;  /* 0x00000005000e1c82 */ /* 0x000fca0008000000 */
[----:B------:R-:W-:Y:S01]  /*1f9f0*/  @UP1 UMOV UR15, UR4 ;  /* 0x00000004000f1c82 */ /* 0x000fe20008000000 */
[----:B------:R-:W-:Y:S05]  /*1fa00*/  @P1 BRA `(.L_x_1208) ;  /* 0x0000004000001947 */ /* 0x000fea0003800000 */
[----:B-1----:R-:W-:Y:S05]  /*1fa10*/  @!P0 BRA `(.L_x_1208) ;  /* 0x0000003000008947 */ /* 0x002fea0003800000 */
[----:B-----5:R-:W3:Y:S04]  /*1fa20*/  LDG.E R3, [R6.64] ;  /* 0x0000000a06037981 */ /* 0x020ee8000c1e1900 */
[----:B------:R-:W3:Y:S02]  /*1fa30*/  LDG.E R0, [R6.64+0x4] ;  /* 0x0000040a06007981 */ /* 0x000ee4000c1e1900 */
[----:B---3--:R-:W-:Y:S02]  /*1fa40*/  IADD3 R3, -R3, R0, RZ ;  /* 0x0000000003037210 */ /* 0x008fe40007ffe1ff */
.L_x_1208:
        /* <DEDUP_REMOVED lines=17> */
[----:B--2---:R-:W-:Y:S02]  /*1fb60*/  UMOV UR16, UR14 ;  /* 0x0000000e00107c82 */ /* 0x004fe40008000000 */
        /* <DEDUP_REMOVED lines=25> */
.L_x_1210:
[----:B------:R-:W-:Y:S05]  /*1fd00*/  BSYNC B0 ;  /* 0x0000000000007941 */ /* 0x000fea0003800000 */
.L_x_1209:
        /* <DEDUP_REMOVED lines=8> */
[----:B--2---:R-:W-:Y:S01]  /*1fd90*/  UIMAD.WIDE.U32 UR16, UR14, UR4, URZ ;  /* 0x000000040e1072a5 */ /* 0x004fe2000f8e003f */
        /* <DEDUP_REMOVED lines=61> */
.L_x_1212:
[----:B------:R-:W-:Y:S05]  /*20170*/  BSYNC B0 ;  /* 0x0000000000007941 */ /* 0x000fea0003800000 */
.L_x_1211:
        /* <DEDUP_REMOVED lines=21> */
.L_x_1214:
[----:B------:R-:W-:Y:S05]  /*202d0*/  BSYNC B0 ;  /* 0x0000000000007941 */ /* 0x000fea0003800000 */
.L_x_1213:
        /* <DEDUP_REMOVED lines=21> */
.L_x_1216:
[----:B------:R-:W-:Y:S05]  /*20430*/  BSYNC B0 ;  /* 0x0000000000007941 */ /* 0x000fea0003800000 */
.L_x_1215:
        /* <DEDUP_REMOVED lines=22> */
.L_x_1217:
        /* <DEDUP_REMOVED lines=14> */
.L_x_1510:


//--------------------- .text._ZN7cutlass13device_kernelIN5flash19enable_sm80_to_sm89INS1_16FlashAttnFwdSm80INS1_25CollectiveMainloopFwdSm80ILi8ELi2ELb0EN4cute5tupleIJNS5_1CILi128EEENS7_ILi64EEENS7_ILi192EEEEEELi192ENS_6half_tEfNS_4arch4Sm80ELb1ELb0ELb1ELb0ELb1ELb0ELb1ELb0EEENS1_21CollectiveEpilogueFwdINS6_IJS8_SA_S9_EEENS6_IJNS7_ILi1EEESI_SI_EEESC_SE_Li256ELb0ELb1ELb0ELb0EEENS1_30DynamicPersistentTileSchedulerILi256ELi256ELb0ELb1ELb0EEEEEEEEEvNT_6ParamsE --------------------------
	.section	.text._ZN7cutlass13device_kernelIN5flash19enable_sm80_to_sm89INS1_16FlashAttnFwdSm80INS1_25CollectiveMainloopFwdSm80ILi8ELi2ELb0EN4cute5tupleIJNS5_1CILi128EEENS7_ILi64EEENS7_ILi192EEEEEELi192ENS_6half_tEfNS_4arch4Sm80ELb1ELb0ELb1ELb0ELb1ELb0ELb1ELb0EEENS1_21CollectiveEpilogueFwdINS6_IJS8_SA_S9_EEENS6_IJNS7_ILi1EEESI_SI_EEESC_SE_Li256ELb0ELb1ELb0ELb0EEENS1_30DynamicPersistentTileSchedulerILi256ELi256ELb0ELb1ELb0EEEEEEEEEvNT_6ParamsE,"ax",@progbits
	.sectioninfo	@"SHI_REGISTERS=255"
	.align	128
.text._ZN7cutlass13device_kernelIN5flash19enable_sm80_to_sm89INS1_16FlashAttnFwdSm80INS1_25CollectiveMainloopFwdSm80ILi8ELi2ELb0EN4cute5tupleIJNS5_1CILi128EEENS7_ILi64EEENS7_ILi192EEEEEELi192ENS_6half_tEfNS_4arch4Sm80ELb1ELb0ELb1ELb0ELb1ELb0ELb1ELb0EEENS1_21CollectiveEpilogueFwdINS6_IJS8_SA_S9_EEENS6_IJNS7_ILi1EEESI_SI_EEESC_SE_Li256ELb0ELb1ELb0ELb0EEENS1_30DynamicPersistentTileSchedulerILi256ELi256ELb0ELb1ELb0EEEEEEEEEvNT_6ParamsE:
        .type           _ZN7cutlass13device_kernelIN5flash19enable_sm80_to_sm89INS1_16FlashAttnFwdSm80INS1_25CollectiveMainloopFwdSm80ILi8ELi2ELb0EN4cute5tupleIJNS5_1CILi128EEENS7_ILi64EEENS7_ILi192EEEEEELi192ENS_6half_tEfNS_4arch4Sm80ELb1ELb0ELb1ELb0ELb1ELb0ELb1ELb0EEENS1_21CollectiveEpilogueFwdINS6_IJS8_SA_S9_EEENS6_IJNS7_ILi1EEESI_SI_EEESC_SE_Li256ELb0ELb1ELb0ELb0EEENS1_30DynamicPersistentTileSchedulerILi256ELi256ELb0ELb1ELb0EEEEEEEEEvNT_6ParamsE,@function
        .size           _ZN7cutlass13device_kernelIN5flash19enable_sm80_to_sm89INS1_16FlashAttnFwdSm80INS1_25CollectiveMainloopFwdSm80ILi8ELi2ELb0EN4cute5tupleIJNS5_1CILi128EEENS7_ILi64EEENS7_ILi192EEEEEELi192ENS_6half_tEfNS_4arch4Sm80ELb1ELb0ELb1ELb0ELb1ELb0ELb1ELb0EEENS1_21CollectiveEpilogueFwdINS6_IJS8_SA_S9_EEENS6_IJNS7_ILi1EEESI_SI_EEESC_SE_Li256ELb0ELb1ELb0ELb0EEENS1_30DynamicPersistentTileSchedulerILi256ELi256ELb0ELb1ELb0EEEEEEEEEvNT_6ParamsE,(.L_x_1511 - _ZN7cutlass13device_kernelIN5flash19enable_sm80_to_sm89INS1_16FlashAttnFwdSm80INS1_25CollectiveMainloopFwdSm80ILi8ELi2ELb0EN4cute5tupleIJNS5_1CILi128EEENS7_ILi64EEENS7_ILi192EEEEEELi192ENS_6half_tEfNS_4arch4Sm80ELb1ELb0ELb1ELb0ELb1ELb0ELb1ELb0EEENS1_21CollectiveEpilogueFwdINS6_IJS8_SA_S9_EEENS6_IJNS7_ILi1EEESI_SI_EEESC_SE_Li256ELb0ELb1ELb0ELb0EEENS1_30DynamicPersistentTileSchedulerILi256ELi256ELb0ELb1ELb0EEEEEEEEEvNT_6ParamsE)
        .other          _ZN7cutlass13device_kernelIN5flash19enable_sm80_to_sm89INS1_16FlashAttnFwdSm80INS1_25CollectiveMainloopFwdSm80ILi8ELi2ELb0EN4cute5tupleIJNS5_1CILi128EEENS7_ILi64EEENS7_ILi192EEEEEELi192ENS_6half_tEfNS_4arch4Sm80ELb1ELb0ELb1ELb0ELb1ELb0ELb1ELb0EEENS1_21CollectiveEpilogueFwdINS6_IJS8_SA_S9_EEENS6_IJNS7_ILi1EEESI_SI_EEESC_SE_Li256ELb0ELb1ELb0ELb0EEENS1_30DynamicPersistentTileSchedulerILi256ELi256ELb0ELb1ELb0EEEEEEEEEvNT_6ParamsE,@"STO_CUDA_ENTRY STV_DEFAULT"
_ZN7cutlass13device_kernelIN5flash19enable_sm80_to_sm89INS1_16FlashAttnFwdSm80INS1_25CollectiveMainloopFwdSm80ILi8ELi2ELb0EN4cute5tupleIJNS5_1CILi128EEENS7_ILi64EEENS7_ILi192EEEEEELi192ENS_6half_tEfNS_4arch4Sm80ELb1ELb0ELb1ELb0ELb1ELb0ELb1ELb0EEENS1_21CollectiveEpilogueFwdINS6_IJS8_SA_S9_EEENS6_IJNS7_ILi1EEESI_SI_EEESC_SE_Li256ELb0ELb1ELb0ELb0EEENS1_30DynamicPersistentTileSchedulerILi256ELi256ELb0ELb1ELb0EEEEEEEEEvNT_6ParamsE:
        /* <DEDUP_REMOVED lines=13> */
[----:B------:R-:W-:Y:S02]  /*00d0*/  ULDC.64 UR6, c[0x0][0x118] ;  /* 0x0000460000067ab9 */ /* 0x000fe40000000a00 */
[CC--:B------:R-:W-:Y:S02]  /*00e0*/  LEA.HI R2, R16.reuse, R20.reuse, RZ, 0x4 ;  /* 0x0000001410027211 */ /* 0x0c0fe400078f20ff */
[----:B------:R-:W-:Y:S02]  /*00f0*/  LEA.HI R8, R16, R20, RZ, 0x3 ;  /* 0x0000001410087211 */ /* 0x000fe400078f18ff */
[----:B------:R-:W-:Y:S02]  /*0100*/  SHF.R.S32.HI R3, RZ, 0x4, R2 ;  /* 0x00000004ff037819 */ /* 0x000fe40000011402 */
[----:B------:R-:W-:-:S02]  /*0110*/  SHF.R.S32.HI R250, RZ, 0x3, R8 ;  /* 0x00000003fffa7819 */ /* 0x000fc40000011408 */
[----:B------:R-:W-:Y:S02]  /*0120*/  LEA.HI R0, R2, R3, RZ, 0x1 ;  /* 0x0000000302007211 */ /* 0x000fe400078f08ff */
[----:B------:R-:W-:Y:S02]  /*0130*/  LEA.HI R12, R16, R20, RZ, 0x2 ;  /* 0x00000014100c7211 */ /* 0x000fe400078f10ff */
[----:B------:R-:W-:Y:S02]  /*0140*/  LOP3.LUT R0, R0, 0xfffffffe, RZ, 0xc0, !PT ;  /* 0xfffffffe00007812 */ /* 0x000fe400078ec0ff */
[--C-:B------:R-:W-:Y:S02]  /*0150*/  SHF.R.S32.HI R9, RZ, 0x2, R12.reuse ;  /* 0x00000002ff097819 */ /* 0x100fe4000001140c */
[----:B------:R-:W-:Y:S01]  /*0160*/  SHF.R.S32.HI R4, RZ, 0x1f, R12 ;  /* 0x0000001fff047819 */ /* 0x000fe2000001140c */
[----:B------:R-:W-:Y:S01]  /*0170*/  IMAD.IADD R14, R3, 0x1, -R0 ;  /* 0x00000001030e7824 */ /* 0x000fe200078e0a00 */
[----:B------:R-:W-:-:S02]  /*0180*/  LOP3.LUT R3, R8, 0xfffffff8, RZ, 0xc0, !PT ;  /* 0xfffffff808037812 */ /* 0x000fc400078ec0ff */
[----:B------:R-:W-:Y:S01]  /*0190*/  LOP3.LUT R0, R2, 0xfffffff0, RZ, 0xc0, !PT ;  /* 0xfffffff002007812 */ /* 0x000fe200078ec0ff */
[----:B------:R-:W-:Y:S01]  /*01a0*/  IMAD.SHL.U32 R2, R250, 0x40, RZ ;  /* 0x00000040fa027824 */ /* 0x000fe200078e00ff */
[----:B------:R-:W-:Y:S01]  /*01b0*/  LEA.HI R7, R16, R20, RZ, 0x5 ;  /* 0x0000001410077211 */ /* 0x000fe200078f28ff */
[----:B------:R-:W-:Y:S01]  /*01c0*/  IMAD.IADD R218, R20, 0x1, -R3 ;  /* 0x0000000114da7824 */ /* 0x000fe200078e0a03 */
[----:B------:R-:W-:Y:S01]  /*01d0*/  LEA.HI R3, R4, R9, RZ, 0x3 ;  /* 0x0000000904037211 */ /* 0x000fe200078f18ff */
[----:B------:R-:W-:Y:S01]  /*01e0*/  IMAD.IADD R0, R20, 0x1, -R0 ;  /* 0x0000000114007824 */ /* 0x000fe200078e0a00 */
[----:B------:R-:W-:Y:S01]  /*01f0*/  LOP3.LUT R2, R2, 0x1c0, RZ, 0xc0, !PT ;  /* 0x000001c002027812 */ /* 0x000fe200078ec0ff */
[C---:B------:R-:W-:Y:S01]  /*0200*/  IMAD.SHL.U32 R200, R218.reuse, 0x8, RZ ;  /* 0x00000008dac87824 */ /* 0x040fe200078e00ff */
[----:B------:R-:W-:Y:S01]  /*0210*/  LOP3.LUT R3, R3, 0xfffffff8, RZ, 0xc0, !PT ;  /* 0xfffffff803037812 */ /* 0x000fe200078ec0ff */
[C---:B------:R-:W-:Y:S01]  /*0220*/  IMAD.SHL.U32 R5, R218.reuse, 0x40, RZ ;  /* 0x00000040da057824 */ /* 0x040fe200078e00ff */
[----:B------:R-:W-:Y:S01]  /*0230*/  SHF.R.S32.HI R6, RZ, 0x1f, R0 ;  /* 0x0000001fff067819 */ /* 0x000fe20000011400 */
[----:B------:R-:W-:Y:S01]  /*0240*/  IMAD R219, R218, 0x20, R250 ;  /* 0x00000020dadb7824 */ /* 0x000fe200078e02fa */
[----:B------:R-:W-:Y:S01]  /*0250*/  SHF.R.U32.HI R4, RZ, 0x3, R2 ;  /* 0x00000003ff047819 */ /* 0x000fe20000011602 */
[----:B------:R-:W-:Y:S01]  /*0260*/  IMAD.IADD R9, R9, 0x1, -R3 ;  /* 0x0000000109097824 */ /* 0x000fe200078e0a03 */
[----:B------:R-:W-:-:S02]  /*0270*/  LOP3.LUT R2, R2, 0x38, R200, 0xf8, !PT ;  /* 0x0000003802027812 */ /* 0x000fc400078ef8c8 */
[----:B------:R-:W-:Y:S02]  /*0280*/  LEA.HI R11, R6, R0, RZ, 0x3 ;  /* 0x00000000060b7211 */ /* 0x000fe400078f18ff */
[----:B------:R-:W-:Y:S02]  /*0290*/  LOP3.LUT R13, R2, R4, RZ, 0x3c, !PT ;  /* 0x00000004020d7212 */ /* 0x000fe400078e3cff */
[----:B------:R-:W-:Y:S02]  /*02a0*/  LOP3.LUT R4, R11, 0xfffffff8, RZ, 0xc0, !PT ;  /* 0xfffffff80b047812 */ /* 0x000fe400078ec0ff */
[----:B------:R-:W-:Y:S02]  /*02b0*/  LOP3.LUT R2, R5, 0x1c0, RZ, 0xc0, !PT ;  /* 0x000001c005027812 */ /* 0x000fe400078ec0ff */
[----:B------:R-:W-:Y:S01]  /*02c0*/  LOP3.LUT R3, R9, 0x1, RZ, 0xc0, !PT ;  /* 0x0000000109037812 */ /* 0x000fe200078ec0ff */
[----:B------:R-:W-:Y:S01]  /*02d0*/  IMAD.IADD R10, R0, 0x1, -R4 ;  /* 0x00000001000a7824 */ /* 0x000fe200078e0a04 */
[----:B------:R-:W-:-:S02]  /*02e0*/  LOP3.LUT R5, R2, 0x8, R8, 0xf8, !PT ;  /* 0x0000000802057812 */ /* 0x000fc400078ef808 */
[----:B------:R-:W-:Y:S02]  /*02f0*/  LOP3.LUT R0, R7, 0xffffffe0, RZ, 0xc0, !PT ;  /* 0xffffffe007007812 */ /* 0x000fe400078ec0ff */
[----:B------:R-:W-:Y:S02]  /*0300*/  SHF.R.U32.HI R2, RZ, 0x3, R2 ;  /* 0x00000003ff027819 */ /* 0x000fe40000011602 */
[--C-:B------:R-:W-:Y:S01]  /*0310*/  SHF.R.S32.HI R6, RZ, 0x5, R7.reuse ;  /* 0x00000005ff067819 */ /* 0x100fe20000011407 */
[----:B------:R-:W-:Y:S01]  /*0320*/  IMAD.IADD R19, R20, 0x1, -R0 ;  /* 0x0000000114137824 */ /* 0x000fe200078e0a00 */
[----:B------:R-:W-:Y:S02]  /*0330*/  LOP3.LUT R15, R5, R2, RZ, 0x3c, !PT ;  /* 0x00000002050f7212 */ /* 0x000fe400078e3cff */
[----:B------:R-:W-:Y:S01]  /*0340*/  SHF.R.S32.HI R2, RZ, 0x1f, R7 ;  /* 0x0000001fff027819 */ /* 0x000fe20000011407 */
[----:B------:R-:W-:Y:S01]  /*0350*/  IMAD.SHL.U32 R7, R14, 0x8, RZ ;  /* 0x000000080e077824 */ /* 0x000fe200078e00ff */
[----:B------:R-:W-:-:S02]  /*0360*/  ISETP.NE.U32.AND P3, PT, R3, 0x1, PT ;  /* 0x000000010300780c */ /* 0x000fc40003f65070 */
[----:B------:R-:W-:Y:S02]  /*0370*/  LOP3.LUT R3, R12, 0xfffffffc, RZ, 0xc0, !PT ;  /* 0xfffffffc0c037812 */ /* 0x000fe400078ec0ff */
[----:B------:R-:W-:Y:S01]  /*0380*/  LEA.HI R0, R2, R6, RZ, 0x3 ;  /* 0x0000000602007211 */ /* 0x000fe200078f18ff */
[----:B------:R-:W-:Y:S01]  /*0390*/  IMAD.SHL.U32 R2, R10, 0x40, RZ ;  /* 0x000000400a027824 */ /* 0x000fe200078e00ff */
[----:B------:R-:W-:Y:S02]  /*03a0*/  SHF.R.S32.HI R12, RZ, 0x1f, R19 ;  /* 0x0000001fff0c7819 */ /* 0x000fe40000011413 */
[----:B------:R-:W-:Y:S01]  /*03b0*/  LOP3.LUT R4, R0, 0xffffff8, RZ, 0xc0, !PT ;  /* 0x0ffffff800047812 */ /* 0x000fe200078ec0ff */
[----:B------:R-:W-:Y:S01]  /*03c0*/  IMAD.IADD R0, R20, 0x1, -R3 ;  /* 0x0000000114007824 */ /* 0x000fe200078e0a03 */
[----:B------:R-:W-:Y:S02]  /*03d0*/  LEA.HI R12, R12, R19, RZ, 0x2 ;  /* 0x000000130c0c7211 */ /* 0x000fe400078f10ff */
[----:B------:R-:W-:Y:S01]  /*03e0*/  LEA.HI R8, R16, R20, RZ, 0x6 ;  /* 0x0000001410087211 */ /* 0x000fe200078f30ff */
[----:B------:R-:W-:Y:S01]  /*03f0*/  IMAD.IADD R4, R6, 0x1, -R4 ;  /* 0x0000000106047824 */ /* 0x000fe200078e0a04 */
[----:B------:R-:W-:-:S02]  /*0400*/  LOP3.LUT R2, R2, 0x1c0, RZ, 0xc0, !PT ;  /* 0x000001c002027812 */ /* 0x000fc400078ec0ff */
[----:B------:R-:W-:Y:S01]  /*0410*/  SHF.R.S32.HI R3, RZ, 0x2, R12 ;  /* 0x00000002ff037819 */ /* 0x000fe2000001140c */
[----:B------:R-:W-:Y:S01]  /*0420*/  IMAD.SHL.U32 R8, R8, 0x8, RZ ;  /* 0x0000000808087824 */ /* 0x000fe200078e00ff */
[----:B------:R-:W-:Y:S02]  /*0430*/  LOP3.LUT R7, R2, 0x8, R7, 0xf8, !PT ;  /* 0x0000000802077812 */ /* 0x000fe400078ef807 */
[----:B------:R-:W-:Y:S01]  /*0440*/  SHF.R.U32.HI R5, RZ, 0x3, R2 ;  /* 0x00000003ff057819 */ /* 0x000fe20000011602 */
[----:B------:R-:W-:Y:S01]  /*0450*/  IMAD R18, R4, 0x10, R3 ;  /* 0x0000001004127824 */ /* 0x000fe200078e0203 */
[----:B------:R-:W-:Y:S01]  /*0460*/  LEA.HI R2, R0, R0, RZ, 0x1 ;  /* 0x0000000000027211 */ /* 0x000fe200078f08ff */
[----:B------:R-:W-:Y:S01]  /*0470*/  IMAD.SHL.U32 R3, R9, 0x40, RZ ;  /* 0x0000004009037824 */ /* 0x000fe200078e00ff */
[----:B------:R-:W-:Y:S02]  /*0480*/  LOP3.LUT R13, R13, 0x7ffffe00, R8, 0xf8, !PT ;  /* 0x7ffffe000d0d7812 */ /* 0x000fe400078ef808 */
[----:B------:R-:W-:Y:S01]  /*0490*/  LOP3.LUT R8, R7, R5, RZ, 0x3c, !PT ;  /* 0x0000000507087212 */ /* 0x000fe200078e3cff */
[----:B------:R-:W-:Y:S01]  /*04a0*/  IMAD.SHL.U32 R5, R6, 0x400, RZ ;  /* 0x0000040006057824 */ /* 0x000fe200078e00ff */
[----:B------:R-:W-:Y:S01]  /*04b0*/  LOP3.LUT R2, R2, 0x1ffffffe, RZ, 0xc0, !PT ;  /* 0x1ffffffe02027812 */ /* 0x000fe200078ec0ff */
[----:B------:R-:W-:Y:S01]  /*04c0*/  IMAD.SHL.U32 R7, R11, 0x40, RZ ;  /* 0x000000400b077824 */ /* 0x000fe200078e00ff */
[----:B------:R-:W-:Y:S01]  /*04d0*/  LOP3.LUT R6, R3, 0x1c0, RZ, 0xc0, !PT ;  /* 0x000001c003067812 */ /* 0x000fe200078ec0ff */
[C---:B------:R-:W-:Y:S01]  /*04e0*/  IMAD R4, R0.reuse, 0x2, R5 ;  /* 0x0000000200047824 */ /* 0x040fe200078e0205 */
[----:B------:R-:W-:Y:S01]  /*04f0*/  R2P PR, R9, 0x6 ;  /* 0x0000000609007804 */ /* 0x000fe20000000000 */
[----:B------:R-:W-:Y:S01]  /*0500*/  IMAD.IADD R9, R0, 0x1, -R2 ;  /* 0x0000000100097824 */ /* 0x000fe200078e0a02 */
[----:B------:R-:W-:Y:S01]  /*0510*/  LEA.HI R2, R6, R6, RZ, 0x1d ;  /* 0x0000000606027211 */ /* 0x000fe200078fe8ff */
[----:B------:R-:W-:Y:S01]  /*0520*/  STL [R1+0x38], R18 ;  /* 0x0000381201007387 */ /* 0x000fe20000100800 */
[----:B------:R-:W-:Y:S01]  /*0530*/  LOP3.LUT R3, R7, 0xfffffe00, RZ, 0xc0, !PT ;  /* 0xfffffe0007037812 */ /* 0x000fe200078ec0ff */
[----:B------:R-:W-:Y:S01]  /*0540*/  IMAD R0, R14, 0x200, R15 ;  /* 0x000002000e007824 */ /* 0x000fe200078e020f */
[----:B------:R-:W-:Y:S01]  /*0550*/  SHF.R.S32.HI R6, RZ, 0x1f, R200 ;  /* 0x0000001fff067819 */ /* 0x000fe200000114c8 */
[----:B------:R-:W-:Y:S01]  /*0560*/  IMAD.IADD R7, R4, 0x1, R2 ;  /* 0x0000000104077824 */ /* 0x000fe200078e0202 */
[----:B------:R-:W-:Y:S01]  /*0570*/  LEA.HI R4, R16, R20, RZ, 0x7 ;  /* 0x0000001410047211 */ /* 0x000fe200078f38ff */
[----:B------:R-:W-:Y:S01]  /*0580*/  STL [R1+0x8], R17 ;  /* 0x0000081101007387 */ /* 0x000fe20000100800 */
[----:B------:R-:W-:Y:S01]  /*0590*/  IADD3 R213, R200, 0x40, RZ ;  /* 0x00000040c8d57810 */ /* 0x000fe20007ffe0ff */
[----:B------:R-:W-:Y:S01]  /*05a0*/  IMAD.SHL.U32 R221, R13, 0x2, RZ ;  /* 0x000000020ddd7824 */ /* 0x000fe200078e00ff */
[----:B------:R-:W-:-:S02]  /*05b0*/  SHF.R.S32.HI R4, RZ, 0x7, R4 ;  /* 0x00000007ff047819 */ /* 0x000fc40000011404 */
[----:B------:R-:W-:Y:S02]  /*05c0*/  LOP3.LUT R4, R12, 0x7ffffffc, RZ, 0xc0, !PT ;  /* 0x7ffffffc0c047812 */ /* 0x000fe400078ec0ff */
[----:B------:R-:W-:Y:S02]  /*05d0*/  IADD3 R214, R200, 0x80, RZ ;  /* 0x00000080c8d67810 */ /* 0x000fe40007ffe0ff */
[-C--:B------:R-:W-:Y:S01]  /*05e0*/  IADD3 R2, R8, R3.reuse, R5 ;  /* 0x0000000308027210 */ /* 0x080fe20007ffe005 */
[----:B------:R-:W-:Y:S01]  /*05f0*/  IMAD.IADD R6, R19, 0x1, -R4 ;  /* 0x0000000113067824 */ /* 0x000fe200078e0a04 */
[C---:B------:R-:W-:Y:S02]  /*0600*/  LOP3.LUT P0, RZ, R10.reuse, 0x2, RZ, 0xc0, !PT ;  /* 0x000000020aff7812 */ /* 0x040fe4000780c0ff */
[----:B------:R-:W-:Y:S01]  /*0610*/  LOP3.LUT P4, RZ, R10, 0x4, RZ, 0xc0, !PT ;  /* 0x000000040aff7812 */ /* 0x000fe2000788c0ff */
[----:B------:R-:W-:Y:S01]  /*0620*/  IMAD.SHL.U32 R6, R6, 0x2, RZ ;  /* 0x0000000206067824 */ /* 0x000fe200078e00ff */
[----:B------:R-:W-:Y:S01]  /*0630*/  LOP3.LUT R3, R8, R3, RZ, 0xfc, !PT ;  /* 0x0000000308037212 */ /* 0x000fe200078efcff */
[----:B------:R-:W-:Y:S01]  /*0640*/  IMAD.MOV.U32 R8, RZ, RZ, 0x40 ;  /* 0x00000040ff087424 */ /* 0x000fe200078e00ff */
[----:B------:R-:W-:-:S02]  /*0650*/  SHF.R.S32.HI R5, RZ, 0x1f, R213 ;  /* 0x0000001fff057819 */ /* 0x000fc400000114d5 */
[----:B------:R-:W-:Y:S01]  /*0660*/  SHF.R.S32.HI R10, RZ, 0x1f, R214 ;  /* 0x0000001fff0a7819 */ /* 0x000fe200000114d6 */
[----:B------:R1:W-:Y:S01]  /*0670*/  STL [R1], R6 ;  /* 0x0000000601007387 */ /* 0x0003e20000100800 */
[----:B------:R-:W-:Y:S02]  /*0680*/  SEL R5, R193, 0xffffffe0, !P1 ;  /* 0xffffffe0c1057807 */ /* 0x000fe40004800000 */
[----:B------:R-:W-:Y:S02]  /*0690*/  LEA R10, R7, 0x80, 0x1 ;  /* 0x00000080070a7811 */ /* 0x000fe400078e08ff */
[----:B------:R-:W-:Y:S02]  /*06a0*/  SEL R4, R8, 0xffffffc0, !P2 ;  /* 0xffffffc008047807 */ /* 0x000fe40005000000 */
[----:B------:R-:W-:Y:S01]  /*06b0*/  LEA R194, R0, 0xc100, 0x1 ;  /* 0x0000c10000c27811 */ /* 0x000fe200078e08ff */
[----:B------:R-:W-:Y:S01]  /*06c0*/  IMAD.IADD R7, R10, 0x1, R5 ;  /* 0x000000010a077824 */ /* 0x000fe200078e0205 */
[----:B------:R-:W-:Y:S01]  /*06d0*/  SEL R0, R8, 0xffffffc0, !P4 ;  /* 0xffffffc008007807 */ /* 0x000fe20006000000 */
[----:B------:R-:W-:Y:S01]  /*06e0*/  IMAD.IADD R8, R10, 0x1, R4 ;  /* 0x000000010a087824 */ /* 0x000fe200078e0204 */
[----:B------:R-:W-:-:S02]  /*06f0*/  LEA R187, R2, 0x18100, 0x1 ;  /* 0x0001810002bb7811 */ /* 0x000fc400078e08ff */
[----:B------:R-:W-:Y:S02]  /*0700*/  SEL R193, R193, 0xffffffe0, !P0 ;  /* 0xffffffe0c1c17807 */ /* 0x000fe40004000000 */
[----:B------:R-:W-:Y:S01]  /*0710*/  LEA R195, R3, 0x100, 0x1 ;  /* 0x0000010003c37811 */ /* 0x000fe200078e08ff */
[--C-:B------:R-:W-:Y:S01]  /*0720*/  IMAD.IADD R190, R187, 0x1, R0.reuse ;  /* 0x00000001bbbe7824 */ /* 0x100fe200078e0200 */
[----:B------:R-:W-:Y:S01]  /*0730*/  IADD3 R233, R221, 0xc100, RZ ;  /* 0x0000c100dde97810 */ /* 0x000fe20007ffe0ff */
[----:B------:R-:W-:Y:S01]  /*0740*/  IMAD.IADD R188, R187, 0x1, R193 ;  /* 0x00000001bbbc7824 */ /* 0x000fe200078e02c1 */
[----:B------:R-:W-:Y:S01]  /*0750*/  IADD3 R232, R221, 0x100, RZ ;  /* 0x00000100dde87810 */ /* 0x000fe20007ffe0ff */
[----:B------:R-:W-:Y:S02]  /*0760*/  IMAD.IADD R196, R0, 0x1, R195 ;  /* 0x0000000100c47824 */ /* 0x000fe400078e02c3 */
[----:B------:R-:W-:Y:S02]  /*0770*/  IMAD.IADD R189, R188, 0x1, R0 ;  /* 0x00000001bcbd7824 */ /* 0x000fe400078e0200 */
[----:B-1----:R-:W-:-:S05]  /*0780*/  IMAD R6, R9, 0x8, R18 ;  /* 0x0000000809067824 */ /* 0x002fca00078e0212 */
[----:B------:R1:W-:Y:S04]  /*0790*/  STL [R1+0x30], R6 ;  /* 0x0000300601007387 */ /* 0x0003e80000100800 */
[----:B------:R-:W-:Y:S04]  /*07a0*/  STL [R1+0xc], R10 ;  /* 0x00000c0a01007387 */ /* 0x000fe80000100800 */
[----:B------:R2:W-:Y:S04]  /*07b0*/  STL [R1+0x18], R7 ;  /* 0x0000180701007387 */ /* 0x0005e80000100800 */
[----:B------:R-:W-:Y:S01]  /*07c0*/  STL [R1+0x28], R8 ;  /* 0x0000280801007387 */ /* 0x000fe20000100800 */
[----:B-1----:R-:W-:-:S02]  /*07d0*/  IADD3 R6, R10, -0x10, RZ ;  /* 0xfffffff00a067810 */ /* 0x002fc40007ffe0ff */
[----:B------:R-:W-:-:S05]  /*07e0*/  @P3 IADD3 R6, R10, 0x10, RZ ;  /* 0x000000100a063810 */ /* 0x000fca0007ffe0ff */
[----:B------:R-:W-:Y:S01]  /*07f0*/  IMAD.IADD R5, R5, 0x1, R6 ;  /* 0x0000000105057824 */ /* 0x000fe200078e0206 */
[----:B------:R-:W-:Y:S01]  /*0800*/  STL [R1+0x10], R6 ;  /* 0x0000100601007387 */ /* 0x000fe20000100800 */
[----:B--2---:R-:W-:Y:S02]  /*0810*/  IMAD.IADD R7, R7, 0x1, R4 ;  /* 0x0000000107077824 */ /* 0x004fe400078e0204 */
[----:B------:R-:W-:Y:S02]  /*0820*/  IMAD.IADD R2, R4, 0x1, R6 ;  /* 0x0000000104027824 */ /* 0x000fe400078e0206 */
[----:B------:R-:W-:Y:S01]  /*0830*/  IMAD.IADD R3, R5, 0x1, R4 ;  /* 0x0000000105037824 */ /* 0x000fe200078e0204 */
[----:B------:R-:W-:Y:S04]  /*0840*/  STL [R1+0x24], R7 ;  /* 0x0000240701007387 */ /* 0x000fe80000100800 */
[----:B------:R-:W-:Y:S04]  /*0850*/  STL [R1+0x14], R5 ;  /* 0x0000140501007387 */ /* 0x000fe80000100800 */
[----:B------:R1:W-:Y:S04]  /*0860*/  STL [R1+0x20], R2 ;  /* 0x0000200201007387 */ /* 0x0003e80000100800 */
[----:B------:R2:W-:Y:S01]  /*0870*/  STL [R1+0x1c], R3 ;  /* 0x00001c0301007387 */ /* 0x0005e20000100800 */
[----:B-1----:R-:W-:-:S04]  /*0880*/  IMAD.IADD R2, R193, 0x1, R195 ;  /* 0x00000001c1027824 */ /* 0x002fc800078e02c3 */
[----:B------:R-:W-:Y:S02]  /*0890*/  IMAD.IADD R2, R0, 0x1, R2 ;  /* 0x0000000100027824 */ /* 0x000fe400078e0202 */
[----:B------:R-:W-:-:S03]  /*08a0*/  IMAD.IADD R0, R193, 0x1, R196 ;  /* 0x00000001c1007824 */ /* 0x000fc600078e02c4 */
[----:B------:R2:W-:Y:S04]  /*08b0*/  STL [R1+0x2c], R2 ;  /* 0x00002c0201007387 */ /* 0x0005e80000100800 */
.L_x_1298:
[----:B------:R-:W3:Y:S01]  /*08c0*/  LDL R4, [R1+0x8] ;  /* 0x0000080001047983 */ /* 0x000ee20000100800 */
[----:B------:R-:W-:Y:S01]  /*08d0*/  IMAD.MOV.U32 R0, RZ, RZ, c[0x0][0x560] ;  /* 0x00015800ff007624 */ /* 0x000fe200078e00ff */
[----:B------:R-:W-:Y:S01]  /*08e0*/  YIELD ;  /* 0x0000000000007946 */ /* 0x000fe20003800000 */
[----:B------:R-:W-:Y:S03]  /*08f0*/  BSSY B0, `(.L_x_1218) ;  /* 0x0000016000007945 */ /* 0x000fe60003800000 */
[----:B------:R-:W-:-:S13]  /*0900*/  ISETP.NE.AND P0, PT, R0, 0x1, PT ;  /* 0x000000010000780c */ /* 0x000fda0003f05270 */
[----:B---3--:R-:W-:Y:S01]  /*0910*/  @P0 IMAD.HI.U32 R0, R4, c[0x0][0x564], RZ ;  /* 0x0001590004000a27 */ /* 0x008fe200078e00ff */
[----:B--2---:R-:W-:-:S04]  /*0920*/  MOV R3, R4 ;  /* 0x0000000400037202 */ /* 0x004fc80000000f00 */
        /* <DEDUP_REMOVED lines=12> */
.L_x_1219:
[----:B------:R-:W-:-:S04]  /*09f0*/  MOV R0, c[0x0][0x554] ;  /* 0x0001550000007a02 */ /* 0x000fc80000000f00 */
[----:B------:R-:W-:Y:S02]  /*0a00*/  ISETP.NE.AND P0, PT, R0, 0x1, PT ;  /* 0x000000010000780c */ /* 0x000fe40003f05270 */
[----:B------:R-:W-:-:S11]  /*0a10*/  MOV R0, R2 ;  /* 0x0000000200007202 */ /* 0x000fd60000000f00 */
[----:B------:R-:W-:-:S05]  /*0a20*/  @P0 IMAD.HI.U32 R4, R2, c[0x0][0x558], RZ ;  /* 0x0001560002040a27 */ /* 0x000fca00078e00ff */
[----:B------:R-:W-:-:S05]  /*0a30*/  @P0 SHF.R.U32.HI R0, RZ, c[0x0][0x55c], R4 ;  /* 0x00015700ff000a19 */ /* 0x000fca0000011604 */
[----:B------:R-:W-:Y:S02]  /*0a40*/  IMAD R4, R0, c[0x0][0x554], RZ ;  /* 0x0001550000047a24 */ /* 0x000fe400078e02ff */
.L_x_1220:
[----:B------:R-:W-:Y:S05]  /*0a50*/  BSYNC B0 ;  /* 0x0000000000007941 */ /* 0x000fea0003800000 */
.L_x_1218:
        /* <DEDUP_REMOVED lines=25> */
[----:B------:R2:W-:Y:S01]  /*0bf0*/  STL [R1+0x4], R36 ;  /* 0x0000042401007387 */ /* 0x0005e20000100800 */
[----:B------:R-:W-:Y:S01]  /*0c00*/  IMAD.MOV.U32 R86, RZ, RZ, RZ ;  /* 0x000000ffff567224 */ /* 0x000fe200078e00ff */
[----:B------:R-:W-:Y:S01]  /*0c10*/  CS2R R84, SRZ ;  /* 0x0000000000547805 */ /* 0x000fe2000001ff00 */
[----:B------:R-:W-:Y:S01]  /*0c20*/  CS2R R8, SRZ ;  /* 0x0000000000087805 */ /* 0x000fe2000001ff00 */
[----:B------:R-:W-:Y:S01]  /*0c30*/  IMAD.MOV.U32 R82, RZ, RZ, RZ ;  /* 0x000000ffff527224 */ /* 0x000fe200078e00ff */
[----:B------:R-:W-:Y:S01]  /*0c40*/  CS2R R10, SRZ ;  /* 0x00000000000a7805 */ /* 0x000fe2000001ff00 */
[----:B------:R-:W-:Y:S01]  /*0c50*/  MOV R80, RZ ;  /* 0x000000ff00507202 */ /* 0x000fe20000000f00 */
[----:B------:R-:W-:Y:S01]  /*0c60*/  IMAD.MOV.U32 R78, RZ, RZ, RZ ;  /* 0x000000ffff4e7224 */ /* 0x000fe200078e00ff */
[----:B------:R-:W-:Y:S01]  /*0c70*/  CS2R R12, SRZ ;  /* 0x00000000000c7805 */ /* 0x000fe2000001ff00 */
[----:B------:R-:W-:Y:S01]  /*0c80*/  IMAD.MOV.U32 R76, RZ, RZ, RZ ;  /* 0x000000ffff4c7224 */ /* 0x000fe200078e00ff */
[----:B------:R-:W-:Y:S01]  /*0c90*/  MOV R74, RZ ;  /* 0x000000ff004a7202 */ /* 0x000fe20000000f00 */
[----:B------:R-:W-:Y:S01]  /*0ca0*/  CS2R R14, SRZ ;  /* 0x00000000000e7805 */ /* 0x000fe2000001ff00 */
[----:B------:R-:W-:Y:S01]  /*0cb0*/  IMAD.MOV.U32 R72, RZ, RZ, RZ ;  /* 0x000000ffff487224 */ /* 0x000fe200078e00ff */
[----:B-1----:R-:W-:Y:S01]  /*0cc0*/  MOV R2, c[0x0][0x2c4] ;  /* 0x0000b10000027a02 */ /* 0x002fe20000000f00 */
[----:B------:R-:W-:Y:S01]  /*0cd0*/  IMAD.MOV.U32 R70, RZ, RZ, RZ ;  /* 0x000000ffff467224 */ /* 0x000fe200078e00ff */
[----:B------:R-:W-:Y:S01]  /*0ce0*/  CS2R R16, SRZ ;  /* 0x0000000000107805 */ /* 0x000fe2000001ff00 */
        /* <DEDUP_REMOVED lines=30> */
[----:B------:R-:W-:Y:S01]  /*0ed0*/  CS2R R32, SRZ ;  /* 0x0000000000207805 */ /* 0x000fe2000001ff00 */
        /* <DEDUP_REMOVED lines=9> */
[----:B------:R-:W-:Y:S01]  /*0f70*/  IMAD.MOV.U32 R130, RZ, RZ, RZ ;  /* 0x000000ffff827224 */ /* 0x000fe200078e00ff */
[----:B------:R-:W-:Y:S01]  /*0f80*/  CS2R R4, SRZ ;  /* 0x0000000000047805 */ /* 0x000fe2000001ff00 */
[----:B------:R-:W-:Y:S01]  /*0f90*/  CS2R R128, SRZ ;  /* 0x0000000000807805 */ /* 0x000fe2000001ff00 */
[----:B------:R-:W-:Y:S01]  /*0fa0*/  IMNMX R197, R0, R2, PT ;  /* 0x0000000200c57217 */ /* 0x000fe20003800200 */
[----:B------:R-:W-:Y:S01]  /*0fb0*/  IMAD.MOV.U32 R126, RZ, RZ, RZ ;  /* 0x000000ffff7e7224 */ /* 0x000fe200078e00ff */
[----:B------:R-:W-:Y:S01]  /*0fc0*/  PRMT R0, RZ, 0x7610, R0 ;  /* 0x00007610ff007816 */ /* 0x000fe20000000000 */
[----:B------:R-:W-:Y:S01]  /*0fd0*/  CS2R R124, SRZ ;  /* 0x00000000007c7805 */ /* 0x000fe2000001ff00 */
[----:B------:R-:W-:Y:S01]  /*0fe0*/  ISETP.GE.AND P0, PT, R197, 0x1, PT ;  /* 0x00000001c500780c */ /* 0x000fe20003f06270 */
[----:B------:R-:W-:Y:S01]  /*0ff0*/  CS2R R122, SRZ ;  /* 0x00000000007a7805 */ /* 0x000fe2000001ff00 */
[----:B------:R-:W-:Y:S01]  /*1000*/  MOV R37, RZ ;  /* 0x000000ff00257202 */ /* 0x000fe20000000f00 */
[----:B------:R-:W-:Y:S01]  /*1010*/  CS2R R120, SRZ ;  /* 0x0000000000787805 */ /* 0x000fe2000001ff00 */
[----:B------:R-:W-:Y:S01]  /*1020*/  MOV R41, RZ ;  /* 0x000000ff00297202 */ /* 0x000fe20000000f00 */
[----:B------:R-:W-:Y:S01]  /*1030*/  IMAD.MOV.U32 R118, RZ, RZ, RZ ;  /* 0x000000ffff767224 */ /* 0x000fe200078e00ff */
[----:B------:R-:W-:Y:S01]  /*1040*/  CS2R R116, SRZ ;  /* 0x0000000000747805 */ /* 0x000fe2000001ff00 */
[----:B------:R-:W-:Y:S01]  /*1050*/  CS2R R114, SRZ ;  /* 0x0000000000727805 */ /* 0x000fe2000001ff00 */
[----:B------:R-:W-:Y:S01]  /*1060*/  CS2R R112, SRZ ;  /* 0x0000000000707805 */ /* 0x000fe2000001ff00 */
[----:B------:R-:W-:Y:S01]  /*1070*/  MOV R45, RZ ;  /* 0x000000ff002d7202 */ /* 0x000fe20000000f00 */
[----:B------:R-:W-:Y:S01]  /*1080*/  IMAD.MOV.U32 R110, RZ, RZ, RZ ;  /* 0x000000ffff6e7224 */ /* 0x000fe200078e00ff */
[----:B------:R-:W-:Y:S01]  /*1090*/  CS2R R108, SRZ ;  /* 0x00000000006c7805 */ /* 0x000fe2000001ff00 */
[----:B------:R-:W-:Y:S01]  /*10a0*/  CS2R R106, SRZ ;  /* 0x00000000006a7805 */ /* 0x000fe2000001ff00 */
[----:B------:R-:W-:Y:S01]  /*10b0*/  CS2R R104, SRZ ;  /* 0x0000000000687805 */ /* 0x000fe2000001ff00 */
[----:B------:R-:W-:Y:S01]  /*10c0*/  MOV R49, RZ ;  /* 0x000000ff00317202 */ /* 0x000fe20000000f00 */
[----:B------:R-:W-:Y:S05]  /*10d0*/  @!P0 BRA `(.L_x_1221) ;  /* 0x0000b91000008947 */ /* 0x000fea0003800000 */
[----:B--2---:R-:W-:-:S04]  /*10e0*/  ISETP.NE.U32.AND P1, PT, RZ, c[0x0][0x340], PT ;  /* 0x0000d000ff007a0c */ /* 0x004fc80003f25070 */
        /* <DEDUP_REMOVED lines=38> */
.L_x_1299:
[----:B------:R-:W-:Y:S05]  /*1350*/  BRA.DIV ~URZ, `(.L_x_1223) ;  /* 0x0000d5b27f007947 */ /* 0x000fea000b800000 */
[----:B------:R3:W4:Y:S02]  /*1360*/  SHFL.IDX PT, R0, R11, RZ, 0x181f ;  /* 0x00181fff0b007589 */ /* 0x00072400000e0000 */
.L_x_1300:
[----:B---3--:R-:W3:Y:S01]  /*1370*/  LDL R2, [R1+0x4] ;  /* 0x0000040001027983 */ /* 0x008ee20000100800 */
[----:B------:R-:W-:Y:S01]  /*1380*/  MOV R13, c[0x0][0x2c4] ;  /* 0x0000b100000d7a02 */ /* 0x000fe20000000f00 */
[----:B------:R-:W-:Y:S04]  /*1390*/  BSSY B0, `(.L_x_1224) ;  /* 0x0000014000007945 */ /* 0x000fe80003800000 */
[----:B------:R-:W-:Y:S01]  /*13a0*/  IMAD R13, R13, c[0x0][0x168], RZ ;  /* 0x00005a000d0d7a24 */ /* 0x000fe200078e02ff */
[----:B---3--:R-:W-:-:S04]  /*13b0*/  IADD3 R10, R250, R2, RZ ;  /* 0x00000002fa0a7210 */ /* 0x008fc80007ffe0ff */
        /* <DEDUP_REMOVED lines=17> */
.L_x_1225:
[----:B------:R-:W-:Y:S05]  /*14d0*/  BSYNC B0 ;  /* 0x0000000000007941 */ /* 0x000fea0003800000 */
.L_x_1224:
[----:B------:R-:W-:Y:S05]  /*14e0*/  BRA.DIV ~URZ, `(.L_x_1226) ;  /* 0x0000d4927f007947 */ /* 0x000fea000b800000 */
[----:B--2---:R2:W3:Y:S04]  /*14f0*/  SHFL.IDX PT, R8, R9, 0x1, 0x181f ;  /* 0x00381f0009087f89 */ /* 0x0044e800000e0000 */
[----:B----4-:R2:W4:Y:S02]  /*1500*/  SHFL.IDX PT, R0, R11, 0x1, 0x181f ;  /* 0x00381f000b007f89 */ /* 0x01052400000e0000 */
.L_x_1301:
        /* <DEDUP_REMOVED lines=10> */
[-C--:B---3--:R-:W-:Y:S02]  /*15b0*/  LEA.HI.X R7, R200, R8.reuse, R17, 0x1, P2 ;  /* 0x00000008c8077211 */ /* 0x088fe400010f0c11 */
        /* <DEDUP_REMOVED lines=8> */
.L_x_1228:
[----:B------:R-:W-:Y:S05]  /*1640*/  BSYNC B0 ;  /* 0x0000000000007941 */ /* 0x000fea0003800000 */
.L_x_1227:
[----:B------:R-:W-:Y:S05]  /*1650*/  BRA.DIV ~URZ, `(.L_x_1229) ;  /* 0x0000d3f27f007947 */ /* 0x000fea000b800000 */
[----:B---3--:R3:W1:Y:S02]  /*1660*/  SHFL.IDX PT, R8, R9, 0x2, 0x181f ;  /* 0x00581f0009087f89 */ /* 0x00866400000e0000 */
.L_x_1302:
[----:B------:R-:W-:Y:S05]  /*1670*/  BRA.DIV ~URZ, `(.L_x_1230) ;  /* 0x0000d4427f007947 */ /* 0x000fea000b800000 */
[----:B----4-:R4:W2:Y:S02]  /*1680*/  SHFL.IDX PT, R0, R11, 0x2, 0x181f ;  /* 0x00581f000b007f89 */ /* 0x0108a400000e0000 */
.L_x_1303:
[----:B------:R-:W-:Y:S01]  /*1690*/  IADD3 R2, R10, 0x40, RZ ;  /* 0x000000400a027810 */ /* 0x000fe20007ffe0ff */
[----:B------:R-:W-:Y:S03]  /*16a0*/  BSSY B0, `(.L_x_1231) ;  /* 0x0000012000007945 */ /* 0x000fe60003800000 */
[----:B------:R-:W-:-:S13]  /*16b0*/  ISETP.GE.AND P0, PT, R2, R13, PT ;  /* 0x0000000d0200720c */ /* 0x000fda0003f06270 */
[----:B------:R-:W-:Y:S05]  /*16c0*/  @P0 BRA `(.L_x_1232) ;  /* 0x000000f000000947 */ /* 0x000fea0003800000 */
[-C--:B--2---:R-:W-:Y:S02]  /*16d0*/  LEA R6, P2, R200, R0.reuse, 0x1 ;  /* 0x00000000c8067211 */ /* 0x084fe400078408ff */
        /* <DEDUP_REMOVED lines=14> */
.L_x_1232:
[----:B------:R-:W-:Y:S05]  /*17c0*/  BSYNC B0 ;  /* 0x0000000000007941 */ /* 0x000fea0003800000 */
.L_x_1231:
[----:B------:R-:W-:Y:S05]  /*17d0*/  BRA.DIV ~URZ, `(.L_x_1233) ;  /* 0x0000d3527f007947 */ /* 0x000fea000b800000 */
[----:B-1----:R1:W3:Y:S04]  /*17e0*/  SHFL.IDX PT, R8, R9, 0x3, 0x181f ;  /* 0x00781f0009087f89 */ /* 0x0022e800000e0000 */
[----:B--2---:R1:W2:Y:S02]  /*17f0*/  SHFL.IDX PT, R0, R11, 0x3, 0x181f ;  /* 0x00781f000b007f89 */ /* 0x0042a400000e0000 */
.L_x_1304:
[----:B------:R-:W-:Y:S01]  /*1800*/  IADD3 R2, R10, 0x60, RZ ;  /* 0x000000600a027810 */ /* 0x000fe20007ffe0ff */
[----:B-----5:R-:W-:Y:S01]  /*1810*/  IMAD.WIDE.U32 R224, R12, c[0x0][0x2b0], RZ ;  /* 0x0000ac000ce07a25 */ /* 0x020fe200078e00ff */
[----:B------:R-:W-:-:S02]  /*1820*/  SHF.R.S32.HI R18, RZ, 0x1f, R200 ;  /* 0x0000001fff127819 */ /* 0x000fc400000114c8 */
[----:B------:R-:W-:Y:S02]  /*1830*/  ISETP.GE.AND P2, PT, R2, R13, PT ;  /* 0x0000000d0200720c */ /* 0x000fe40003f46270 */
[----:B------:R-:W-:Y:S02]  /*1840*/  SHF.R.S32.HI R16, RZ, 0x1f, R213 ;  /* 0x0000001fff107819 */ /* 0x000fe400000114d5 */
[----:B------:R-:W-:-:S09]  /*1850*/  SHF.R.S32.HI R20, RZ, 0x1f, R214 ;  /* 0x0000001fff147819 */ /* 0x000fd200000114d6 */
[CC--:B--2---:R-:W-:Y:S02]  /*1860*/  @!P2 LEA R6, P0, R200.reuse, R0.reuse, 0x1 ;  /* 0x00000000c806a211 */ /* 0x0c4fe400078008ff */
[C---:B------:R-:W-:Y:S02]  /*1870*/  @!P2 LEA R4, P1, R213.reuse, R0, 0x1 ;  /* 0x00000000d504a211 */ /* 0x040fe400078208ff */
[----:B---3--:R-:W-:Y:S02]  /*1880*/  @!P2 LEA.HI.X R7, R200, R8, R18, 0x1, P0 ;  /* 0x00000008c807a211 */ /* 0x008fe400000f0c12 */
        /* <DEDUP_REMOVED lines=18> */
[----:B--2---:R-:W-:Y:S01]  /*19b0*/  IMAD R2, R197, 0x40, R219 ;  /* 0x00000040c5027824 */ /* 0x004fe200078e02db */
[----:B------:R-:W-:Y:S01]  /*19c0*/  ISETP.NE.AND P3, PT, R0, 0x1, PT ;  /* 0x000000010000780c */ /* 0x000fe20003f65270 */
[----:B------:R-:W-:Y:S02]  /*19d0*/  IMAD R15, R15, c[0x0][0x1d0], RZ ;  /* 0x000074000f0f7a24 */ /* 0x000fe400078e02ff */
[----:B------:R-:W-:Y:S01]  /*19e0*/  IMAD.MOV.U32 R198, RZ, RZ, RZ ;  /* 0x000000ffffc67224 */ /* 0x000fe200078e00ff */
[----:B------:R-:W-:-:S04]  /*19f0*/  IADD3 R2, R2, -0x40, RZ ;  /* 0xffffffc002027810 */ /* 0x000fc80007ffe0ff */
[C---:B------:R-:W-:Y:S01]  /*1a00*/  ISETP.GE.AND P1, PT, R2.reuse, R15, PT ;  /* 0x0000000f0200720c */ /* 0x040fe20003f26270 */
[----:B------:R-:W-:-:S03]  /*1a10*/  IMAD.IADD R2, R2, 0x1, R228 ;  /* 0x0000000102027824 */ /* 0x000fc600078e02e4 */
[----:B------:R-:W-:Y:S01]  /*1a20*/  ISETP.GT.OR P1, PT, R219, 0x3f, P1 ;  /* 0x0000003fdb00780c */ /* 0x000fe20000f24670 */
[----:B------:R-:W-:-:S04]  /*1a30*/  @P3 IMAD.HI.U32 R3, R2, c[0x0][0x2bc], RZ ;  /* 0x0000af0002033a27 */ /* 0x000fc800078e00ff */
[----:B------:R-:W-:Y:S01]  /*1a40*/  IMAD.MOV.U32 R0, RZ, RZ, R2 ;  /* 0x000000ffff007224 */ /* 0x000fe200078e0002 */
[----:B------:R-:W-:-:S07]  /*1a50*/  @P3 SHF.R.U32.HI R0, RZ, c[0x0][0x2c0], R3 ;  /* 0x0000b000ff003a19 */ /* 0x000fce0000011603 */
[----:B------:R-:W-:-:S04]  /*1a60*/  @!P1 IADD3 R3, P0, R0, R224, RZ ;  /* 0x000000e000039210 */ /* 0x000fc80007f1e0ff */
[----:B------:R-:W-:Y:S02]  /*1a70*/  @!P1 LEA.HI.X.SX32 R5, R0, R230, 0x1, P0 ;  /* 0x000000e600059211 */ /* 0x000fe400000f0eff */
[----:B------:R-:W-:-:S04]  /*1a80*/  @!P1 LEA R4, P0, R3, c[0x0][0x2a0], 0x2 ;  /* 0x0000a80003049a11 */ /* 0x000fc800078010ff */
[----:B------:R-:W-:-:S05]  /*1a90*/  @!P1 LEA.HI.X R5, R3, c[0x0][0x2a4], R5, 0x2, P0 ;  /* 0x0000a90003059a11 */ /* 0x000fca00000f1405 */
[----:B------:R2:W3:Y:S01]  /*1aa0*/  @!P1 LDG.E R198, [R4.64] ;  /* 0x0000000604c69981 */ /* 0x0004e2000c1e1900 */
[----:B------:R-:W-:Y:S01]  /*1ab0*/  IMAD.MOV R0, RZ, RZ, -R0 ;  /* 0x000000ffff007224 */ /* 0x000fe200078e0a00 */
[----:B------:R-:W-:Y:S01]  /*1ac0*/  BSSY B0, `(.L_x_1234) ;  /* 0x00000b2000007945 */ /* 0x000fe20003800000 */
[----:B------:R-:W-:-:S04]  /*1ad0*/  IMAD.WIDE.U32 R222, R252, c[0x0][0x1e8], RZ ;  /* 0x00007a00fcde7a25 */ /* 0x000fc800078e00ff */
[----:B------:R-:W-:Y:S02]  /*1ae0*/  IMAD R199, R0, c[0x0][0x2b8], R2 ;  /* 0x0000ae0000c77a24 */ /* 0x000fe400078e0202 */
[----:B------:R-:W-:-:S03]  /*1af0*/  IMAD.WIDE.U32 R226, R252, c[0x0][0x210], RZ ;  /* 0x00008400fce27a25 */ /* 0x000fc600078e00ff */
[----:B------:R-:W-:Y:S01]  /*1b00*/  SHF.R.S32.HI R6, RZ, 0x1f, R199 ;  /* 0x0000001fff067819 */ /* 0x000fe200000114c7 */
[----:B------:R-:W-:-:S04]  /*1b10*/  IMAD.WIDE.U32 R2, R199, c[0x0][0x1e0], RZ ;  /* 0x00007800c7027a25 */ /* 0x000fc800078e00ff */
[----:B------:R-:W-:Y:S02]  /*1b20*/  IMAD R0, R6, c[0x0][0x1e0], RZ ;  /* 0x0000780006007a24 */ /* 0x000fe400078e02ff */
[----:B------:R-:W-:Y:S02]  /*1b30*/  IMAD.SHL.U32 R17, R200, 0x2, RZ ;  /* 0x00000002c8117824 */ /* 0x000fe400078e00ff */
[----:B------:R-:W-:Y:S02]  /*1b40*/  IMAD R0, R199, c[0x0][0x1e4], R0 ;  /* 0x00007900c7007a24 */ /* 0x000fe400078e0200 */
[----:B------:R-:W-:Y:S02]  /*1b50*/  IMAD.SHL.U32 R19, R214, 0x2, RZ ;  /* 0x00000002d6137824 */ /* 0x000fe400078e00ff */
[----:B------:R-:W-:Y:S01]  /*1b60*/  IMAD.IADD R3, R3, 0x1, R0 ;  /* 0x0000000103037824 */ /* 0x000fe200078e0200 */
[----:B--2---:R-:W-:Y:S01]  /*1b70*/  LEA R5, R197, 0xffffffc0, 0x6 ;  /* 0xffffffc0c5057811 */ /* 0x004fe200078e30ff */
[----:B------:R-:W-:-:S04]  /*1b80*/  IMAD R0, R14, c[0x0][0x1e8], RZ ;  /* 0x00007a000e007a24 */ /* 0x000fc800078e02ff */
[----:B------:R-:W-:Y:S02]  /*1b90*/  IMAD R0, R252, c[0x0][0x1ec], R0 ;  /* 0x00007b00fc007a24 */ /* 0x000fe400078e0200 */
[----:B------:R-:W-:Y:S02]  /*1ba0*/  IMAD.IADD R104, R15, 0x1, -R5 ;  /* 0x000000010f687824 */ /* 0x000fe400078e0a05 */
[----:B------:R-:W-:Y:S02]  /*1bb0*/  IMAD.IADD R229, R223, 0x1, R0 ;  /* 0x00000001dfe57824 */ /* 0x000fe400078e0200 */
[----:B------:R-:W-:-:S05]  /*1bc0*/  IMAD.IADD R13, R104, 0x1, -R250 ;  /* 0x00000001680d7824 */ /* 0x000fca00078e0afa */
[----:B------:R-:W-:-:S13]  /*1bd0*/  ISETP.GE.AND P6, PT, R13, 0x1, PT ;  /* 0x000000010d00780c */ /* 0x000fda0003fc6270 */
[----:B------:R-:W-:Y:S02]  /*1be0*/  @P6 ISETP.GE.AND P1, PT, R200, c[0x0][0x1d4], PT ;  /* 0x00007500c8006a0c */ /* 0x000fe40003f26270 */
[----:B------:R-:W-:Y:S02]  /*1bf0*/  @P6 ISETP.GE.AND P5, PT, R213, c[0x0][0x1d4], PT ;  /* 0x00007500d5006a0c */ /* 0x000fe40003fa6270 */
[----:B------:R-:W-:Y:S02]  /*1c00*/  @P6 ISETP.GE.AND P2, PT, R214, c[0x0][0x1d4], PT ;  /* 0x00007500d6006a0c */ /* 0x000fe40003f46270 */
[----:B-1-34-:R-:W-:Y:S01]  /*1c10*/  SHF.R.S32.HI R11, RZ, 0x1f, R198 ;  /* 0x0000001fff0b7819 */ /* 0x01afe200000114c6 */
[----:B------:R-:W-:-:S04]  /*1c20*/  IMAD.WIDE.U32 R2, R198, c[0x0][0x1f0], R2 ;  /* 0x00007c00c6027a25 */ /* 0x000fc800078e0002 */
[C---:B------:R-:W-:Y:S01]  /*1c30*/  IMAD R4, R11.reuse, c[0x0][0x1f0], RZ ;  /* 0x00007c000b047a24 */ /* 0x040fe200078e02ff */
[----:B------:R-:W-:Y:S01]  /*1c40*/  IADD3 R0, P0, R2, R222, RZ ;  /* 0x000000de02007210 */ /* 0x000fe20007f1e0ff */
[----:B------:R-:W-:Y:S02]  /*1c50*/  IMAD R11, R11, c[0x0][0x218], RZ ;  /* 0x000086000b0b7a24 */ /* 0x000fe400078e02ff */
[C---:B------:R-:W-:Y:S02]  /*1c60*/  IMAD R4, R198.reuse, c[0x0][0x1f4], R4 ;  /* 0x00007d00c6047a24 */ /* 0x040fe400078e0204 */
[----:B------:R-:W-:-:S03]  /*1c70*/  IMAD R11, R198, c[0x0][0x21c], R11 ;  /* 0x00008700c60b7a24 */ /* 0x000fc600078e020b */
[----:B------:R-:W-:Y:S01]  /*1c80*/  IADD3.X R2, R229, R3, R4, P0, !PT ;  /* 0x00000003e5027210 */ /* 0x000fe200007fe404 */
[----:B------:R-:W-:Y:S01]  /*1c90*/  IMAD R4, R6, c[0x0][0x208], RZ ;  /* 0x0000820006047a24 */ /* 0x000fe200078e02ff */
[----:B------:R-:W-:Y:S01]  /*1ca0*/  LEA R9, P0, R0, c[0x0][0x1c8], 0x1 ;  /* 0x0000720000097a11 */ /* 0x000fe200078008ff */
[----:B------:R-:W-:Y:S01]  /*1cb0*/  IMAD R6, R14, c[0x0][0x210], RZ ;  /* 0x000084000e067a24 */ /* 0x000fe200078e02ff */
[----:B------:R-:W-:Y:S01]  /*1cc0*/  SHF.L.U64.HI R14, R200, 0x1, R18 ;  /* 0x00000001c80e7819 */ /* 0x000fe20000010212 */
[C---:B------:R-:W-:Y:S01]  /*1cd0*/  IMAD R5, R199.reuse, c[0x0][0x20c], R4 ;  /* 0x00008300c7057a24 */ /* 0x040fe200078e0204 */
[----:B------:R-:W-:Y:S01]  /*1ce0*/  LEA.HI.X R10, R0, c[0x0][0x1cc], R2, 0x1, P0 ;  /* 0x00007300000a7a11 */ /* 0x000fe200000f0c02 */
[----:B------:R-:W-:Y:S01]  /*1cf0*/  IMAD.WIDE.U32 R2, R199, c[0x0][0x208], RZ ;  /* 0x00008200c7027a25 */ /* 0x000fe200078e00ff */
[----:B------:R-:W1:Y:S03]  /*1d00*/  SHFL.IDX PT, R0, R9, RZ, 0x181f ;  /* 0x00181fff09007589 */ /* 0x000e6600000e0000 */
[----:B------:R-:W-:Y:S01]  /*1d10*/  IMAD.IADD R3, R3, 0x1, R5 ;  /* 0x0000000103037824 */ /* 0x000fe200078e0205 */
[----:B------:R-:W2:Y:S01]  /*1d20*/  SHFL.IDX PT, R8, R10, RZ, 0x181f ;  /* 0x00181fff0a087589 */ /* 0x000ea200000e0000 */
[----:B------:R-:W-:-:S02]  /*1d30*/  IMAD R6, R252, c[0x0][0x214], R6 ;  /* 0x00008500fc067a24 */ /* 0x000fc400078e0206 */
[----:B------:R-:W-:Y:S01]  /*1d40*/  IMAD.WIDE.U32 R2, R198, c[0x0][0x218], R2 ;  /* 0x00008600c6027a25 */ /* 0x000fe200078e0002 */
[----:B------:R-:W3:Y:S03]  /*1d50*/  SHFL.IDX PT, R9, R9, 0x1, 0x181f ;  /* 0x00381f0009097f89 */ /* 0x000ee600000e0000 */
[----:B------:R-:W-:Y:S01]  /*1d60*/  IMAD.IADD R231, R227, 0x1, R6 ;  /* 0x00000001e3e77824 */ /* 0x000fe200078e0206 */
[----:B------:R-:W4:Y:S01]  /*1d70*/  SHFL.IDX PT, R10, R10, 0x1, 0x181f ;  /* 0x00381f000a0a7f89 */ /* 0x000f2200000e0000 */
[----:B-1----:R-:W-:-:S04]  /*1d80*/  @P6 LEA R4, P0, R200, R0, 0x1 ;  /* 0x00000000c8046211 */ /* 0x002fc800078008ff */
[----:B--2---:R-:W-:Y:S02]  /*1d90*/  @P6 LEA.HI.X R5, R200, R8, R18, 0x1, P0 ;  /* 0x00000008c8056211 */ /* 0x004fe400000f0c12 */
[----:B------:R-:W-:-:S03]  /*1da0*/  @P6 LEA R6, P0, R213, R0, 0x1 ;  /* 0x00000000d5066211 */ /* 0x000fc600078008ff */
[----:B------:R1:W-:Y:S01]  /*1db0*/  @P6 LDGSTS.E.BYPASS.LTC128B.128 [R221+0xc100], [R4.64], !P1 ;  /* 0x0c10000004dd6fae */ /* 0x0003e2000c901d46 */
[----:B------:R-:W-:-:S05]  /*1dc0*/  @P6 LEA.HI.X R7, R213, R8, R16, 0x1, P0 ;  /* 0x00000008d5076211 */ /* 0x000fca00000f0c10 */
[----:B------:R3:W-:Y:S01]  /*1dd0*/  @P6 LDGSTS.E.BYPASS.LTC128B.128 [R221+0xe100], [R6.64], !P5 ;  /* 0x0e10000006dd6fae */ /* 0x0007e2000e901d46 */
[----:B-1----:R-:W-:Y:S02]  /*1de0*/  @P6 LEA R4, P1, R214, R0, 0x1 ;  /* 0x00000000d6046211 */ /* 0x002fe400078208ff */
[----:B------:R-:W-:Y:S02]  /*1df0*/  IADD3 R0, P0, R2, R226, RZ ;  /* 0x000000e202007210 */ /* 0x000fe40007f1e0ff */
[----:B------:R-:W-:Y:S02]  /*1e00*/  @P6 LEA.HI.X R5, R214, R8, R20, 0x1, P1 ;  /* 0x00000008d6056211 */ /* 0x000fe400008f0c14 */
[----:B------:R-:W-:Y:S02]  /*1e10*/  ISETP.GE.AND P1, PT, R13, 0x21, PT ;  /* 0x000000210d00780c */ /* 0x000fe40003f26270 */
[----:B------:R-:W-:Y:S01]  /*1e20*/  IADD3.X R2, R231, R3, R11, P0, !PT ;  /* 0x00000003e7027210 */ /* 0x000fe200007fe40b */
[----:B------:R1:W-:Y:S01]  /*1e30*/  @P6 LDGSTS.E.BYPASS.LTC128B.128 [R221+0x10100], [R4.64], !P2 ;  /* 0x1010000004dd6fae */ /* 0x0003e2000d101d46 */
[----:B------:R-:W-:-:S04]  /*1e40*/  LEA R12, P0, R0, c[0x0][0x1f8], 0x1 ;  /* 0x00007e00000c7a11 */ /* 0x000fc800078008ff */
[----:B------:R-:W-:Y:S01]  /*1e50*/  LEA.HI.X R15, R0, c[0x0][0x1fc], R2, 0x1, P0 ;  /* 0x00007f00000f7a11 */ /* 0x000fe200000f0c02 */
[----:B------:R-:W2:Y:S04]  /*1e60*/  SHFL.IDX PT, R8, R12, RZ, 0x181f ;  /* 0x00181fff0c087589 */ /* 0x000ea800000e0000 */
[C---:B---3--:R-:W-:Y:S01]  /*1e70*/  @P1 LEA R6, P0, R200.reuse, R9, 0x1 ;  /* 0x00000009c8061211 */ /* 0x048fe200078008ff */
[----:B------:R-:W3:Y:S01]  /*1e80*/  SHFL.IDX PT, R11, R15, RZ, 0x181f ;  /* 0x00181fff0f0b7589 */ /* 0x000ee200000e0000 */
[C---:B------:R-:W-:Y:S02]  /*1e90*/  @P1 ISETP.GE.AND P5, PT, R200.reuse, c[0x0][0x1d4], PT ;  /* 0x00007500c8001a0c */ /* 0x040fe40003fa6270 */
[C---:B------:R-:W-:Y:S01]  /*1ea0*/  @P1 ISETP.GE.AND P2, PT, R213.reuse, c[0x0][0x1d4], PT ;  /* 0x00007500d5001a0c */ /* 0x040fe20003f46270 */
[----:B------:R-:W5:Y:S01]  /*1eb0*/  SHFL.IDX PT, R0, R12, 0x1, 0x181f ;  /* 0x00381f000c007f89 */ /* 0x000f6200000e0000 */
[----:B----4-:R-:W-:Y:S01]  /*1ec0*/  @P1 LEA.HI.X R7, R200, R10, R18, 0x1, P0 ;  /* 0x0000000ac8071211 */ /* 0x010fe200000f0c12 */
[----:B------:R-:W-:Y:S01]  /*1ed0*/  IMAD.SHL.U32 R18, R213, 0x2, RZ ;  /* 0x00000002d5127824 */ /* 0x000fe200078e00ff */
[----:B------:R-:W-:-:S07]  /*1ee0*/  @P1 ISETP.GE.AND P0, PT, R214, c[0x0][0x1d4], PT ;  /* 0x00007500d6001a0c */ /* 0x000fce0003f06270 */
[----:B------:R5:W-:Y:S01]  /*1ef0*/  @P1 LDGSTS.E.BYPASS.LTC128B.128 [R221+0xd100], [R6.64], !P5 ;  /* 0x0d10000006dd1fae */ /* 0x000be2000e901d46 */
[----:B------:R-:W-:Y:S02]  /*1f00*/  ISETP.GE.AND P5, PT, R200, c[0x0][0x1d4], PT ;  /* 0x00007500c8007a0c */ /* 0x000fe40003fa6270 */
[----:B-1----:R-:W-:-:S04]  /*1f10*/  @P1 LEA R4, P6, R213, R9, 0x1 ;  /* 0x00000009d5041211 */ /* 0x002fc800078c08ff */
[CCC-:B------:R-:W-:Y:S02]  /*1f20*/  @P1 LEA.HI.X R5, R213.reuse, R10.reuse, R16.reuse, 0x1, P6 ;  /* 0x0000000ad5051211 */ /* 0x1c0fe400030f0c10 */
[C---:B------:R-:W-:Y:S02]  /*1f30*/  @P1 LEA R2, P6, R214.reuse, R9, 0x1 ;  /* 0x00000009d6021211 */ /* 0x040fe400078c08ff */
[C---:B------:R-:W-:Y:S01]  /*1f40*/  SHF.L.U64.HI R16, R213.reuse, 0x1, R16 ;  /* 0x00000001d5107819 */ /* 0x040fe20000010210 */
[----:B------:R2:W-:Y:S01]  /*1f50*/  @P1 LDGSTS.E.BYPASS.LTC128B.128 [R221+0xf100], [R4.64], !P2 ;  /* 0x0f10000004dd1fae */ /* 0x0005e2000d101d46 */
[----:B------:R-:W-:Y:S02]  /*1f60*/  @P1 LEA.HI.X R3, R214, R10, R20, 0x1, P6 ;  /* 0x0000000ad6031211 */ /* 0x000fe400030f0c14 */
[----:B------:R-:W-:Y:S01]  /*1f70*/  ISETP.GE.AND P2, PT, R213, c[0x0][0x1d4], PT ;  /* 0x00007500d5007a0c */ /* 0x000fe20003f46270 */
[----:B------:R1:W4:Y:S01]  /*1f80*/  SHFL.IDX PT, R10, R15, 0x1, 0x181f ;  /* 0x00381f000f0a7f89 */ /* 0x00032200000e0000 */
[----:B------:R-:W-:-:S02]  /*1f90*/  ISETP.LT.OR P6, PT, R13, 0x1, P5 ;  /* 0x000000010d00780c */ /* 0x000fc40002fc1670 */
[C---:B------:R-:W-:Y:S01]  /*1fa0*/  ISETP.LT.OR P5, PT, R13.reuse, 0x21, P5 ;  /* 0x000000210d00780c */ /* 0x040fe20002fa1670 */
[----:B------:R4:W-:Y:S01]  /*1fb0*/  @P1 LDGSTS.E.BYPASS.LTC128B.128 [R221+0x11100], [R2.64], !P0 ;  /* 0x1110000002dd1fae */ /* 0x0009e2000c101d46 */
[C---:B------:R-:W-:Y:S02]  /*1fc0*/  ISETP.LT.OR P1, PT, R13.reuse, 0x1, P2 ;  /* 0x000000010d00780c */ /* 0x040fe40001721670 */
[----:B------:R-:W-:Y:S01]  /*1fd0*/  ISETP.LT.OR P2, PT, R13, 0x21, P2 ;  /* 0x000000210d00780c */ /* 0x000fe20001741670 */
[----:B------:R-:W0:Y:S01]  /*1fe0*/  LDGDEPBAR ;  /* 0x00000000000079af */ /* 0x000e220000000000 */
[----:B--2---:R-:W-:Y:S02]  /*1ff0*/  IADD3 R4, P0, R8, R17, RZ ;  /* 0x0000001108047210 */ /* 0x004fe40007f1e0ff */
[----:B-1----:R-:W-:-:S03]  /*2000*/  SHF.L.U64.HI R15, R214, 0x1, R20 ;  /* 0x00000001d60f7819 */ /* 0x002fc60000010214 */
[----:B---3--:R-:W-:Y:S01]  /*2010*/  IMAD.X R5, R11, 0x1, R14, P0 ;  /* 0x000000010b057824 */ /* 0x008fe200000e060e */
[----:B----4-:R-:W-:-:S04]  /*2020*/  IADD3 R2, P0, R8, R18, RZ ;  /* 0x0000001208027210 */ /* 0x010fc80007f1e0ff */
[----:B------:R1:W-:Y:S01]  /*2030*/  LDGSTS.E.BYPASS.LTC128B.128 [R221+0x100], [R4.64], !P6 ;  /* 0x0010000004dd7fae */ /* 0x0003e2000f101d46 */
[----:B------:R-:W-:Y:S01]  /*2040*/  IADD3 R8, P6, R8, R19, RZ ;  /* 0x0000001308087210 */ /* 0x000fe20007fde0ff */
[----:B------:R-:W-:Y:S01]  /*2050*/  IMAD.X R3, R11, 0x1, R16, P0 ;  /* 0x000000010b037824 */ /* 0x000fe200000e0610 */
[----:B-----5:R-:W-:-:S03]  /*2060*/  IADD3 R6, P0, R0, R17, RZ ;  /* 0x0000001100067210 */ /* 0x020fc60007f1e0ff */
[----:B------:R-:W-:Y:S01]  /*2070*/  IMAD.X R9, R11, 0x1, R15, P6 ;  /* 0x000000010b097824 */ /* 0x000fe200030e060f */
[----:B------:R2:W-:Y:S01]  /*2080*/  LDGSTS.E.BYPASS.LTC128B.128 [R221+0x2100], [R2.64], !P1 ;  /* 0x0210000002dd7fae */ /* 0x0005e2000c901d46 */
[----:B------:R-:W-:Y:S01]  /*2090*/  ISETP.GE.AND P1, PT, R214, c[0x0][0x1d4], PT ;  /* 0x00007500d6007a0c */ /* 0x000fe20003f26270 */
[----:B------:R-:W-:-:S03]  /*20a0*/  IMAD.X R7, R10, 0x1, R14, P0 ;  /* 0x000000010a077824 */ /* 0x000fc600000e060e */
[C---:B------:R-:W-:Y:S02]  /*20b0*/  ISETP.LT.OR P6, PT, R13.reuse, 0x1, P1 ;  /* 0x000000010d00780c */ /* 0x040fe40000fc1670 */
[----:B------:R-:W-:-:S11]  /*20c0*/  ISETP.LT.OR P1, PT, R13, 0x21, P1 ;  /* 0x000000210d00780c */ /* 0x000fd60000f21670 */
[----:B------:R3:W-:Y:S01]  /*20d0*/  LDGSTS.E.BYPASS.LTC128B.128 [R221+0x4100], [R8.64], !P6 ;  /* 0x0410000008dd7fae */ /* 0x0007e2000f101d46 */
[----:B-1----:R-:W-:-:S03]  /*20e0*/  IADD3 R4, P0, R0, R18, RZ ;  /* 0x0000001200047210 */ /* 0x002fc60007f1e0ff */
[----:B------:R3:W-:Y:S02]  /*20f0*/  LDGSTS.E.BYPASS.LTC128B.128 [R221+0x1100], [R6.64], !P5 ;  /* 0x0110000006dd7fae */ /* 0x0007e4000e901d46 */
[----:B------:R-:W-:Y:S01]  /*2100*/  IMAD.X R5, R10, 0x1, R16, P0 ;  /* 0x000000010a057824 */ /* 0x000fe200000e0610 */
[----:B--2---:R-:W-:-:S04]  /*2110*/  IADD3 R2, P0, R0, R19, RZ ;  /* 0x0000001300027210 */ /* 0x004fc80007f1e0ff */
[----:B------:R3:W-:Y:S01]  /*2120*/  LDGSTS.E.BYPASS.LTC128B.128 [R221+0x3100], [R4.64], !P2 ;  /* 0x0310000004dd7fae */ /* 0x0007e2000d101d46 */
[----:B------:R-:W-:Y:S01]  /*2130*/  ISETP.GT.AND P2, PT, R219, 0x3f, PT ;  /* 0x0000003fdb00780c */ /* 0x000fe20003f44270 */
[----:B------:R-:W-:-:S05]  /*2140*/  IMAD.X R3, R10, 0x1, R15, P0 ;  /* 0x000000010a037824 */ /* 0x000fca00000e060f */
[----:B------:R3:W-:Y:S01]  /*2150*/  LDGSTS.E.BYPASS.LTC128B.128 [R221+0x5100], [R2.64], !P1 ;  /* 0x0510000002dd7fae */ /* 0x0007e2000c901d46 */
[----:B------:R-:W-:-:S03]  /*2160*/  ISETP.GE.AND P1, PT, R197, 0x2, PT ;  /* 0x00000002c500780c */ /* 0x000fc60003f26270 */
[----:B------:R-:W0:Y:S10]  /*2170*/  LDGDEPBAR ;  /* 0x00000000000079af */ /* 0x000e340000000000 */
[----:B------:R-:W-:Y:S05]  /*2180*/  @!P1 BRA `(.L_x_1235) ;  /* 0x0000045000009947 */ /* 0x000fea0003800000 */
[----:B---3--:R-:W-:Y:S01]  /*2190*/  IMAD R2, R197, 0x40, R228 ;  /* 0x00000040c5027824 */ /* 0x008fe200078e02e4 */
[----:B------:R-:W-:-:S04]  /*21a0*/  MOV R198, RZ ;  /* 0x000000ff00c67202 */ /* 0x000fc80000000f00 */
        /* <DEDUP_REMOVED lines=26> */
.L_x_1305:
[----:B------:R-:W-:Y:S05]  /*2350*/  BRA.DIV ~URZ, `(.L_x_1237) ;  /* 0x0000c9127f007947 */ /* 0x000fea000b800000 */
[----:B------:R-:W3:Y:S01]  /*2360*/  SHFL.IDX PT, R0, R12, RZ, 0x181f ;  /* 0x00181fff0c007589 */ /* 0x000ee200000e0000 */
[----:B------:R-:W-:-:S04]  /*2370*/  ISETP.GE.AND P6, PT, R200, c[0x0][0x1d4], PT ;  /* 0x00007500c8007a0c */ /* 0x000fc80003fc6270 */
[----:B------:R-:W-:Y:S02]  /*2380*/  SEL R11, RZ, 0x10, P6 ;  /* 0x00000010ff0b7807 */ /* 0x000fe40003000000 */
[C---:B---3--:R-:W-:Y:S02]  /*2390*/  IADD3 R6, P0, R0.reuse, R17, RZ ;  /* 0x0000001100067210 */ /* 0x048fe40007f1e0ff */
[----:B------:R-:W-:-:S03]  /*23a0*/  IADD3 R4, P5, R0, R18, RZ ;  /* 0x0000001200047210 */ /* 0x000fc60007fbe0ff */
[----:B--2---:R-:W-:Y:S01]  /*23b0*/  IMAD.X R7, R8, 0x1, R14, P0 ;  /* 0x0000000108077824 */ /* 0x004fe200000e060e */
[----:B------:R-:W-:Y:S01]  /*23c0*/  IADD3 R2, P0, R0, R19, RZ ;  /* 0x0000001300027210 */ /* 0x000fe20007f1e0ff */
[C---:B------:R-:W-:Y:S01]  /*23d0*/  IMAD.X R5, R8.reuse, 0x1, R16, P5 ;  /* 0x0000000108057824 */ /* 0x040fe200028e0610 */
[----:B------:R-:W-:Y:S01]  /*23e0*/  ISETP.GE.AND P5, PT, R213, c[0x0][0x1d4], PT ;  /* 0x00007500d5007a0c */ /* 0x000fe20003fa6270 */
[----:B------:R-:W2:Y:S02]  /*23f0*/  SHFL.IDX PT, R0, R12, 0x1, 0x181f ;  /* 0x00381f000c007f89 */ /* 0x000ea400000e0000 */
[----:B------:R-:W-:Y:S01]  /*2400*/  IMAD.X R3, R8, 0x1, R15, P0 ;  /* 0x0000000108037824 */ /* 0x000fe200000e060f */
[----:B------:R-:W-:Y:S01]  /*2410*/  ISETP.GE.AND P0, PT, R214, c[0x0][0x1d4], PT ;  /* 0x00007500d6007a0c */ /* 0x000fe20003f06270 */
[----:B------:R-:W-:Y:S01]  /*2420*/  @!PT LDS RZ, [RZ] ;  /* 0x00000000fffff984 */ /* 0x000fe20000000800 */
[----:B------:R3:W-:Y:S01]  /*2430*/  LDGSTS.E.BYPASS.LTC128B.128 [R221+0x12100], [R6.64], !P6 ;  /* 0x1210000006dd7fae */ /* 0x0007e2000f101d46 */
[----:B------:R-:W-:-:S03]  /*2440*/  SEL R10, RZ, 0x10, P5 ;  /* 0x00000010ff0a7807 */ /* 0x000fc60002800000 */
[----:B------:R4:W1:Y:S04]  /*2450*/  SHFL.IDX PT, R8, R9, 0x1, 0x181f ;  /* 0x00381f0009087f89 */ /* 0x00086800000e0000 */
[----:B------:R3:W-:Y:S04]  /*2460*/  LDGSTS.E.BYPASS.LTC128B.128 [R221+0x14100], [R4.64], !P5 ;  /* 0x1410000004dd7fae */ /* 0x0007e8000e901d46 */
[----:B------:R3:W-:Y:S01]  /*2470*/  LDGSTS.E.BYPASS.LTC128B.128 [R221+0x16100], [R2.64], !P0 ;  /* 0x1610000002dd7fae */ /* 0x0007e2000c101d46 */
[----:B-1--4-:R-:W-:-:S03]  /*2480*/  SEL R9, RZ, 0x10, P0 ;  /* 0x00000010ff097807 */ /* 0x012fc60000000000 */
.L_x_1306:
[----:B--23--:R-:W-:Y:S02]  /*2490*/  IADD3 R6, -R11, 0x10, RZ ;  /* 0x000000100b067810 */ /* 0x00cfe40007ffe1ff */
[----:B------:R-:W-:-:S02]  /*24a0*/  IADD3 R4, -R10, 0x10, RZ ;  /* 0x000000100a047810 */ /* 0x000fc40007ffe1ff */
[----:B------:R-:W-:Y:S02]  /*24b0*/  LOP3.LUT R6, R6, 0xf, RZ, 0xc0, !PT ;  /* 0x0000000f06067812 */ /* 0x000fe400078ec0ff */
[----:B------:R-:W-:Y:S02]  /*24c0*/  LOP3.LUT R4, R4, 0xf, RZ, 0xc0, !PT ;  /* 0x0000000f04047812 */ /* 0x000fe400078ec0ff */
[----:B------:R-:W-:Y:S02]  /*24d0*/  IADD3 R6, P5, P0, R6, R0, R17 ;  /* 0x0000000006067210 */ /* 0x000fe400078be011 */
[----:B------:R-:W-:Y:S02]  /*24e0*/  IADD3 R2, -R9, 0x10, RZ ;  /* 0x0000001009027810 */ /* 0x000fe40007ffe1ff */
[----:B------:R-:W-:Y:S02]  /*24f0*/  IADD3.X R7, RZ, R8, R14, P5, P0 ;  /* 0x00000008ff077210 */ /* 0x000fe40002fe040e */
[----:B------:R-:W-:-:S02]  /*2500*/  IADD3 R4, P5, P0, R4, R0, R18 ;  /* 0x0000000004047210 */ /* 0x000fc400078be012 */
[----:B------:R-:W-:Y:S02]  /*2510*/  LOP3.LUT R2, R2, 0xf, RZ, 0xc0, !PT ;  /* 0x0000000f02027812 */ /* 0x000fe400078ec0ff */
[----:B------:R-:W-:Y:S02]  /*2520*/  IADD3.X R5, RZ, R8, R16, P5, P0 ;  /* 0x00000008ff057210 */ /* 0x000fe40002fe0410 */
[----:B------:R-:W-:Y:S02]  /*2530*/  IADD3 R2, P5, P0, R2, R0, R19 ;  /* 0x0000000002027210 */ /* 0x000fe400078be013 */
[----:B------:R-:W-:Y:S02]  /*2540*/  ISETP.NE.U32.AND P6, PT, R11, RZ, PT ;  /* 0x000000ff0b00720c */ /* 0x000fe40003fc5070 */
[----:B------:R-:W-:Y:S02]  /*2550*/  IADD3.X R3, RZ, R8, R15, P5, P0 ;  /* 0x00000008ff037210 */ /* 0x000fe40002fe040f */
[----:B------:R-:W-:-:S02]  /*2560*/  ISETP.NE.U32.AND P5, PT, R10, RZ, PT ;  /* 0x000000ff0a00720c */ /* 0x000fc40003fa5070 */
[----:B------:R-:W-:-:S07]  /*2570*/  ISETP.NE.U32.AND P0, PT, R9, RZ, PT ;  /* 0x000000ff0900720c */ /* 0x000fce0003f05070 */
[----:B------:R-:W-:Y:S01]  /*2580*/  @!PT LDS RZ, [RZ] ;  /* 0x00000000fffff984 */ /* 0x000fe20000000800 */
[----:B------:R-:W-:Y:S01]  /*2590*/  @!PT LDS RZ, [RZ] ;  /* 0x00000000fffff984 */ /* 0x000fe20000000800 */
[----:B------:R-:W-:Y:S01]  /*25a0*/  @!PT LDS RZ, [RZ] ;  /* 0x00000000fffff984 */ /* 0x000fe20000000800 */
[----:B------:R1:W-:Y:S04]  /*25b0*/  LDGSTS.E.BYPASS.LTC128B.128.ZFILL [R221+0x13100], [R6.64], P6 ;  /* 0x1310000006dd7fae */ /* 0x0003e8000b141d46 */
[----:B------:R1:W-:Y:S04]  /*25c0*/  LDGSTS.E.BYPASS.LTC128B.128.ZFILL [R221+0x15100], [R4.64], P5 ;  /* 0x1510000004dd7fae */ /* 0x0003e8000a941d46 */
[----:B------:R1:W-:Y:S02]  /*25d0*/  LDGSTS.E.BYPASS.LTC128B.128.ZFILL [R221+0x17100], [R2.64], P0 ;  /* 0x1710000002dd7fae */ /* 0x0003e40008141d46 */
.L_x_1235:
[----:B------:R-:W-:Y:S05]  /*25e0*/  BSYNC B0 ;  /* 0x0000000000007941 */ /* 0x000fea0003800000 */
.L_x_1234:
[----:B------:R-:W0:Y:S01]  /*25f0*/  LDGDEPBAR ;  /* 0x00000000000079af */ /* 0x000e220000000000 */
[----:B------:R-:W-:Y:S01]  /*2600*/  IMAD.MOV.U32 R192, RZ, RZ, 0x20 ;  /* 0x00000020ffc07424 */ /* 0x000fe200078e00ff */
[----:B------:R-:W-:-:S04]  /*2610*/  LOP3.LUT P0, RZ, R218, 0x2, RZ, 0xc0, !PT ;  /* 0x00000002daff7812 */ /* 0x000fc8000780c0ff */
[----:B------:R-:W-:-:S05]  /*2620*/  SEL R192, R192, 0xffffffe0, !P0 ;  /* 0xffffffe0c0c07807 */ /* 0x000fca0004000000 */
[----:B------:R-:W-:Y:S01]  /*2630*/  IMAD.IADD R28, R194, 0x1, R192 ;  /* 0x00000001c21c7824 */ /* 0x000fe200078e02c0 */
[----:B------:R-:W-:-:S04]  /*2640*/  DEPBAR.LE SB0, 0x3 ;  /* 0x000080c00000791a */ /* 0x000fc80000000000 */
[----:B------:R-:W-:-:S04]  /*2650*/  DEPBAR.LE SB0, 0x2 ;  /* 0x000080800000791a */ /* 0x000fc80000000000 */
[----:B------:R-:W-:Y:S01]  /*2660*/  WARPSYNC 0xffffffff ;  /* 0xffffffff00007948 */ /* 0x000fe20003800000 */
[----:B------:R-:W-:Y:S06]  /*2670*/  BAR.SYNC.DEFER_BLOCKING 0x0 ;  /* 0x0000000000007b1d */ /* 0x000fec0000010000 */
[----:B------:R-:W-:Y:S01]  /*2680*/  BSSY B0, `(.L_x_1238) ;  /* 0x000004e000007945 */ /* 0x000fe20003800000 */
[----:B-1-3--:R1:W2:Y:S04]  /*2690*/  LDSM.16.M88.4 R4, [R187] ;  /* 0x00000000bb04783b */ /* 0x00a2a80000000200 */
        /* <DEDUP_REMOVED lines=10> */
[----:B------:R-:W-:Y:S01]  /*2740*/  SHF.R.S32.HI R0, RZ, 0x1f, R199 ;  /* 0x0000001fff007819 */ /* 0x000fe200000114c7 */
[----:B------:R-:W-:Y:S01]  /*2750*/  IMAD.WIDE.U32 R2, R199, c[0x0][0x208], RZ ;  /* 0x00008200c7027a25 */ /* 0x000fe200078e00ff */
[----:B------:R-:W-:-:S02]  /*2760*/  SHF.R.S32.HI R12, RZ, 0x1f, R198 ;  /* 0x0000001fff0c7819 */ /* 0x000fc400000114c6 */
[----:B------:R-:W-:Y:S01]  /*2770*/  SHF.R.S32.HI R13, RZ, 0x1f, R214 ;  /* 0x0000001fff0d7819 */ /* 0x000fe200000114d6 */
[----:B------:R-:W-:Y:S01]  /*2780*/  IMAD R0, R0, c[0x0][0x208], RZ ;  /* 0x0000820000007a24 */ /* 0x000fe200078e02ff */
[----:B------:R-:W-:Y:S01]  /*2790*/  SHF.R.S32.HI R15, RZ, 0x1f, R213 ;  /* 0x0000001fff0f7819 */ /* 0x000fe200000114d5 */
[C---:B------:R-:W-:Y:S01]  /*27a0*/  IMAD.SHL.U32 R31, R214.reuse, 0x2, RZ ;  /* 0x00000002d61f7824 */ /* 0x040fe200078e00ff */
[----:B------:R-:W-:Y:S01]  /*27b0*/  SHF.R.S32.HI R14, RZ, 0x1f, R200 ;  /* 0x0000001fff0e7819 */ /* 0x000fe200000114c8 */
[----:B------:R-:W-:Y:S01]  /*27c0*/  IMAD R0, R199, c[0x0][0x20c], R0 ;  /* 0x00008300c7007a24 */ /* 0x000fe200078e0200 */
[----:B------:R-:W-:Y:S01]  /*27d0*/  SHF.L.U64.HI R23, R214, 0x1, R13 ;  /* 0x00000001d6177819 */ /* 0x000fe2000001020d */
[C---:B------:R-:W-:Y:S01]  /*27e0*/  IMAD.SHL.U32 R30, R213.reuse, 0x2, RZ ;  /* 0x00000002d51e7824 */ /* 0x040fe200078e00ff */
[----:B------:R-:W-:Y:S01]  /*27f0*/  SHF.L.U64.HI R22, R213, 0x1, R15 ;  /* 0x00000001d5167819 */ /* 0x000fe2000001020f */
[----:B------:R-:W-:Y:S01]  /*2800*/  IMAD.IADD R3, R3, 0x1, R0 ;  /* 0x0000000103037824 */ /* 0x000fe200078e0200 */
[----:B------:R-:W-:Y:S01]  /*2810*/  SHF.L.U64.HI R21, R200, 0x1, R14 ;  /* 0x00000001c8157819 */ /* 0x000fe2000001020e */
[----:B------:R-:W-:-:S02]  /*2820*/  IMAD R0, R12, c[0x0][0x218], RZ ;  /* 0x000086000c007a24 */ /* 0x000fc400078e02ff */
[----:B------:R-:W-:-:S04]  /*2830*/  IMAD.WIDE.U32 R2, R198, c[0x0][0x218], R2 ;  /* 0x00008600c6027a25 */ /* 0x000fc800078e0002 */
[----:B------:R-:W-:Y:S01]  /*2840*/  IMAD R12, R198, c[0x0][0x21c], R0 ;  /* 0x00008700c60c7a24 */ /* 0x000fe200078e0200 */
[----:B------:R-:W-:Y:S01]  /*2850*/  IADD3 R0, P0, R226, R2, RZ ;  /* 0x00000002e2007210 */ /* 0x000fe20007f1e0ff */
[----:B------:R-:W-:-:S03]  /*2860*/  IMAD.SHL.U32 R29, R200, 0x2, RZ ;  /* 0x00000002c81d7824 */ /* 0x000fc600078e00ff */
[----:B------:R-:W-:Y:S02]  /*2870*/  IADD3.X R2, R231, R3, R12, P0, !PT ;  /* 0x00000003e7027210 */ /* 0x000fe400007fe40c */
[----:B------:R-:W-:-:S04]  /*2880*/  LEA R20, P0, R0, c[0x0][0x1f8], 0x1 ;  /* 0x00007e0000147a11 */ /* 0x000fc800078008ff */
[----:B------:R-:W-:Y:S01]  /*2890*/  LEA.HI.X R13, R0, c[0x0][0x1fc], R2, 0x1, P0 ;  /* 0x00007f00000d7a11 */ /* 0x000fe200000f0c02 */
[----:B------:R-:W-:Y:S06]  /*28a0*/  BRA.DIV ~URZ, `(.L_x_1240) ;  /* 0x0000c6027f007947 */ /* 0x000fec000b800000 */
[----:B------:R4:W3:Y:S02]  /*28b0*/  SHFL.IDX PT, R12, R13, RZ, 0x181f ;  /* 0x00181fff0d0c7589 */ /* 0x0008e400000e0000 */
.L_x_1307:
[----:B------:R-:W-:Y:S05]  /*28c0*/  BRA.DIV ~URZ, `(.L_x_1241) ;  /* 0x0000c6527f007947 */ /* 0x000fea000b800000 */
[----:B------:R-:W5:Y:S01]  /*28d0*/  SHFL.IDX PT, R0, R20, RZ, 0x181f ;  /* 0x00181fff14007589 */ /* 0x000f6200000e0000 */
[----:B------:R-:W-:Y:S02]  /*28e0*/  ISETP.GE.AND P5, PT, R200, c[0x0][0x1d4], PT ;  /* 0x00007500c8007a0c */ /* 0x000fe40003fa6270 */
[----:B------:R-:W-:Y:S02]  /*28f0*/  ISETP.GE.AND P1, PT, R213, c[0x0][0x1d4], PT ;  /* 0x00007500d5007a0c */ /* 0x000fe40003f26270 */
[----:B------:R-:W-:Y:S02]  /*2900*/  SEL R19, RZ, 0x10, P5 ;  /* 0x00000010ff137807 */ /* 0x000fe40002800000 */
[----:B------:R-:W-:Y:S02]  /*2910*/  SEL R18, RZ, 0x10, P1 ;  /* 0x00000010ff127807 */ /* 0x000fe40000800000 */
[----:B-----5:R-:W-:-:S02]  /*2920*/  IADD3 R14, P0, R0, R29, RZ ;  /* 0x0000001d000e7210 */ /* 0x020fc40007f1e0ff */
[----:B------:R-:W-:-:S03]  /*2930*/  IADD3 R2, P6, R0, R30, RZ ;  /* 0x0000001e00027210 */ /* 0x000fc60007fde0ff */
        /* <DEDUP_REMOVED lines=9> */
[----:B------:R-:W4:Y:S04]  /*29d0*/  SHFL.IDX PT, R0, R20, 0x1, 0x181f ;  /* 0x00381f0014007f89 */ /* 0x000f2800000e0000 */
[----:B------:R3:W-:Y:S04]  /*29e0*/  LDGSTS.E.BYPASS.LTC128B.128 [R221+0xa100], [R16.64], !P0 ;  /* 0x0a10000010dd7fae */ /* 0x0007e8000c101d46 */
[----:B------:R5:W2:Y:S02]  /*29f0*/  SHFL.IDX PT, R12, R13, 0x1, 0x181f ;  /* 0x00381f000d0c7f89 */ /* 0x000aa400000e0000 */
[----:B----45:R-:W-:-:S02]  /*2a00*/  SEL R13, RZ, 0x10, P0 ;  /* 0x00000010ff0d7807 */ /* 0x030fc40000000000 */
.L_x_1308:
[----:B---3--:R-:W-:Y:S02]  /*2a10*/  IADD3 R2, -R19, 0x10, RZ ;  /* 0x0000001013027810 */ /* 0x008fe40007ffe1ff */
[----:B------:R-:W-:-:S02]  /*2a20*/  IADD3 R3, -R18, 0x10, RZ ;  /* 0x0000001012037810 */ /* 0x000fc40007ffe1ff */
[----:B------:R-:W-:Y:S02]  /*2a30*/  LOP3.LUT R2, R2, 0xf, RZ, 0xc0, !PT ;  /* 0x0000000f02027812 */ /* 0x000fe400078ec0ff */
[----:B------:R-:W-:Y:S02]  /*2a40*/  IADD3 R14, -R13, 0x10, RZ ;  /* 0x000000100d0e7810 */ /* 0x000fe40007ffe1ff */
[----:B------:R-:W-:Y:S02]  /*2a50*/  LOP3.LUT R3, R3, 0xf, RZ, 0xc0, !PT ;  /* 0x0000000f03037812 */ /* 0x000fe400078ec0ff */
[-C--:B------:R-:W-:Y:S02]  /*2a60*/  IADD3 R16, P1, P0, R2, R0.reuse, R29 ;  /* 0x0000000002107210 */ /* 0x080fe4000783e01d */
[----:B------:R-:W-:Y:S02]  /*2a70*/  LOP3.LUT R2, R14, 0xf, RZ, 0xc0, !PT ;  /* 0x0000000f0e027812 */ /* 0x000fe400078ec0ff */
[----:B------:R-:W-:-:S02]  /*2a80*/  IADD3 R14, P6, P5, R3, R0, R30 ;  /* 0x00000000030e7210 */ /* 0x000fc40007dde01e */
[----:B--2---:R-:W-:Y:S02]  /*2a90*/  IADD3.X R17, RZ, R12, R21, P1, P0 ;  /* 0x0000000cff117210 */ /* 0x004fe40000fe0415 */
        /* <DEDUP_REMOVED lines=12> */
.L_x_1239:
[----:B------:R-:W-:Y:S05]  /*2b60*/  BSYNC B0 ;  /* 0x0000000000007941 */ /* 0x000fea0003800000 */
.L_x_1238:
[----:B------:R-:W-:Y:S01]  /*2b70*/  IMAD.MOV.U32 R0, RZ, RZ, 0x40 ;  /* 0x00000040ff007424 */ /* 0x000fe200078e00ff */
[----:B------:R-:W-:Y:S01]  /*2b80*/  LOP3.LUT P0, RZ, R218, 0x4, RZ, 0xc0, !PT ;  /* 0x00000004daff7812 */ /* 0x000fe2000780c0ff */
[----:B------:R-:W0:Y:S01]  /*2b90*/  LDGDEPBAR ;  /* 0x00000000000079af */ /* 0x000e220000000000 */
[----:B------:R-:W-:Y:S02]  /*2ba0*/  WARPSYNC 0xffffffff ;  /* 0xffffffff00007948 */ /* 0x000fe40003800000 */
[----:B------:R-:W-:Y:S01]  /*2bb0*/  SEL R191, R0, 0xffffffc0, !P0 ;  /* 0xffffffc000bf7807 */ /* 0x000fe20004000000 */
[C---:B--23--:R-:W-:Y:S01]  /*2bc0*/  HMMA.16816.F32 R12, R4.reuse, R24, RZ ;  /* 0x00000018040c723c */ /* 0x04cfe200000018ff */
[----:B------:R-:W2:Y:S03]  /*2bd0*/  LDL R107, [R1+0x4] ;  /* 0x00000400016b7983 */ /* 0x000ea60000100800 */
[----:B------:R-:W-:Y:S01]  /*2be0*/  IMAD.IADD R2, R194, 0x1, R191 ;  /* 0x00000001c2027824 */ /* 0x000fe200078e02bf */
[----:B------:R-:W2:Y:S03]  /*2bf0*/  LDL R106, [R1+0x30] ;  /* 0x00003000016a7983 */ /* 0x000ea60000100800 */
[C---:B------:R-:W-:Y:S01]  /*2c00*/  HMMA.16816.F32 R16, R4.reuse, R26, RZ ;  /* 0x0000001a0410723c */ /* 0x040fe200000018ff */
[----:B------:R-:W-:Y:S04]  /*2c10*/  LDSM.16.M88.4 R32, [R2] ;  /* 0x000000000220783b */ /* 0x000fe80000000200 */
[----:B------:R-:W-:Y:S03]  /*2c20*/  LDSM.16.M88.4 R88, [R194+0x3800] ;  /* 0x00380000c258783b */ /* 0x000fe60000000200 */
[----:B----4-:R-:W-:Y:S01]  /*2c30*/  HMMA.16816.F32 R20, R4, R36, RZ ;  /* 0x000000240414723c */ /* 0x010fe200000018ff */
[----:B------:R-:W3:Y:S01]  /*2c40*/  LDL R105, [R1] ;  /* 0x0000000001697983 */ /* 0x000ee20000100800 */
[----:B------:R-:W-:-:S03]  /*2c50*/  IADD3 R0, R191, R194, R192 ;  /* 0x000000c2bf007210 */ /* 0x000fc60007ffe0c0 */
[----:B------:R-:W-:Y:S03]  /*2c60*/  LDSM.16.M88.4 R24, [R2+0x800] ;  /* 0x000800000218783b */ /* 0x000fe60000000200 */
[C---:B------:R-:W-:Y:S01]  /*2c70*/  HMMA.16816.F32 R36, R4.reuse, R38, RZ ;  /* 0x000000260424723c */ /* 0x040fe200000018ff */
[----:B------:R-:W-:Y:S04]  /*2c80*/  LDSM.16.M88.4 R72, [R2+0x1800] ;  /* 0x001800000248783b */ /* 0x000fe80000000200 */
[----:B------:R-:W-:Y:S03]  /*2c90*/  LDSM.16.M88.4 R76, [R0] ;  /* 0x00000000004c783b */ /* 0x000fe60000000200 */
[C---:B-1----:R-:W-:Y:S01]  /*2ca0*/  HMMA.16816.F32 R40, R4.reuse, R52, RZ ;  /* 0x000000340428723c */ /* 0x042fe200000018ff */
[----:B------:R-:W-:Y:S04]  /*2cb0*/  LDSM.16.M88.4 R80, [R0+0x800] ;  /* 0x000800000050783b */ /* 0x000fe80000000200 */
[----:B------:R-:W-:Y:S03]  /*2cc0*/  LDSM.16.M88.4 R92, [R0+0x2000] ;  /* 0x00200000005c783b */ /* 0x000fe60000000200 */
[C---:B------:R-:W-:Y:S01]  /*2cd0*/  HMMA.16816.F32 R60, R4.reuse, R56, RZ ;  /* 0x00000038043c723c */ /* 0x040fe200000018ff */
[----:B------:R-:W-:Y:S04]  /*2ce0*/  LDSM.16.M88.4 R100, [R194+0x4000] ;  /* 0x00400000c264783b */ /* 0x000fe80000000200 */
[----:B------:R-:W-:Y:S03]  /*2cf0*/  LDSM.16.M88.4 R96, [R28+0x4000] ;  /* 0x004000001c60783b */ /* 0x000fe60000000200 */
[C---:B------:R-:W-:Y:S01]  /*2d00*/  HMMA.16816.F32 R52, R4.reuse, R54, RZ ;  /* 0x000000360434723c */ /* 0x040fe200000018ff */
[----:B------:R-:W4:Y:S07]  /*2d10*/  LDL R116, [R1+0x2c] ;  /* 0x00002c0001747983 */ /* 0x000f2e0000100800 */
[----:B------:R-:W-:Y:S01]  /*2d20*/  HMMA.16816.F32 R56, R4, R58, RZ ;  /* 0x0000003a0438723c */ /* 0x000fe200000018ff */
[----:B------:R-:W1:Y:S07]  /*2d30*/  LDSM.16.M88.4 R4, [R190] ;  /* 0x00000000be04783b */ /* 0x000e6e0000000200 */
[C---:B------:R-:W-:Y:S01]  /*2d40*/  HMMA.16816.F32 R48, R8.reuse, R44, R12 ;  /* 0x0000002c0830723c */ /* 0x040fe2000000180c */
[----:B------:R-:W-:Y:S07]  /*2d50*/  LDSM.16.M88.4 R12, [R189] ;  /* 0x00000000bd0c783b */ /* 0x000fee0000000200 */
[C---:B------:R-:W-:Y:S08]  /*2d60*/  HMMA.16816.F32 R44, R8.reuse, R46, R16 ;  /* 0x0000002e082c723c */ /* 0x040ff00000001810 */
        /* <DEDUP_REMOVED lines=8> */
[----:B------:R-:W-:Y:S07]  /*2df0*/  LDSM.16.M88.4 R84, [R28+0x2000] ;  /* 0x002000001c54783b */ /* 0x000fee0000000200 */
[C---:B-1----:R-:W-:Y:S08]  /*2e00*/  HMMA.16816.F32 R48, R4.reuse, R32, R48 ;  /* 0x000000200430723c */ /* 0x042ff00000001830 */
[C---:B------:R-:W-:Y:S01]  /*2e10*/  HMMA.16816.F32 R8, R4.reuse, R34, R44 ;  /* 0x000000220408723c */ /* 0x040fe2000000182c */
[----:B------:R-:W1:Y:S04]  /*2e20*/  LDSM.16.M88.4 R32, [R0+0x1000] ;  /* 0x001000000020783b */ /* 0x000e680000000200 */
[----:B------:R-:W-:Y:S03]  /*2e30*/  LDSM.16.M88.4 R44, [R194+0x2000] ;  /* 0x00200000c22c783b */ /* 0x000fe60000000200 */
[C---:B------:R-:W-:Y:S08]  /*2e40*/  HMMA.16816.F32 R60, R4.reuse, R24, R20 ;  /* 0x00000018043c723c */ /* 0x040ff00000001814 */
[C---:B-----5:R-:W-:Y:S08]  /*2e50*/  HMMA.16816.F32 R20, R4.reuse, R64, R36 ;  /* 0x000000400414723c */ /* 0x060ff00000001824 */
[----:B------:R-:W-:Y:S08]  /*2e60*/  HMMA.16816.F32 R36, R4, R72, R52 ;  /* 0x000000480424723c */ /* 0x000ff00000001834 */
[----:B------:R-:W-:Y:S08]  /*2e70*/  HMMA.16816.F32 R52, R12, R76, R48 ;  /* 0x0000004c0c34723c */ /* 0x000ff00000001830 */
[----:B------:R-:W-:Y:S08]  /*2e80*/  HMMA.16816.F32 R24, R4, R26, R16 ;  /* 0x0000001a0418723c */ /* 0x000ff00000001810 */
[----:B------:R-:W-:Y:S01]  /*2e90*/  HMMA.16816.F32 R48, R12, R78, R8 ;  /* 0x0000004e0c30723c */ /* 0x000fe20000001808 */
[----:B------:R-:W5:Y:S04]  /*2ea0*/  LDSM.16.M88.4 R8, [R187+0x4000] ;  /* 0x00400000bb08783b */ /* 0x000f680000000200 */
[----:B------:R-:W-:Y:S03]  /*2eb0*/  LDSM.16.M88.4 R76, [R194+0x3000] ;  /* 0x00300000c24c783b */ /* 0x000fe60000000200 */
[C---:B------:R-:W-:Y:S08]  /*2ec0*/  HMMA.16816.F32 R16, R4.reuse, R66, R40 ;  /* 0x000000420410723c */ /* 0x040ff00000001828 */
[----:B------:R-:W-:Y:S01]  /*2ed0*/  HMMA.16816.F32 R56, R4, R74, R56 ;  /* 0x0000004a0438723c */ /* 0x000fe20000001838 */
[----:B------:R-:W5:Y:S04]  /*2ee0*/  LDSM.16.M88.4 R72, [R194+0x2800] ;  /* 0x00280000c248783b */ /* 0x000f680000000200 */
[----:B------:R-:W2:Y:S03]  /*2ef0*/  LDSM.16.M88.4 R4, [R188+0x4000] ;  /* 0x00400000bc04783b */ /* 0x000ea60000000200 */
[C---:B------:R-:W-:Y:S08]  /*2f00*/  HMMA.16816.F32 R64, R12.reuse, R80, R60 ;  /* 0x000000500c40723c */ /* 0x040ff0000000183c */
[C---:B------:R-:W-:Y:S08]  /*2f10*/  HMMA.16816.F32 R60, R12.reuse, R82, R24 ;  /* 0x000000520c3c723c */ /* 0x040ff00000001818 */
[C---:B-1----:R-:W-:Y:S08]  /*2f20*/  HMMA.16816.F32 R24, R12.reuse, R34, R16 ;  /* 0x000000220c18723c */ /* 0x042ff00000001810 */
[C---:B------:R-:W-:Y:S08]  /*2f30*/  HMMA.16816.F32 R16, R12.reuse, R68, R36 ;  /* 0x000000440c10723c */ /* 0x040ff00000001824 */
[C---:B------:R-:W-:Y:S08]  /*2f40*/  HMMA.16816.F32 R40, R12.reuse, R32, R20 ;  /* 0x000000200c28723c */ /* 0x040ff00000001814 */
[----:B------:R-:W-:Y:S01]  /*2f50*/  HMMA.16816.F32 R20, R12, R70, R56 ;  /* 0x000000460c14723c */ /* 0x000fe20000001838 */
[----:B------:R-:W-:Y:S07]  /*2f60*/  LDSM.16.M88.4 R68, [R2+0x2800] ;  /* 0x002800000244783b */ /* 0x000fee0000000200 */
[C---:B-----5:R-:W-:Y:S01]  /*2f70*/  HMMA.16816.F32 R12, R8.reuse, R44, R52 ;  /* 0x0000002c080c723c */ /* 0x060fe20000001834 */
[----:B------:R-:W1:Y:S07]  /*2f80*/  LDSM.16.M88.4 R52, [R28+0x2800] ;  /* 0x002800001c34783b */ /* 0x000e6e0000000200 */
[C---:B------:R-:W-:Y:S01]  /*2f90*/  HMMA.16816.F32 R32, R8.reuse, R46, R48 ;  /* 0x0000002e0820723c */ /* 0x040fe20000001830 */
[----:B------:R-:W-:Y:S07]  /*2fa0*/  LDSM.16.M88.4 R48, [R28+0x3000] ;  /* 0x003000001c30783b */ /* 0x000fee0000000200 */
[C---:B------:R-:W-:Y:S08]  /*2fb0*/  HMMA.16816.F32 R44, R8.reuse, R72, R64 ;  /* 0x00000048082c723c */ /* 0x040ff00000001840 */
[C---:B------:R-:W-:Y:S01]  /*2fc0*/  HMMA.16816.F32 R56, R8.reuse, R74, R60 ;  /* 0x0000004a0838723c */ /* 0x040fe2000000183c */
[----:B------:R-:W-:Y:S07]  /*2fd0*/  LDSM.16.M88.4 R60, [R2+0x2000] ;  /* 0x00200000023c783b */ /* 0x000fee0000000200 */
[C---:B------:R-:W-:Y:S01]  /*2fe0*/  HMMA.16816.F32 R64, R8.reuse, R88, R16 ;  /* 0x000000580840723c */ /* 0x040fe20000001810 */
[----:B------:R-:W5:Y:S07]  /*2ff0*/  LDSM.16.M88.4 R16, [R190+0x4000] ;  /* 0x00400000be10783b */ /* 0x000f6e0000000200 */
[C---:B------:R-:W-:Y:S08]  /*3000*/  HMMA.16816.F32 R80, R8.reuse, R76, R40 ;  /* 0x0000004c0850723c */ /* 0x040ff00000001828 */
[----:B------:R-:W-:Y:S01]  /*3010*/  HMMA.16816.F32 R72, R8, R78, R24 ;  /* 0x0000004e0848723c */ /* 0x000fe20000001818 */
[----:B------:R-:W-:Y:S01]  /*3020*/  LDSM.16.M88.4 R24, [R189+0x4000] ;  /* 0x00400000bd18783b */ /* 0x000fe20000000200 */
[----:B--2---:R-:W-:-:S03]  /*3030*/  IMAD.IADD R215, R106, 0x1, R107 ;  /* 0x000000016ad77824 */ /* 0x004fc600078e026b */
[----:B------:R-:W-:Y:S03]  /*3040*/  LDSM.16.M88.4 R76, [R2+0x3800] ;  /* 0x00380000024c783b */ /* 0x000fe60000000200 */
[----:B------:R-:W-:Y:S01]  /*3050*/  HMMA.16816.F32 R36, R8, R90, R20 ;  /* 0x0000005a0824723c */ /* 0x000fe20000001814 */
[----:B------:R-:W-:Y:S04]  /*3060*/  LDSM.16.M88.4 R20, [R187+0x8000] ;  /* 0x00800000bb14783b */ /* 0x000fe80000000200 */
[----:B------:R-:W-:Y:S03]  /*3070*/  LDSM.16.M88.4 R88, [R0+0x3800] ;  /* 0x003800000058783b */ /* 0x000fe60000000200 */
[C---:B------:R-:W-:Y:S01]  /*3080*/  HMMA.16816.F32 R8, R4.reuse, R84, R12 ;  /* 0x000000540408723c */ /* 0x040fe2000000180c */
[----:B------:R-:W2:Y:S07]  /*3090*/  LDSM.16.M88.4 R12, [R28+0x3800] ;  /* 0x003800001c0c783b */ /* 0x000eae0000000200 */
[C---:B------:R-:W-:Y:S01]  /*30a0*/  HMMA.16816.F32 R32, R4.reuse, R86, R32 ;  /* 0x000000560420723c */ /* 0x040fe20000001820 */
[----:B------:R-:W3:Y:S07]  /*30b0*/  LDSM.16.M88.4 R84, [R2+0x3000] ;  /* 0x003000000254783b */ /* 0x000eee0000000200 */
[----:B-1----:R-:W-:Y:S08]  /*30c0*/  HMMA.16816.F32 R44, R4, R52, R44 ;  /* 0x00000034042c723c */ /* 0x002ff0000000182c */
[----:B-----5:R-:W-:Y:S08]  /*30d0*/  HMMA.16816.F32 R40, R16, R60, R8 ;  /* 0x0000003c1028723c */ /* 0x020ff00000001808 */
[C---:B------:R-:W-:Y:S08]  /*30e0*/  HMMA.16816.F32 R52, R4.reuse, R54, R56 ;  /* 0x000000360434723c */ /* 0x040ff00000001838 */
[C---:B------:R-:W-:Y:S01]  /*30f0*/  HMMA.16816.F32 R56, R4.reuse, R48, R80 ;  /* 0x000000300438723c */ /* 0x040fe20000001850 */
[----:B------:R-:W1:Y:S07]  /*3100*/  LDSM.16.M88.4 R80, [R0+0x2800] ;  /* 0x002800000050783b */ /* 0x000e6e0000000200 */
[C---:B--2---:R-:W-:Y:S08]  /*3110*/  HMMA.16816.F32 R64, R4.reuse, R12, R64 ;  /* 0x0000000c0440723c */ /* 0x044ff00000001840 */
[C---:B------:R-:W-:Y:S08]  /*3120*/  HMMA.16816.F32 R48, R4.reuse, R50, R72 ;  /* 0x000000320430723c */ /* 0x040ff00000001848 */
[----:B------:R-:W-:Y:S01]  /*3130*/  HMMA.16816.F32 R8, R4, R14, R36 ;  /* 0x0000000e0408723c */ /* 0x000fe20000001824 */
[----:B------:R-:W-:Y:S07]  /*3140*/  LDSM.16.M88.4 R12, [R188+0x8000] ;  /* 0x00800000bc0c783b */ /* 0x000fee0000000200 */
[----:B------:R-:W-:Y:S01]  /*3150*/  HMMA.16816.F32 R4, R16, R62, R32 ;  /* 0x0000003e1004723c */ /* 0x000fe20000001820 */
[----:B------:R-:W-:Y:S07]  /*3160*/  LDSM.16.M88.4 R60, [R194+0x4800] ;  /* 0x00480000c23c783b */ /* 0x000fee0000000200 */
[----:B------:R-:W-:Y:S08]  /*3170*/  HMMA.16816.F32 R32, R24, R92, R40 ;  /* 0x0000005c1820723c */ /* 0x000ff00000001828 */
[C---:B------:R-:W-:Y:S08]  /*3180*/  HMMA.16816.F32 R36, R16.reuse, R68, R44 ;  /* 0x000000441024723c */ /* 0x040ff0000000182c */
[C---:B------:R-:W-:Y:S01]  /*3190*/  HMMA.16816.F32 R40, R16.reuse, R70, R52 ;  /* 0x000000461028723c */ /* 0x040fe20000001834 */
[----:B------:R-:W2:Y:S07]  /*31a0*/  LDSM.16.M88.4 R68, [R0+0x3000] ;  /* 0x003000000044783b */ /* 0x000eae0000000200 */
[C---:B---3--:R-:W-:Y:S08]  /*31b0*/  HMMA.16816.F32 R52, R16.reuse, R84, R56 ;  /* 0x000000541034723c */ /* 0x048ff00000001838 */
[C---:B------:R-:W-:Y:S08]  /*31c0*/  HMMA.16816.F32 R56, R16.reuse, R76, R64 ;  /* 0x0000004c1038723c */ /* 0x040ff00000001840 */
[C---:B------:R-:W-:Y:S01]  /*31d0*/  HMMA.16816.F32 R48, R16.reuse, R86, R48 ;  /* 0x000000561030723c */ /* 0x040fe20000001830 */
[----:B------:R-:W-:Y:S07]  /*31e0*/  LDSM.16.M88.4 R84, [R0+0x4000] ;  /* 0x004000000054783b */ /* 0x000fee0000000200 */
[----:B------:R-:W-:Y:S01]  /*31f0*/  HMMA.16816.F32 R64, R16, R78, R8 ;  /* 0x0000004e1040723c */ /* 0x000fe20000001808 */
[----:B------:R-:W-:Y:S07]  /*3200*/  LDSM.16.M88.4 R8, [R190+0x8000] ;  /* 0x00800000be08783b */ /* 0x000fee0000000200 */
[----:B------:R-:W-:Y:S01]  /*3210*/  HMMA.16816.F32 R16, R24, R94, R4 ;  /* 0x0000005e1810723c */ /* 0x000fe20000001804 */
[----:B------:R-:W3:Y:S07]  /*3220*/  LDSM.16.M88.4 R92, [R2+0x4000] ;  /* 0x00400000025c783b */ /* 0x000eee0000000200 */
[----:B------:R-:W-:Y:S08]  /*3230*/  HMMA.16816.F32 R4, R20, R100, R32 ;  /* 0x000000641404723c */ /* 0x000ff00000001820 */
[C---:B-1----:R-:W-:Y:S08]  /*3240*/  HMMA.16816.F32 R44, R24.reuse, R80, R36 ;  /* 0x00000050182c723c */ /* 0x042ff00000001824 */
[----:B------:R-:W-:Y:S01]  /*3250*/  HMMA.16816.F32 R40, R24, R82, R40 ;  /* 0x000000521828723c */ /* 0x000fe20000001828 */
[----:B------:R-:W1:Y:S07]  /*3260*/  LDSM.16.M88.4 R80, [R194+0x5000] ;  /* 0x00500000c250783b */ /* 0x000e6e0000000200 */
[----:B------:R-:W-:Y:S08]  /*3270*/  HMMA.16816.F32 R16, R20, R102, R16 ;  /* 0x000000661410723c */ /* 0x000ff00000001810 */
[C---:B--2---:R-:W-:Y:S08]  /*3280*/  HMMA.16816.F32 R72, R24.reuse, R68, R52 ;  /* 0x000000441848723c */ /* 0x044ff00000001834 */
[C---:B------:R-:W-:Y:S01]  /*3290*/  HMMA.16816.F32 R52, R24.reuse, R88, R56 ;  /* 0x000000581834723c */ /* 0x040fe20000001838 */
[----:B------:R-:W2:Y:S07]  /*32a0*/  LDSM.16.M88.4 R56, [R194+0x5800] ;  /* 0x00580000c238783b */ /* 0x000eae0000000200 */
[----:B------:R-:W-:Y:S01]  /*32b0*/  HMMA.16816.F32 R76, R24, R70, R48 ;  /* 0x00000046184c723c */ /* 0x000fe20000001830 */
[----:B------:R-:W5:Y:S07]  /*32c0*/  LDSM.16.M88.4 R68, [R28+0x4800] ;  /* 0x004800001c44783b */ /* 0x000f6e0000000200 */
[----:B------:R-:W-:Y:S01]  /*32d0*/  HMMA.16816.F32 R32, R12, R96, R4 ;  /* 0x000000600c20723c */ /* 0x000fe20000001804 */
[----:B------:R-:W1:Y:S07]  /*32e0*/  LDSM.16.M88.4 R4, [R189+0x8000] ;  /* 0x00800000bd04783b */ /* 0x000e6e0000000200 */
[----:B------:R-:W-:Y:S01]  /*32f0*/  HMMA.16816.F32 R36, R24, R90, R64 ;  /* 0x0000005a1824723c */ /* 0x000fe20000001840 */
[----:B------:R-:W2:Y:S07]  /*3300*/  LDSM.16.M88.4 R64, [R28+0x5000] ;  /* 0x005000001c40783b */ /* 0x000eae0000000200 */
[----:B------:R-:W-:Y:S08]  /*3310*/  HMMA.16816.F32 R48, R20, R60, R44 ;  /* 0x0000003c1430723c */ /* 0x000ff0000000182c */
[----:B------:R-:W-:Y:S08]  /*3320*/  HMMA.16816.F32 R16, R12, R98, R16 ;  /* 0x000000620c10723c */ /* 0x000ff00000001810 */
[----:B------:R-:W-:Y:S08]  /*3330*/  HMMA.16816.F32 R44, R20, R62, R40 ;  /* 0x0000003e142c723c */ /* 0x000ff00000001828 */
[----:B---3--:R-:W-:Y:S08]  /*3340*/  HMMA.16816.F32 R24, R8, R92, R32 ;  /* 0x0000005c0818723c */ /* 0x008ff00000001820 */
[C---:B-1----:R-:W-:Y:S01]  /*3350*/  HMMA.16816.F32 R40, R20.reuse, R80, R72 ;  /* 0x000000501428723c */ /* 0x042fe20000001848 */
[----:B------:R-:W1:Y:S07]  /*3360*/  LDSM.16.M88.4 R72, [R2+0x4800] ;  /* 0x004800000248783b */ /* 0x000e6e0000000200 */
[C---:B------:R-:W-:Y:S08]  /*3370*/  HMMA.16816.F32 R76, R20.reuse, R82, R76 ;  /* 0x00000052144c723c */ /* 0x040ff0000000184c */
[C---:B--2---:R-:W-:Y:S08]  /*3380*/  HMMA.16816.F32 R52, R20.reuse, R56, R52 ;  /* 0x000000381434723c */ /* 0x044ff00000001834 */
[----:B------:R-:W-:Y:S01]  /*3390*/  HMMA.16816.F32 R80, R20, R58, R36 ;  /* 0x0000003a1450723c */ /* 0x000fe20000001824 */
[----:B------:R-:W2:Y:S07]  /*33a0*/  LDSM.16.M88.4 R56, [R0+0x4800] ;  /* 0x004800000038783b */ /* 0x000eae0000000200 */
[----:B------:R-:W-:Y:S08]  /*33b0*/  HMMA.16816.F32 R16, R8, R94, R16 ;  /* 0x0000005e0810723c */ /* 0x000ff00000001810 */
[----:B-----5:R-:W-:Y:S01]  /*33c0*/  HMMA.16816.F32 R20, R12, R68, R48 ;  /* 0x000000440c14723c */ /* 0x020fe20000001830 */
[----:B------:R-:W-:Y:S07]  /*33d0*/  LDSM.16.M88.4 R48, [R28+0x5800] ;  /* 0x005800001c30783b */ /* 0x000fee0000000200 */
[----:B------:R-:W-:Y:S08]  /*33e0*/  HMMA.16816.F32 R24, R4, R84, R24 ;  /* 0x000000540418723c */ /* 0x000ff00000001818 */
[----:B------:R-:W-:Y:S01]  /*33f0*/  HMMA.16816.F32 R60, R12, R64, R40 ;  /* 0x000000400c3c723c */ /* 0x000fe20000001828 */
[----:B------:R-:W3:Y:S07]  /*3400*/  LDSM.16.M88.4 R40, [R2+0x5000] ;  /* 0x005000000228783b */ /* 0x000eee0000000200 */
[----:B------:R-:W-:Y:S08]  /*3410*/  HMMA.16816.F32 R36, R4, R86, R16 ;  /* 0x000000560424723c */ /* 0x000ff00000001810 */
[----:B-1----:R-:W-:Y:S01]  /*3420*/  HMMA.16816.F32 R20, R8, R72, R20 ;  /* 0x000000480814723c */ /* 0x002fe20000001814 */
[----:B------:R-:W-:-:S04]  /*3430*/  FMUL.FTZ R3, R24, c[0x0][0x320] ;  /* 0x0000c80018037a20 */ /* 0x000fc80000410000 */
[----:B------:R1:W-:Y:S03]  /*3440*/  MUFU.TANH R69, R3 ;  /* 0x0000000300457308 */ /* 0x0003e60000002400 */
[C---:B------:R-:W-:Y:S08]  /*3450*/  HMMA.16816.F32 R32, R12.reuse, R70, R44 ;  /* 0x000000460c20723c */ /* 0x040ff0000000182c */
[----:B------:R-:W-:Y:S01]  /*3460*/  HMMA.16816.F32 R44, R12, R66, R76 ;  /* 0x000000420c2c723c */ /* 0x000fe2000000184c */
[----:B------:R5:W4:Y:S01]  /*3470*/  LDSM.16.M88.4 R64, [R2+0x5800] ;  /* 0x005800000240783b */ /* 0x000b220000000200 */
[----:B-1----:R-:W-:-:S06]  /*3480*/  FMUL.FTZ R3, R25, c[0x0][0x320] ;  /* 0x0000c80019037a20 */ /* 0x002fcc0000410000 */
[----:B--2---:R-:W-:Y:S01]  /*3490*/  HMMA.16816.F32 R20, R4, R56, R20 ;  /* 0x000000380414723c */ /* 0x004fe20000001814 */
[----:B------:R1:W2:Y:S07]  /*34a0*/  MUFU.TANH R68, R3 ;  /* 0x0000000300447308 */ /* 0x0002ae0000002400 */
[----:B------:R-:W-:Y:S01]  /*34b0*/  HMMA.16816.F32 R16, R8, R74, R32 ;  /* 0x0000004a0810723c */ /* 0x000fe20000001820 */
[----:B-----5:R-:W-:-:S07]  /*34c0*/  FMUL.FTZ R2, R37, c[0x0][0x320] ;  /* 0x0000c80025027a20 */ /* 0x020fce0000410000 */
[----:B---3--:R-:W-:Y:S01]  /*34d0*/  HMMA.16816.F32 R32, R8, R40, R60 ;  /* 0x000000280820723c */ /* 0x008fe2000000183c */
[----:B-1----:R-:W-:Y:S01]  /*34e0*/  FMUL.FTZ R3, R26, c[0x0][0x320] ;  /* 0x0000c8001a037a20 */ /* 0x002fe20000410000 */
[----:B------:R1:W-:Y:S06]  /*34f0*/  MUFU.TANH R56, R2 ;  /* 0x0000000200387308 */ /* 0x0003ec0000002400 */
[----:B------:R-:W-:Y:S02]  /*3500*/  FMUL.FTZ R22, R22, c[0x0][0x320] ;  /* 0x0000c80016167a20 */ /* 0x000fe40000410000 */
[----:B------:R-:W-:Y:S01]  /*3510*/  FMUL.FTZ R23, R23, c[0x0][0x320] ;  /* 0x0000c80017177a20 */ /* 0x000fe20000410000 */
[----:B------:R3:W-:Y:S05]  /*3520*/  MUFU.TANH R71, R3 ;  /* 0x0000000300477308 */ /* 0x0007ea0000002400 */
[----:B------:R-:W-:Y:S01]  /*3530*/  HMMA.16816.F32 R28, R4, R58, R16 ;  /* 0x0000003a041c723c */ /* 0x000fe20000001810 */
[----:B-1----:R-:W-:-:S02]  /*3540*/  FMUL.FTZ R2, R38, c[0x0][0x320] ;  /* 0x0000c80026027a20 */ /* 0x002fc40000410000 */
[----:B------:R-:W-:Y:S05]  /*3550*/  MUFU.TANH R41, R22 ;  /* 0x0000001600297308 */ /* 0x000fea0000002400 */
[----:B------:R-:W-:Y:S01]  /*3560*/  HMMA.16816.F32 R16, R8, R42, R44 ;  /* 0x0000002a0810723c */ /* 0x000fe2000000182c */
[----:B---3--:R-:W-:Y:S02]  /*3570*/  FMUL.FTZ R3, R27, c[0x0][0x320] ;  /* 0x0000c8001b037a20 */ /* 0x008fe40000410000 */
[----:B------:R-:W-:Y:S05]  /*3580*/  MUFU.TANH R44, R23 ;  /* 0x00000017002c7308 */ /* 0x000fea0000002400 */
[C---:B------:R-:W-:Y:S01]  /*3590*/  HMMA.16816.F32 R24, R12.reuse, R48, R52 ;  /* 0x000000300c18723c */ /* 0x040fe20000001834 */
[----:B------:R-:W1:Y:S02]  /*35a0*/  LDSM.16.M88.4 R52, [R0+0x5000] ;  /* 0x005000000034783b */ /* 0x000e640000000200 */
[----:B------:R3:W-:Y:S05]  /*35b0*/  MUFU.TANH R70, R3 ;  /* 0x0000000300467308 */ /* 0x0007ea0000002400 */
[----:B------:R-:W-:Y:S01]  /*35c0*/  HMMA.16816.F32 R12, R12, R50, R80 ;  /* 0x000000320c0c723c */ /* 0x000fe20000001850 */
[----:B------:R-:W-:-:S02]  /*35d0*/  FMUL.FTZ R28, R28, c[0x0][0x320] ;  /* 0x0000c8001c1c7a20 */ /* 0x000fc40000410000 */
[----:B------:R-:W-:Y:S01]  /*35e0*/  FMUL.FTZ R29, R29, c[0x0][0x320] ;  /* 0x0000c8001d1d7a20 */ /* 0x000fe20000410000 */
[----:B------:R5:W-:Y:S01]  /*35f0*/  MUFU.TANH R49, R2 ;  /* 0x0000000200317308 */ /* 0x000be20000002400 */
[----:B------:R-:W-:Y:S02]  /*3600*/  FMUL.FTZ R30, R30, c[0x0][0x320] ;  /* 0x0000c8001e1e7a20 */ /* 0x000fe40000410000 */
[----:B---3--:R-:W-:-:S05]  /*3610*/  FMUL.FTZ R3, R36, c[0x0][0x320] ;  /* 0x0000c80024037a20 */ /* 0x008fca0000410000 */
[----:B------:R-:W-:Y:S04]  /*3620*/  MUFU.TANH R28, R28 ;  /* 0x0000001c001c7308 */ /* 0x000fe80000002400 */
[----:B----4-:R-:W-:Y:S01]  /*3630*/  HMMA.16816.F32 R24, R8, R64, R24 ;  /* 0x000000400818723c */ /* 0x010fe20000001818 */
[----:B-----5:R-:W-:-:S03]  /*3640*/  FMUL.FTZ R2, R39, c[0x0][0x320] ;  /* 0x0000c80027027a20 */ /* 0x020fc60000410000 */
[----:B------:R3:W4:Y:S01]  /*3650*/  MUFU.TANH R57, R3 ;  /* 0x0000000300397308 */ /* 0x0007220000002400 */
[----:B------:R5:W2:Y:S03]  /*3660*/  LDSM.16.M88.4 R36, [R0+0x5800] ;  /* 0x005800000024783b */ /* 0x000aa60000000200 */
[----:B------:R-:W-:Y:S01]  /*3670*/  HMMA.16816.F32 R12, R8, R66, R12 ;  /* 0x00000042080c723c */ /* 0x000fe2000000180c */
[----:B------:R-:W-:-:S04]  /*3680*/  DEPBAR.LE SB0, 0x2 ;  /* 0x000080800000791a */ /* 0x000fc80000000000 */
[----:B------:R4:W-:Y:S02]  /*3690*/  MUFU.TANH R48, R2 ;  /* 0x0000000200307308 */ /* 0x0009e40000002400 */
[----:B------:R-:W-:Y:S01]  /*36a0*/  IMAD.MOV.U32 R9, RZ, RZ, c[0x0][0x2ac] ;  /* 0x0000ab00ff097624 */ /* 0x000fe200078e00ff */
[----:B-1----:R-:W-:Y:S01]  /*36b0*/  HMMA.16816.F32 R32, R4, R52, R32 ;  /* 0x000000340420723c */ /* 0x002fe20000001820 */
[----:B---3--:R-:W-:-:S04]  /*36c0*/  FMUL.FTZ R3, R31, c[0x0][0x320] ;  /* 0x0000c8001f037a20 */ /* 0x008fc80000410000 */
[----:B------:R-:W-:Y:S01]  /*36d0*/  MUFU.TANH R29, R29 ;  /* 0x0000001d001d7308 */ /* 0x000fe20000002400 */
[----:B----4-:R-:W-:-:S07]  /*36e0*/  FMUL.FTZ R2, R20, c[0x0][0x320] ;  /* 0x0000c80014027a20 */ /* 0x010fce0000410000 */
[----:B------:R1:W-:Y:S01]  /*36f0*/  MUFU.TANH R45, R3 ;  /* 0x00000003002d7308 */ /* 0x0003e20000002400 */
[----:B-----5:R-:W-:-:S07]  /*3700*/  IMAD.MOV.U32 R0, RZ, RZ, R215 ;  /* 0x000000ffff007224 */ /* 0x020fce00078e00d7 */
[----:B------:R3:W4:Y:S03]  /*3710*/  MUFU.TANH R40, R2 ;  /* 0x0000000200287308 */ /* 0x0007260000002400 */
[----:B------:R-:W-:Y:S02]  /*3720*/  FMUL.FTZ R32, R32, c[0x0][0x320] ;  /* 0x0000c80020207a20 */ /* 0x000fe40000410000 */
[----:B-1----:R-:W-:-:S04]  /*3730*/  FMUL.FTZ R3, R33, c[0x0][0x320] ;  /* 0x0000c80021037a20 */ /* 0x002fc80000410000 */
[----:B------:R-:W-:Y:S01]  /*3740*/  MUFU.TANH R32, R32 ;  /* 0x0000002000207308 */ /* 0x000fe20000002400 */
[----:B---3--:R-:W-:-:S07]  /*3750*/  FMUL.FTZ R2, R21, c[0x0][0x320] ;  /* 0x0000c80015027a20 */ /* 0x008fce0000410000 */
[----:B------:R-:W-:Y:S01]  /*3760*/  MUFU.TANH R30, R30 ;  /* 0x0000001e001e7308 */ /* 0x000fe20000002400 */
[C---:B------:R-:W-:Y:S07]  /*3770*/  HMMA.16816.F32 R20, R4.reuse, R54, R16 ;  /* 0x000000360414723c */ /* 0x040fee0000001810 */
[----:B------:R1:W3:Y:S01]  /*3780*/  MUFU.TANH R42, R2 ;  /* 0x00000002002a7308 */ /* 0x0002e20000002400 */
[----:B--2---:R-:W-:Y:S07]  /*3790*/  HMMA.16816.F32 R16, R4, R36, R24 ;  /* 0x000000240410723c */ /* 0x004fee0000001818 */
[----:B------:R2:W5:Y:S01]  /*37a0*/  MUFU.TANH R24, R3 ;  /* 0x0000000300187308 */ /* 0x0005620000002400 */
[----:B-1----:R-:W-:-:S05]  /*37b0*/  @P4 IMAD.HI.U32 R2, R215, c[0x0][0x2c8], RZ ;  /* 0x0000b200d7024a27 */ /* 0x002fca00078e00ff */
[----:B------:R-:W-:Y:S01]  /*37c0*/  @P4 SHF.R.U32.HI R0, RZ, c[0x0][0x2cc], R2 ;  /* 0x0000b300ff004a19 */ /* 0x000fe20000011602 */
[----:B------:R-:W-:Y:S01]  /*37d0*/  HMMA.16816.F32 R4, R4, R38, R12 ;  /* 0x000000260404723c */ /* 0x000fe2000000180c */
[----:B--2---:R-:W-:-:S03]  /*37e0*/  IMAD.IADD R3, R104, 0x1, -R105 ;  /* 0x0000000168037824 */ /* 0x004fc600078e0a69 */
[----:B------:R-:W1:Y:S04]  /*37f0*/  SHFL.IDX PT, R8, R0, RZ, 0x1c1f ;  /* 0x001c1fff00087589 */ /* 0x000e6800000e0000 */
[----:B------:R2:W1:Y:S02]  /*3800*/  SHFL.IDX PT, R2, R0, 0x1, 0x1c1f ;  /* 0x003c1f0000027f89 */ /* 0x00046400000e0000 */
[----:B--2---:R-:W-:-:S04]  /*3810*/  IMAD.MOV.U32 R0, RZ, RZ, -0x40 ;  /* 0xffffffc0ff007424 */ /* 0x004fc800078e00ff */
[----:B------:R-:W-:-:S04]  /*3820*/  IMAD R0, R197, R0, 0x41 ;  /* 0x00000041c5007424 */ /* 0x000fc800078e0200 */
[----:B------:R-:W-:Y:S02]  /*3830*/  IMAD R0, R9, c[0x0][0x1d0], R0 ;  /* 0x0000740009007a24 */ /* 0x000fe400078e0200 */
[----:B------:R-:W-:-:S03]  /*3840*/  FMUL.FTZ R9, R20, c[0x0][0x320] ;  /* 0x0000c80014097a20 */ /* 0x000fc60000410000 */
[----:B------:R-:W-:-:S05]  /*3850*/  IADD3 R0, R0, -c[0x0][0x168], -R105 ;  /* 0x80005a0000007a10 */ /* 0x000fca0007ffe869 */
[C---:B-1----:R-:W-:Y:S02]  /*3860*/  IMAD.IADD R8, R0.reuse, 0x1, R8 ;  /* 0x0000000100087824 */ /* 0x042fe400078e0208 */
[----:B------:R-:W-:-:S03]  /*3870*/  IMAD.IADD R0, R0, 0x1, R2 ;  /* 0x0000000100007824 */ /* 0x000fc600078e0202 */
[C---:B------:R-:W-:Y:S02]  /*3880*/  IMNMX R2, R3.reuse, R8, PT ;  /* 0x0000000803027217 */ /* 0x040fe40003800200 */
[----:B------:R-:W-:Y:S01]  /*3890*/  IMNMX R0, R3, R0, PT ;  /* 0x0000000003007217 */ /* 0x000fe20003800200 */
[----:B------:R-:W-:Y:S01]  /*38a0*/  FMUL.FTZ R3, R16, c[0x0][0x320] ;  /* 0x0000c80010037a20 */ /* 0x000fe20000410000 */
[----:B------:R1:W2:Y:S01]  /*38b0*/  MUFU.TANH R20, R9 ;  /* 0x0000000900147308 */ /* 0x0002a20000002400 */
[C---:B------:R-:W-:Y:S01]  /*38c0*/  ISETP.GT.AND P6, PT, R2.reuse, RZ, PT ;  /* 0x000000ff0200720c */ /* 0x040fe20003fc4270 */
[----:B------:R-:W-:Y:S01]  /*38d0*/  FMUL.FTZ R5, R5, c[0x0][0x320] ;  /* 0x0000c80005057a20 */ /* 0x000fe20000410000 */
[----:B------:R-:W-:-:S05]  /*38e0*/  ISETP.GT.AND P5, PT, R2, 0x1, PT ;  /* 0x000000010200780c */ /* 0x000fca0003fa4270 */
[----:B------:R2:W-:Y:S01]  /*38f0*/  MUFU.TANH R14, R3 ;  /* 0x00000003000e7308 */ /* 0x0005e20000002400 */
[----:B------:R-:W-:Y:S01]  /*3900*/  FMUL.FTZ R4, R4, c[0x0][0x320] ;  /* 0x0000c80004047a20 */ /* 0x000fe20000410000 */
[C---:B------:R-:W-:Y:S01]  /*3910*/  ISETP.GT.AND P1, PT, R2.reuse, 0x8, PT ;  /* 0x000000080200780c */ /* 0x040fe20003f24270 */
[----:B-1----:R-:W-:Y:S01]  /*3920*/  FMUL.FTZ R9, R21, c[0x0][0x320] ;  /* 0x0000c80015097a20 */ /* 0x002fe20000410000 */
[----:B------:R-:W-:-:S04]  /*3930*/  ISETP.GT.AND P0, PT, R2, 0x9, PT ;  /* 0x000000090200780c */ /* 0x000fc80003f04270 */
[----:B------:R1:W1:Y:S01]  /*3940*/  MUFU.TANH R15, R9 ;  /* 0x00000009000f7308 */ /* 0x0002620000002400 */
[----:B--2---:R-:W-:Y:S01]  /*3950*/  FMUL.FTZ R3, R17, c[0x0][0x320] ;  /* 0x0000c80011037a20 */ /* 0x004fe20000410000 */
[----:B------:R-:W-:-:S06]  /*3960*/  FSEL R10, R68, -INF , P5 ;  /* 0xff800000440a7808 */ /* 0x000fcc0002800000 */
[----:B------:R-:W2:Y:S01]  /*3970*/  MUFU.TANH R12, R3 ;  /* 0x00000003000c7308 */ /* 0x000ea20000002400 */
[C---:B------:R-:W-:Y:S02]  /*3980*/  ISETP.GT.AND P5, PT, R2.reuse, 0x11, PT ;  /* 0x000000110200780c */ /* 0x040fe40003fa4270 */
[----:B------:R-:W-:Y:S02]  /*3990*/  FSEL R11, R57, -INF , P1 ;  /* 0xff800000390b7808 */ /* 0x000fe40000800000 */
[----:B-1----:R-:W-:Y:S02]  /*39a0*/  FSEL R9, R69, -INF , P6 ;  /* 0xff80000045097808 */ /* 0x002fe40003000000 */
[----:B------:R-:W-:Y:S01]  /*39b0*/  ISETP.GT.AND P6, PT, R2, 0x10, PT ;  /* 0x000000100200780c */ /* 0x000fe20003fc4270 */
[----:B------:R1:W1:Y:S01]  /*39c0*/  MUFU.TANH R8, R4 ;  /* 0x0000000400087308 */ /* 0x0002620000002400 */
[----:B------:R-:W-:Y:S02]  /*39d0*/  FSEL R13, R56, -INF , P0 ;  /* 0xff800000380d7808 */ /* 0x000fe40000000000 */
[----:B------:R-:W-:-:S02]  /*39e0*/  ISETP.GT.AND P1, PT, R2, 0x18, PT ;  /* 0x000000180200780c */ /* 0x000fc40003f24270 */
[----:B------:R-:W-:-:S03]  /*39f0*/  ISETP.GT.AND P0, PT, R2, 0x19, PT ;  /* 0x000000190200780c */ /* 0x000fc60003f04270 */
[----:B------:R-:W1:Y:S01]  /*3a00*/  MUFU.TANH R5, R5 ;  /* 0x0000000500057308 */ /* 0x000e620000002400 */
[----:B----4-:R-:W-:Y:S02]  /*3a10*/  FSEL R43, R40, -INF , P6 ;  /* 0xff800000282b7808 */ /* 0x010fe40003000000 */
[----:B---3--:R-:W-:Y:S02]  /*3a20*/  FSEL R42, R42, -INF , P5 ;  /* 0xff8000002a2a7808 */ /* 0x008fe40002800000 */
[C---:B------:R-:W-:Y:S02]  /*3a30*/  ISETP.GT.AND P6, PT, R2.reuse, 0x20, PT ;  /* 0x000000200200780c */ /* 0x040fe40003fc4270 */
[----:B------:R-:W-:Y:S02]  /*3a40*/  ISETP.GT.AND P5, PT, R2, 0x21, PT ;  /* 0x000000210200780c */ /* 0x000fe40003fa4270 */
[----:B------:R-:W-:Y:S02]  /*3a50*/  FSEL R46, R28, -INF , P1 ;  /* 0xff8000001c2e7808 */ /* 0x000fe40000800000 */
[----:B------:R-:W-:-:S02]  /*3a60*/  FSEL R47, R29, -INF , P0 ;  /* 0xff8000001d2f7808 */ /* 0x000fc40000000000 */
[C---:B------:R-:W-:Y:S02]  /*3a70*/  ISETP.GT.AND P1, PT, R2.reuse, 0x28, PT ;  /* 0x000000280200780c */ /* 0x040fe40003f24270 */
[----:B------:R-:W-:Y:S02]  /*3a80*/  ISETP.GT.AND P0, PT, R2, 0x29, PT ;  /* 0x000000290200780c */ /* 0x000fe40003f04270 */
[----:B------:R-:W-:Y:S02]  /*3a90*/  FSEL R131, R32, -INF , P6 ;  /* 0xff80000020837808 */ /* 0x000fe40003000000 */
[----:B-----5:R-:W-:Y:S01]  /*3aa0*/  FSEL R130, R24, -INF , P5 ;  /* 0xff80000018827808 */ /* 0x020fe20002800000 */
[----:B------:R-:W-:Y:S01]  /*3ab0*/  BAR.SYNC.DEFER_BLOCKING 0x0 ;  /* 0x0000000000007b1d */ /* 0x000fe20000010000 */
[----:B------:R-:W-:Y:S02]  /*3ac0*/  FMNMX.FTZ R101, R9, R10, !PT ;  /* 0x0000000a09657209 */ /* 0x000fe40007810000 */
[----:B------:R-:W-:-:S02]  /*3ad0*/  ISETP.GT.AND P6, PT, R2, 0x30, PT ;  /* 0x000000300200780c */ /* 0x000fc40003fc4270 */
[----:B------:R-:W-:Y:S01]  /*3ae0*/  ISETP.GT.AND P5, PT, R2, 0x31, PT ;  /* 0x000000310200780c */ /* 0x000fe20003fa4270 */
[----:B-1----:R-:W-:Y:S01]  /*3af0*/  FMUL.FTZ R4, R22, c[0x0][0x320] ;  /* 0x0000c80016047a20 */ /* 0x002fe20000410000 */
[----:B------:R-:W-:Y:S02]  /*3b00*/  FSEL R136, R20, -INF , P1 ;  /* 0xff80000014887808 */ /* 0x000fe40000800000 */
[----:B------:R-:W-:Y:S02]  /*3b10*/  FSEL R137, R15, -INF , P0 ;  /* 0xff8000000f897808 */ /* 0x000fe40000000000 */
[----:B------:R-:W-:Y:S02]  /*3b20*/  FMNMX.FTZ R101, R11, R101, !PT ;  /* 0x000000650b657209 */ /* 0x000fe40007810000 */
[C---:B------:R-:W-:Y:S02]  /*3b30*/  ISETP.GT.AND P1, PT, R2.reuse, 0x38, PT ;  /* 0x000000380200780c */ /* 0x040fe40003f24270 */
[----:B------:R-:W-:-:S02]  /*3b40*/  ISETP.GT.AND P0, PT, R2, 0x39, PT ;  /* 0x000000390200780c */ /* 0x000fc40003f04270 */
[----:B------:R-:W-:Y:S02]  /*3b50*/  FSEL R202, R14, -INF , P6 ;  /* 0xff8000000eca7808 */ /* 0x000fe40003000000 */
[----:B--2---:R-:W-:Y:S02]  /*3b60*/  FSEL R212, R12, -INF , P5 ;  /* 0xff8000000cd47808 */ /* 0x004fe40002800000 */
[C---:B------:R-:W-:Y:S02]  /*3b70*/  ISETP.GT.AND P6, PT, R0.reuse, RZ, PT ;  /* 0x000000ff0000720c */ /* 0x040fe40003fc4270 */
[----:B------:R-:W-:Y:S01]  /*3b80*/  ISETP.GT.AND P5, PT, R0, 0x1, PT ;  /* 0x000000010000780c */ /* 0x000fe20003fa4270 */
[----:B------:R-:W-:Y:S01]  /*3b90*/  FMUL.FTZ R20, R6, c[0x0][0x320] ;  /* 0x0000c80006147a20 */ /* 0x000fe20000410000 */
[----:B------:R-:W-:Y:S01]  /*3ba0*/  FMNMX.FTZ R101, R13, R101, !PT ;  /* 0x000000650d657209 */ /* 0x000fe20007810000 */
[----:B------:R-:W-:Y:S01]  /*3bb0*/  FMUL.FTZ R2, R35, c[0x0][0x320] ;  /* 0x0000c80023027a20 */ /* 0x000fe20000410000 */
[----:B------:R-:W-:Y:S01]  /*3bc0*/  FSEL R217, R8, -INF , P1 ;  /* 0xff80000008d97808 */ /* 0x000fe20000800000 */
[----:B------:R1:W-:Y:S01]  /*3bd0*/  MUFU.TANH R6, R4 ;  /* 0x0000000400067308 */ /* 0x0003e20000002400 */
[----:B------:R-:W-:Y:S01]  /*3be0*/  FSEL R220, R5, -INF , P0 ;  /* 0xff80000005dc7808 */ /* 0x000fe20000000000 */
[----:B------:R-:W-:Y:S01]  /*3bf0*/  FMUL.FTZ R21, R7, c[0x0][0x320] ;  /* 0x0000c80007157a20 */ /* 0x000fe20000410000 */
[----:B------:R-:W-:Y:S01]  /*3c00*/  ISETP.GT.AND P1, PT, R0, 0x8, PT ;  /* 0x000000080000780c */ /* 0x000fe20003f24270 */
[----:B------:R-:W-:Y:S01]  /*3c10*/  FMUL.FTZ R3, R34, c[0x0][0x320] ;  /* 0x0000c80022037a20 */ /* 0x000fe20000410000 */
[----:B------:R-:W-:Y:S01]  /*3c20*/  FSEL R5, R70, -INF , P5 ;  /* 0xff80000046057808 */ /* 0x000fe20002800000 */
[----:B------:R-:W-:Y:S01]  /*3c30*/  FMUL.FTZ R18, R18, c[0x0][0x320] ;  /* 0x0000c80012127a20 */ /* 0x000fe20000410000 */
[----:B------:R-:W-:Y:S01]  /*3c40*/  FMNMX.FTZ R101, R43, R101, !PT ;  /* 0x000000652b657209 */ /* 0x000fe20007810000 */
[----:B------:R2:W-:Y:S01]  /*3c50*/  MUFU.TANH R16, R2 ;  /* 0x0000000200107308 */ /* 0x0005e20000002400 */
[----:B------:R-:W-:Y:S01]  /*3c60*/  ISETP.GT.AND P0, PT, R0, 0x9, PT ;  /* 0x000000090000780c */ /* 0x000fe20003f04270 */
[----:B------:R-:W-:Y:S01]  /*3c70*/  FMUL.FTZ R19, R19, c[0x0][0x320] ;  /* 0x0000c80013137a20 */ /* 0x000fe20000410000 */
[----:B------:R-:W-:Y:S01]  /*3c80*/  FSEL R7, R49, -INF , P1 ;  /* 0xff80000031077808 */ /* 0x000fe20000800000 */
[----:B------:R-:W-:Y:S01]  /*3c90*/  IMAD.IADD R139, R193, 0x1, R195 ;  /* 0x00000001c18b7824 */ /* 0x000fe200078e02c3 */
[----:B------:R-:W-:Y:S01]  /*3ca0*/  LDSM.16.MT88.4 R24, [R196+0x2000] ;  /* 0x00200000c418783b */ /* 0x000fe20000004200 */
[----:B-1----:R-:W-:-:S02]  /*3cb0*/  FSEL R4, R71, -INF , P6 ;  /* 0xff80000047047808 */ /* 0x002fc40003000000 */
[----:B------:R-:W-:Y:S01]  /*3cc0*/  MUFU.TANH R12, R20 ;  /* 0x00000014000c7308 */ /* 0x000fe20000002400 */
[----:B------:R-:W-:Y:S01]  /*3cd0*/  FMNMX.FTZ R101, R42, R101, !PT ;  /* 0x000000652a657209 */ /* 0x000fe20007810000 */
[----:B------:R-:W-:Y:S01]  /*3ce0*/  IMAD.IADD R138, R193, 0x1, R196 ;  /* 0x00000001c18a7824 */ /* 0x000fe200078e02c4 */
[----:B------:R-:W-:Y:S01]  /*3cf0*/  ISETP.GT.AND P6, PT, R0, 0x10, PT ;  /* 0x000000100000780c */ /* 0x000fe20003fc4270 */
[----:B------:R-:W-:Y:S01]  /*3d00*/  LDSM.16.MT88.4 R32, [R195] ;  /* 0x00000000c320783b */ /* 0x000fe20000004200 */
[----:B--2---:R-:W-:Y:S02]  /*3d10*/  FMNMX.FTZ R2, R4, R5, !PT ;  /* 0x0000000504027209 */ /* 0x004fe40007810000 */
[----:B------:R-:W-:Y:S01]  /*3d20*/  FSEL R8, R48, -INF , P0 ;  /* 0xff80000030087808 */ /* 0x000fe20000000000 */
[----:B------:R1:W2:Y:S01]  /*3d30*/  MUFU.TANH R17, R3 ;  /* 0x0000000300117308 */ /* 0x0002a20000002400 */
[----:B------:R-:W-:Y:S01]  /*3d40*/  FMNMX.FTZ R2, R7, R2, !PT ;  /* 0x0000000207027209 */ /* 0x000fe20007810000 */
[----:B------:R-:W-:Y:S01]  /*3d50*/  LDSM.16.MT88.4 R36, [R138+0x2000] ;  /* 0x002000008a24783b */ /* 0x000fe20000004200 */
        /* <DEDUP_REMOVED lines=8> */
[----:B------:R-:W-:Y:S01]  /*3de0*/  FMNMX.FTZ R101, R131, R101, !PT ;  /* 0x0000006583657209 */ /* 0x000fe20007810000 */
[----:B-1----:R-:W-:Y:S01]  /*3df0*/  FMUL.FTZ R3, R23, c[0x0][0x320] ;  /* 0x0000c80017037a20 */ /* 0x002fe20000410000 */
[----:B------:R-:W-:Y:S02]  /*3e00*/  ISETP.GT.AND P0, PT, R0, 0x19, PT ;  /* 0x000000190000780c */ /* 0x000fe40003f04270 */
[----:B------:R-:W-:Y:S02]  /*3e10*/  FSEL R44, R30, -INF , P1 ;  /* 0xff8000001e2c7808 */ /* 0x000fe40000800000 */
[----:B------:R-:W-:Y:S02]  /*3e20*/  FMNMX.FTZ R2, R40, R2, !PT ;  /* 0x0000000228027209 */ /* 0x000fe40007810000 */
[----:B------:R-:W-:Y:S01]  /*3e30*/  FMNMX.FTZ R101, R130, R101, !PT ;  /* 0x0000006582657209 */ /* 0x000fe20007810000 */
[----:B------:R-:W1:Y:S01]  /*3e40*/  MUFU.TANH R15, R3 ;  /* 0x00000003000f7308 */ /* 0x000e620000002400 */
[----:B------:R-:W-:Y:S01]  /*3e50*/  ISETP.GT.AND P6, PT, R0, 0x20, PT ;  /* 0x000000200000780c */ /* 0x000fe20003fc4270 */
[----:B------:R-:W-:Y:S01]  /*3e60*/  LDSM.16.MT88.4 R28, [R139] ;  /* 0x000000008b1c783b */ /* 0x000fe20000004200 */
[----:B------:R-:W-:-:S02]  /*3e70*/  FSEL R45, R45, -INF , P0 ;  /* 0xff8000002d2d7808 */ /* 0x000fc40000000000 */
[----:B------:R-:W-:Y:S02]  /*3e80*/  FMNMX.FTZ R2, R44, R2, !PT ;  /* 0x000000022c027209 */ /* 0x000fe40007810000 */
[----:B------:R-:W-:Y:S01]  /*3e90*/  FMNMX.FTZ R101, R136, R101, !PT ;  /* 0x0000006588657209 */ /* 0x000fe20007810000 */
[----:B------:R-:W3:Y:S01]  /*3ea0*/  MUFU.TANH R3, R18 ;  /* 0x0000001200037308 */ /* 0x000ee20000002400 */
[C---:B------:R-:W-:Y:S02]  /*3eb0*/  ISETP.GT.AND P5, PT, R0.reuse, 0x21, PT ;  /* 0x000000210000780c */ /* 0x040fe40003fa4270 */
[----:B--2---:R-:W-:Y:S02]  /*3ec0*/  FSEL R102, R17, -INF , P6 ;  /* 0xff80000011667808 */ /* 0x004fe40003000000 */
[----:B------:R-:W-:Y:S02]  /*3ed0*/  FMNMX.FTZ R2, R45, R2, !PT ;  /* 0x000000022d027209 */ /* 0x000fe40007810000 */
[----:B------:R-:W-:Y:S01]  /*3ee0*/  FMNMX.FTZ R101, R137, R101, !PT ;  /* 0x0000006589657209 */ /* 0x000fe20007810000 */
[----:B------:R2:W4:Y:S01]  /*3ef0*/  MUFU.TANH R14, R19 ;  /* 0x00000013000e7308 */ /* 0x0005220000002400 */
[----:B------:R-:W-:-:S02]  /*3f00*/  ISETP.GT.AND P1, PT, R0, 0x28, PT ;  /* 0x000000280000780c */ /* 0x000fc40003f24270 */
[----:B------:R-:W-:Y:S02]  /*3f10*/  FSEL R103, R16, -INF , P5 ;  /* 0xff80000010677808 */ /* 0x000fe40002800000 */
[----:B------:R-:W-:Y:S02]  /*3f20*/  FMNMX.FTZ R2, R102, R2, !PT ;  /* 0x0000000266027209 */ /* 0x000fe40007810000 */
[----:B------:R-:W-:Y:S02]  /*3f30*/  FMNMX.FTZ R101, R202, R101, !PT ;  /* 0x00000065ca657209 */ /* 0x000fe40007810000 */
[----:B------:R-:W-:Y:S02]  /*3f40*/  ISETP.GT.AND P0, PT, R0, 0x29, PT ;  /* 0x000000290000780c */ /* 0x000fe40003f04270 */
[----:B------:R-:W-:Y:S02]  /*3f50*/  FSEL R128, R6, -INF , P1 ;  /* 0xff80000006807808 */ /* 0x000fe40000800000 */
[----:B------:R-:W-:-:S02]  /*3f60*/  FMNMX.FTZ R2, R103, R2, !PT ;  /* 0x0000000267027209 */ /* 0x000fc40007810000 */
[----:B------:R-:W-:Y:S01]  /*3f70*/  FMNMX.FTZ R101, R212, R101, !PT ;  /* 0x00000065d4657209 */ /* 0x000fe20007810000 */
[----:B------:R5:W4:Y:S01]  /*3f80*/  MUFU.TANH R6, R21 ;  /* 0x0000001500067308 */ /* 0x000b220000002400 */
[----:B------:R-:W-:Y:S01]  /*3f90*/  ISETP.GT.AND P5, PT, R0, 0x30, PT ;  /* 0x000000300000780c */ /* 0x000fe20003fa4270 */
[----:B--2---:R-:W-:Y:S01]  /*3fa0*/  LDSM.16.MT88.4 R16, [R116] ;  /* 0x000000007410783b */ /* 0x004fe20000004200 */
[----:B-1----:R-:W-:Y:S02]  /*3fb0*/  FSEL R129, R15, -INF , P0 ;  /* 0xff8000000f817808 */ /* 0x002fe40000000000 */
[----:B------:R-:W-:Y:S02]  /*3fc0*/  FMNMX.FTZ R2, R128, R2, !PT ;  /* 0x0000000280027209 */ /* 0x000fe40007810000 */
[----:B------:R-:W-:Y:S02]  /*3fd0*/  FMNMX.FTZ R101, R217, R101, !PT ;  /* 0x00000065d9657209 */ /* 0x000fe40007810000 */
[----:B------:R-:W-:-:S02]  /*3fe0*/  ISETP.GT.AND P0, PT, R0, 0x31, PT ;  /* 0x000000310000780c */ /* 0x000fc40003f04270 */
[----:B---3--:R-:W-:Y:S02]  /*3ff0*/  FSEL R185, R3, -INF , P5 ;  /* 0xff80000003b97808 */ /* 0x008fe40002800000 */
[----:B------:R-:W-:Y:S02]  /*4000*/  FMNMX.FTZ R2, R129, R2, !PT ;  /* 0x0000000281027209 */ /* 0x000fe40007810000 */
[----:B------:R-:W-:Y:S01]  /*4010*/  FMNMX.FTZ R101, R220, R101, !PT ;  /* 0x00000065dc657209 */ /* 0x000fe20007810000 */
[----:B-----5:R-:W-:Y:S01]  /*4020*/  LDSM.16.MT88.4 R20, [R196] ;  /* 0x00000000c414783b */ /* 0x020fe20000004200 */
[----:B------:R-:W-:Y:S02]  /*4030*/  ISETP.GT.AND P1, PT, R0, 0x38, PT ;  /* 0x000000380000780c */ /* 0x000fe40003f24270 */
[----:B----4-:R-:W-:Y:S02]  /*4040*/  FSEL R201, R14, -INF , P0 ;  /* 0xff8000000ec97808 */ /* 0x010fe40000000000 */
[----:B------:R-:W-:Y:S01]  /*4050*/  FMNMX.FTZ R2, R185, R2, !PT ;  /* 0x00000002b9027209 */ /* 0x000fe20007810000 */
[----:B------:R-:W1:Y:S01]  /*4060*/  SHFL.BFLY PT, R3, R101, 0x2, 0x1f ;  /* 0x0c401f0065037f89 */ /* 0x000e6200000e0000 */
[----:B------:R-:W-:-:S02]  /*4070*/  ISETP.GT.AND P0, PT, R0, 0x39, PT ;  /* 0x000000390000780c */ /* 0x000fc40003f04270 */
[----:B------:R-:W-:Y:S02]  /*4080*/  FSEL R186, R12, -INF , P1 ;  /* 0xff8000000cba7808 */ /* 0x000fe40000800000 */
[----:B------:R-:W-:Y:S02]  /*4090*/  FMNMX.FTZ R0, R201, R2, !PT ;  /* 0x00000002c9007209 */ /* 0x000fe40007810000 */
[----:B------:R-:W-:Y:S02]  /*40a0*/  FSEL R203, R6, -INF , P0 ;  /* 0xff80000006cb7808 */ /* 0x000fe40000000000 */
        /* <DEDUP_REMOVED lines=11> */
[--C-:B------:R-:W-:Y:S01]  /*4160*/  FFMA.FTZ R3, R9, c[0x0][0x2d0], -R2.reuse ;  /* 0x0000b40009037a23 */ /* 0x100fe20000010802 */
[----:B--2---:R-:W-:Y:S01]  /*4170*/  FMNMX.FTZ R100, R0, R100, !PT ;  /* 0x0000006400647209 */ /* 0x004fe20007810000 */
[----:B------:R-:W-:Y:S02]  /*4180*/  FFMA.FTZ R0, R10, c[0x0][0x2d0], -R2 ;  /* 0x0000b4000a007a23 */ /* 0x000fe40000010802 */
[----:B------:R1:W-:Y:S01]  /*4190*/  MUFU.EX2 R249, R3 ;  /* 0x0000000300f97308 */ /* 0x0003e20000000800 */
[----:B------:R-:W-:-:S07]  /*41a0*/  FSETP.NEU.FTZ.AND P0, PT, R100, -INF , PT ;  /* 0xff8000006400780b */ /* 0x000fce0003f1d000 */
[----:B------:R2:W3:Y:S01]  /*41b0*/  MUFU.EX2 R247, R0 ;  /* 0x0000000000f77308 */ /* 0x0004e20000000800 */
[----:B-1----:R-:W-:-:S07]  /*41c0*/  FFMA.FTZ R3, R11, c[0x0][0x2d0], -R2 ;  /* 0x0000b4000b037a23 */ /* 0x002fce0000010802 */
[----:B------:R1:W-:Y:S01]  /*41d0*/  MUFU.EX2 R246, R3 ;  /* 0x0000000300f67308 */ /* 0x0003e20000000800 */
[----:B--2---:R-:W-:-:S05]  /*41e0*/  FMUL.FTZ R0, R100, c[0x0][0x2d0] ;  /* 0x0000b40064007a20 */ /* 0x004fca0000410000 */
[----:B------:R-:W-:Y:S01]  /*41f0*/  FSEL R0, R0, RZ, P0 ;  /* 0x000000ff00007208 */ /* 0x000fe20000000000 */
[----:B-1----:R-:W-:Y:S02]  /*4200*/  FFMA.FTZ R3, R13, c[0x0][0x2d0], -R2 ;  /* 0x0000b4000d037a23 */ /* 0x002fe40000010802 */
[----:B------:R-:W1:Y:S02]  /*4210*/  LDSM.16.MT88.4 R12, [R195+0x2000] ;  /* 0x00200000c30c783b */ /* 0x000e640000004200 */
[----:B------:R2:W4:Y:S02]  /*4220*/  MUFU.EX2 R248, R3 ;  /* 0x0000000300f87308 */ /* 0x0005240000000800 */
[----:B--2---:R-:W-:-:S06]  /*4230*/  FFMA.FTZ R3, R4, c[0x0][0x2d0], -R0 ;  /* 0x0000b40004037a23 */ /* 0x004fcc0000010800 */
[----:B------:R2:W-:Y:S02]  /*4240*/  MUFU.EX2 R244, R3 ;  /* 0x0000000300f47308 */ /* 0x0005e40000000800 */
[----:B--2---:R-:W-:-:S06]  /*4250*/  FFMA.FTZ R3, R5, c[0x0][0x2d0], -R0 ;  /* 0x0000b40005037a23 */ /* 0x004fcc0000010800 */
[----:B------:R2:W5:Y:S02]  /*4260*/  MUFU.EX2 R243, R3 ;  /* 0x0000000300f37308 */ /* 0x0005640000000800 */
[----:B--2---:R-:W-:-:S06]  /*4270*/  FFMA.FTZ R3, R7, c[0x0][0x2d0], -R0 ;  /* 0x0000b40007037a23 */ /* 0x004fcc0000010800 */
[----:B------:R2:W-:Y:S02]  /*4280*/  MUFU.EX2 R242, R3 ;  /* 0x0000000300f27308 */ /* 0x0005e40000000800 */
[----:B--2---:R-:W-:Y:S02]  /*4290*/  FFMA.FTZ R3, R8, c[0x0][0x2d0], -R0 ;  /* 0x0000b40008037a23 */ /* 0x004fe40000010800 */
[----:B------:R-:W2:Y:S04]  /*42a0*/  LDSM.16.MT88.4 R8, [R139+0x2000] ;  /* 0x002000008b08783b */ /* 0x000ea80000004200 */
[----:B------:R-:W1:Y:S01]  /*42b0*/  MUFU.EX2 R245, R3 ;  /* 0x0000000300f57308 */ /* 0x000e620000000800 */
[----:B---3--:R-:W-:Y:S02]  /*42c0*/  F2FP.PACK_AB R4, R247, R249 ;  /* 0x000000f9f704723e */ /* 0x008fe400000000ff */
[----:B----4-:R-:W-:-:S02]  /*42d0*/  F2FP.PACK_AB R6, R248, R246 ;  /* 0x000000f6f806723e */ /* 0x010fc400000000ff */
[----:B-----5:R-:W-:Y:S02]  /*42e0*/  F2FP.PACK_AB R5, R243, R244 ;  /* 0x000000f4f305723e */ /* 0x020fe400000000ff */
[----:B-1----:R-:W-:Y:S01]  /*42f0*/  F2FP.PACK_AB R7, R245, R242 ;  /* 0x000000f2f507723e */ /* 0x002fe200000000ff */
[----:B------:R-:W-:-:S06]  /*4300*/  FFMA.FTZ R3, R43, c[0x0][0x2d0], -R2 ;  /* 0x0000b4002b037a23 */ /* 0x000fcc0000010802 */
[C---:B------:R-:W-:Y:S08]  /*4310*/  HMMA.16816.F32 R92, R4.reuse, R20, RZ ;  /* 0x00000014045c723c */ /* 0x040ff000000018ff */
[C---:B------:R-:W-:Y:S01]  /*4320*/  HMMA.16816.F32 R88, R4.reuse, R22, RZ ;  /* 0x000000160458723c */ /* 0x040fe200000018ff */
[----:B------:R-:W1:Y:S07]  /*4330*/  LDSM.16.MT88.4 R20, [R195+0x4000] ;  /* 0x00400000c314783b */ /* 0x000e6e0000004200 */
[C---:B------:R-:W-:Y:S08]  /*4340*/  HMMA.16816.F32 R76, R4.reuse, R12, RZ ;  /* 0x0000000c044c723c */ /* 0x040ff000000018ff */
[C---:B------:R-:W-:Y:S01]  /*4350*/  HMMA.16816.F32 R72, R4.reuse, R14, RZ ;  /* 0x0000000e0448723c */ /* 0x040fe200000018ff */
[----:B------:R-:W3:Y:S07]  /*4360*/  LDSM.16.MT88.4 R12, [R196+0x4000] ;  /* 0x00400000c40c783b */ /* 0x000eee0000004200 */
[C---:B--2---:R-:W-:Y:S08]  /*4370*/  HMMA.16816.F32 R64, R4.reuse, R8, RZ ;  /* 0x000000080440723c */ /* 0x044ff000000018ff */
[----:B------:R-:W-:Y:S01]  /*4380*/  HMMA.16816.F32 R68, R4, R10, RZ ;  /* 0x0000000a0444723c */ /* 0x000fe200000018ff */
[----:B------:R1:W2:Y:S01]  /*4390*/  LDSM.16.MT88.4 R8, [R116+0x4000] ;  /* 0x004000007408783b */ /* 0x0002a20000004200 */
[----:B------:R4:W-:Y:S02]  /*43a0*/  MUFU.EX2 R239, R3 ;  /* 0x0000000300ef7308 */ /* 0x0009e40000000800 */
[----:B----4-:R-:W-:-:S06]  /*43b0*/  FFMA.FTZ R3, R42, c[0x0][0x2d0], -R2 ;  /* 0x0000b4002a037a23 */ /* 0x010fcc0000010802 */
[----:B------:R4:W5:Y:S01]  /*43c0*/  MUFU.EX2 R241, R3 ;  /* 0x0000000300f17308 */ /* 0x0009620000000800 */
[----:B------:R-:W-:Y:S01]  /*43d0*/  HMMA.16816.F32 R84, R4, R16, RZ ;  /* 0x000000100454723c */ /* 0x000fe200000018ff */
[----:B----4-:R-:W-:-:S06]  /*43e0*/  FFMA.FTZ R3, R46, c[0x0][0x2d0], -R2 ;  /* 0x0000b4002e037a23 */ /* 0x010fcc0000010802 */
[----:B------:R4:W-:Y:S01]  /*43f0*/  MUFU.EX2 R238, R3 ;  /* 0x0000000300ee7308 */ /* 0x0009e20000000800 */
[----:B------:R-:W-:Y:S01]  /*4400*/  HMMA.16816.F32 R80, R4, R18, RZ ;  /* 0x000000120450723c */ /* 0x000fe200000018ff */
[----:B------:R-:W1:Y:S01]  /*4410*/  LDSM.16.MT88.4 R16, [R139+0x4000] ;  /* 0x004000008b10783b */ /* 0x000e620000004200 */
[----:B----4-:R-:W-:-:S05]  /*4420*/  FFMA.FTZ R3, R47, c[0x0][0x2d0], -R2 ;  /* 0x0000b4002f037a23 */ /* 0x010fca0000010802 */
[----:B------:R4:W-:Y:S01]  /*4430*/  MUFU.EX2 R240, R3 ;  /* 0x0000000300f07308 */ /* 0x0009e20000000800 */
[----:B------:R-:W-:Y:S01]  /*4440*/  HMMA.16816.F32 R48, R4, R36, RZ ;  /* 0x000000240430723c */ /* 0x000fe200000018ff */
[----:B----4-:R-:W-:-:S06]  /*4450*/  FFMA.FTZ R3, R41, c[0x0][0x2d0], -R0 ;  /* 0x0000b40029037a23 */ /* 0x010fcc0000010800 */
[----:B------:R4:W-:Y:S01]  /*4460*/  MUFU.EX2 R235, R3 ;  /* 0x0000000300eb7308 */ /* 0x0009e20000000800 */
[----:B------:R-:W-:Y:S01]  /*4470*/  HMMA.16816.F32 R52, R4, R38, RZ ;  /* 0x000000260434723c */ /* 0x000fe200000018ff */
[----:B------:R-:W1:Y:S01]  /*4480*/  LDSM.16.MT88.4 R36, [R195+0x800] ;  /* 0x00080000c324783b */ /* 0x000e620000004200 */
[----:B----4-:R-:W-:-:S06]  /*4490*/  FFMA.FTZ R3, R40, c[0x0][0x2d0], -R0 ;  /* 0x0000b40028037a23 */ /* 0x010fcc0000010800 */
[C---:B------:R-:W-:Y:S01]  /*44a0*/  HMMA.16816.F32 R112, R4.reuse, R32, RZ ;  /* 0x000000200470723c */ /* 0x040fe200000018ff */
[----:B------:R-:W4:Y:S01]  /*44b0*/  LDSM.16.MT88.4 R40, [R139+0x800] ;  /* 0x000800008b28783b */ /* 0x000f220000004200 */
[----:B------:R2:W1:Y:S06]  /*44c0*/  MUFU.EX2 R237, R3 ;  /* 0x0000000300ed7308 */ /* 0x00046c0000000800 */
[----:B------:R-:W-:Y:S01]  /*44d0*/  HMMA.16816.F32 R108, R4, R34, RZ ;  /* 0x00000022046c723c */ /* 0x000fe200000018ff */
[----:B------:R-:W1:Y:S01]  /*44e0*/  LDSM.16.MT88.4 R32, [R196+0x800] ;  /* 0x00080000c420783b */ /* 0x000e620000004200 */
[----:B--2---:R-:W-:-:S06]  /*44f0*/  FFMA.FTZ R3, R44, c[0x0][0x2d0], -R0 ;  /* 0x0000b4002c037a23 */ /* 0x004fcc0000010800 */
[C---:B------:R-:W-:Y:S01]  /*4500*/  HMMA.16816.F32 R96, R4.reuse, R28, RZ ;  /* 0x0000001c0460723c */ /* 0x040fe200000018ff */
[----:B------:R2:W-:Y:S07]  /*4510*/  MUFU.EX2 R234, R3 ;  /* 0x0000000300ea7308 */ /* 0x0005ee0000000800 */
[C---:B------:R-:W-:Y:S01]  /*4520*/  HMMA.16816.F32 R104, R4.reuse, R30, RZ ;  /* 0x0000001e0468723c */ /* 0x040fe200000018ff */
[----:B------:R-:W4:Y:S07]  /*4530*/  LDSM.16.MT88.4 R28, [R138+0x800] ;  /* 0x000800008a1c783b */ /* 0x000f2e0000004200 */
[----:B------:R-:W-:Y:S01]  /*4540*/  HMMA.16816.F32 R60, R4, R24, RZ ;  /* 0x00000018043c723c */ /* 0x000fe200000018ff */
[----:B--2---:R-:W-:-:S07]  /*4550*/  FFMA.FTZ R3, R45, c[0x0][0x2d0], -R0 ;  /* 0x0000b4002d037a23 */ /* 0x004fce0000010800 */
[C---:B------:R-:W-:Y:S01]  /*4560*/  HMMA.16816.F32 R56, R4.reuse, R26, RZ ;  /* 0x0000001a0438723c */ /* 0x040fe200000018ff */
[----:B------:R-:W2:Y:S07]  /*4570*/  LDSM.16.MT88.4 R24, [R195+0x2800] ;  /* 0x00280000c318783b */ /* 0x000eae0000004200 */
[C---:B-1----:R-:W-:Y:S08]  /*4580*/  HMMA.16816.F32 R116, R4.reuse, R20, RZ ;  /* 0x000000140474723c */ /* 0x042ff000000018ff */
[C---:B------:R-:W-:Y:S01]  /*4590*/  HMMA.16816.F32 R120, R4.reuse, R22, RZ ;  /* 0x000000160478723c */ /* 0x040fe200000018ff */
[----:B------:R-:W1:Y:S07]  /*45a0*/  LDSM.16.MT88.4 R20, [R139+0x2800] ;  /* 0x002800008b14783b */ /* 0x000e6e0000004200 */
[C---:B---3--:R-:W-:Y:S08]  /*45b0*/  HMMA.16816.F32 R44, R4.reuse, R12, RZ ;  /* 0x0000000c042c723c */ /* 0x048ff000000018ff */
[C---:B------:R-:W-:Y:S01]  /*45c0*/  HMMA.16816.F32 R140, R4.reuse, R14, RZ ;  /* 0x0000000e048c723c */ /* 0x040fe200000018ff */
[----:B------:R-:W3:Y:S07]  /*45d0*/  LDSM.16.MT88.4 R12, [R196+0x2800] ;  /* 0x00280000c40c783b */ /* 0x000eee0000004200 */
[C---:B------:R-:W-:Y:S08]  /*45e0*/  HMMA.16816.F32 R148, R4.reuse, R8, RZ ;  /* 0x000000080494723c */ /* 0x040ff000000018ff */
[C---:B------:R-:W-:Y:S01]  /*45f0*/  HMMA.16816.F32 R156, R4.reuse, R10, RZ ;  /* 0x0000000a049c723c */ /* 0x040fe200000018ff */
[----:B------:R-:W1:Y:S01]  /*4600*/  LDSM.16.MT88.4 R8, [R138+0x2800] ;  /* 0x002800008a08783b */ /* 0x000e620000004200 */
[----:B------:R-:W2:Y:S06]  /*4610*/  MUFU.EX2 R236, R3 ;  /* 0x0000000300ec7308 */ /* 0x000eac0000000800 */
[C---:B------:R-:W-:Y:S08]  /*4620*/  HMMA.16816.F32 R124, R4.reuse, R16, RZ ;  /* 0x00000010047c723c */ /* 0x040ff000000018ff */
[----:B------:R-:W-:Y:S01]  /*4630*/  HMMA.16816.F32 R132, R4, R18, RZ ;  /* 0x000000120484723c */ /* 0x000fe200000018ff */
[----:B------:R-:W1:Y:S06]  /*4640*/  LDSM.16.MT88.4 R16, [R195+0x4800] ;  /* 0x00480000c310783b */ /* 0x000e6c0000004200 */
[----:B-----5:R-:W-:-:S02]  /*4650*/  F2FP.PACK_AB R4, R241, R239 ;  /* 0x000000eff104723e */ /* 0x020fc400000000ff */
[----:B------:R-:W-:Y:S02]  /*4660*/  F2FP.PACK_AB R5, R237, R235 ;  /* 0x000000ebed05723e */ /* 0x000fe400000000ff */
[----:B------:R-:W-:Y:S02]  /*4670*/  F2FP.PACK_AB R6, R240, R238 ;  /* 0x000000eef006723e */ /* 0x000fe400000000ff */
[----:B--2---:R-:W-:Y:S01]  /*4680*/  F2FP.PACK_AB R7, R236, R234 ;  /* 0x000000eaec07723e */ /* 0x004fe200000000ff */
[----:B------:R-:W-:-:S06]  /*4690*/  FFMA.FTZ R3, R131, c[0x0][0x2d0], -R2 ;  /* 0x0000b40083037a23 */ /* 0x000fcc0000010802 */
[C---:B------:R-:W-:Y:S08]  /*46a0*/  HMMA.16816.F32 R164, R4.reuse, R38, R108 ;  /* 0x0000002604a4723c */ /* 0x040ff0000000186c */
[C---:B----4-:R-:W-:Y:S01]  /*46b0*/  HMMA.16816.F32 R152, R4.reuse, R42, R104 ;  /* 0x0000002a0498723c */ /* 0x050fe20000001868 */
[----:B------:R2:W-:Y:S07]  /*46c0*/  MUFU.EX2 R184, R3 ;  /* 0x0000000300b87308 */ /* 0x0005ee0000000800 */
[C---:B------:R-:W-:Y:S08]  /*46d0*/  HMMA.16816.F32 R160, R4.reuse, R40, R96 ;  /* 0x0000002804a0723c */ /* 0x040ff00000001860 */
[C---:B------:R-:W-:Y:S08]  /*46e0*/  HMMA.16816.F32 R144, R4.reuse, R32, R92 ;  /* 0x000000200490723c */ /* 0x040ff0000000185c */
[C---:B------:R-:W-:Y:S08]  /*46f0*/  HMMA.16816.F32 R108, R4.reuse, R28, R84 ;  /* 0x0000001c046c723c */ /* 0x040ff00000001854 */
[C---:B------:R-:W-:Y:S01]  /*4700*/  HMMA.16816.F32 R104, R4.reuse, R30, R80 ;  /* 0x0000001e0468723c */ /* 0x040fe20000001850 */
[--C-:B--2---:R-:W-:Y:S01]  /*4710*/  FFMA.FTZ R3, R130, c[0x0][0x2d0], -R2.reuse ;  /* 0x0000b40082037a23 */ /* 0x104fe20000010802 */
[----:B------:R-:W-:Y:S06]  /*4720*/  LDSM.16.MT88.4 R28, [R195+0x5000] ;  /* 0x00500000c31c783b */ /* 0x000fec0000004200 */
[C---:B------:R-:W-:Y:S08]  /*4730*/  HMMA.16816.F32 R96, R4.reuse, R24, R76 ;  /* 0x000000180460723c */ /* 0x040ff0000000184c */
[C---:B------:R-:W-:Y:S01]  /*4740*/  HMMA.16816.F32 R92, R4.reuse, R26, R72 ;  /* 0x0000001a045c723c */ /* 0x040fe20000001848 */
[----:B------:R-:W2:Y:S07]  /*4750*/  LDSM.16.MT88.4 R24, [R139+0x4800] ;  /* 0x004800008b18783b */ /* 0x000eae0000004200 */
[C---:B-1----:R-:W-:Y:S08]  /*4760*/  HMMA.16816.F32 R84, R4.reuse, R22, R68 ;  /* 0x000000160454723c */ /* 0x042ff00000001844 */
[C---:B---3--:R-:W-:Y:S08]  /*4770*/  HMMA.16816.F32 R80, R4.reuse, R12, R60 ;  /* 0x0000000c0450723c */ /* 0x048ff0000000183c */
[C---:B------:R-:W-:Y:S08]  /*4780*/  HMMA.16816.F32 R68, R4.reuse, R8, R48 ;  /* 0x000000080444723c */ /* 0x040ff00000001830 */
[C---:B------:R-:W-:Y:S01]  /*4790*/  HMMA.16816.F32 R60, R4.reuse, R10, R52 ;  /* 0x0000000a043c723c */ /* 0x040fe20000001834 */
[----:B------:R-:W1:Y:S01]  /*47a0*/  LDSM.16.MT88.4 R8, [R138+0x4800] ;  /* 0x004800008a08783b */ /* 0x000e620000004200 */
[----:B------:R3:W4:Y:S06]  /*47b0*/  MUFU.EX2 R183, R3 ;  /* 0x0000000300b77308 */ /* 0x00072c0000000800 */
[----:B------:R-:W-:Y:S01]  /*47c0*/  HMMA.16816.F32 R76, R4, R14, R56 ;  /* 0x0000000e044c723c */ /* 0x000fe20000001838 */
[----:B------:R-:W5:Y:S01]  /*47d0*/  LDSM.16.MT88.4 R12, [R196+0x4800] ;  /* 0x00480000c40c783b */ /* 0x000f620000004200 */
[----:B---3--:R-:W-:-:S04]  /*47e0*/  FFMA.FTZ R3, R136, c[0x0][0x2d0], -R2 ;  /* 0x0000b40088037a23 */ /* 0x008fc80000010802 */
[----:B------:R3:W-:Y:S02]  /*47f0*/  MUFU.EX2 R182, R3 ;  /* 0x0000000300b67308 */ /* 0x0007e40000000800 */
[C---:B------:R-:W-:Y:S08]  /*4800*/  HMMA.16816.F32 R52, R4.reuse, R16, R116 ;  /* 0x000000100434723c */ /* 0x040ff00000001874 */
[----:B------:R-:W-:Y:S01]  /*4810*/  HMMA.16816.F32 R56, R4, R18, R120 ;  /* 0x000000120438723c */ /* 0x000fe20000001878 */
[----:B------:R-:W1:Y:S01]  /*4820*/  LDSM.16.MT88.4 R16, [R195+0x1000] ;  /* 0x00100000c310783b */ /* 0x000e620000004200 */
[----:B---3--:R-:W-:-:S04]  /*4830*/  FFMA.FTZ R3, R137, c[0x0][0x2d0], -R2 ;  /* 0x0000b40089037a23 */ /* 0x008fc80000010802 */
[----:B------:R3:W-:Y:S02]  /*4840*/  MUFU.EX2 R216, R3 ;  /* 0x0000000300d87308 */ /* 0x0007e40000000800 */
[----:B------:R-:W-:Y:S01]  /*4850*/  HMMA.16816.F32 R168, R4, R36, R112 ;  /* 0x0000002404a8723c */ /* 0x000fe20000001870 */
[----:B---3--:R-:W-:-:S05]  /*4860*/  FFMA.FTZ R3, R102, c[0x0][0x2d0], -R0 ;  /* 0x0000b40066037a23 */ /* 0x008fca0000010800 */
[----:B------:R3:W-:Y:S02]  /*4870*/  MUFU.EX2 R181, R3 ;  /* 0x0000000300b57308 */ /* 0x0007e40000000800 */
[----:B------:R-:W-:Y:S01]  /*4880*/  HMMA.16816.F32 R112, R4, R34, R88 ;  /* 0x000000220470723c */ /* 0x000fe20000001858 */
[----:B------:R-:W1:Y:S01]  /*4890*/  LDSM.16.MT88.4 R32, [R196+0x1000] ;  /* 0x00100000c420783b */ /* 0x000e620000004200 */
[----:B---3--:R-:W-:-:S04]  /*48a0*/  FFMA.FTZ R3, R103, c[0x0][0x2d0], -R0 ;  /* 0x0000b40067037a23 */ /* 0x008fc80000010800 */
[----:B------:R3:W1:Y:S02]  /*48b0*/  MUFU.EX2 R180, R3 ;  /* 0x0000000300b47308 */ /* 0x0006640000000800 */
[----:B------:R-:W-:Y:S01]  /*48c0*/  HMMA.16816.F32 R88, R4, R20, R64 ;  /* 0x000000140458723c */ /* 0x000fe20000001840 */
[----:B------:R-:W-:Y:S01]  /*48d0*/  LDSM.16.MT88.4 R20, [R139+0x3000] ;  /* 0x003000008b14783b */ /* 0x000fe20000004200 */
[----:B---3--:R-:W-:-:S04]  /*48e0*/  FFMA.FTZ R3, R128, c[0x0][0x2d0], -R0 ;  /* 0x0000b40080037a23 */ /* 0x008fc80000010800 */
[----:B------:R3:W-:Y:S02]  /*48f0*/  MUFU.EX2 R103, R3 ;  /* 0x0000000300677308 */ /* 0x0007e40000000800 */
[C---:B--2---:R-:W-:Y:S01]  /*4900*/  HMMA.16816.F32 R48, R4.reuse, R24, R124 ;  /* 0x000000180430723c */ /* 0x044fe2000000187c */
[----:B------:R-:W-:Y:S07]  /*4910*/  LDSM.16.MT88.4 R124, [R196+0x1800] ;  /* 0x00180000c47c783b */ /* 0x000fee0000004200 */
[----:B------:R-:W-:Y:S01]  /*4920*/  HMMA.16816.F32 R40, R4, R26, R132 ;  /* 0x0000001a0428723c */ /* 0x000fe20000001884 */
[----:B------:R-:W2:Y:S01]  /*4930*/  LDSM.16.MT88.4 R24, [R139+0x1000] ;  /* 0x001000008b18783b */ /* 0x000ea20000004200 */
[----:B---3--:R-:W-:-:S06]  /*4940*/  FFMA.FTZ R3, R129, c[0x0][0x2d0], -R0 ;  /* 0x0000b40081037a23 */ /* 0x008fcc0000010800 */
[C---:B-1----:R-:W-:Y:S01]  /*4950*/  HMMA.16816.F32 R72, R4.reuse, R8, R148 ;  /* 0x000000080448723c */ /* 0x042fe20000001894 */
[----:B------:R-:W1:Y:S07]  /*4960*/  MUFU.EX2 R102, R3 ;  /* 0x0000000300667308 */ /* 0x000e6e0000000800 */
[C---:B------:R-:W-:Y:S01]  /*4970*/  HMMA.16816.F32 R64, R4.reuse, R10, R156 ;  /* 0x0000000a0440723c */ /* 0x040fe2000000189c */
[----:B------:R-:W3:Y:S07]  /*4980*/  LDSM.16.MT88.4 R8, [R195+0x3000] ;  /* 0x00300000c308783b */ /* 0x000eee0000004200 */
[C---:B-----5:R-:W-:Y:S08]  /*4990*/  HMMA.16816.F32 R36, R4.reuse, R12, R44 ;  /* 0x0000000c0424723c */ /* 0x060ff0000000182c */
[----:B------:R-:W-:Y:S01]  /*49a0*/  HMMA.16816.F32 R44, R4, R14, R140 ;  /* 0x0000000e042c723c */ /* 0x000fe2000000188c */
[----:B------:R-:W-:Y:S06]  /*49b0*/  LDSM.16.MT88.4 R12, [R138+0x1000] ;  /* 0x001000008a0c783b */ /* 0x000fec0000004200 */
[----:B----4-:R-:W-:-:S02]  /*49c0*/  F2FP.PACK_AB R4, R183, R184 ;  /* 0x000000b8b704723e */ /* 0x010fc400000000ff */
[----:B------:R-:W-:Y:S02]  /*49d0*/  F2FP.PACK_AB R5, R180, R181 ;  /* 0x000000b5b405723e */ /* 0x000fe400000000ff */
[----:B------:R-:W-:Y:S02]  /*49e0*/  F2FP.PACK_AB R6, R216, R182 ;  /* 0x000000b6d806723e */ /* 0x000fe400000000ff */
[----:B-1----:R-:W-:-:S07]  /*49f0*/  F2FP.PACK_AB R7, R102, R103 ;  /* 0x000000676607723e */ /* 0x002fce00000000ff */
[C---:B------:R-:W-:Y:S08]  /*4a00*/  HMMA.16816.F32 R208, R4.reuse, R16, R168 ;  /* 0x0000001004d0723c */ /* 0x040ff000000018a8 */
[C---:B------:R-:W-:Y:S01]  /*4a10*/  HMMA.16816.F32 R176, R4.reuse, R18, R164 ;  /* 0x0000001204b0723c */ /* 0x040fe200000018a4 */
[----:B------:R-:W1:Y:S07]  /*4a20*/  LDSM.16.MT88.4 R16, [R196+0x3000] ;  /* 0x00300000c410783b */ /* 0x000e6e0000004200 */
[C---:B------:R-:W-:Y:S07]  /*4a30*/  HMMA.16816.F32 R168, R4.reuse, R34, R112 ;  /* 0x0000002204a8723c */ /* 0x040fee0000001870 */
[----:B------:R-:W-:Y:S01]  /*4a40*/  IMAD.IADD R115, R193, 0x1, R195 ;  /* 0x00000001c1737824 */ /* 0x000fe200078e02c3 */
[----:B--2---:R-:W-:Y:S01]  /*4a50*/  HMMA.16816.F32 R204, R4, R24, R160 ;  /* 0x0000001804cc723c */ /* 0x004fe200000018a0 */
[----:B------:R-:W-:-:S03]  /*4a60*/  FFMA.FTZ R3, R202, c[0x0][0x2d0], -R2 ;  /* 0x0000b400ca037a23 */ /* 0x000fc60000010802 */
[----:B------:R-:W-:Y:S04]  /*4a70*/  LDSM.16.MT88.4 R116, [R115+0x1800] ;  /* 0x001800007374783b */ /* 0x000fe80000004200 */
[C---:B------:R-:W-:Y:S01]  /*4a80*/  HMMA.16816.F32 R172, R4.reuse, R26, R152 ;  /* 0x0000001a04ac723c */ /* 0x040fe20000001898 */
[----:B------:R-:W2:Y:S07]  /*4a90*/  LDSM.16.MT88.4 R24, [R138+0x3000] ;  /* 0x003000008a18783b */ /* 0x000eae0000004200 */
[C---:B---3--:R-:W-:Y:S08]  /*4aa0*/  HMMA.16816.F32 R160, R4.reuse, R8, R96 ;  /* 0x0000000804a0723c */ /* 0x048ff00000001860 */
[----:B------:R-:W-:Y:S01]  /*4ab0*/  HMMA.16816.F32 R152, R4, R10, R92 ;  /* 0x0000000a0498723c */ /* 0x000fe2000000185c */
[----:B------:R-:W3:Y:S01]  /*4ac0*/  LDSM.16.MT88.4 R8, [R115+0x5000] ;  /* 0x005000007308783b */ /* 0x000ee20000004200 */
[----:B------:R-:W-:-:S05]  /*4ad0*/  IMAD.IADD R202, R193, 0x1, R196 ;  /* 0x00000001c1ca7824 */ /* 0x000fca00078e02c4 */
[----:B------:R-:W-:Y:S01]  /*4ae0*/  LDSM.16.MT88.4 R132, [R202+0x1800] ;  /* 0x00180000ca84783b */ /* 0x000fe20000004200 */
[C---:B------:R-:W-:Y:S08]  /*4af0*/  HMMA.16816.F32 R120, R4.reuse, R32, R144 ;  /* 0x000000200478723c */ /* 0x040ff00000001890 */
[C---:B-1----:R-:W-:Y:S01]  /*4b00*/  HMMA.16816.F32 R144, R4.reuse, R16, R80 ;  /* 0x000000100490723c */ /* 0x042fe20000001850 */
[----:B------:R-:W-:Y:S07]  /*4b10*/  LDSM.16.MT88.4 R80, [R115+0x5800] ;  /* 0x005800007350783b */ /* 0x000fee0000004200 */
[C---:B------:R-:W-:Y:S01]  /*4b20*/  HMMA.16816.F32 R140, R4.reuse, R18, R76 ;  /* 0x00000012048c723c */ /* 0x040fe2000000184c */
[----:B------:R-:W1:Y:S07]  /*4b30*/  LDSM.16.MT88.4 R16, [R202+0x5000] ;  /* 0x00500000ca10783b */ /* 0x000e6e0000004200 */
[C---:B------:R-:W-:Y:S01]  /*4b40*/  HMMA.16816.F32 R128, R4.reuse, R12, R108 ;  /* 0x0000000c0480723c */ /* 0x040fe2000000186c */
[----:B------:R-:W-:Y:S07]  /*4b50*/  LDSM.16.MT88.4 R108, [R195+0x1800] ;  /* 0x00180000c36c783b */ /* 0x000fee0000004200 */
[C---:B------:R-:W-:Y:S01]  /*4b60*/  HMMA.16816.F32 R164, R4.reuse, R14, R104 ;  /* 0x0000000e04a4723c */ /* 0x040fe20000001868 */
[----:B------:R-:W4:Y:S07]  /*4b70*/  LDSM.16.MT88.4 R12, [R196+0x5000] ;  /* 0x00500000c40c783b */ /* 0x000f2e0000004200 */
[C---:B------:R-:W-:Y:S01]  /*4b80*/  HMMA.16816.F32 R148, R4.reuse, R22, R84 ;  /* 0x000000160494723c */ /* 0x040fe20000001854 */
[----:B------:R5:W-:Y:S07]  /*4b90*/  MUFU.EX2 R23, R3 ;  /* 0x0000000300177308 */ /* 0x000bee0000000800 */
[----:B------:R-:W-:Y:S01]  /*4ba0*/  HMMA.16816.F32 R156, R4, R20, R88 ;  /* 0x00000014049c723c */ /* 0x000fe20000001858 */
[----:B------:R-:W-:Y:S01]  /*4bb0*/  LDSM.16.MT88.4 R88, [R196+0x5800] ;  /* 0x00580000c458783b */ /* 0x000fe20000004200 */
[----:B-----5:R-:W-:-:S04]  /*4bc0*/  FFMA.FTZ R3, R212, c[0x0][0x2d0], -R2 ;  /* 0x0000b400d4037a23 */ /* 0x020fc80000010802 */
[----:B------:R5:W1:Y:S02]  /*4bd0*/  MUFU.EX2 R22, R3 ;  /* 0x0000000300167308 */ /* 0x000a640000000800 */
[----:B--2---:R-:W-:Y:S01]  /*4be0*/  HMMA.16816.F32 R136, R4, R24, R68 ;  /* 0x000000180488723c */ /* 0x004fe20000001844 */
[--C-:B-----5:R-:W-:Y:S02]  /*4bf0*/  FFMA.FTZ R3, R217, c[0x0][0x2d0], -R2.reuse ;  /* 0x0000b400d9037a23 */ /* 0x120fe40000010802 */
[----:B------:R-:W-:-:S05]  /*4c00*/  FFMA.FTZ R2, R220, c[0x0][0x2d0], -R2 ;  /* 0x0000b400dc027a23 */ /* 0x000fca0000010802 */
[C---:B------:R-:W-:Y:S01]  /*4c10*/  HMMA.16816.F32 R32, R4.reuse, R26, R60 ;  /* 0x0000001a0420723c */ /* 0x040fe2000000183c */
[----:B------:R2:W-:Y:S07]  /*4c20*/  MUFU.EX2 R20, R2 ;  /* 0x0000000200147308 */ /* 0x0005ee0000000800 */
[----:B---3--:R-:W-:Y:S01]  /*4c30*/  HMMA.16816.F32 R24, R4, R10, R40 ;  /* 0x0000000a0418723c */ /* 0x008fe20000001828 */
[----:B------:R-:W3:Y:S01]  /*4c40*/  LDSM.16.MT88.4 R40, [R195+0x3800] ;  /* 0x00380000c328783b */ /* 0x000ee20000004200 */
[----:B--2---:R-:W-:-:S04]  /*4c50*/  FFMA.FTZ R2, R185, c[0x0][0x2d0], -R0 ;  /* 0x0000b400b9027a23 */ /* 0x004fc80000010800 */
[----:B------:R2:W-:Y:S02]  /*4c60*/  MUFU.EX2 R10, R2 ;  /* 0x00000002000a7308 */ /* 0x0005e40000000800 */
[----:B------:R-:W-:Y:S01]  /*4c70*/  HMMA.16816.F32 R76, R4, R8, R48 ;  /* 0x00000008044c723c */ /* 0x000fe20000001830 */
[----:B------:R5:W1:Y:S01]  /*4c80*/  LDSM.16.MT88.4 R48, [R115+0x3800] ;  /* 0x003800007330783b */ /* 0x000a620000004200 */
[----:B--2---:R-:W-:-:S04]  /*4c90*/  FFMA.FTZ R2, R201, c[0x0][0x2d0], -R0 ;  /* 0x0000b400c9027a23 */ /* 0x004fc80000010800 */
[----:B------:R2:W1:Y:S08]  /*4ca0*/  MUFU.EX2 R9, R2 ;  /* 0x0000000200097308 */ /* 0x0004700000000800 */
[----:B------:R-:W1:Y:S01]  /*4cb0*/  MUFU.EX2 R21, R3 ;  /* 0x0000000300157308 */ /* 0x000e620000000800 */
[--C-:B--2---:R-:W-:Y:S02]  /*4cc0*/  FFMA.FTZ R2, R186, c[0x0][0x2d0], -R0.reuse ;  /* 0x0000b400ba027a23 */ /* 0x104fe40000010800 */
[----:B------:R-:W-:-:S05]  /*4cd0*/  FFMA.FTZ R0, R203, c[0x0][0x2d0], -R0 ;  /* 0x0000b400cb007a23 */ /* 0x000fca0000010800 */
[----:B------:R2:W-:Y:S08]  /*4ce0*/  MUFU.EX2 R8, R2 ;  /* 0x0000000200087308 */ /* 0x0005f00000000800 */
[----:B------:R1:W1:Y:S01]  /*4cf0*/  MUFU.EX2 R3, R0 ;  /* 0x0000000000037308 */ /* 0x0002620000000800 */
[----:B--2---:R-:W-:-:S04]  /*4d00*/  FADD.FTZ R2, R249, R247 ;  /* 0x000000f7f9027221 */ /* 0x004fc80000010000 */
[----:B------:R-:W-:Y:S02]  /*4d10*/  FADD.FTZ R2, R246, R2 ;  /* 0x00000002f6027221 */ /* 0x000fe40000010000 */
[----:B-1----:R-:W-:-:S04]  /*4d20*/  FADD.FTZ R0, R244, R243 ;  /* 0x000000f3f4007221 */ /* 0x002fc80000010000 */
[----:B------:R-:W-:Y:S01]  /*4d30*/  FADD.FTZ R0, R242, R0 ;  /* 0x00000000f2007221 */ /* 0x000fe20000010000 */
[----:B------:R-:W-:Y:S01]  /*4d40*/  HMMA.16816.F32 R68, R4, R28, R52 ;  /* 0x0000001c0444723c */ /* 0x000fe20000001834 */
[----:B------:R-:W-:Y:S02]  /*4d50*/  FADD.FTZ R2, R248, R2 ;  /* 0x00000002f8027221 */ /* 0x000fe40000010000 */
[----:B------:R-:W-:Y:S02]  /*4d60*/  FADD.FTZ R0, R245, R0 ;  /* 0x00000000f5007221 */ /* 0x000fe40000010000 */
[----:B------:R-:W-:-:S03]  /*4d70*/  FADD.FTZ R2, R239, R2 ;  /* 0x00000002ef027221 */ /* 0x000fc60000010000 */
[----:B------:R-:W-:Y:S01]  /*4d80*/  HMMA.16816.F32 R92, R4, R16, R72 ;  /* 0x00000010045c723c */ /* 0x000fe20000001848 */
[----:B------:R-:W-:Y:S01]  /*4d90*/  LDSM.16.MT88.4 R72, [R195+0x5800] ;  /* 0x00580000c348783b */ /* 0x000fe20000004200 */
[----:B------:R-:W-:-:S06]  /*4da0*/  FADD.FTZ R0, R235, R0 ;  /* 0x00000000eb007221 */ /* 0x000fcc0000010000 */
[----:B------:R-:W-:Y:S01]  /*4db0*/  HMMA.16816.F32 R28, R4, R30, R56 ;  /* 0x0000001e041c723c */ /* 0x000fe20000001838 */
[----:B------:R-:W1:Y:S01]  /*4dc0*/  LDSM.16.MT88.4 R56, [R196+0x3800] ;  /* 0x00380000c438783b */ /* 0x000e620000004200 */
[----:B------:R-:W-:-:S06]  /*4dd0*/  FADD.FTZ R2, R241, R2 ;  /* 0x00000002f1027221 */ /* 0x000fcc0000010000 */
[----:B----4-:R-:W-:Y:S01]  /*4de0*/  HMMA.16816.F32 R84, R4, R12, R36 ;  /* 0x0000000c0454723c */ /* 0x010fe20000001824 */
[----:B------:R-:W-:-:S07]  /*4df0*/  FADD.FTZ R0, R237, R0 ;  /* 0x00000000ed007221 */ /* 0x000fce0000010000 */
[C---:B------:R-:W-:Y:S01]  /*4e00*/  HMMA.16816.F32 R16, R4.reuse, R18, R64 ;  /* 0x000000120410723c */ /* 0x040fe20000001840 */
[----:B------:R-:W2:Y:S07]  /*4e10*/  LDSM.16.MT88.4 R64, [R202+0x3800] ;  /* 0x00380000ca40783b */ /* 0x000eae0000004200 */
[----:B------:R-:W-:Y:S01]  /*4e20*/  HMMA.16816.F32 R12, R4, R14, R44 ;  /* 0x0000000e040c723c */ /* 0x000fe2000000182c */
[----:B------:R-:W4:Y:S01]  /*4e30*/  LDSM.16.MT88.4 R4, [R202+0x5800] ;  /* 0x00580000ca04783b */ /* 0x000f220000004200 */
[----:B------:R-:W-:-:S02]  /*4e40*/  FADD.FTZ R2, R238, R2 ;  /* 0x00000002ee027221 */ /* 0x000fc40000010000 */
[----:B------:R-:W-:Y:S02]  /*4e50*/  FADD.FTZ R0, R234, R0 ;  /* 0x00000000ea007221 */ /* 0x000fe40000010000 */
[----:B------:R-:W-:Y:S02]  /*4e60*/  FADD.FTZ R2, R240, R2 ;  /* 0x00000002f0027221 */ /* 0x000fe40000010000 */
[----:B------:R-:W-:Y:S02]  /*4e70*/  FADD.FTZ R0, R236, R0 ;  /* 0x00000000ec007221 */ /* 0x000fe40000010000 */
[----:B------:R-:W-:Y:S02]  /*4e80*/  FADD.FTZ R2, R184, R2 ;  /* 0x00000002b8027221 */ /* 0x000fe40000010000 */
[----:B------:R-:W-:Y:S02]  /*4e90*/  FADD.FTZ R0, R181, R0 ;  /* 0x00000000b5007221 */ /* 0x000fe40000010000 */
[----:B------:R-:W-:-:S02]  /*4ea0*/  FADD.FTZ R2, R183, R2 ;  /* 0x00000002b7027221 */ /* 0x000fc40000010000 */
[----:B------:R-:W-:Y:S02]  /*4eb0*/  FADD.FTZ R0, R180, R0 ;  /* 0x00000000b4007221 */ /* 0x000fe40000010000 */
[----:B------:R-:W-:Y:S02]  /*4ec0*/  FADD.FTZ R2, R182, R2 ;  /* 0x00000002b6027221 */ /* 0x000fe40000010000 */
[----:B------:R-:W-:Y:S01]  /*4ed0*/  FADD.FTZ R0, R103, R0 ;  /* 0x0000000067007221 */ /* 0x000fe20000010000 */
[----:B------:R-:W-:Y:S01]  /*4ee0*/  ISETP.GE.AND P0, PT, R197, 0x3, PT ;  /* 0x00000003c500780c */ /* 0x000fe20003f06270 */
[----:B------:R-:W-:Y:S02]  /*4ef0*/  FADD.FTZ R216, R216, R2 ;  /* 0x00000002d8d87221 */ /* 0x000fe40000010000 */
[----:B------:R-:W-:Y:S01]  /*4f00*/  FADD.FTZ R217, R102, R0 ;  /* 0x0000000066d97221 */ /* 0x000fe20000010000 */
[----:B------:R-:W-:Y:S01]  /*4f10*/  F2FP.PACK_AB R96, R22, R23 ;  /* 0x000000171660723e */ /* 0x000fe200000000ff */
[----:B------:R-:W-:Y:S01]  /*4f20*/  FADD.FTZ R216, R23, R216 ;  /* 0x000000d817d87221 */ /* 0x000fe20000010000 */
[----:B------:R-:W-:Y:S01]  /*4f30*/  F2FP.PACK_AB R97, R9, R10 ;  /* 0x0000000a0961723e */ /* 0x000fe200000000ff */
[----:B------:R-:W-:Y:S01]  /*4f40*/  FADD.FTZ R217, R10, R217 ;  /* 0x000000d90ad97221 */ /* 0x000fe20000010000 */
[----:B------:R-:W-:-:S02]  /*4f50*/  F2FP.PACK_AB R98, R20, R21 ;  /* 0x000000151462723e */ /* 0x000fc400000000ff */
[----:B------:R-:W-:Y:S01]  /*4f60*/  F2FP.PACK_AB R99, R3, R8 ;  /* 0x000000080363723e */ /* 0x000fe200000000ff */
[----:B------:R-:W-:Y:S02]  /*4f70*/  FADD.FTZ R216, R22, R216 ;  /* 0x000000d816d87221 */ /* 0x000fe40000010000 */
[----:B------:R-:W-:Y:S01]  /*4f80*/  FADD.FTZ R217, R9, R217 ;  /* 0x000000d909d97221 */ /* 0x000fe20000010000 */
[----:B------:R-:W-:Y:S01]  /*4f90*/  BSSY B0, `(.L_x_1242) ;  /* 0x000006e000007945 */ /* 0x000fe20003800000 */
[----:B------:R-:W-:Y:S02]  /*4fa0*/  FADD.FTZ R216, R21, R216 ;  /* 0x000000d815d87221 */ /* 0x000fe40000010000 */
[----:B------:R-:W-:Y:S01]  /*4fb0*/  HMMA.16816.F32 R104, R96, R108, R208 ;  /* 0x0000006c6068723c */ /* 0x000fe200000018d0 */
[----:B------:R-:W-:Y:S02]  /*4fc0*/  FADD.FTZ R217, R8, R217 ;  /* 0x000000d908d97221 */ /* 0x000fe40000010000 */
[----:B------:R-:W-:-:S05]  /*4fd0*/  FADD.FTZ R216, R20, R216 ;  /* 0x000000d814d87221 */ /* 0x000fca0000010000 */
[----:B-----5:R-:W-:Y:S01]  /*4fe0*/  HMMA.16816.F32 R112, R96, R116, R204 ;  /* 0x000000746070723c */ /* 0x020fe200000018cc */
[----:B------:R-:W-:-:S07]  /*4ff0*/  FADD.FTZ R217, R3, R217 ;  /* 0x000000d903d97221 */ /* 0x000fce0000010000 */
[C---:B------:R-:W-:Y:S08]  /*5000*/  HMMA.16816.F32 R120, R96.reuse, R124, R120 ;  /* 0x0000007c6078723c */ /* 0x040ff00000001878 */
[C---:B------:R-:W-:Y:S08]  /*5010*/  HMMA.16816.F32 R128, R96.reuse, R132, R128 ;  /* 0x000000846080723c */ /* 0x040ff00000001880 */
[C---:B---3--:R-:W-:Y:S08]  /*5020*/  HMMA.16816.F32 R36, R96.reuse, R40, R160 ;  /* 0x000000286024723c */ /* 0x048ff000000018a0 */
[C---:B------:R-:W-:Y:S08]  /*5030*/  HMMA.16816.F32 R44, R96.reuse, R48, R156 ;  /* 0x00000030602c723c */ /* 0x040ff0000000189c */
[C---:B-1----:R-:W-:Y:S08]  /*5040*/  HMMA.16816.F32 R52, R96.reuse, R56, R144 ;  /* 0x000000386034723c */ /* 0x042ff00000001890 */
[C---:B--2---:R-:W-:Y:S08]  /*5050*/  HMMA.16816.F32 R60, R96.reuse, R64, R136 ;  /* 0x00000040603c723c */ /* 0x044ff00000001888 */
        /* <DEDUP_REMOVED lines=16> */
[----:B------:R-:W-:Y:S07]  /*5160*/  @!UPT UIADD3 URZ, URZ, URZ, URZ ;  /* 0x0000003f3f3ff290 */ /* 0x000fee000fffe03f */
[----:B------:R-:W-:Y:S11]  /*5170*/  @!P0 BRA `(.L_x_1243) ;  /* 0x000004f000008947 */ /* 0x000ff60003800000 */
[----:B------:R-:W-:Y:S02]  /*5180*/  IMAD R199, R197, 0x40, R228 ;  /* 0x00000040c5c77824 */ /* 0x000fe400078e02e4 */
[----:B------:R-:W-:-:S03]  /*5190*/  IMAD.MOV.U32 R198, RZ, RZ, RZ ;  /* 0x000000ffffc67224 */ /* 0x000fc600078e00ff */
        /* <DEDUP_REMOVED lines=10> */
[----:B------:R-:W-:Y:S01]  /*5240*/  SHF.R.S32.HI R11, RZ, 0x1f, R214 ;  /* 0x0000001fff0b7819 */ /* 0x000fe200000114d6 */
[----:B------:R-:W-:Y:S01]  /*5250*/  IMAD.SHL.U32 R18, R214, 0x2, RZ ;  /* 0x00000002d6127824 */ /* 0x000fe200078e00ff */
[----:B------:R-:W-:Y:S01]  /*5260*/  SHF.R.S32.HI R28, RZ, 0x1f, R213 ;  /* 0x0000001fff1c7819 */ /* 0x000fe200000114d5 */
[----:B------:R-:W-:Y:S01]  /*5270*/  IMAD R199, R0, c[0x0][0x2b8], R199 ;  /* 0x0000ae0000c77a24 */ /* 0x000fe200078e02c7 */
[----:B------:R-:W-:Y:S01]  /*5280*/  SHF.L.U64.HI R15, R214, 0x1, R11 ;  /* 0x00000001d60f7819 */ /* 0x000fe2000001020b */
[----:B------:R-:W-:Y:S01]  /*5290*/  IMAD.SHL.U32 R17, R213, 0x2, RZ ;  /* 0x00000002d5117824 */ /* 0x000fe200078e00ff */
[----:B------:R-:W-:Y:S01]  /*52a0*/  SHF.R.S32.HI R11, RZ, 0x1f, R200 ;  /* 0x0000001fff0b7819 */ /* 0x000fe200000114c8 */
[----:B------:R-:W-:Y:S01]  /*52b0*/  IMAD.SHL.U32 R16, R200, 0x2, RZ ;  /* 0x00000002c8107824 */ /* 0x000fe200078e00ff */
[----:B------:R-:W-:-:S02]  /*52c0*/  SHF.R.S32.HI R0, RZ, 0x1f, R199 ;  /* 0x0000001fff007819 */ /* 0x000fc400000114c7 */
[----:B------:R-:W-:Y:S02]  /*52d0*/  SHF.L.U64.HI R14, R213, 0x1, R28 ;  /* 0x00000001d50e7819 */ /* 0x000fe4000001021c */
[----:B------:R-:W-:Y:S01]  /*52e0*/  SHF.L.U64.HI R13, R200, 0x1, R11 ;  /* 0x00000001c80d7819 */ /* 0x000fe2000001020b */
[----:B------:R-:W-:-:S04]  /*52f0*/  IMAD R0, R0, c[0x0][0x1e0], RZ ;  /* 0x0000780000007a24 */ /* 0x000fc800078e02ff */
[C---:B------:R-:W-:Y:S02]  /*5300*/  IMAD R0, R199.reuse, c[0x0][0x1e4], R0 ;  /* 0x00007900c7007a24 */ /* 0x040fe400078e0200 */
[----:B-1----:R-:W-:-:S04]  /*5310*/  IMAD.WIDE.U32 R2, R199, c[0x0][0x1e0], RZ ;  /* 0x00007800c7027a25 */ /* 0x002fc800078e00ff */
[----:B------:R-:W-:Y:S01]  /*5320*/  IMAD.IADD R3, R3, 0x1, R0 ;  /* 0x0000000103037824 */ /* 0x000fe200078e0200 */
[----:B--2---:R-:W-:-:S03]  /*5330*/  SHF.R.S32.HI R5, RZ, 0x1f, R198 ;  /* 0x0000001fff057819 */ /* 0x004fc600000114c6 */
[----:B------:R-:W-:-:S04]  /*5340*/  IMAD.WIDE.U32 R2, R198, c[0x0][0x1f0], R2 ;  /* 0x00007c00c6027a25 */ /* 0x000fc800078e0002 */
[----:B------:R-:W-:Y:S01]  /*5350*/  IMAD R5, R5, c[0x0][0x1f0], RZ ;  /* 0x00007c0005057a24 */ /* 0x000fe200078e02ff */
[----:B------:R-:W-:-:S03]  /*5360*/  IADD3 R0, P0, R222, R2, RZ ;  /* 0x00000002de007210 */ /* 0x000fc60007f1e0ff */
[----:B------:R-:W-:-:S05]  /*5370*/  IMAD R5, R198, c[0x0][0x1f4], R5 ;  /* 0x00007d00c6057a24 */ /* 0x000fca00078e0205 */
[----:B------:R-:W-:Y:S02]  /*5380*/  IADD3.X R5, R229, R3, R5, P0, !PT ;  /* 0x00000003e5057210 */ /* 0x000fe400007fe405 */
[----:B------:R-:W-:-:S04]  /*5390*/  LEA R12, P0, R0, c[0x0][0x1c8], 0x1 ;  /* 0x00007200000c7a11 */ /* 0x000fc800078008ff */
[----:B------:R-:W-:Y:S01]  /*53a0*/  LEA.HI.X R5, R0, c[0x0][0x1cc], R5, 0x1, P0 ;  /* 0x0000730000057a11 */ /* 0x000fe200000f0c05 */
[----:B------:R-:W-:Y:S06]  /*53b0*/  BRA.DIV ~URZ, `(.L_x_1244) ;  /* 0x00009da27f007947 */ /* 0x000fec000b800000 */
[----:B------:R1:W2:Y:S02]  /*53c0*/  SHFL.IDX PT, R4, R5, RZ, 0x181f ;  /* 0x00181fff05047589 */ /* 0x0002a400000e0000 */
.L_x_1309:
        /* <DEDUP_REMOVED lines=21> */
.L_x_1310:
        /* <DEDUP_REMOVED lines=21> */
.L_x_1243:
[----:B------:R-:W-:Y:S05]  /*5670*/  BSYNC B0 ;  /* 0x0000000000007941 */ /* 0x000fea0003800000 */
.L_x_1242:
[----:B------:R-:W2:Y:S01]  /*5680*/  LDL R0, [R1+0x4] ;  /* 0x0000040001007983 */ /* 0x000ea20000100800 */
[----:B-1----:R-:W-:Y:S01]  /*5690*/  IMAD.MOV.U32 R3, RZ, RZ, c[0x0][0x2ac] ;  /* 0x0000ab00ff037624 */ /* 0x002fe200078e00ff */
[----:B------:R-:W-:Y:S01]  /*56a0*/  IADD3 R197, R197, -0x2, RZ ;  /* 0xfffffffec5c57810 */ /* 0x000fe20007ffe0ff */
[----:B------:R-:W-:Y:S01]  /*56b0*/  IMAD.MOV.U32 R211, RZ, RZ, RZ ;  /* 0x000000ffffd37224 */ /* 0x000fe200078e00ff */
[----:B------:R-:W0:Y:S01]  /*56c0*/  LDGDEPBAR ;  /* 0x00000000000079af */ /* 0x000e220000000000 */
[----:B------:R-:W-:-:S02]  /*56d0*/  IMAD R3, R3, c[0x0][0x1d0], RZ ;  /* 0x0000740003037a24 */ /* 0x000fc400078e02ff */
[----:B------:R-:W-:Y:S02]  /*56e0*/  IMAD.MOV.U32 R186, RZ, RZ, 0x1 ;  /* 0x00000001ffba7424 */ /* 0x000fe400078e00ff */
[----:B--2---:R-:W-:-:S05]  /*56f0*/  @P4 IMAD.HI.U32 R2, R0, c[0x0][0x2c8], RZ ;  /* 0x0000b20000024a27 */ /* 0x004fca00078e00ff */
[----:B------:R-:W-:-:S04]  /*5700*/  @P4 SHF.R.U32.HI R0, RZ, c[0x0][0x2cc], R2 ;  /* 0x0000b300ff004a19 */ /* 0x000fc80000011602 */
[----:B------:R-:W-:-:S04]  /*5710*/  IADD3 R0, R0, -c[0x0][0x168], R3 ;  /* 0x80005a0000007a10 */ /* 0x000fc80007ffe003 */
[----:B------:R-:W-:-:S04]  /*5720*/  SHF.R.S32.HI R2, RZ, 0x1f, R0 ;  /* 0x0000001fff027819 */ /* 0x000fc80000011400 */
[----:B------:R-:W-:-:S04]  /*5730*/  LEA.HI R0, R2, R0, RZ, 0x6 ;  /* 0x0000000002007211 */ /* 0x000fc800078f30ff */
[----:B------:R-:W-:-:S04]  /*5740*/  SHF.R.S32.HI R0, RZ, 0x6, R0 ;  /* 0x00000006ff007819 */ /* 0x000fc80000011400 */
[----:B------:R-:W-:-:S04]  /*5750*/  IMNMX R220, RZ, R0, !PT ;  /* 0x00000000ffdc7217 */ /* 0x000fc80007800200 */
[----:B------:R-:W-:-:S13]  /*5760*/  ISETP.GE.AND P0, PT, R197, R220, PT ;  /* 0x000000dcc500720c */ /* 0x000fda0003f06270 */
[----:B------:R-:W-:Y:S05]  /*5770*/  @!P0 BRA `(.L_x_1246) ;  /* 0x000037d000008947 */ /* 0x000fea0003800000 */
[----:B------:R-:W-:Y:S01]  /*5780*/  IMAD.MOV.U32 R103, RZ, RZ, R100 ;  /* 0x000000ffff677224 */ /* 0x000fe200078e0064 */
[----:B------:R-:W-:Y:S01]  /*5790*/  MOV R211, RZ ;  /* 0x000000ff00d37202 */ /* 0x000fe20000000f00 */
[----:B------:R-:W-:Y:S01]  /*57a0*/  IMAD.MOV.U32 R102, RZ, RZ, R101 ;  /* 0x000000ffff667224 */ /* 0x000fe200078e0065 */
[----:B------:R-:W-:Y:S02]  /*57b0*/  MOV R186, 0x1 ;  /* 0x0000000100ba7802 */ /* 0x000fe40000000f00 */
.L_x_1255:
[----:B------:R-:W-:Y:S04]  /*57c0*/  DEPBAR.LE SB0, 0x2 ;  /* 0x000080800000791a */ /* 0x000fe80000000000 */
[----:B------:R-:W-:Y:S01]  /*57d0*/  WARPSYNC 0xffffffff ;  /* 0xffffffff00007948 */ /* 0x000fe20003800000 */
[----:B------:R-:W-:Y:S01]  /*57e0*/  BAR.SYNC.DEFER_BLOCKING 0x0 ;  /* 0x0000000000007b1d */ /* 0x000fe20000010000 */
[----:B------:R-:W-:Y:S01]  /*57f0*/  IMAD R185, R186, 0x6000, RZ ;  /* 0x00006000bab97824 */ /* 0x000fe200078e02ff */
[----:B------:R-:W-:Y:S04]  /*5800*/  ISETP.GE.AND P0, PT, R197, 0x1, PT ;  /* 0x00000001c500780c */ /* 0x000fe80003f06270 */
[----:B------:R-:W-:Y:S04]  /*5810*/  IADD3 R0, R194, R185, RZ ;  /* 0x000000b9c2007210 */ /* 0x000fe80007ffe0ff */
[----:B------:R-:W-:Y:S01]  /*5820*/  IADD3 R101, R192, R0, RZ ;  /* 0x00000000c0657210 */ /* 0x000fe20007ffe0ff */
        /* <DEDUP_REMOVED lines=12> */
[----:B------:R-:W-:Y:S01]  /*58f0*/  IMAD.SHL.U32 R31, R214, 0x2, RZ ;  /* 0x00000002d61f7824 */ /* 0x000fe200078e00ff */
[----:B------:R-:W-:Y:S01]  /*5900*/  SHF.R.S32.HI R2, RZ, 0x1f, R199 ;  /* 0x0000001fff027819 */ /* 0x000fe200000114c7 */
[----:B------:R-:W-:Y:S01]  /*5910*/  IMAD.SHL.U32 R30, R213, 0x2, RZ ;  /* 0x00000002d51e7824 */ /* 0x000fe200078e00ff */
[----:B------:R-:W-:Y:S01]  /*5920*/  SHF.R.S32.HI R20, RZ, 0x1f, R198 ;  /* 0x0000001fff147819 */ /* 0x000fe200000114c6 */
[----:B------:R-:W-:Y:S01]  /*5930*/  IMAD.SHL.U32 R29, R200, 0x2, RZ ;  /* 0x00000002c81d7824 */ /* 0x000fe200078e00ff */
[----:B------:R-:W-:Y:S01]  /*5940*/  SHF.R.S32.HI R5, RZ, 0x1f, R214 ;  /* 0x0000001fff057819 */ /* 0x000fe200000114d6 */
[----:B------:R-:W-:Y:S01]  /*5950*/  IMAD R4, R2, c[0x0][0x208], RZ ;  /* 0x0000820002047a24 */ /* 0x000fe200078e02ff */
[----:B------:R-:W-:Y:S01]  /*5960*/  SHF.R.S32.HI R6, RZ, 0x1f, R213 ;  /* 0x0000001fff067819 */ /* 0x000fe200000114d5 */
[C---:B------:R-:W-:Y:S01]  /*5970*/  IMAD.WIDE.U32 R2, R199.reuse, c[0x0][0x208], RZ ;  /* 0x00008200c7027a25 */ /* 0x040fe200078e00ff */
[----:B------:R-:W-:Y:S02]  /*5980*/  SHF.L.U64.HI R28, R214, 0x1, R5 ;  /* 0x00000001d61c7819 */ /* 0x000fe40000010205 */
[----:B------:R-:W-:Y:S01]  /*5990*/  SHF.R.S32.HI R5, RZ, 0x1f, R200 ;  /* 0x0000001fff057819 */ /* 0x000fe200000114c8 */
[----:B------:R-:W-:Y:S01]  /*59a0*/  IMAD R4, R199, c[0x0][0x20c], R4 ;  /* 0x00008300c7047a24 */ /* 0x000fe200078e0204 */
[----:B------:R-:W-:Y:S01]  /*59b0*/  SHF.L.U64.HI R23, R213, 0x1, R6 ;  /* 0x00000001d5177819 */ /* 0x000fe20000010206 */
[----:B------:R-:W-:Y:S01]  /*59c0*/  IMAD R20, R20, c[0x0][0x218], RZ ;  /* 0x0000860014147a24 */ /* 0x000fe200078e02ff */
[----:B------:R-:W-:Y:S01]  /*59d0*/  SHF.L.U64.HI R22, R200, 0x1, R5 ;  /* 0x00000001c8167819 */ /* 0x000fe20000010205 */
[----:B------:R-:W-:Y:S02]  /*59e0*/  IMAD.IADD R3, R3, 0x1, R4 ;  /* 0x0000000103037824 */ /* 0x000fe400078e0204 */
[C---:B------:R-:W-:Y:S02]  /*59f0*/  IMAD R20, R198.reuse, c[0x0][0x21c], R20 ;  /* 0x00008700c6147a24 */ /* 0x040fe400078e0214 */
[----:B------:R-:W-:Y:S05]  /*5a00*/  IMAD.WIDE.U32 R2, R198, c[0x0][0x218], R2 ;  /* 0x00008600c6027a25 */ /* 0x000fea00078e0002 */
[----:B------:R-:W-:Y:S04]  /*5a10*/  IADD3 R2, P0, R226, R2, RZ ;  /* 0x00000002e2027210 */ /* 0x000fe80007f1e0ff */
[----:B------:R-:W-:Y:S02]  /*5a20*/  IADD3.X R20, R231, R3, R20, P0, !PT ;  /* 0x00000003e7147210 */ /* 0x000fe400007fe414 */
[C---:B------:R-:W-:Y:S04]  /*5a30*/  LEA R21, P0, R2.reuse, c[0x0][0x1f8], 0x1 ;  /* 0x00007e0002157a11 */ /* 0x040fe800078008ff */
[----:B------:R-:W-:Y:S01]  /*5a40*/  LEA.HI.X R20, R2, c[0x0][0x1fc], R20, 0x1, P0 ;  /* 0x00007f0002147a11 */ /* 0x000fe200000f0c14 */
[----:B------:R-:W-:-:S06]  /*5a50*/  BRA.DIV ~URZ, `(.L_x_1249) ;  /* 0x000099b27f007947 */ /* 0x000fcc000b800000 */
[----:B------:R4:W3:Y:S02]  /*5a60*/  SHFL.IDX PT, R5, R20, RZ, 0x181f ;  /* 0x00181fff14057589 */ /* 0x0008e400000e0000 */
.L_x_1311:
[----:B------:R-:W-:-:S05]  /*5a70*/  BRA.DIV ~URZ, `(.L_x_1250) ;  /* 0x00009a027f007947 */ /* 0x000fca000b800000 */
[----:B------:R-:W5:Y:S01]  /*5a80*/  SHFL.IDX PT, R2, R21, RZ, 0x181f ;  /* 0x00181fff15027589 */ /* 0x000f6200000e0000 */
[----:B------:R-:W-:Y:S01]  /*5a90*/  ISETP.GE.AND P5, PT, R200, c[0x0][0x1d4], PT ;  /* 0x00007500c8007a0c */ /* 0x000fe20003fa6270 */
[----:B------:R-:W-:Y:S01]  /*5aa0*/  IMAD R4, R211, 0x6000, R232 ;  /* 0x00006000d3047824 */ /* 0x000fe200078e02e8 */
[----:B------:R-:W-:Y:S02]  /*5ab0*/  ISETP.GE.AND P1, PT, R213, c[0x0][0x1d4], PT ;  /* 0x00007500d5007a0c */ /* 0x000fe40003f26270 */
[C---:B-----5:R-:W-:Y:S02]  /*5ac0*/  IADD3 R12, P0, R2.reuse, R29, RZ ;  /* 0x0000001d020c7210 */ /* 0x060fe40007f1e0ff */
[----:B------:R-:W-:Y:S03]  /*5ad0*/  IADD3 R6, P6, R2, R30, RZ ;  /* 0x0000001e02067210 */ /* 0x000fe60007fde0ff */
[C---:B---3--:R-:W-:Y:S01]  /*5ae0*/  IMAD.X R13, R5.reuse, 0x1, R22, P0 ;  /* 0x00000001050d7824 */ /* 0x048fe200000e0616 */
[----:B------:R-:W-:Y:S01]  /*5af0*/  ISETP.GE.AND P0, PT, R214, c[0x0][0x1d4], PT ;  /* 0x00007500d6007a0c */ /* 0x000fe20003f06270 */
[C---:B------:R-:W-:Y:S01]  /*5b00*/  IMAD.X R7, R5.reuse, 0x1, R23, P6 ;  /* 0x0000000105077824 */ /* 0x040fe200030e0617 */
[----:B------:R-:W-:Y:S02]  /*5b10*/  IADD3 R14, P6, R2, R31, RZ ;  /* 0x0000001f020e7210 */ /* 0x000fe40007fde0ff */
[----:B------:R-:W-:Y:S01]  /*5b20*/  @!PT LDS RZ, [RZ] ;  /* 0x00000000fffff984 */ /* 0x000fe20000000800 */
[----:B------:R-:W-:Y:S01]  /*5b30*/  @!PT LDS RZ, [RZ] ;  /* 0x00000000fffff984 */ /* 0x000fe20000000800 */
[----:B------:R3:W-:Y:S03]  /*5b40*/  LDGSTS.E.BYPASS.LTC128B.128 [R4], [R12.64], !P5 ;  /* 0x000000000c047fae */ /* 0x0007e6000e901d46 */
[----:B------:R-:W-:Y:S01]  /*5b50*/  IMAD.X R15, R5, 0x1, R28, P6 ;  /* 0x00000001050f7824 */ /* 0x000fe200030e061c */
[----:B------:R3:W-:Y:S04]  /*5b60*/  LDGSTS.E.BYPASS.LTC128B.128 [R4+0x2000], [R6.64], !P1 ;  /* 0x0200000006047fae */ /* 0x0007e8000c901d46 */
[----:B------:R5:W4:Y:S04]  /*5b70*/  SHFL.IDX PT, R5, R20, 0x1, 0x181f ;  /* 0x00381f0014057f89 */ /* 0x000b2800000e0000 */
[----:B------:R2:W-:Y:S04]  /*5b80*/  LDGSTS.E.BYPASS.LTC128B.128 [R4+0x4000], [R14.64], !P0 ;  /* 0x040000000e047fae */ /* 0x0005e8000c101d46 */
[----:B------:R3:W1:Y:S01]  /*5b90*/  SHFL.IDX PT, R2, R21, 0x1, 0x181f ;  /* 0x00381f0015027f89 */ /* 0x00066200000e0000 */
[----:B----45:R-:W-:Y:S02]  /*5ba0*/  SEL R20, RZ, 0x10, P5 ;  /* 0x00000010ff147807 */ /* 0x030fe40002800000 */
[----:B--2---:R-:W-:Y:S02]  /*5bb0*/  SEL R15, RZ, 0x10, P1 ;  /* 0x00000010ff0f7807 */ /* 0x004fe40000800000 */
[----:B------:R-:W-:Y:S02]  /*5bc0*/  SEL R14, RZ, 0x10, P0 ;  /* 0x00000010ff0e7807 */ /* 0x000fe40000000000 */
.L_x_1312:
[----:B-1-3--:R-:W-:Y:S02]  /*5bd0*/  IADD3 R3, -R15, 0x10, RZ ;  /* 0x000000100f037810 */ /* 0x00afe40007ffe1ff */
[----:B------:R-:W-:Y:S02]  /*5be0*/  IADD3 R12, -R20, 0x10, RZ ;  /* 0x00000010140c7810 */ /* 0x000fe40007ffe1ff */
[----:B------:R-:W-:Y:S02]  /*5bf0*/  IADD3 R6, -R14, 0x10, RZ ;  /* 0x000000100e067810 */ /* 0x000fe40007ffe1ff */
[----:B------:R-:W-:Y:S02]  /*5c00*/  LOP3.LUT R7, R3, 0xf, RZ, 0xc0, !PT ;  /* 0x0000000f03077812 */ /* 0x000fe400078ec0ff */
[----:B------:R-:W-:Y:S02]  /*5c10*/  LOP3.LUT R12, R12, 0xf, RZ, 0xc0, !PT ;  /* 0x0000000f0c0c7812 */ /* 0x000fe400078ec0ff */
[----:B------:R-:W-:Y:S02]  /*5c20*/  LOP3.LUT R3, R6, 0xf, RZ, 0xc0, !PT ;  /* 0x0000000f06037812 */ /* 0x000fe400078ec0ff */
[-C--:B------:R-:W-:Y:S02]  /*5c30*/  IADD3 R6, P6, P5, R7, R2.reuse, R30 ;  /* 0x0000000207067210 */ /* 0x080fe40007dde01e */
[-C--:B------:R-:W-:Y:S02]  /*5c40*/  IADD3 R12, P1, P0, R12, R2.reuse, R29 ;  /* 0x000000020c0c7210 */ /* 0x080fe4000783e01d */
[-C--:B------:R-:W-:Y:S02]  /*5c50*/  IADD3.X R7, RZ, R5.reuse, R23, P6, P5 ;  /* 0x00000005ff077210 */ /* 0x080fe400037ea417 */
[----:B------:R-:W-:Y:S02]  /*5c60*/  ISETP.NE.U32.AND P6, PT, R20, RZ, PT ;  /* 0x000000ff1400720c */ /* 0x000fe40003fc5070 */
[-C--:B------:R-:W-:Y:S02]  /*5c70*/  IADD3.X R13, RZ, R5.reuse, R22, P1, P0 ;  /* 0x00000005ff0d7210 */ /* 0x080fe40000fe0416 */
        /* <DEDUP_REMOVED lines=10> */
.L_x_1248:
[----:B------:R-:W-:Y:S05]  /*5d20*/  BSYNC B0 ;  /* 0x0000000000007941 */ /* 0x000fea0003800000 */
.L_x_1247:
[----:B------:R-:W0:Y:S01]  /*5d30*/  LDGDEPBAR ;  /* 0x00000000000079af */ /* 0x000e220000000000 */
[----:B------:R-:W-:Y:S01]  /*5d40*/  WARPSYNC 0xffffffff ;  /* 0xffffffff00007948 */ /* 0x000fe20003800000 */
[C---:B-123--:R-:W-:Y:S01]  /*5d50*/  HMMA.16816.F32 R4, R32.reuse, R8, RZ ;  /* 0x000000082004723c */ /* 0x04efe200000018ff */
[----:B------:R-:W-:Y:S03]  /*5d60*/  BSSY B0, `(.L_x_1251) ;  /* 0x0000315000007945 */ /* 0x000fe60003800000 */
[CC--:B------:R-:W-:Y:S02]  /*5d70*/  IADD3 R2, R191.reuse, R0.reuse, RZ ;  /* 0x00000000bf027210 */ /* 0x0c0fe40007ffe0ff */
[----:B------:R-:W-:Y:S01]  /*5d80*/  LDSM.16.M88.4 R160, [R190] ;  /* 0x00000000bea0783b */ /* 0x000fe20000000200 */
[----:B------:R-:W-:Y:S01]  /*5d90*/  IADD3 R184, R191, R101, RZ ;  /* 0x00000065bfb87210 */ /* 0x000fe20007ffe0ff */
[C---:B------:R-:W-:Y:S01]  /*5da0*/  HMMA.16816.F32 R8, R32.reuse, R10, RZ ;  /* 0x0000000a2008723c */ /* 0x040fe200000018ff */
[CC--:B------:R-:W-:Y:S03]  /*5db0*/  IADD3 R3, R192.reuse, R0.reuse, RZ ;  /* 0x00000000c0037210 */ /* 0x0c0fe60007ffe0ff */
[----:B------:R-:W-:Y:S02]  /*5dc0*/  IADD3 R100, R192, R0, R191 ;  /* 0x00000000c0647210 */ /* 0x000fe40007ffe0bf */
[----:B------:R-:W1:Y:S01]  /*5dd0*/  LDSM.16.M88.4 R164, [R2] ;  /* 0x0000000002a4783b */ /* 0x000e620000000200 */
[----:B------:R-:W-:Y:S01]  /*5de0*/  SHF.L.U32 R212, R197, 0x6, RZ ;  /* 0x00000006c5d47819 */ /* 0x000fe200000006ff */
[C---:B----4-:R-:W-:Y:S06]  /*5df0*/  HMMA.16816.F32 R12, R32.reuse, R16, RZ ;  /* 0x00000010200c723c */ /* 0x050fec00000018ff */
[----:B------:R-:W-:Y:S02]  /*5e00*/  LDSM.16.M88.4 R168, [R184] ;  /* 0x00000000b8a8783b */ /* 0x000fe40000000200 */
[C---:B------:R-:W-:Y:S06]  /*5e10*/  HMMA.16816.F32 R16, R32.reuse, R18, RZ ;  /* 0x000000122010723c */ /* 0x040fec00000018ff */
[----:B------:R-:W-:Y:S02]  /*5e20*/  LDSM.16.M88.4 R172, [R3+0x2800] ;  /* 0x0028000003ac783b */ /* 0x000fe40000000200 */
[C---:B------:R-:W-:Y:S06]  /*5e30*/  HMMA.16816.F32 R20, R32.reuse, R24, RZ ;  /* 0x000000182014723c */ /* 0x040fec00000018ff */
[----:B------:R-:W-:Y:S02]  /*5e40*/  LDSM.16.M88.4 R176, [R2+0x2000] ;  /* 0x0020000002b0783b */ /* 0x000fe40000000200 */
[C---:B------:R-:W-:Y:S06]  /*5e50*/  HMMA.16816.F32 R24, R32.reuse, R26, RZ ;  /* 0x0000001a2018723c */ /* 0x040fec00000018ff */
[----:B------:R-:W-:Y:S02]  /*5e60*/  LDSM.16.M88.4 R180, [R0+0x4000] ;  /* 0x0040000000b4783b */ /* 0x000fe40000000200 */
[C---:B------:R-:W-:Y:S06]  /*5e70*/  HMMA.16816.F32 R28, R32.reuse, R136, RZ ;  /* 0x00000088201c723c */ /* 0x040fec00000018ff */
[----:B------:R-:W2:Y:S02]  /*5e80*/  LDL R201, [R1] ;  /* 0x0000000001c97983 */ /* 0x000ea40000100800 */
[----:B------:R-:W-:Y:S02]  /*5e90*/  HMMA.16816.F32 R32, R32, R138, RZ ;  /* 0x0000008a2020723c */ /* 0x000fe400000018ff */
[----:B------:R-:W3:Y:S06]  /*5ea0*/  LDSM.16.M88.4 R136, [R2+0x800] ;  /* 0x000800000288783b */ /* 0x000eec0000000200 */
        /* <DEDUP_REMOVED lines=8> */
[----:B------:R-:W4:Y:S07]  /*5f30*/  LDSM.16.M88.4 R152, [R189] ;  /* 0x00000000bd98783b */ /* 0x000f2e0000000200 */
        /* <DEDUP_REMOVED lines=15> */
[----:B------:R-:W4:Y:S07]  /*6030*/  LDSM.16.M88.4 R148, [R0+0x2000] ;  /* 0x002000000094783b */ /* 0x000f2e0000000200 */
[C---:B------:R-:W-:Y:S01]  /*6040*/  HMMA.16816.F32 R4, R152.reuse, R168, R4 ;  /* 0x000000a89804723c */ /* 0x040fe20000001804 */
[----:B------:R-:W5:Y:S07]  /*6050*/  LDSM.16.M88.4 R160, [R0+0x2800] ;  /* 0x0028000000a0783b */ /* 0x000f6e0000000200 */
[C---:B------:R-:W-:Y:S01]  /*6060*/  HMMA.16816.F32 R8, R152.reuse, R170, R8 ;  /* 0x000000aa9808723c */ /* 0x040fe20000001808 */
[----:B------:R-:W-:Y:S07]  /*6070*/  LDSM.16.M88.4 R168, [R101+0x2000] ;  /* 0x0020000065a8783b */ /* 0x000fee0000000200 */
[C---:B------:R-:W-:Y:S08]  /*6080*/  HMMA.16816.F32 R12, R152.reuse, R140, R12 ;  /* 0x0000008c980c723c */ /* 0x040ff0000000180c */
[C---:B------:R-:W-:Y:S01]  /*6090*/  HMMA.16816.F32 R16, R152.reuse, R142, R16 ;  /* 0x0000008e9810723c */ /* 0x040fe20000001810 */
[----:B------:R-:W5:Y:S07]  /*60a0*/  LDSM.16.M88.4 R140, [R0+0x3000] ;  /* 0x00300000008c783b */ /* 0x000f6e0000000200 */
        /* <DEDUP_REMOVED lines=13> */
[C---:B------:R-:W-:Y:S08]  /*6180*/  HMMA.16816.F32 R20, R144.reuse, R140, R20 ;  /* 0x0000008c9014723c */ /* 0x040ff00000001814 */
[C---:B------:R-:W-:Y:S01]  /*6190*/  HMMA.16816.F32 R24, R144.reuse, R142, R24 ;  /* 0x0000008e9018723c */ /* 0x040fe20000001818 */
[----:B------:R-:W5:Y:S07]  /*61a0*/  LDSM.16.M88.4 R140, [R2+0x2800] ;  /* 0x00280000028c783b */ /* 0x000f6e0000000200 */
        /* <DEDUP_REMOVED lines=17> */
[----:B------:R-:W1:Y:S07]  /*62c0*/  LDSM.16.M88.4 R156, [R100+0x3800] ;  /* 0x00380000649c783b */ /* 0x000e6e0000000200 */
[C---:B------:R-:W-:Y:S01]  /*62d0*/  HMMA.16816.F32 R8, R152.reuse, R178, R8 ;  /* 0x000000b29808723c */ /* 0x040fe20000001808 */
[----:B------:R-:W-:Y:S07]  /*62e0*/  LDSM.16.M88.4 R176, [R101+0x4000] ;  /* 0x0040000065b0783b */ /* 0x000fee0000000200 */
[C---:B-----5:R-:W-:Y:S08]  /*62f0*/  HMMA.16816.F32 R12, R152.reuse, R140, R12 ;  /* 0x0000008c980c723c */ /* 0x060ff0000000180c */
[C---:B------:R-:W-:Y:S01]  /*6300*/  HMMA.16816.F32 R16, R152.reuse, R142, R16 ;  /* 0x0000008e9810723c */ /* 0x040fe20000001810 */
[----:B------:R-:W5:Y:S07]  /*6310*/  LDSM.16.M88.4 R140, [R0+0x4800] ;  /* 0x00480000008c783b */ /* 0x000f6e0000000200 */
[C---:B--2---:R-:W-:Y:S08]  /*6320*/  HMMA.16816.F32 R20, R152.reuse, R144, R20 ;  /* 0x000000909814723c */ /* 0x044ff00000001814 */
[C---:B------:R-:W-:Y:S01]  /*6330*/  HMMA.16816.F32 R24, R152.reuse, R146, R24 ;  /* 0x000000929818723c */ /* 0x040fe20000001818 */
[----:B------:R-:W2:Y:S07]  /*6340*/  LDSM.16.M88.4 R144, [R0+0x5000] ;  /* 0x005000000090783b */ /* 0x000eae0000000200 */
[C---:B------:R-:W-:Y:S08]  /*6350*/  HMMA.16816.F32 R28, R152.reuse, R160, R28 ;  /* 0x000000a0981c723c */ /* 0x040ff0000000181c */
[----:B------:R-:W-:Y:S01]  /*6360*/  HMMA.16816.F32 R32, R152, R162, R32 ;  /* 0x000000a29820723c */ /* 0x000fe20000001820 */
[----:B------:R2:W5:Y:S07]  /*6370*/  LDSM.16.M88.4 R152, [R0+0x5800] ;  /* 0x005800000098783b */ /* 0x00056e0000000200 */
[C---:B-1----:R-:W-:Y:S01]  /*6380*/  HMMA.16816.F32 R4, R164.reuse, R168, R4 ;  /* 0x000000a8a404723c */ /* 0x042fe20000001804 */
[----:B------:R-:W1:Y:S07]  /*6390*/  LDSM.16.M88.4 R160, [R188+0x8000] ;  /* 0x00800000bca0783b */ /* 0x000e6e0000000200 */
[C---:B------:R-:W-:Y:S01]  /*63a0*/  HMMA.16816.F32 R8, R164.reuse, R170, R8 ;  /* 0x000000aaa408723c */ /* 0x040fe20000001808 */
[----:B------:R-:W-:Y:S07]  /*63b0*/  LDSM.16.M88.4 R168, [R2+0x4000] ;  /* 0x0040000002a8783b */ /* 0x000fee0000000200 */
[C---:B---3--:R-:W-:Y:S04]  /*63c0*/  HMMA.16816.F32 R12, R164.reuse, R136, R12 ;  /* 0x00000088a40c723c */ /* 0x048fe8000000180c */
[----:B--2---:R-:W-:Y:S04]  /*63d0*/  MOV R0, R215 ;  /* 0x000000d700007202 */ /* 0x004fe80000000f00 */
[C---:B------:R-:W-:Y:S01]  /*63e0*/  HMMA.16816.F32 R16, R164.reuse, R138, R16 ;  /* 0x0000008aa410723c */ /* 0x040fe20000001810 */
[----:B------:R-:W2:Y:S07]  /*63f0*/  LDSM.16.M88.4 R136, [R3+0x4800] ;  /* 0x004800000388783b */ /* 0x000eae0000000200 */
[C---:B----4-:R-:W-:Y:S08]  /*6400*/  HMMA.16816.F32 R20, R164.reuse, R148, R20 ;  /* 0x00000094a414723c */ /* 0x050ff00000001814 */
[C---:B------:R-:W-:Y:S01]  /*6410*/  HMMA.16816.F32 R24, R164.reuse, R150, R24 ;  /* 0x00000096a418723c */ /* 0x040fe20000001818 */
[----:B------:R-:W3:Y:S07]  /*6420*/  LDSM.16.M88.4 R148, [R3+0x5000] ;  /* 0x005000000394783b */ /* 0x000eee0000000200 */
[C---:B------:R-:W-:Y:S08]  /*6430*/  HMMA.16816.F32 R28, R164.reuse, R156, R28 ;  /* 0x0000009ca41c723c */ /* 0x040ff0000000181c */
        /* <DEDUP_REMOVED lines=14> */
[----:B------:R2:W4:Y:S07]  /*6520*/  LDSM.16.M88.4 R152, [R2+0x5800] ;  /* 0x005800000298783b */ /* 0x00052e0000000200 */
[C---:B-1----:R-:W-:Y:S01]  /*6530*/  HMMA.16816.F32 R4, R160.reuse, R176, R4 ;  /* 0x000000b0a004723c */ /* 0x042fe20000001804 */
[----:B------:R-:W1:Y:S07]  /*6540*/  LDSM.16.M88.4 R172, [R189+0x8000] ;  /* 0x00800000bdac783b */ /* 0x000e6e0000000200 */
[C---:B------:R-:W-:Y:S08]  /*6550*/  HMMA.16816.F32 R8, R160.reuse, R178, R8 ;  /* 0x000000b2a008723c */ /* 0x040ff00000001808 */
[C---:B--2---:R-:W-:Y:S04]  /*6560*/  HMMA.16816.F32 R12, R160.reuse, R136, R12 ;  /* 0x00000088a00c723c */ /* 0x044fe8000000180c */
[----:B------:R-:W-:Y:S04]  /*6570*/  @P4 IMAD.HI.U32 R2, R215, c[0x0][0x2c8], RZ ;  /* 0x0000b200d7024a27 */ /* 0x000fe800078e00ff */
[C---:B------:R-:W-:Y:S01]  /*6580*/  HMMA.16816.F32 R16, R160.reuse, R138, R16 ;  /* 0x0000008aa010723c */ /* 0x040fe20000001810 */
[----:B------:R-:W2:Y:S03]  /*6590*/  LDSM.16.M88.4 R136, [R100+0x4800] ;  /* 0x004800006488783b */ /* 0x000ea60000000200 */
[----:B------:R-:W-:Y:S04]  /*65a0*/  @P4 SHF.R.U32.HI R0, RZ, c[0x0][0x2cc], R2 ;  /* 0x0000b300ff004a19 */ /* 0x000fe80000011602 */
[C---:B---3--:R-:W-:Y:S01]  /*65b0*/  HMMA.16816.F32 R20, R160.reuse, R148, R20 ;  /* 0x00000094a014723c */ /* 0x048fe20000001814 */
[----:B------:R-:W-:Y:S07]  /*65c0*/  SHFL.IDX PT, R2, R0, RZ, 0x1c1f ;  /* 0x001c1fff00027589 */ /* 0x000fee00000e0000 */
[C---:B------:R-:W-:Y:S01]  /*65d0*/  HMMA.16816.F32 R24, R160.reuse, R150, R24 ;  /* 0x00000096a018723c */ /* 0x040fe20000001818 */
[----:B------:R3:W-:Y:S07]  /*65e0*/  SHFL.IDX PT, R3, R0, 0x1, 0x1c1f ;  /* 0x003c1f0000037f89 */ /* 0x0007ee00000e0000 */
[C---:B----4-:R-:W-:Y:S07]  /*65f0*/  HMMA.16816.F32 R28, R160.reuse, R156, R28 ;  /* 0x0000009ca01c723c */ /* 0x050fee000000181c */
[----:B------:R-:W-:Y:S01]  /*6600*/  IADD3 R156, R195, R185, RZ ;  /* 0x000000b9c39c7210 */ /* 0x000fe20007ffe0ff */
[----:B------:R-:W-:Y:S08]  /*6610*/  HMMA.16816.F32 R32, R160, R158, R32 ;  /* 0x0000009ea020723c */ /* 0x000ff00000001820 */
[C---:B------:R-:W-:Y:S05]  /*6620*/  HMMA.16816.F32 R4, R164.reuse, R168, R4 ;  /* 0x000000a8a404723c */ /* 0x040fea0000001804 */
[----:B---3--:R-:W-:Y:S03]  /*6630*/  IADD3 R0, -R201, 0x1, -R212 ;  /* 0x00000001c9007810 */ /* 0x008fe60007ffe9d4 */
        /* <DEDUP_REMOVED lines=13> */
[----:B------:R-:W-:Y:S01]  /*6710*/  FMUL.FTZ R6, R6, c[0x0][0x320] ;  /* 0x0000c80006067a20 */ /* 0x000fe20000410000 */
[----:B------:R-:W1:Y:S03]  /*6720*/  MUFU.TANH R145, R4 ;  /* 0x0000000400917308 */ /* 0x000e660000002400 */
        /* <DEDUP_REMOVED lines=14> */
[----:B------:R-:W-:Y:S03]  /*6810*/  FMUL.FTZ R19, R19, c[0x0][0x320] ;  /* 0x0000c80013137a20 */ /* 0x000fe60000410000 */
[----:B------:R4:W5:Y:S10]  /*6820*/  MUFU.TANH R142, R7 ;  /* 0x00000007008e7308 */ /* 0x0009740000002400 */
[----:B------:R-:W1:Y:S10]  /*6830*/  MUFU.TANH R140, R8 ;  /* 0x00000008008c7308 */ /* 0x000e740000002400 */
[----:B------:R-:W-:Y:S01]  /*6840*/  MUFU.TANH R137, R9 ;  /* 0x0000000900897308 */ /* 0x000fe20000002400 */
[----:B----4-:R-:W4:Y:S09]  /*6850*/  LDSM.16.M88.4 R4, [R100+0x5000] ;  /* 0x005000006404783b */ /* 0x010f320000000200 */
[----:B------:R-:W-:Y:S10]  /*6860*/  MUFU.TANH R136, R10 ;  /* 0x0000000a00887308 */ /* 0x000ff40000002400 */
[----:B------:R1:W-:Y:S10]  /*6870*/  MUFU.TANH R101, R11 ;  /* 0x0000000b00657308 */ /* 0x0003f40000002400 */
[----:B------:R-:W-:Y:S10]  /*6880*/  MUFU.TANH R14, R14 ;  /* 0x0000000e000e7308 */ /* 0x000ff40000002400 */
[----:B------:R-:W-:Y:S01]  /*6890*/  MUFU.TANH R15, R15 ;  /* 0x0000000f000f7308 */ /* 0x000fe20000002400 */
[C---:B----4-:R-:W-:Y:S01]  /*68a0*/  HMMA.16816.F32 R20, R172.reuse, R4, R20 ;  /* 0x00000004ac14723c */ /* 0x050fe20000001814 */
[----:B-1----:R-:W1:Y:S01]  /*68b0*/  LDSM.16.M88.4 R8, [R100+0x5800] ;  /* 0x005800006408783b */ /* 0x002e620000000200 */
[----:B------:R-:W-:Y:S07]  /*68c0*/  DEPBAR.LE SB0, 0x2 ;  /* 0x000080800000791a */ /* 0x000fee0000000000 */
[----:B------:R-:W4:Y:S03]  /*68d0*/  MUFU.TANH R12, R12 ;  /* 0x0000000c000c7308 */ /* 0x000f260000002400 */
[----:B------:R-:W-:Y:S01]  /*68e0*/  MOV R4, c[0x0][0x2ac] ;  /* 0x0000ab0000047a02 */ /* 0x000fe20000000f00 */
[C---:B------:R-:W-:Y:S01]  /*68f0*/  HMMA.16816.F32 R24, R172.reuse, R6, R24 ;  /* 0x00000006ac18723c */ /* 0x040fe20000001818 */
[----:B------:R-:W-:Y:S04]  /*6900*/  BAR.SYNC.DEFER_BLOCKING 0x0 ;  /* 0x0000000000007b1d */ /* 0x000fe80000010000 */
[----:B------:R-:W-:Y:S07]  /*6910*/  IMAD R0, R4, c[0x0][0x1d0], R0 ;  /* 0x0000740004007a24 */ /* 0x000fee00078e0200 */
[----:B------:R-:W-:Y:S01]  /*6920*/  IADD3 R0, R0, -c[0x0][0x168], RZ ;  /* 0x80005a0000007a10 */ /* 0x000fe20007ffe0ff */
[----:B------:R-:W-:Y:S03]  /*6930*/  FMUL.FTZ R20, R20, c[0x0][0x320] ;  /* 0x0000c80014147a20 */ /* 0x000fe60000410000 */
[C---:B------:R-:W-:Y:S01]  /*6940*/  IADD3 R2, R0.reuse, R2, RZ ;  /* 0x0000000200027210 */ /* 0x040fe20007ffe0ff */
[----:B------:R-:W-:Y:S01]  /*6950*/  FMUL.FTZ R21, R21, c[0x0][0x320] ;  /* 0x0000c80015157a20 */ /* 0x000fe20000410000 */
[----:B------:R-:W-:Y:S01]  /*6960*/  IADD3 R0, R0, R3, RZ ;  /* 0x0000000300007210 */ /* 0x000fe20007ffe0ff */
[----:B------:R-:W-:Y:S01]  /*6970*/  FMUL.FTZ R22, R22, c[0x0][0x320] ;  /* 0x0000c80016167a20 */ /* 0x000fe20000410000 */
[C---:B------:R-:W-:Y:S01]  /*6980*/  ISETP.GT.AND P5, PT, R2.reuse, RZ, PT ;  /* 0x000000ff0200720c */ /* 0x040fe20003fa4270 */
[----:B------:R-:W-:Y:S01]  /*6990*/  FMUL.FTZ R23, R23, c[0x0][0x320] ;  /* 0x0000c80017177a20 */ /* 0x000fe20000410000 */
[----:B------:R-:W-:Y:S02]  /*69a0*/  ISETP.GT.AND P1, PT, R2, 0x1, PT ;  /* 0x000000010200780c */ /* 0x000fe40003f24270 */
[----:B------:R-:W-:Y:S01]  /*69b0*/  FMUL.FTZ R24, R24, c[0x0][0x320] ;  /* 0x0000c80018187a20 */ /* 0x000fe20000410000 */
[----:B------:R-:W-:Y:S01]  /*69c0*/  MUFU.TANH R20, R20 ;  /* 0x0000001400147308 */ /* 0x000fe20000002400 */
[----:B------:R-:W-:Y:S01]  /*69d0*/  FMUL.FTZ R25, R25, c[0x0][0x320] ;  /* 0x0000c80019197a20 */ /* 0x000fe20000410000 */
[----:B------:R-:W-:Y:S01]  /*69e0*/  ISETP.GT.AND P0, PT, R0, RZ, PT ;  /* 0x000000ff0000720c */ /* 0x000fe20003f04270 */
[----:B------:R-:W-:Y:S01]  /*69f0*/  FMUL.FTZ R26, R26, c[0x0][0x320] ;  /* 0x0000c8001a1a7a20 */ /* 0x000fe20000410000 */
[----:B------:R-:W-:Y:S01]  /*6a00*/  ISETP.GT.AND P6, PT, R0, 0x1, PT ;  /* 0x000000010000780c */ /* 0x000fe20003fc4270 */
[----:B------:R-:W-:Y:S01]  /*6a10*/  FMUL.FTZ R27, R27, c[0x0][0x320] ;  /* 0x0000c8001b1b7a20 */ /* 0x000fe20000410000 */
[----:B------:R-:W-:Y:S01]  /*6a20*/  FSEL R4, R145, -INF , P5 ;  /* 0xff80000091047808 */ /* 0x000fe20002800000 */
[C---:B-1----:R-:W-:Y:S03]  /*6a30*/  HMMA.16816.F32 R28, R172.reuse, R8, R28 ;  /* 0x00000008ac1c723c */ /* 0x042fe6000000181c */
[----:B------:R1:W1:Y:S01]  /*6a40*/  MUFU.TANH R141, R13 ;  /* 0x0000000d008d7308 */ /* 0x0002620000002400 */
[----:B------:R-:W-:Y:S02]  /*6a50*/  ISETP.GT.AND P5, PT, R2, 0x8, PT ;  /* 0x000000080200780c */ /* 0x000fe40003fa4270 */
[----:B--2---:R-:W-:Y:S02]  /*6a60*/  FSEL R3, R144, -INF , P1 ;  /* 0xff80000090037808 */ /* 0x004fe40000800000 */
[----:B---3--:R-:W-:Y:S01]  /*6a70*/  FSEL R9, R143, -INF , P0 ;  /* 0xff8000008f097808 */ /* 0x008fe20000000000 */
[----:B------:R-:W-:Y:S03]  /*6a80*/  HMMA.16816.F32 R32, R172, R10, R32 ;  /* 0x0000000aac20723c */ /* 0x000fe60000001820 */
[----:B------:R-:W-:Y:S01]  /*6a90*/  ISETP.GT.AND P1, PT, R2, 0x9, PT ;  /* 0x000000090200780c */ /* 0x000fe20003f24270 */
[----:B------:R-:W2:Y:S01]  /*6aa0*/  MUFU.TANH R16, R16 ;  /* 0x0000001000107308 */ /* 0x000ea20000002400 */
[----:B-----5:R-:W-:Y:S02]  /*6ab0*/  FSEL R8, R142, -INF , P6 ;  /* 0xff8000008e087808 */ /* 0x020fe40003000000 */
[----:B------:R-:W-:Y:S02]  /*6ac0*/  FSEL R6, R140, -INF , P5 ;  /* 0xff8000008c067808 */ /* 0x000fe40002800000 */
[----:B------:R-:W-:Y:S02]  /*6ad0*/  ISETP.GT.AND P5, PT, R2, 0x10, PT ;  /* 0x000000100200780c */ /* 0x000fe40003fa4270 */
[C---:B------:R-:W-:Y:S02]  /*6ae0*/  ISETP.GT.AND P0, PT, R0.reuse, 0x8, PT ;  /* 0x000000080000780c */ /* 0x040fe40003f04270 */
[----:B------:R-:W-:Y:S01]  /*6af0*/  ISETP.GT.AND P6, PT, R0, 0x9, PT ;  /* 0x000000090000780c */ /* 0x000fe20003fc4270 */
[----:B------:R-:W3:Y:S01]  /*6b00*/  MUFU.TANH R17, R17 ;  /* 0x0000001100117308 */ /* 0x000ee20000002400 */
[----:B----4-:R-:W-:Y:S01]  /*6b10*/  FSEL R140, R12, -INF , P5 ;  /* 0xff8000000c8c7808 */ /* 0x010fe20002800000 */
[----:B------:R-:W-:Y:S01]  /*6b20*/  FMUL.FTZ R28, R28, c[0x0][0x320] ;  /* 0x0000c8001c1c7a20 */ /* 0x000fe20000410000 */
[----:B------:R-:W-:Y:S01]  /*6b30*/  ISETP.GT.AND P5, PT, R2, 0x18, PT ;  /* 0x000000180200780c */ /* 0x000fe20003fa4270 */
[----:B------:R-:W-:Y:S01]  /*6b40*/  FMUL.FTZ R29, R29, c[0x0][0x320] ;  /* 0x0000c8001d1d7a20 */ /* 0x000fe20000410000 */
[----:B------:R-:W-:Y:S01]  /*6b50*/  FMNMX.FTZ R11, R9, R103, !PT ;  /* 0x00000067090b7209 */ /* 0x000fe20007810000 */
[----:B------:R-:W-:Y:S01]  /*6b60*/  FMUL.FTZ R30, R30, c[0x0][0x320] ;  /* 0x0000c8001e1e7a20 */ /* 0x000fe20000410000 */
[----:B------:R-:W-:Y:S01]  /*6b70*/  FSEL R5, R137, -INF , P1 ;  /* 0xff80000089057808 */ /* 0x000fe20000800000 */
[----:B-1----:R-:W-:Y:S01]  /*6b80*/  FMUL.FTZ R13, R31, c[0x0][0x320] ;  /* 0x0000c8001f0d7a20 */ /* 0x002fe20000410000 */
[----:B------:R-:W-:Y:S01]  /*6b90*/  ISETP.GT.AND P1, PT, R2, 0x11, PT ;  /* 0x000000110200780c */ /* 0x000fe20003f24270 */
[----:B------:R-:W1:Y:S01]  /*6ba0*/  MUFU.TANH R18, R18 ;  /* 0x0000001200127308 */ /* 0x000e620000002400 */
[----:B------:R-:W-:Y:S01]  /*6bb0*/  FSEL R7, R136, -INF , P0 ;  /* 0xff80000088077808 */ /* 0x000fe20000000000 */
[----:B------:R-:W-:Y:S01]  /*6bc0*/  FMUL.FTZ R32, R32, c[0x0][0x320] ;  /* 0x0000c80020207a20 */ /* 0x000fe20000410000 */
[----:B------:R-:W-:Y:S01]  /*6bd0*/  ISETP.GT.AND P0, PT, R0, 0x10, PT ;  /* 0x000000100000780c */ /* 0x000fe20003f04270 */
[----:B------:R-:W-:Y:S01]  /*6be0*/  FMUL.FTZ R34, R34, c[0x0][0x320] ;  /* 0x0000c80022227a20 */ /* 0x000fe20000410000 */
[----:B------:R-:W-:Y:S01]  /*6bf0*/  FSEL R10, R101, -INF , P6 ;  /* 0xff800000650a7808 */ /* 0x000fe20003000000 */
[----:B------:R-:W-:Y:S01]  /*6c00*/  FMUL.FTZ R12, R35, c[0x0][0x320] ;  /* 0x0000c800230c7a20 */ /* 0x000fe20000410000 */
[----:B------:R-:W-:Y:S01]  /*6c10*/  ISETP.GT.AND P6, PT, R0, 0x11, PT ;  /* 0x000000110000780c */ /* 0x000fe20003fc4270 */
[----:B------:R-:W-:Y:S01]  /*6c20*/  FMUL.FTZ R33, R33, c[0x0][0x320] ;  /* 0x0000c80021217a20 */ /* 0x000fe20000410000 */
[----:B------:R-:W-:Y:S01]  /*6c30*/  FMNMX.FTZ R101, R4, R102, !PT ;  /* 0x0000006604657209 */ /* 0x000fe20007810000 */
[----:B------:R-:W4:Y:S01]  /*6c40*/  MUFU.TANH R19, R19 ;  /* 0x0000001300137308 */ /* 0x000f220000002400 */
[----:B------:R-:W-:Y:S02]  /*6c50*/  FSEL R141, R141, -INF , P1 ;  /* 0xff8000008d8d7808 */ /* 0x000fe40000800000 */
[----:B------:R-:W-:Y:S02]  /*6c60*/  FSEL R142, R14, -INF , P0 ;  /* 0xff8000000e8e7808 */ /* 0x000fe40000000000 */
[----:B------:R-:W-:Y:S02]  /*6c70*/  FSEL R143, R15, -INF , P6 ;  /* 0xff8000000f8f7808 */ /* 0x000fe40003000000 */
[----:B--2---:R-:W-:Y:S02]  /*6c80*/  FSEL R146, R16, -INF , P5 ;  /* 0xff80000010927808 */ /* 0x004fe40002800000 */
[----:B------:R-:W-:Y:S01]  /*6c90*/  ISETP.GT.AND P1, PT, R2, 0x19, PT ;  /* 0x000000190200780c */ /* 0x000fe20003f24270 */
[----:B------:R-:W2:Y:S01]  /*6ca0*/  MUFU.TANH R21, R21 ;  /* 0x0000001500157308 */ /* 0x000ea20000002400 */
[C---:B------:R-:W-:Y:S02]  /*6cb0*/  ISETP.GT.AND P0, PT, R0.reuse, 0x18, PT ;  /* 0x000000180000780c */ /* 0x040fe40003f04270 */
[----:B------:R-:W-:Y:S02]  /*6cc0*/  ISETP.GT.AND P6, PT, R0, 0x19, PT ;  /* 0x000000190000780c */ /* 0x000fe40003fc4270 */
[----:B------:R-:W-:Y:S02]  /*6cd0*/  ISETP.GT.AND P5, PT, R2, 0x20, PT ;  /* 0x000000200200780c */ /* 0x000fe40003fa4270 */
[----:B------:R-:W-:Y:S02]  /*6ce0*/  FMNMX.FTZ R101, R3, R101, !PT ;  /* 0x0000006503657209 */ /* 0x000fe40007810000 */
[----:B------:R-:W-:Y:S01]  /*6cf0*/  FMNMX.FTZ R11, R8, R11, !PT ;  /* 0x0000000b080b7209 */ /* 0x000fe20007810000 */
[----:B------:R-:W5:Y:S01]  /*6d00*/  MUFU.TANH R22, R22 ;  /* 0x0000001600167308 */ /* 0x000f620000002400 */
[----:B---3--:R-:W-:Y:S02]  /*6d10*/  FSEL R147, R17, -INF , P1 ;  /* 0xff80000011937808 */ /* 0x008fe40000800000 */
[----:B-1----:R-:W-:Y:S02]  /*6d20*/  FSEL R148, R18, -INF , P0 ;  /* 0xff80000012947808 */ /* 0x002fe40000000000 */
[----:B----4-:R-:W-:Y:S02]  /*6d30*/  FSEL R149, R19, -INF , P6 ;  /* 0xff80000013957808 */ /* 0x010fe40003000000 */
[----:B------:R-:W-:Y:S02]  /*6d40*/  FSEL R151, R20, -INF , P5 ;  /* 0xff80000014977808 */ /* 0x000fe40002800000 */
[----:B------:R-:W-:Y:S01]  /*6d50*/  ISETP.GT.AND P1, PT, R2, 0x21, PT ;  /* 0x000000210200780c */ /* 0x000fe20003f24270 */
[----:B------:R-:W1:Y:S01]  /*6d60*/  MUFU.TANH R24, R24 ;  /* 0x0000001800187308 */ /* 0x000e620000002400 */
[----:B------:R-:W-:Y:S02]  /*6d70*/  ISETP.GT.AND P0, PT, R0, 0x20, PT ;  /* 0x000000200000780c */ /* 0x000fe40003f04270 */
[C---:B------:R-:W-:Y:S02]  /*6d80*/  ISETP.GT.AND P6, PT, R2.reuse, 0x28, PT ;  /* 0x000000280200780c */ /* 0x040fe40003fc4270 */
[----:B------:R-:W-:Y:S02]  /*6d90*/  ISETP.GT.AND P5, PT, R2, 0x29, PT ;  /* 0x000000290200780c */ /* 0x000fe40003fa4270 */
[----:B------:R-:W-:Y:S02]  /*6da0*/  FMNMX.FTZ R101, R6, R101, !PT ;  /* 0x0000006506657209 */ /* 0x000fe40007810000 */
[----:B------:R-:W-:Y:S01]  /*6db0*/  FMNMX.FTZ R11, R7, R11, !PT ;  /* 0x0000000b070b7209 */ /* 0x000fe20007810000 */
[----:B------:R-:W3:Y:S01]  /*6dc0*/  MUFU.TANH R25, R25 ;  /* 0x0000001900197308 */ /* 0x000ee20000002400 */
[----:B--2---:R-:W-:Y:S02]  /*6dd0*/  FSEL R152, R21, -INF , P1 ;  /* 0xff80000015987808 */ /* 0x004fe40000800000 */
[----:B------:R-:W-:Y:S02]  /*6de0*/  FMNMX.FTZ R101, R5, R101, !PT ;  /* 0x0000006505657209 */ /* 0x000fe40007810000 */
[----:B-----5:R-:W-:Y:S02]  /*6df0*/  FSEL R154, R22, -INF , P0 ;  /* 0xff800000169a7808 */ /* 0x020fe40000000000 */
[C---:B------:R-:W-:Y:S02]  /*6e00*/  ISETP.GT.AND P1, PT, R2.reuse, 0x30, PT ;  /* 0x000000300200780c */ /* 0x040fe40003f24270 */
[----:B------:R-:W-:Y:S01]  /*6e10*/  ISETP.GT.AND P0, PT, R2, 0x31, PT ;  /* 0x000000310200780c */ /* 0x000fe20003f04270 */
[----:B------:R-:W2:Y:S01]  /*6e20*/  MUFU.TANH R28, R28 ;  /* 0x0000001c001c7308 */ /* 0x000ea20000002400 */
[----:B------:R-:W-:Y:S02]  /*6e30*/  FMNMX.FTZ R101, R140, R101, !PT ;  /* 0x000000658c657209 */ /* 0x000fe40007810000 */
[----:B-1----:R-:W-:Y:S02]  /*6e40*/  FSEL R157, R24, -INF , P6 ;  /* 0xff800000189d7808 */ /* 0x002fe40003000000 */
[----:B------:R-:W-:Y:S02]  /*6e50*/  ISETP.GT.AND P6, PT, R2, 0x38, PT ;  /* 0x000000380200780c */ /* 0x000fe40003fc4270 */
[----:B------:R-:W-:Y:S03]  /*6e60*/  FMNMX.FTZ R101, R141, R101, !PT ;  /* 0x000000658d657209 */ /* 0x000fe60007810000 */
[----:B------:R-:W1:Y:S01]  /*6e70*/  MUFU.TANH R23, R23 ;  /* 0x0000001700177308 */ /* 0x000e620000002400 */
[----:B------:R-:W-:Y:S02]  /*6e80*/  FMNMX.FTZ R101, R146, R101, !PT ;  /* 0x0000006592657209 */ /* 0x000fe40007810000 */
[----:B---3--:R-:W-:Y:S02]  /*6e90*/  FSEL R158, R25, -INF , P5 ;  /* 0xff800000199e7808 */ /* 0x008fe40002800000 */
[----:B------:R-:W-:Y:S02]  /*6ea0*/  ISETP.GT.AND P5, PT, R2, 0x39, PT ;  /* 0x000000390200780c */ /* 0x000fe40003fa4270 */
[----:B------:R-:W-:Y:S03]  /*6eb0*/  FMNMX.FTZ R2, R10, R11, !PT ;  /* 0x0000000b0a027209 */ /* 0x000fe60007810000 */
[----:B------:R-:W3:Y:S01]  /*6ec0*/  MUFU.TANH R29, R29 ;  /* 0x0000001d001d7308 */ /* 0x000ee20000002400 */
[----:B------:R-:W-:Y:S02]  /*6ed0*/  FMNMX.FTZ R101, R147, R101, !PT ;  /* 0x0000006593657209 */ /* 0x000fe40007810000 */
[----:B------:R-:W-:Y:S02]  /*6ee0*/  FMNMX.FTZ R2, R142, R2, !PT ;  /* 0x000000028e027209 */ /* 0x000fe40007810000 */
[----:B--2---:R-:W-:Y:S02]  /*6ef0*/  FSEL R160, R28, -INF , P1 ;  /* 0xff8000001ca07808 */ /* 0x004fe40000800000 */
[----:B------:R-:W-:Y:S02]  /*6f00*/  FMNMX.FTZ R2, R143, R2, !PT ;  /* 0x000000028f027209 */ /* 0x000fe40007810000 */
[----:B------:R-:W-:Y:S01]  /*6f10*/  ISETP.GT.AND P1, PT, R0, 0x21, PT ;  /* 0x000000210000780c */ /* 0x000fe20003f24270 */
[----:B------:R-:W2:Y:S01]  /*6f20*/  MUFU.TANH R26, R26 ;  /* 0x0000001a001a7308 */ /* 0x000ea20000002400 */
[----:B------:R-:W-:Y:S02]  /*6f30*/  FMNMX.FTZ R2, R148, R2, !PT ;  /* 0x0000000294027209 */ /* 0x000fe40007810000 */
[----:B------:R-:W-:Y:S02]  /*6f40*/  FMNMX.FTZ R101, R151, R101, !PT ;  /* 0x0000006597657209 */ /* 0x000fe40007810000 */
[----:B------:R-:W-:Y:S02]  /*6f50*/  FMNMX.FTZ R2, R149, R2, !PT ;  /* 0x0000000295027209 */ /* 0x000fe40007810000 */
[----:B-1----:R-:W-:Y:S02]  /*6f60*/  FSEL R150, R23, -INF , P1 ;  /* 0xff80000017967808 */ /* 0x002fe40000800000 */
[----:B------:R-:W-:Y:S01]  /*6f70*/  FMNMX.FTZ R2, R154, R2, !PT ;  /* 0x000000029a027209 */ /* 0x000fe20007810000 */
[----:B------:R-:W1:Y:S01]  /*6f80*/  MUFU.TANH R27, R27 ;  /* 0x0000001b001b7308 */ /* 0x000e620000002400 */
[----:B------:R-:W-:Y:S02]  /*6f90*/  FMNMX.FTZ R101, R152, R101, !PT ;  /* 0x0000006598657209 */ /* 0x000fe40007810000 */
[----:B------:R-:W-:Y:S02]  /*6fa0*/  FMNMX.FTZ R2, R150, R2, !PT ;  /* 0x0000000296027209 */ /* 0x000fe40007810000 */
[----:B---3--:R-:W-:Y:S02]  /*6fb0*/  FSEL R161, R29, -INF , P0 ;  /* 0xff8000001da17808 */ /* 0x008fe40000000000 */
[C---:B------:R-:W-:Y:S02]  /*6fc0*/  ISETP.GT.AND P0, PT, R0.reuse, 0x28, PT ;  /* 0x000000280000780c */ /* 0x040fe40003f04270 */
[----:B------:R-:W-:Y:S01]  /*6fd0*/  ISETP.GT.AND P1, PT, R0, 0x29, PT ;  /* 0x000000290000780c */ /* 0x000fe20003f24270 */
[----:B------:R-:W3:Y:S01]  /*6fe0*/  MUFU.TANH R30, R30 ;  /* 0x0000001e001e7308 */ /* 0x000ee20000002400 */
[----:B------:R-:W-:Y:S02]  /*6ff0*/  FMNMX.FTZ R101, R157, R101, !PT ;  /* 0x000000659d657209 */ /* 0x000fe40007810000 */
[----:B--2---:R-:W-:Y:S02]  /*7000*/  FSEL R153, R26, -INF , P0 ;  /* 0xff8000001a997808 */ /* 0x004fe40000000000 */
[----:B------:R-:W-:Y:S02]  /*7010*/  ISETP.GT.AND P0, PT, R0, 0x30, PT ;  /* 0x000000300000780c */ /* 0x000fe40003f04270 */
[----:B------:R-:W-:Y:S03]  /*7020*/  FMNMX.FTZ R2, R153, R2, !PT ;  /* 0x0000000299027209 */ /* 0x000fe60007810000 */
        /* <DEDUP_REMOVED lines=8> */
[C---:B------:R-:W-:Y:S02]  /*70b0*/  ISETP.GT.AND P0, PT, R0.reuse, 0x38, PT ;  /* 0x000000380000780c */ /* 0x040fe40003f04270 */
[----:B------:R-:W-:Y:S03]  /*70c0*/  FMNMX.FTZ R2, R159, R2, !PT ;  /* 0x000000029f027209 */ /* 0x000fe60007810000 */
[----:B------:R-:W3:Y:S01]  /*70d0*/  MUFU.TANH R34, R34 ;  /* 0x0000002200227308 */ /* 0x000ee20000002400 */
[----:B------:R-:W-:Y:S02]  /*70e0*/  FMNMX.FTZ R101, R161, R101, !PT ;  /* 0x00000065a1657209 */ /* 0x000fe40007810000 */
[----:B--2---:R-:W-:Y:S02]  /*70f0*/  FSEL R162, R13, -INF , P1 ;  /* 0xff8000000da27808 */ /* 0x004fe40000800000 */
[----:B------:R-:W-:Y:S02]  /*7100*/  ISETP.GT.AND P1, PT, R0, 0x39, PT ;  /* 0x000000390000780c */ /* 0x000fe40003f24270 */
[----:B------:R-:W-:Y:S03]  /*7110*/  FMNMX.FTZ R0, R162, R2, !PT ;  /* 0x00000002a2007209 */ /* 0x000fe60007810000 */
[----:B------:R-:W2:Y:S01]  /*7120*/  MUFU.TANH R12, R12 ;  /* 0x0000000c000c7308 */ /* 0x000ea20000002400 */
[----:B-1----:R-:W-:Y:S04]  /*7130*/  FSEL R163, R32, -INF , P6 ;  /* 0xff80000020a37808 */ /* 0x002fe80003000000 */
[----:B------:R-:W-:Y:S05]  /*7140*/  FMNMX.FTZ R101, R163, R101, !PT ;  /* 0x00000065a3657209 */ /* 0x000fea0007810000 */
[----:B------:R-:W1:Y:S01]  /*7150*/  MUFU.TANH R33, R33 ;  /* 0x0000002100217308 */ /* 0x000e620000002400 */
[----:B---3--:R-:W-:Y:S04]  /*7160*/  FSEL R184, R34, -INF , P0 ;  /* 0xff80000022b87808 */ /* 0x008fe80000000000 */
[----:B------:R-:W-:Y:S02]  /*7170*/  FMNMX.FTZ R0, R184, R0, !PT ;  /* 0x00000000b8007209 */ /* 0x000fe40007810000 */
[----:B--2---:R-:W-:Y:S02]  /*7180*/  FSEL R202, R12, -INF , P1 ;  /* 0xff8000000cca7808 */ /* 0x004fe40000800000 */
[----:B------:R-:W-:Y:S02]  /*7190*/  LDSM.16.MT88.4 R12, [R156] ;  /* 0x000000009c0c783b */ /* 0x000fe40000004200 */
[----:B------:R-:W-:Y:S02]  /*71a0*/  FMNMX.FTZ R0, R202, R0, !PT ;  /* 0x00000000ca007209 */ /* 0x000fe40007810000 */
[----:B-1----:R-:W-:Y:S04]  /*71b0*/  FSEL R201, R33, -INF , P5 ;  /* 0xff80000021c97808 */ /* 0x002fe80002800000 */
[----:B------:R-:W1:Y:S01]  /*71c0*/  SHFL.BFLY PT, R2, R0, 0x2, 0x1f ;  /* 0x0c401f0000027f89 */ /* 0x000e6200000e0000 */
[----:B------:R-:W-:Y:S07]  /*71d0*/  FMNMX.FTZ R101, R201, R101, !PT ;  /* 0x00000065c9657209 */ /* 0x000fee0007810000 */
[----:B------:R-:W2:Y:S01]  /*71e0*/  SHFL.BFLY PT, R11, R101, 0x2, 0x1f ;  /* 0x0c401f00650b7f89 */ /* 0x000ea200000e0000 */
[----:B-1----:R-:W-:Y:S07]  /*71f0*/  FMNMX.FTZ R0, R0, R2, !PT ;  /* 0x0000000200007209 */ /* 0x002fee0007810000 */
[----:B------:R-:W1:Y:S01]  /*7200*/  SHFL.BFLY PT, R100, R0, 0x1, 0x1f ;  /* 0x0c201f0000647f89 */ /* 0x000e6200000e0000 */
[----:B--2---:R-:W-:Y:S07]  /*7210*/  FMNMX.FTZ R101, R101, R11, !PT ;  /* 0x0000000b65657209 */ /* 0x004fee0007810000 */
[----:B------:R-:W2:Y:S01]  /*7220*/  SHFL.BFLY PT, R11, R101, 0x1, 0x1f ;  /* 0x0c201f00650b7f89 */ /* 0x000ea200000e0000 */
[----:B-1----:R-:W-:Y:S04]  /*7230*/  FMNMX.FTZ R100, R0, R100, !PT ;  /* 0x0000006400647209 */ /* 0x002fe80007810000 */
[C---:B------:R-:W-:Y:S01]  /*7240*/  FSETP.NEU.FTZ.AND P0, PT, R100.reuse, -INF , PT ;  /* 0xff8000006400780b */ /* 0x040fe20003f1d000 */
[C---:B------:R-:W-:Y:S01]  /*7250*/  FMUL.FTZ R145, R100.reuse, c[0x0][0x2d0] ;  /* 0x0000b40064917a20 */ /* 0x040fe20000410000 */
[----:B--2---:R-:W-:Y:S02]  /*7260*/  FMNMX.FTZ R101, R101, R11, !PT ;  /* 0x0000000b65657209 */ /* 0x004fe40007810000 */
[----:B------:R-:W-:Y:S02]  /*7270*/  FSEL R0, R100, RZ, P0 ;  /* 0x000000ff64007208 */ /* 0x000fe40000000000 */
[C---:B------:R-:W-:Y:S01]  /*7280*/  FSETP.NEU.FTZ.AND P1, PT, R101.reuse, -INF , PT ;  /* 0xff8000006500780b */ /* 0x040fe20003f3d000 */
[----:B------:R-:W-:Y:S01]  /*7290*/  FMUL.FTZ R144, R101, c[0x0][0x2d0] ;  /* 0x0000b40065907a20 */ /* 0x000fe20000410000 */
[----:B------:R-:W-:Y:S01]  /*72a0*/  FSEL R145, R145, RZ, P0 ;  /* 0x000000ff91917208 */ /* 0x000fe20000000000 */
[----:B------:R-:W-:Y:S01]  /*72b0*/  FADD.FTZ R0, -R0, R103 ;  /* 0x0000006700007221 */ /* 0x000fe20000010100 */
[----:B------:R-:W-:Y:S02]  /*72c0*/  FSEL R2, R101, RZ, P1 ;  /* 0x000000ff65027208 */ /* 0x000fe40000800000 */
[----:B------:R-:W-:Y:S01]  /*72d0*/  FSEL R144, R144, RZ, P1 ;  /* 0x000000ff90907208 */ /* 0x000fe20000800000 */
[----:B------:R-:W-:Y:S01]  /*72e0*/  FMUL.FTZ R0, R0, c[0x0][0x2d0] ;  /* 0x0000b40000007a20 */ /* 0x000fe20000410000 */
[----:B------:R-:W-:Y:S01]  /*72f0*/  IADD3 R103, R193, R156, RZ ;  /* 0x0000009cc1677210 */ /* 0x000fe20007ffe0ff */
[----:B------:R-:W-:Y:S01]  /*7300*/  FADD.FTZ R2, -R2, R102 ;  /* 0x0000006602027221 */ /* 0x000fe20000010100 */
[----:B------:R-:W-:Y:S01]  /*7310*/  ISETP.GE.AND P0, PT, R197, 0x2, PT ;  /* 0x00000002c500780c */ /* 0x000fe20003f06270 */
[--C-:B------:R-:W-:Y:S01]  /*7320*/  FFMA.FTZ R4, R4, c[0x0][0x2d0], -R144.reuse ;  /* 0x0000b40004047a23 */ /* 0x100fe20000010890 */
[----:B------:R-:W-:Y:S01]  /*7330*/  ISETP.GE.AND P1, PT, R211, 0x1, PT ;  /* 0x00000001d300780c */ /* 0x000fe20003f26270 */
[----:B------:R-:W-:Y:S01]  /*7340*/  FMUL.FTZ R2, R2, c[0x0][0x2d0] ;  /* 0x0000b40002027a20 */ /* 0x000fe20000410000 */
[----:B------:R-:W1:Y:S01]  /*7350*/  MUFU.EX2 R0, R0 ;  /* 0x0000000000007308 */ /* 0x000e620000000800 */
[--C-:B------:R-:W-:Y:S01]  /*7360*/  FFMA.FTZ R3, R3, c[0x0][0x2d0], -R144.reuse ;  /* 0x0000b40003037a23 */ /* 0x100fe20000010890 */
[----:B------:R-:W2:Y:S01]  /*7370*/  LDSM.16.MT88.4 R20, [R103] ;  /* 0x000000006714783b */ /* 0x000ea20000004200 */
[--C-:B------:R-:W-:Y:S02]  /*7380*/  FFMA.FTZ R6, R6, c[0x0][0x2d0], -R144.reuse ;  /* 0x0000b40006067a23 */ /* 0x100fe40000010890 */
[--C-:B------:R-:W-:Y:S02]  /*7390*/  FFMA.FTZ R5, R5, c[0x0][0x2d0], -R144.reuse ;  /* 0x0000b40005057a23 */ /* 0x100fe40000010890 */
[--C-:B------:R-:W-:Y:S02]  /*73a0*/  FFMA.FTZ R9, R9, c[0x0][0x2d0], -R145.reuse ;  /* 0x0000b40009097a23 */ /* 0x100fe40000010891 */
[--C-:B------:R-:W-:Y:S01]  /*73b0*/  FFMA.FTZ R8, R8, c[0x0][0x2d0], -R145.reuse ;  /* 0x0000b40008087a23 */ /* 0x100fe20000010891 */
[----:B------:R-:W-:Y:S01]  /*73c0*/  MUFU.EX2 R210, R4 ;  /* 0x0000000400d27308 */ /* 0x000fe20000000800 */
[--C-:B------:R-:W-:Y:S02]  /*73d0*/  FFMA.FTZ R7, R7, c[0x0][0x2d0], -R145.reuse ;  /* 0x0000b40007077a23 */ /* 0x100fe40000010891 */
[--C-:B------:R-:W-:Y:S07]  /*73e0*/  FFMA.FTZ R10, R10, c[0x0][0x2d0], -R145.reuse ;  /* 0x0000b4000a0a7a23 */ /* 0x100fee0000010891 */
[----:B------:R-:W3:Y:S01]  /*73f0*/  MUFU.EX2 R209, R3 ;  /* 0x0000000300d17308 */ /* 0x000ee20000000800 */
[C---:B-1----:R-:W-:Y:S02]  /*7400*/  FMUL.FTZ R11, R0.reuse, R111 ;  /* 0x0000006f000b7220 */ /* 0x042fe40000410000 */
[C---:B------:R-:W-:Y:S02]  /*7410*/  FMUL.FTZ R18, R0.reuse, R118 ;  /* 0x0000007600127220 */ /* 0x040fe40000410000 */
[C---:B------:R-:W-:Y:S05]  /*7420*/  FMUL.FTZ R19, R0.reuse, R119 ;  /* 0x0000007700137220 */ /* 0x040fea0000410000 */
[----:B------:R1:W-:Y:S01]  /*7430*/  MUFU.EX2 R208, R6 ;  /* 0x0000000600d07308 */ /* 0x0003e20000000800 */
[C---:B------:R-:W-:Y:S02]  /*7440*/  FMUL.FTZ R26, R0.reuse, R126 ;  /* 0x0000007e001a7220 */ /* 0x040fe40000410000 */
[C---:B------:R-:W-:Y:S02]  /*7450*/  FMUL.FTZ R27, R0.reuse, R127 ;  /* 0x0000007f001b7220 */ /* 0x040fe40000410000 */
[C---:B------:R-:W-:Y:S02]  /*7460*/  FMUL.FTZ R34, R0.reuse, R134 ;  /* 0x0000008600227220 */ /* 0x040fe40000410000 */
[C---:B------:R-:W-:Y:S02]  /*7470*/  FMUL.FTZ R35, R0.reuse, R135 ;  /* 0x0000008700237220 */ /* 0x040fe40000410000 */
[C---:B------:R-:W-:Y:S01]  /*7480*/  FMUL.FTZ R38, R0.reuse, R38 ;  /* 0x0000002600267220 */ /* 0x040fe20000410000 */
[----:B------:R-:W4:Y:S01]  /*7490*/  MUFU.EX2 R207, R5 ;  /* 0x0000000500cf7308 */ /* 0x000f220000000800 */
[C---:B------:R-:W-:Y:S02]  /*74a0*/  FMUL.FTZ R39, R0.reuse, R39 ;  /* 0x0000002700277220 */ /* 0x040fe40000410000 */
[C---:B------:R-:W-:Y:S01]  /*74b0*/  FMUL.FTZ R42, R0.reuse, R42 ;  /* 0x0000002a002a7220 */ /* 0x040fe20000410000 */
[----:B---3--:R-:W-:Y:S01]  /*74c0*/  F2FP.PACK_AB R136, R209, R210 ;  /* 0x000000d2d188723e */ /* 0x008fe200000000ff */
[----:B------:R-:W-:Y:S01]  /*74d0*/  FMUL.FTZ R43, R0, R43 ;  /* 0x0000002b002b7220 */ /* 0x000fe20000410000 */
[----:B------:R-:W-:Y:S01]  /*74e0*/  IADD3 R3, R196, R185, RZ ;  /* 0x000000b9c4037210 */ /* 0x000fe20007ffe0ff */
[C---:B------:R-:W-:Y:S02]  /*74f0*/  FMUL.FTZ R46, R0.reuse, R46 ;  /* 0x0000002e002e7220 */ /* 0x040fe40000410000 */
[C---:B------:R-:W-:Y:S01]  /*7500*/  FMUL.FTZ R47, R0.reuse, R47 ;  /* 0x0000002f002f7220 */ /* 0x040fe20000410000 */
[----:B------:R-:W-:Y:S01]  /*7510*/  MUFU.EX2 R206, R9 ;  /* 0x0000000900ce7308 */ /* 0x000fe20000000800 */
[----:B------:R-:W3:Y:S01]  /*7520*/  LDSM.16.MT88.4 R28, [R3] ;  /* 0x00000000031c783b */ /* 0x000ee20000004200 */
[----:B------:R-:W-:Y:S01]  /*7530*/  IADD3 R102, R193, R3, RZ ;  /* 0x00000003c1667210 */ /* 0x000fe20007ffe0ff */
[C---:B------:R-:W-:Y:S02]  /*7540*/  FMUL.FTZ R50, R0.reuse, R50 ;  /* 0x0000003200327220 */ /* 0x040fe40000410000 */
[C---:B-1----:R-:W-:Y:S02]  /*7550*/  FMUL.FTZ R6, R0.reuse, R106 ;  /* 0x0000006a00067220 */ /* 0x042fe40000410000 */
[C---:B------:R-:W-:Y:S02]  /*7560*/  FMUL.FTZ R51, R0.reuse, R51 ;  /* 0x0000003300337220 */ /* 0x040fe40000410000 */
[C---:B------:R-:W-:Y:S01]  /*7570*/  FMUL.FTZ R54, R0.reuse, R54 ;  /* 0x0000003600367220 */ /* 0x040fe20000410000 */
[----:B------:R-:W1:Y:S01]  /*7580*/  MUFU.EX2 R205, R8 ;  /* 0x0000000800cd7308 */ /* 0x000e620000000800 */
[C---:B------:R-:W-:Y:S02]  /*7590*/  FMUL.FTZ R55, R0.reuse, R55 ;  /* 0x0000003700377220 */ /* 0x040fe40000410000 */
[C---:B------:R-:W-:Y:S01]  /*75a0*/  FMUL.FTZ R58, R0.reuse, R58 ;  /* 0x0000003a003a7220 */ /* 0x040fe20000410000 */
[----:B----4-:R-:W-:Y:S01]  /*75b0*/  F2FP.PACK_AB R138, R207, R208 ;  /* 0x000000d0cf8a723e */ /* 0x010fe200000000ff */
[C---:B------:R-:W-:Y:S02]  /*75c0*/  FMUL.FTZ R59, R0.reuse, R59 ;  /* 0x0000003b003b7220 */ /* 0x040fe40000410000 */
[C---:B------:R-:W-:Y:S02]  /*75d0*/  FMUL.FTZ R62, R0.reuse, R62 ;  /* 0x0000003e003e7220 */ /* 0x040fe40000410000 */
[C---:B------:R-:W-:Y:S01]  /*75e0*/  FMUL.FTZ R63, R0.reuse, R63 ;  /* 0x0000003f003f7220 */ /* 0x040fe20000410000 */
[----:B------:R4:W-:Y:S01]  /*75f0*/  MUFU.EX2 R204, R7 ;  /* 0x0000000700cc7308 */ /* 0x0009e20000000800 */
        /* <DEDUP_REMOVED lines=8> */
[----:B-1----:R-:W-:Y:S01]  /*7680*/  F2FP.PACK_AB R137, R205, R206 ;  /* 0x000000cecd89723e */ /* 0x002fe200000000ff */
[C---:B------:R-:W-:Y:S02]  /*7690*/  FMUL.FTZ R79, R0.reuse, R79 ;  /* 0x0000004f004f7220 */ /* 0x040fe40000410000 */
[C---:B------:R-:W-:Y:S02]  /*76a0*/  FMUL.FTZ R86, R0.reuse, R86 ;  /* 0x0000005600567220 */ /* 0x040fe40000410000 */
[C---:B------:R-:W-:Y:S01]  /*76b0*/  FMUL.FTZ R87, R0.reuse, R87 ;  /* 0x0000005700577220 */ /* 0x040fe20000410000 */
[----:B------:R-:W1:Y:S01]  /*76c0*/  MUFU.EX2 R2, R2 ;  /* 0x0000000200027308 */ /* 0x000e620000000800 */
[C---:B------:R-:W-:Y:S02]  /*76d0*/  FMUL.FTZ R90, R0.reuse, R90 ;  /* 0x0000005a005a7220 */ /* 0x040fe40000410000 */
[C---:B------:R-:W-:Y:S02]  /*76e0*/  FMUL.FTZ R91, R0.reuse, R91 ;  /* 0x0000005b005b7220 */ /* 0x040fe40000410000 */
[C---:B----4-:R-:W-:Y:S02]  /*76f0*/  FMUL.FTZ R7, R0.reuse, R107 ;  /* 0x0000006b00077220 */ /* 0x050fe40000410000 */
[C---:B------:R-:W-:Y:S02]  /*7700*/  FMUL.FTZ R94, R0.reuse, R94 ;  /* 0x0000005e005e7220 */ /* 0x040fe40000410000 */
[C---:B------:R-:W-:Y:S02]  /*7710*/  FMUL.FTZ R95, R0.reuse, R95 ;  /* 0x0000005f005f7220 */ /* 0x040fe40000410000 */
[C---:B------:R-:W-:Y:S02]  /*7720*/  FMUL.FTZ R98, R0.reuse, R98 ;  /* 0x0000006200627220 */ /* 0x040fe40000410000 */
[C---:B------:R-:W-:Y:S01]  /*7730*/  FMUL.FTZ R99, R0.reuse, R99 ;  /* 0x0000006300637220 */ /* 0x040fe20000410000 */
[----:B-----5:R-:W-:Y:S01]  /*7740*/  F2FP.PACK_AB R139, R203, R204 ;  /* 0x000000cccb8b723e */ /* 0x020fe200000000ff */
[C---:B------:R-:W-:Y:S02]  /*7750*/  FMUL.FTZ R10, R0.reuse, R110 ;  /* 0x0000006e000a7220 */ /* 0x040fe40000410000 */
[C---:B------:R-:W-:Y:S02]  /*7760*/  FMUL.FTZ R82, R0.reuse, R82 ;  /* 0x0000005200527220 */ /* 0x040fe40000410000 */
[----:B------:R-:W-:Y:S02]  /*7770*/  FMUL.FTZ R83, R0, R83 ;  /* 0x0000005300537220 */ /* 0x000fe40000410000 */
[C---:B-1----:R-:W-:Y:S02]  /*7780*/  FMUL.FTZ R4, R2.reuse, R104 ;  /* 0x0000006802047220 */ /* 0x042fe40000410000 */
[C---:B------:R-:W-:Y:S02]  /*7790*/  FMUL.FTZ R5, R2.reuse, R105 ;  /* 0x0000006902057220 */ /* 0x040fe40000410000 */
[----:B------:R-:W1:Y:S01]  /*77a0*/  LDSM.16.MT88.4 R104, [R102] ;  /* 0x000000006668783b */ /* 0x000e620000004200 */
[C---:B------:R-:W-:Y:S02]  /*77b0*/  FMUL.FTZ R8, R2.reuse, R108 ;  /* 0x0000006c02087220 */ /* 0x040fe40000410000 */
[C---:B------:R-:W-:Y:S02]  /*77c0*/  FMUL.FTZ R9, R2.reuse, R109 ;  /* 0x0000006d02097220 */ /* 0x040fe40000410000 */
[C---:B------:R-:W-:Y:S03]  /*77d0*/  HMMA.16816.F32 R4, R136.reuse, R12, R4 ;  /* 0x0000000c8804723c */ /* 0x040fe60000001804 */
[----:B------:R-:W4:Y:S02]  /*77e0*/  LDSM.16.MT88.4 R108, [R156+0x2000] ;  /* 0x002000009c6c783b */ /* 0x000f240000004200 */
[C---:B------:R-:W-:Y:S02]  /*77f0*/  FMUL.FTZ R16, R2.reuse, R116 ;  /* 0x0000007402107220 */ /* 0x040fe40000410000 */
[C---:B------:R-:W-:Y:S01]  /*7800*/  FMUL.FTZ R12, R2.reuse, R112 ;  /* 0x00000070020c7220 */ /* 0x040fe20000410000 */
[C---:B------:R-:W-:Y:S04]  /*7810*/  HMMA.16816.F32 R8, R136.reuse, R14, R8 ;  /* 0x0000000e8808723c */ /* 0x040fe80000001808 */
[C---:B------:R-:W-:Y:S02]  /*7820*/  FMUL.FTZ R13, R2.reuse, R113 ;  /* 0x00000071020d7220 */ /* 0x040fe40000410000 */
[----:B------:R-:W-:Y:S02]  /*7830*/  FMUL.FTZ R17, R2, R117 ;  /* 0x0000007502117220 */ /* 0x000fe40000410000 */
[C---:B------:R-:W-:Y:S01]  /*7840*/  FMUL.FTZ R14, R0.reuse, R114 ;  /* 0x00000072000e7220 */ /* 0x040fe20000410000 */
[----:B------:R-:W-:Y:S03]  /*7850*/  LDSM.16.MT88.4 R116, [R156+0x800] ;  /* 0x000800009c74783b */ /* 0x000fe60000004200 */
[----:B------:R-:W-:Y:S02]  /*7860*/  FMUL.FTZ R15, R0, R115 ;  /* 0x00000073000f7220 */ /* 0x000fe40000410000 */
[C---:B------:R-:W-:Y:S02]  /*7870*/  FMUL.FTZ R24, R2.reuse, R124 ;  /* 0x0000007c02187220 */ /* 0x040fe40000410000 */
[C---:B------:R-:W-:Y:S01]  /*7880*/  FMUL.FTZ R25, R2.reuse, R125 ;  /* 0x0000007d02197220 */ /* 0x040fe20000410000 */
[----:B------:R-:W5:Y:S01]  /*7890*/  LDSM.16.MT88.4 R112, [R103+0x2000] ;  /* 0x002000006770783b */ /* 0x000f620000004200 */
[C---:B------:R-:W-:Y:S01]  /*78a0*/  FMUL.FTZ R32, R2.reuse, R132 ;  /* 0x0000008402207220 */ /* 0x040fe20000410000 */
[C---:B--2---:R-:W-:Y:S03]  /*78b0*/  HMMA.16816.F32 R12, R136.reuse, R20, R12 ;  /* 0x00000014880c723c */ /* 0x044fe6000000180c */
[C---:B------:R-:W-:Y:S02]  /*78c0*/  FMUL.FTZ R33, R2.reuse, R133 ;  /* 0x0000008502217220 */ /* 0x040fe40000410000 */
[C---:B------:R-:W-:Y:S01]  /*78d0*/  FMUL.FTZ R36, R2.reuse, R36 ;  /* 0x0000002402247220 */ /* 0x040fe20000410000 */
[----:B------:R-:W-:Y:S01]  /*78e0*/  LDSM.16.MT88.4 R124, [R102+0x800] ;  /* 0x00080000667c783b */ /* 0x000fe20000004200 */
[C---:B------:R-:W-:Y:S01]  /*78f0*/  FMUL.FTZ R20, R2.reuse, R120 ;  /* 0x0000007802147220 */ /* 0x040fe20000410000 */
[C---:B------:R-:W-:Y:S04]  /*7900*/  HMMA.16816.F32 R16, R136.reuse, R22, R16 ;  /* 0x000000168810723c */ /* 0x040fe80000001810 */
[C---:B------:R-:W-:Y:S02]  /*7910*/  FMUL.FTZ R21, R2.reuse, R121 ;  /* 0x0000007902157220 */ /* 0x040fe40000410000 */
[----:B------:R-:W-:Y:S01]  /*7920*/  FMUL.FTZ R37, R2, R37 ;  /* 0x0000002502257220 */ /* 0x000fe20000410000 */
[----:B------:R-:W-:Y:S01]  /*7930*/  LDSM.16.MT88.4 R132, [R103+0x2800] ;  /* 0x002800006784783b */ /* 0x000fe20000004200 */
[C---:B------:R-:W-:Y:S04]  /*7940*/  FMUL.FTZ R22, R0.reuse, R122 ;  /* 0x0000007a00167220 */ /* 0x040fe80000410000 */
[----:B------:R-:W-:Y:S02]  /*7950*/  FMUL.FTZ R23, R0, R123 ;  /* 0x0000007b00177220 */ /* 0x000fe40000410000 */
[C---:B------:R-:W-:Y:S01]  /*7960*/  FMUL.FTZ R40, R2.reuse, R40 ;  /* 0x0000002802287220 */ /* 0x040fe20000410000 */
[----:B------:R-:W-:Y:S01]  /*7970*/  LDSM.16.MT88.4 R120, [R3+0x800] ;  /* 0x000800000378783b */ /* 0x000fe20000004200 */
[C---:B------:R-:W-:Y:S02]  /*7980*/  FMUL.FTZ R41, R2.reuse, R41 ;  /* 0x0000002902297220 */ /* 0x040fe40000410000 */
[C---:B------:R-:W-:Y:S01]  /*7990*/  FMUL.FTZ R44, R2.reuse, R44 ;  /* 0x0000002c022c7220 */ /* 0x040fe20000410000 */
[C---:B---3--:R-:W-:Y:S03]  /*79a0*/  HMMA.16816.F32 R20, R136.reuse, R28, R20 ;  /* 0x0000001c8814723c */ /* 0x048fe60000001814 */
[C---:B------:R-:W-:Y:S02]  /*79b0*/  FMUL.FTZ R45, R2.reuse, R45 ;  /* 0x0000002d022d7220 */ /* 0x040fe40000410000 */
[C---:B------:R-:W-:Y:S02]  /*79c0*/  FMUL.FTZ R48, R2.reuse, R48 ;  /* 0x0000003002307220 */ /* 0x040fe40000410000 */
[C---:B------:R-:W-:Y:S01]  /*79d0*/  FMUL.FTZ R28, R2.reuse, R128 ;  /* 0x00000080021c7220 */ /* 0x040fe20000410000 */
[C---:B------:R-:W-:Y:S04]  /*79e0*/  HMMA.16816.F32 R24, R136.reuse, R30, R24 ;  /* 0x0000001e8818723c */ /* 0x040fe80000001818 */
[C---:B------:R-:W-:Y:S02]  /*79f0*/  FMUL.FTZ R29, R2.reuse, R129 ;  /* 0x00000081021d7220 */ /* 0x040fe40000410000 */
[----:B------:R-:W-:Y:S02]  /*7a00*/  FMUL.FTZ R49, R2, R49 ;  /* 0x0000003102317220 */ /* 0x000fe40000410000 */
[C---:B------:R-:W-:Y:S04]  /*7a10*/  FMUL.FTZ R30, R0.reuse, R130 ;  /* 0x00000082001e7220 */ /* 0x040fe80000410000 */
[----:B------:R-:W-:Y:S02]  /*7a20*/  FMUL.FTZ R31, R0, R131 ;  /* 0x00000083001f7220 */ /* 0x000fe40000410000 */
[----:B------:R-:W-:Y:S01]  /*7a30*/  LDSM.16.MT88.4 R128, [R156+0x2800] ;  /* 0x002800009c80783b */ /* 0x000fe20000004200 */
[C---:B------:R-:W-:Y:S02]  /*7a40*/  FMUL.FTZ R52, R2.reuse, R52 ;  /* 0x0000003402347220 */ /* 0x040fe40000410000 */
[C---:B------:R-:W-:Y:S02]  /*7a50*/  FMUL.FTZ R53, R2.reuse, R53 ;  /* 0x0000003502357220 */ /* 0x040fe40000410000 */
[C---:B-1----:R-:W-:Y:S03]  /*7a60*/  HMMA.16816.F32 R28, R136.reuse, R104, R28 ;  /* 0x00000068881c723c */ /* 0x042fe6000000181c */
[C---:B------:R-:W-:Y:S02]  /*7a70*/  FMUL.FTZ R56, R2.reuse, R56 ;  /* 0x0000003802387220 */ /* 0x040fe40000410000 */
[C---:B------:R-:W-:Y:S02]  /*7a80*/  FMUL.FTZ R57, R2.reuse, R57 ;  /* 0x0000003902397220 */ /* 0x040fe40000410000 */
[C---:B------:R-:W-:Y:S01]  /*7a90*/  FMUL.FTZ R60, R2.reuse, R60 ;  /* 0x0000003c023c7220 */ /* 0x040fe20000410000 */
[C---:B------:R-:W-:Y:S01]  /*7aa0*/  HMMA.16816.F32 R32, R136.reuse, R106, R32 ;  /* 0x0000006a8820723c */ /* 0x040fe20000001820 */
[----:B------:R-:W1:Y:S03]  /*7ab0*/  LDSM.16.MT88.4 R104, [R3+0x2000] ;  /* 0x002000000368783b */ /* 0x000e660000004200 */
[C---:B------:R-:W-:Y:S02]  /*7ac0*/  FMUL.FTZ R61, R2.reuse, R61 ;  /* 0x0000003d023d7220 */ /* 0x040fe40000410000 */
[C---:B------:R-:W-:Y:S02]  /*7ad0*/  FMUL.FTZ R64, R2.reuse, R64 ;  /* 0x0000004002407220 */ /* 0x040fe40000410000 */
[C---:B----4-:R-:W-:Y:S04]  /*7ae0*/  HMMA.16816.F32 R36, R136.reuse, R108, R36 ;  /* 0x0000006c8824723c */ /* 0x050fe80000001824 */
[C---:B------:R-:W-:Y:S02]  /*7af0*/  FMUL.FTZ R65, R2.reuse, R65 ;  /* 0x0000004102417220 */ /* 0x040fe40000410000 */
[C---:B------:R-:W-:Y:S02]  /*7b00*/  FMUL.FTZ R68, R2.reuse, R68 ;  /* 0x0000004402447220 */ /* 0x040fe40000410000 */
[C---:B------:R-:W-:Y:S01]  /*7b10*/  HMMA.16816.F32 R40, R136.reuse, R110, R40 ;  /* 0x0000006e8828723c */ /* 0x040fe20000001828 */
[----:B------:R-:W2:Y:S03]  /*7b20*/  LDSM.16.MT88.4 R108, [R102+0x2000] ;  /* 0x00200000666c783b */ /* 0x000ea60000004200 */
[C---:B------:R-:W-:Y:S02]  /*7b30*/  FMUL.FTZ R69, R2.reuse, R69 ;  /* 0x0000004502457220 */ /* 0x040fe40000410000 */
[C---:B------:R-:W-:Y:S02]  /*7b40*/  FMUL.FTZ R72, R2.reuse, R72 ;  /* 0x0000004802487220 */ /* 0x040fe40000410000 */
[C---:B-----5:R-:W-:Y:S04]  /*7b50*/  HMMA.16816.F32 R44, R136.reuse, R112, R44 ;  /* 0x00000070882c723c */ /* 0x060fe8000000182c */
[C---:B------:R-:W-:Y:S02]  /*7b60*/  FMUL.FTZ R73, R2.reuse, R73 ;  /* 0x0000004902497220 */ /* 0x040fe40000410000 */
[C---:B------:R-:W-:Y:S02]  /*7b70*/  FMUL.FTZ R84, R2.reuse, R84 ;  /* 0x0000005402547220 */ /* 0x040fe40000410000 */
[C---:B------:R-:W-:Y:S01]  /*7b80*/  HMMA.16816.F32 R48, R136.reuse, R114, R48 ;  /* 0x000000728830723c */ /* 0x040fe20000001830 */
[----:B------:R-:W3:Y:S03]  /*7b90*/  LDSM.16.MT88.4 R112, [R156+0x4000] ;  /* 0x004000009c70783b */ /* 0x000ee60000004200 */
[C---:B------:R-:W-:Y:S02]  /*7ba0*/  FMUL.FTZ R85, R2.reuse, R85 ;  /* 0x0000005502557220 */ /* 0x040fe40000410000 */
[C---:B------:R-:W-:Y:S02]  /*7bb0*/  FMUL.FTZ R88, R2.reuse, R88 ;  /* 0x0000005802587220 */ /* 0x040fe40000410000 */
[C---:B------:R-:W-:Y:S01]  /*7bc0*/  FMUL.FTZ R89, R2.reuse, R89 ;  /* 0x0000005902597220 */ /* 0x040fe20000410000 */
[C---:B-1----:R-:W-:Y:S03]  /*7bd0*/  HMMA.16816.F32 R52, R136.reuse, R104, R52 ;  /* 0x000000688834723c */ /* 0x042fe60000001834 */
[C---:B------:R-:W-:Y:S02]  /*7be0*/  FMUL.FTZ R92, R2.reuse, R92 ;  /* 0x0000005c025c7220 */ /* 0x040fe40000410000 */
[----:B------:R-:W-:Y:S02]  /*7bf0*/  FMUL.FTZ R93, R2, R93 ;  /* 0x0000005d025d7220 */ /* 0x000fe40000410000 */
[--C-:B------:R-:W-:Y:S01]  /*7c00*/  FFMA.FTZ R104, R140, c[0x0][0x2d0], -R144.reuse ;  /* 0x0000b4008c687a23 */ /* 0x100fe20000010890 */
[C---:B------:R-:W-:Y:S03]  /*7c10*/  HMMA.16816.F32 R56, R136.reuse, R106, R56 ;  /* 0x0000006a8838723c */ /* 0x040fe60000001838 */
[----:B------:R1:W4:Y:S01]  /*7c20*/  MUFU.EX2 R183, R104 ;  /* 0x0000006800b77308 */ /* 0x0003220000000800 */
[C---:B------:R-:W-:Y:S02]  /*7c30*/  FMUL.FTZ R96, R2.reuse, R96 ;  /* 0x0000006002607220 */ /* 0x040fe40000410000 */
[C---:B------:R-:W-:Y:S02]  /*7c40*/  FMUL.FTZ R97, R2.reuse, R97 ;  /* 0x0000006102617220 */ /* 0x040fe40000410000 */
[C---:B--2---:R-:W-:Y:S04]  /*7c50*/  HMMA.16816.F32 R60, R136.reuse, R108, R60 ;  /* 0x0000006c883c723c */ /* 0x044fe8000000183c */
[C---:B------:R-:W-:Y:S02]  /*7c60*/  FMUL.FTZ R76, R2.reuse, R76 ;  /* 0x0000004c024c7220 */ /* 0x040fe40000410000 */
[C---:B------:R-:W-:Y:S02]  /*7c70*/  FMUL.FTZ R77, R2.reuse, R77 ;  /* 0x0000004d024d7220 */ /* 0x040fe40000410000 */
[C---:B------:R-:W-:Y:S04]  /*7c80*/  HMMA.16816.F32 R64, R136.reuse, R110, R64 ;  /* 0x0000006e8840723c */ /* 0x040fe80000001840 */
[----:B------:R-:W-:Y:S02]  /*7c90*/  FFMA.FTZ R108, R141, c[0x0][0x2d0], -R144 ;  /* 0x0000b4008d6c7a23 */ /* 0x000fe40000010890 */
[C---:B------:R-:W-:Y:S02]  /*7ca0*/  FMUL.FTZ R80, R2.reuse, R80 ;  /* 0x0000005002507220 */ /* 0x040fe40000410000 */
[C---:B---3--:R-:W-:Y:S01]  /*7cb0*/  HMMA.16816.F32 R68, R136.reuse, R112, R68 ;  /* 0x000000708844723c */ /* 0x048fe20000001844 */
[----:B------:R2:W3:Y:S01]  /*7cc0*/  MUFU.EX2 R182, R108 ;  /* 0x0000006c00b67308 */ /* 0x0004e20000000800 */
[----:B-1----:R-:W1:Y:S02]  /*7cd0*/  LDSM.16.MT88.4 R104, [R103+0x4000] ;  /* 0x004000006768783b */ /* 0x002e640000004200 */
[C---:B------:R-:W-:Y:S02]  /*7ce0*/  FMUL.FTZ R81, R2.reuse, R81 ;  /* 0x0000005102517220 */ /* 0x040fe40000410000 */
[----:B------:R-:W-:Y:S02]  /*7cf0*/  FFMA.FTZ R2, R2, R216, R210 ;  /* 0x000000d802027223 */ /* 0x000fe400000100d2 */
[C---:B------:R-:W-:Y:S04]  /*7d00*/  HMMA.16816.F32 R72, R136.reuse, R114, R72 ;  /* 0x000000728848723c */ /* 0x040fe80000001848 */
[--C-:B------:R-:W-:Y:S02]  /*7d10*/  FFMA.FTZ R112, R143, c[0x0][0x2d0], -R145.reuse ;  /* 0x0000b4008f707a23 */ /* 0x100fe40000010891 */
[----:B------:R-:W-:Y:S02]  /*7d20*/  FFMA.FTZ R0, R0, R217, R206 ;  /* 0x000000d900007223 */ /* 0x000fe400000100ce */
[----:B------:R5:W-:Y:S01]  /*7d30*/  MUFU.EX2 R180, R112 ;  /* 0x0000007000b47308 */ /* 0x000be20000000800 */
[----:B------:R-:W-:Y:S03]  /*7d40*/  FADD.FTZ R2, R209, R2 ;  /* 0x00000002d1027221 */ /* 0x000fe60000010000 */
[----:B------:R-:W-:Y:S02]  /*7d50*/  FADD.FTZ R0, R205, R0 ;  /* 0x00000000cd007221 */ /* 0x000fe40000010000 */
[----:B------:R-:W-:Y:S02]  /*7d60*/  FADD.FTZ R2, R208, R2 ;  /* 0x00000002d0027221 */ /* 0x000fe40000010000 */
[----:B------:R-:W-:Y:S02]  /*7d70*/  FADD.FTZ R0, R204, R0 ;  /* 0x00000000cc007221 */ /* 0x000fe40000010000 */
[--C-:B--2---:R-:W-:Y:S02]  /*7d80*/  FFMA.FTZ R108, R142, c[0x0][0x2d0], -R145.reuse ;  /* 0x0000b4008e6c7a23 */ /* 0x104fe40000010891 */
[----:B------:R-:W-:Y:S01]  /*7d90*/  LDSM.16.MT88.4 R140, [R3+0x2800] ;  /* 0x00280000038c783b */ /* 0x000fe20000004200 */
[----:B------:R-:W-:Y:S01]  /*7da0*/  FADD.FTZ R2, R207, R2 ;  /* 0x00000002cf027221 */ /* 0x000fe20000010000 */
[----:B------:R2:W2:Y:S01]  /*7db0*/  MUFU.EX2 R181, R108 ;  /* 0x0000006c00b57308 */ /* 0x0004a20000000800 */
[----:B------:R-:W-:Y:S02]  /*7dc0*/  FADD.FTZ R0, R203, R0 ;  /* 0x00000000cb007221 */ /* 0x000fe40000010000 */
[----:B----4-:R-:W-:Y:S04]  /*7dd0*/  FADD.FTZ R2, R183, R2 ;  /* 0x00000002b7027221 */ /* 0x010fe80000010000 */
[----:B---3--:R-:W-:Y:S02]  /*7de0*/  FADD.FTZ R2, R182, R2 ;  /* 0x00000002b6027221 */ /* 0x008fe40000010000 */
[--C-:B-----5:R-:W-:Y:S01]  /*7df0*/  FFMA.FTZ R112, R146, c[0x0][0x2d0], -R144.reuse ;  /* 0x0000b40092707a23 */ /* 0x120fe20000010890 */
[C---:B-1----:R-:W-:Y:S03]  /*7e00*/  HMMA.16816.F32 R76, R136.reuse, R104, R76 ;  /* 0x00000068884c723c */ /* 0x042fe6000000184c */
[----:B------:R1:W3:Y:S04]  /*7e10*/  MUFU.EX2 R179, R112 ;  /* 0x0000007000b37308 */ /* 0x0002e80000000800 */
[----:B------:R-:W-:Y:S01]  /*7e20*/  FFMA.FTZ R104, R147, c[0x0][0x2d0], -R144 ;  /* 0x0000b40093687a23 */ /* 0x000fe20000010890 */
[C---:B------:R-:W-:Y:S05]  /*7e30*/  HMMA.16816.F32 R80, R136.reuse, R106, R80 ;  /* 0x0000006a8850723c */ /* 0x040fea0000001850 */
[----:B------:R4:W5:Y:S01]  /*7e40*/  MUFU.EX2 R178, R104 ;  /* 0x0000006800b27308 */ /* 0x0009620000000800 */
[----:B--2---:R-:W2:Y:S01]  /*7e50*/  LDSM.16.MT88.4 R108, [R3+0x4000] ;  /* 0x00400000036c783b */ /* 0x004ea20000004200 */
[C---:B------:R-:W-:Y:S01]  /*7e60*/  F2FP.PACK_AB R105, R180.reuse, R181 ;  /* 0x000000b5b469723e */ /* 0x040fe200000000ff */
[----:B------:R-:W-:Y:S04]  /*7e70*/  FADD.FTZ R0, R181, R0 ;  /* 0x00000000b5007221 */ /* 0x000fe80000010000 */
[----:B------:R-:W-:Y:S02]  /*7e80*/  FADD.FTZ R0, R180, R0 ;  /* 0x00000000b4007221 */ /* 0x000fe40000010000 */
[----:B-1----:R-:W1:Y:S01]  /*7e90*/  LDSM.16.MT88.4 R112, [R102+0x4000] ;  /* 0x004000006670783b */ /* 0x002e620000004200 */
[----:B---3--:R-:W-:Y:S02]  /*7ea0*/  FADD.FTZ R2, R179, R2 ;  /* 0x00000002b3027221 */ /* 0x008fe40000010000 */
[--C-:B----4-:R-:W-:Y:S01]  /*7eb0*/  FFMA.FTZ R104, R148, c[0x0][0x2d0], -R145.reuse ;  /* 0x0000b40094687a23 */ /* 0x110fe20000010891 */
[C---:B-----5:R-:W-:Y:S01]  /*7ec0*/  F2FP.PACK_AB R106, R178.reuse, R179 ;  /* 0x000000b3b26a723e */ /* 0x060fe200000000ff */
[----:B------:R-:W-:Y:S02]  /*7ed0*/  FADD.FTZ R2, R178, R2 ;  /* 0x00000002b2027221 */ /* 0x000fe40000010000 */
[----:B------:R3:W4:Y:S01]  /*7ee0*/  MUFU.EX2 R177, R104 ;  /* 0x0000006800b17308 */ /* 0x0007220000000800 */
[C---:B--2---:R-:W-:Y:S08]  /*7ef0*/  HMMA.16816.F32 R84, R136.reuse, R108, R84 ;  /* 0x0000006c8854723c */ /* 0x044ff00000001854 */
[C---:B------:R-:W-:Y:S01]  /*7f00*/  HMMA.16816.F32 R88, R136.reuse, R110, R88 ;  /* 0x0000006e8858723c */ /* 0x040fe20000001858 */
[----:B------:R-:W2:Y:S03]  /*7f10*/  LDSM.16.MT88.4 R108, [R103+0x800] ;  /* 0x00080000676c783b */ /* 0x000ea60000004200 */
[--C-:B---3--:R-:W-:Y:S02]  /*7f20*/  FFMA.FTZ R104, R149, c[0x0][0x2d0], -R145.reuse ;  /* 0x0000b40095687a23 */ /* 0x108fe40000010891 */
[----:B----4-:R-:W-:Y:S02]  /*7f30*/  FADD.FTZ R0, R177, R0 ;  /* 0x00000000b1007221 */ /* 0x010fe40000010000 */
[C---:B-1----:R-:W-:Y:S01]  /*7f40*/  HMMA.16816.F32 R92, R136.reuse, R112, R92 ;  /* 0x00000070885c723c */ /* 0x042fe2000000185c */
[----:B------:R1:W3:Y:S07]  /*7f50*/  MUFU.EX2 R176, R104 ;  /* 0x0000006800b07308 */ /* 0x0002ee0000000800 */
[----:B------:R-:W-:Y:S01]  /*7f60*/  HMMA.16816.F32 R96, R136, R114, R96 ;  /* 0x000000728860723c */ /* 0x000fe20000001860 */
[----:B------:R-:W4:Y:S03]  /*7f70*/  LDSM.16.MT88.4 R112, [R102+0x2800] ;  /* 0x002800006670783b */ /* 0x000f260000004200 */
[----:B-1----:R-:W-:Y:S01]  /*7f80*/  F2FP.PACK_AB R104, R182, R183 ;  /* 0x000000b7b668723e */ /* 0x002fe200000000ff */
[C---:B---3--:R-:W-:Y:S01]  /*7f90*/  FADD.FTZ R0, R176.reuse, R0 ;  /* 0x00000000b0007221 */ /* 0x048fe20000010000 */
[----:B------:R-:W-:Y:S07]  /*7fa0*/  F2FP.PACK_AB R107, R176, R177 ;  /* 0x000000b1b06b723e */ /* 0x000fee00000000ff */
[C---:B------:R-:W-:Y:S08]  /*7fb0*/  HMMA.16816.F32 R4, R104.reuse, R116, R4 ;  /* 0x000000746804723c */ /* 0x040ff00000001804 */
[C---:B------:R-:W-:Y:S01]  /*7fc0*/  HMMA.16816.F32 R8, R104.reuse, R118, R8 ;  /* 0x000000766808723c */ /* 0x040fe20000001808 */
[----:B------:R-:W-:Y:S07]  /*7fd0*/  LDSM.16.MT88.4 R116, [R103+0x4800] ;  /* 0x004800006774783b */ /* 0x000fee0000004200 */
[C---:B--2---:R-:W-:Y:S08]  /*7fe0*/  HMMA.16816.F32 R12, R104.reuse, R108, R12 ;  /* 0x0000006c680c723c */ /* 0x044ff0000000180c */
[C---:B------:R-:W-:Y:S01]  /*7ff0*/  HMMA.16816.F32 R16, R104.reuse, R110, R16 ;  /* 0x0000006e6810723c */ /* 0x040fe20000001810 */
[----:B------:R-:W1:Y:S07]  /*8000*/  LDSM.16.MT88.4 R108, [R156+0x4800] ;  /* 0x004800009c6c783b */ /* 0x000e6e0000004200 */
[C---:B------:R-:W-:Y:S07]  /*8010*/  HMMA.16816.F32 R20, R104.reuse, R120, R20 ;  /* 0x000000786814723c */ /* 0x040fee0000001814 */
[--C-:B------:R-:W-:Y:S01]  /*8020*/  FFMA.FTZ R120, R151, c[0x0][0x2d0], -R144.reuse ;  /* 0x0000b40097787a23 */ /* 0x100fe20000010890 */
[C---:B------:R-:W-:Y:S03]  /*8030*/  HMMA.16816.F32 R24, R104.reuse, R122, R24 ;  /* 0x0000007a6818723c */ /* 0x040fe60000001818 */
[----:B------:R2:W3:Y:S05]  /*8040*/  MUFU.EX2 R175, R120 ;  /* 0x0000007800af7308 */ /* 0x0004ea0000000800 */
[C---:B------:R-:W-:Y:S08]  /*8050*/  HMMA.16816.F32 R28, R104.reuse, R124, R28 ;  /* 0x0000007c681c723c */ /* 0x040ff0000000181c */
[C---:B------:R-:W-:Y:S01]  /*8060*/  HMMA.16816.F32 R32, R104.reuse, R126, R32 ;  /* 0x0000007e6820723c */ /* 0x040fe20000001820 */
[----:B------:R-:W-:Y:S07]  /*8070*/  LDSM.16.MT88.4 R124, [R103+0x1000] ;  /* 0x00100000677c783b */ /* 0x000fee0000004200 */
[C---:B------:R-:W-:Y:S04]  /*8080*/  HMMA.16816.F32 R36, R104.reuse, R128, R36 ;  /* 0x000000806824723c */ /* 0x040fe80000001824 */
[----:B--2---:R-:W-:Y:S02]  /*8090*/  FFMA.FTZ R120, R152, c[0x0][0x2d0], -R144 ;  /* 0x0000b40098787a23 */ /* 0x004fe40000010890 */
[----:B---3--:R-:W-:Y:S02]  /*80a0*/  FADD.FTZ R2, R175, R2 ;  /* 0x00000002af027221 */ /* 0x008fe40000010000 */
[C---:B------:R-:W-:Y:S01]  /*80b0*/  HMMA.16816.F32 R40, R104.reuse, R130, R40 ;  /* 0x000000826828723c */ /* 0x040fe20000001828 */
[----:B------:R2:W3:Y:S03]  /*80c0*/  MUFU.EX2 R174, R120 ;  /* 0x0000007800ae7308 */ /* 0x0004e60000000800 */
[--C-:B------:R-:W-:Y:S04]  /*80d0*/  FFMA.FTZ R128, R155, c[0x0][0x2d0], -R145.reuse ;  /* 0x0000b4009b807a23 */ /* 0x100fe80000010891 */
[C---:B------:R-:W-:Y:S03]  /*80e0*/  HMMA.16816.F32 R44, R104.reuse, R132, R44 ;  /* 0x00000084682c723c */ /* 0x040fe6000000182c */
[----:B------:R5:W-:Y:S05]  /*80f0*/  MUFU.EX2 R168, R128 ;  /* 0x0000008000a87308 */ /* 0x000bea0000000800 */
[C---:B------:R-:W-:Y:S01]  /*8100*/  HMMA.16816.F32 R48, R104.reuse, R134, R48 ;  /* 0x000000866830723c */ /* 0x040fe20000001830 */
[----:B------:R-:W-:Y:S07]  /*8110*/  LDSM.16.MT88.4 R132, [R102+0x1800] ;  /* 0x001800006684783b */ /* 0x000fee0000004200 */
[C---:B------:R-:W-:Y:S04]  /*8120*/  HMMA.16816.F32 R52, R104.reuse, R140, R52 ;  /* 0x0000008c6834723c */ /* 0x040fe80000001834 */
[--C-:B--2---:R-:W-:Y:S02]  /*8130*/  FFMA.FTZ R120, R150, c[0x0][0x2d0], -R145.reuse ;  /* 0x0000b40096787a23 */ /* 0x104fe40000010891 */
[----:B------:R-:W-:Y:S01]  /*8140*/  LDSM.16.MT88.4 R148, [R3+0x3800] ;  /* 0x003800000394783b */ /* 0x000fe20000004200 */
[----:B---3--:R-:W-:Y:S01]  /*8150*/  FADD.FTZ R2, R174, R2 ;  /* 0x00000002ae027221 */ /* 0x008fe20000010000 */
[C---:B------:R-:W-:Y:S01]  /*8160*/  HMMA.16816.F32 R56, R104.reuse, R142, R56 ;  /* 0x0000008e6838723c */ /* 0x040fe20000001838 */
[----:B------:R2:W-:Y:S05]  /*8170*/  MUFU.EX2 R172, R120 ;  /* 0x0000007800ac7308 */ /* 0x0005ea0000000800 */
[----:B-----5:R-:W-:Y:S02]  /*8180*/  LDSM.16.MT88.4 R128, [R102+0x1000] ;  /* 0x001000006680783b */ /* 0x020fe40000004200 */
[C---:B----4-:R-:W-:Y:S06]  /*8190*/  HMMA.16816.F32 R60, R104.reuse, R112, R60 ;  /* 0x00000070683c723c */ /* 0x050fec000000183c */
[----:B------:R-:W-:Y:S01]  /*81a0*/  LDSM.16.MT88.4 R140, [R156+0x3800] ;  /* 0x003800009c8c783b */ /* 0x000fe20000004200 */
[--C-:B------:R-:W-:Y:S01]  /*81b0*/  FFMA.FTZ R112, R154, c[0x0][0x2d0], -R145.reuse ;  /* 0x0000b4009a707a23 */ /* 0x100fe20000010891 */
[C---:B------:R-:W-:Y:S03]  /*81c0*/  HMMA.16816.F32 R64, R104.reuse, R114, R64 ;  /* 0x000000726840723c */ /* 0x040fe60000001840 */
[----:B------:R3:W4:Y:S05]  /*81d0*/  MUFU.EX2 R173, R112 ;  /* 0x0000007000ad7308 */ /* 0x00072a0000000800 */
[C---:B-1----:R-:W-:Y:S01]  /*81e0*/  HMMA.16816.F32 R68, R104.reuse, R108, R68 ;  /* 0x0000006c6844723c */ /* 0x042fe20000001844 */
[----:B--2---:R-:W-:Y:S06]  /*81f0*/  LDSM.16.MT88.4 R120, [R102+0x4800] ;  /* 0x004800006678783b */ /* 0x004fec0000004200 */
[----:B------:R-:W-:Y:S01]  /*8200*/  FFMA.FTZ R108, R157, c[0x0][0x2d0], -R144 ;  /* 0x0000b4009d6c7a23 */ /* 0x000fe20000010890 */
[C---:B------:R-:W-:Y:S03]  /*8210*/  HMMA.16816.F32 R72, R104.reuse, R110, R72 ;  /* 0x0000006e6848723c */ /* 0x040fe60000001848 */
[----:B------:R1:W2:Y:S05]  /*8220*/  MUFU.EX2 R171, R108 ;  /* 0x0000006c00ab7308 */ /* 0x0002aa0000000800 */
[C---:B------:R-:W-:Y:S01]  /*8230*/  HMMA.16816.F32 R76, R104.reuse, R116, R76 ;  /* 0x00000074684c723c */ /* 0x040fe2000000184c */
[----:B---3--:R-:W3:Y:S03]  /*8240*/  LDSM.16.MT88.4 R112, [R3+0x4800] ;  /* 0x004800000370783b */ /* 0x008ee60000004200 */
[----:B----4-:R-:W-:Y:S04]  /*8250*/  FADD.FTZ R0, R173, R0 ;  /* 0x00000000ad007221 */ /* 0x010fe80000010000 */
[C---:B------:R-:W-:Y:S01]  /*8260*/  HMMA.16816.F32 R80, R104.reuse, R118, R80 ;  /* 0x000000766850723c */ /* 0x040fe20000001850 */
[----:B------:R-:W-:Y:S03]  /*8270*/  LDSM.16.MT88.4 R116, [R3+0x1000] ;  /* 0x001000000374783b */ /* 0x000fe60000004200 */
[----:B------:R-:W-:Y:S02]  /*8280*/  FADD.FTZ R0, R172, R0 ;  /* 0x00000000ac007221 */ /* 0x000fe40000010000 */
[----:B-1----:R-:W-:Y:S02]  /*8290*/  FFMA.FTZ R108, R158, c[0x0][0x2d0], -R144 ;  /* 0x0000b4009e6c7a23 */ /* 0x002fe40000010890 */
[----:B--2---:R-:W-:Y:S02]  /*82a0*/  FADD.FTZ R2, R171, R2 ;  /* 0x00000002ab027221 */ /* 0x004fe40000010000 */
[----:B------:R1:W2:Y:S01]  /*82b0*/  MUFU.EX2 R170, R108 ;  /* 0x0000006c00aa7308 */ /* 0x0002a20000000800 */
[C---:B---3--:R-:W-:Y:S03]  /*82c0*/  HMMA.16816.F32 R84, R104.reuse, R112, R84 ;  /* 0x000000706854723c */ /* 0x048fe60000001854 */
[--C-:B-1----:R-:W-:Y:S02]  /*82d0*/  FFMA.FTZ R108, R153, c[0x0][0x2d0], -R145.reuse ;  /* 0x0000b400996c7a23 */ /* 0x102fe40000010891 */
[----:B------:R-:W-:Y:S03]  /*82e0*/  LDSM.16.MT88.4 R152, [R102+0x3800] ;  /* 0x003800006698783b */ /* 0x000fe60000004200 */
[C---:B------:R-:W-:Y:S01]  /*82f0*/  HMMA.16816.F32 R88, R104.reuse, R114, R88 ;  /* 0x000000726858723c */ /* 0x040fe20000001858 */
[----:B------:R1:W3:Y:S03]  /*8300*/  MUFU.EX2 R169, R108 ;  /* 0x0000006c00a97308 */ /* 0x0002e60000000800 */
[----:B--2---:R-:W-:Y:S01]  /*8310*/  FADD.FTZ R2, R170, R2 ;  /* 0x00000002aa027221 */ /* 0x004fe20000010000 */
[----:B------:R-:W-:Y:S03]  /*8320*/  LDSM.16.MT88.4 R112, [R156+0x3000] ;  /* 0x003000009c70783b */ /* 0x000fe60000004200 */
[C---:B------:R-:W-:Y:S08]  /*8330*/  HMMA.16816.F32 R92, R104.reuse, R120, R92 ;  /* 0x00000078685c723c */ /* 0x040ff0000000185c */
[----:B------:R-:W-:Y:S01]  /*8340*/  HMMA.16816.F32 R96, R104, R122, R96 ;  /* 0x0000007a6860723c */ /* 0x000fe20000001860 */
[----:B------:R-:W-:Y:S06]  /*8350*/  LDSM.16.MT88.4 R120, [R103+0x3000] ;  /* 0x003000006778783b */ /* 0x000fec0000004200 */
[----:B------:R-:W-:Y:S02]  /*8360*/  F2FP.PACK_AB R104, R174, R175 ;  /* 0x000000afae68723e */ /* 0x000fe400000000ff */
[----:B-1----:R-:W1:Y:S03]  /*8370*/  LDSM.16.MT88.4 R108, [R156+0x1000] ;  /* 0x001000009c6c783b */ /* 0x002e660000004200 */
[----:B------:R-:W-:Y:S01]  /*8380*/  F2FP.PACK_AB R105, R172, R173 ;  /* 0x000000adac69723e */ /* 0x000fe200000000ff */
[----:B---3--:R-:W-:Y:S01]  /*8390*/  FADD.FTZ R0, R169, R0 ;  /* 0x00000000a9007221 */ /* 0x008fe20000010000 */
[----:B------:R-:W-:Y:S02]  /*83a0*/  F2FP.PACK_AB R106, R170, R171 ;  /* 0x000000abaa6a723e */ /* 0x000fe400000000ff */
[----:B------:R-:W-:Y:S07]  /*83b0*/  F2FP.PACK_AB R107, R168, R169 ;  /* 0x000000a9a86b723e */ /* 0x000fee00000000ff */
[C---:B-1----:R-:W-:Y:S08]  /*83c0*/  HMMA.16816.F32 R4, R104.reuse, R108, R4 ;  /* 0x0000006c6804723c */ /* 0x042ff00000001804 */
[C---:B------:R-:W-:Y:S01]  /*83d0*/  HMMA.16816.F32 R8, R104.reuse, R110, R8 ;  /* 0x0000006e6808723c */ /* 0x040fe20000001808 */
[----:B------:R-:W1:Y:S07]  /*83e0*/  LDSM.16.MT88.4 R108, [R3+0x3000] ;  /* 0x00300000036c783b */ /* 0x000e6e0000004200 */
[C---:B------:R-:W-:Y:S07]  /*83f0*/  HMMA.16816.F32 R12, R104.reuse, R124, R12 ;  /* 0x0000007c680c723c */ /* 0x040fee000000180c */
[--C-:B------:R-:W-:Y:S01]  /*8400*/  FFMA.FTZ R124, R161, c[0x0][0x2d0], -R144.reuse ;  /* 0x0000b400a17c7a23 */ /* 0x100fe20000010890 */
[C---:B------:R-:W-:Y:S03]  /*8410*/  HMMA.16816.F32 R16, R104.reuse, R126, R16 ;  /* 0x0000007e6810723c */ /* 0x040fe60000001810 */
[----:B------:R2:W-:Y:S05]  /*8420*/  MUFU.EX2 R166, R124 ;  /* 0x0000007c00a67308 */ /* 0x0005ea0000000800 */
[C---:B------:R-:W-:Y:S08]  /*8430*/  HMMA.16816.F32 R20, R104.reuse, R116, R20 ;  /* 0x000000746814723c */ /* 0x040ff00000001814 */
[C---:B------:R-:W-:Y:S01]  /*8440*/  HMMA.16816.F32 R24, R104.reuse, R118, R24 ;  /* 0x000000766818723c */ /* 0x040fe20000001818 */
[----:B------:R-:W3:Y:S07]  /*8450*/  LDSM.16.MT88.4 R116, [R102+0x3000] ;  /* 0x003000006674783b */ /* 0x000eee0000004200 */
[C---:B------:R-:W-:Y:S01]  /*8460*/  HMMA.16816.F32 R28, R104.reuse, R128, R28 ;  /* 0x00000080681c723c */ /* 0x040fe2000000181c */
[----:B--2---:R-:W-:Y:S07]  /*8470*/  LDSM.16.MT88.4 R124, [R3+0x1800] ;  /* 0x00180000037c783b */ /* 0x004fee0000004200 */
[C---:B------:R-:W-:Y:S08]  /*8480*/  HMMA.16816.F32 R32, R104.reuse, R130, R32 ;  /* 0x000000826820723c */ /* 0x040ff00000001820 */
[C---:B------:R-:W-:Y:S08]  /*8490*/  HMMA.16816.F32 R36, R104.reuse, R112, R36 ;  /* 0x000000706824723c */ /* 0x040ff00000001824 */
[C---:B------:R-:W-:Y:S01]  /*84a0*/  HMMA.16816.F32 R40, R104.reuse, R114, R40 ;  /* 0x000000726828723c */ /* 0x040fe20000001828 */
[----:B------:R-:W2:Y:S07]  /*84b0*/  LDSM.16.MT88.4 R112, [R156+0x5000] ;  /* 0x005000009c70783b */ /* 0x000eae0000004200 */
[C---:B------:R-:W-:Y:S07]  /*84c0*/  HMMA.16816.F32 R44, R104.reuse, R120, R44 ;  /* 0x00000078682c723c */ /* 0x040fee000000182c */
[--C-:B------:R-:W-:Y:S01]  /*84d0*/  FFMA.FTZ R120, R160, c[0x0][0x2d0], -R144.reuse ;  /* 0x0000b400a0787a23 */ /* 0x100fe20000010890 */
[C---:B------:R-:W-:Y:S03]  /*84e0*/  HMMA.16816.F32 R48, R104.reuse, R122, R48 ;  /* 0x0000007a6830723c */ /* 0x040fe60000001830 */
[----:B------:R4:W5:Y:S05]  /*84f0*/  MUFU.EX2 R167, R120 ;  /* 0x0000007800a77308 */ /* 0x00096a0000000800 */
[C---:B-1----:R-:W-:Y:S07]  /*8500*/  HMMA.16816.F32 R52, R104.reuse, R108, R52 ;  /* 0x0000006c6834723c */ /* 0x042fee0000001834 */
[--C-:B------:R-:W-:Y:S01]  /*8510*/  FFMA.FTZ R108, R159, c[0x0][0x2d0], -R145.reuse ;  /* 0x0000b4009f6c7a23 */ /* 0x100fe20000010891 */
[C---:B------:R-:W-:Y:S03]  /*8520*/  HMMA.16816.F32 R56, R104.reuse, R110, R56 ;  /* 0x0000006e6838723c */ /* 0x040fe60000001838 */
[----:B------:R1:W-:Y:S05]  /*8530*/  MUFU.EX2 R165, R108 ;  /* 0x0000006c00a57308 */ /* 0x0003ea0000000800 */
[C---:B---3--:R-:W-:Y:S01]  /*8540*/  HMMA.16816.F32 R60, R104.reuse, R116, R60 ;  /* 0x00000074683c723c */ /* 0x048fe2000000183c */
[----:B----4-:R-:W3:Y:S03]  /*8550*/  LDSM.16.MT88.4 R120, [R103+0x5000] ;  /* 0x005000006778783b */ /* 0x010ee60000004200 */
[----:B-----5:R-:W-:Y:S03]  /*8560*/  F2FP.PACK_AB R136, R166, R167 ;  /* 0x000000a7a688723e */ /* 0x020fe600000000ff */
[--C-:B------:R-:W-:Y:S01]  /*8570*/  FFMA.FTZ R116, R162, c[0x0][0x2d0], -R145.reuse ;  /* 0x0000b400a2747a23 */ /* 0x100fe20000010891 */
[C---:B------:R-:W-:Y:S03]  /*8580*/  HMMA.16816.F32 R64, R104.reuse, R118, R64 ;  /* 0x000000766840723c */ /* 0x040fe60000001840 */
[----:B------:R4:W5:Y:S05]  /*8590*/  MUFU.EX2 R164, R116 ;  /* 0x0000007400a47308 */ /* 0x00096a0000000800 */
[C---:B--2---:R-:W-:Y:S01]  /*85a0*/  HMMA.16816.F32 R68, R104.reuse, R112, R68 ;  /* 0x000000706844723c */ /* 0x044fe20000001844 */
[----:B-1----:R-:W1:Y:S06]  /*85b0*/  LDSM.16.MT88.4 R108, [R3+0x5000] ;  /* 0x00500000036c783b */ /* 0x002e6c0000004200 */
[--C-:B------:R-:W-:Y:S01]  /*85c0*/  FFMA.FTZ R112, R184, c[0x0][0x2d0], -R145.reuse ;  /* 0x0000b400b8707a23 */ /* 0x100fe20000010891 */
[C---:B------:R-:W-:Y:S03]  /*85d0*/  HMMA.16816.F32 R72, R104.reuse, R114, R72 ;  /* 0x000000726848723c */ /* 0x040fe60000001848 */
[----:B------:R2:W-:Y:S01]  /*85e0*/  MUFU.EX2 R161, R112 ;  /* 0x0000007000a17308 */ /* 0x0005e20000000800 */
[----:B------:R-:W-:Y:S02]  /*85f0*/  FFMA.FTZ R145, R202, c[0x0][0x2d0], -R145 ;  /* 0x0000b400ca917a23 */ /* 0x000fe40000010891 */
[--C-:B----4-:R-:W-:Y:S07]  /*8600*/  FFMA.FTZ R116, R163, c[0x0][0x2d0], -R144.reuse ;  /* 0x0000b400a3747a23 */ /* 0x110fee0000010890 */
[----:B------:R-:W4:Y:S01]  /*8610*/  MUFU.EX2 R160, R145 ;  /* 0x0000009100a07308 */ /* 0x000f220000000800 */
[----:B------:R-:W-:Y:S01]  /*8620*/  FFMA.FTZ R144, R201, c[0x0][0x2d0], -R144 ;  /* 0x0000b400c9907a23 */ /* 0x000fe20000010890 */
[----:B-----5:R-:W-:Y:S01]  /*8630*/  F2FP.PACK_AB R137, R164, R165 ;  /* 0x000000a5a489723e */ /* 0x020fe200000000ff */
[C---:B---3--:R-:W-:Y:S07]  /*8640*/  HMMA.16816.F32 R76, R104.reuse, R120, R76 ;  /* 0x00000078684c723c */ /* 0x048fee000000184c */
[----:B------:R3:W-:Y:S01]  /*8650*/  MUFU.EX2 R163, R116 ;  /* 0x0000007400a37308 */ /* 0x0007e20000000800 */
[C---:B------:R-:W-:Y:S01]  /*8660*/  HMMA.16816.F32 R80, R104.reuse, R122, R80 ;  /* 0x0000007a6850723c */ /* 0x040fe20000001850 */
[----:B--2---:R-:W-:Y:S08]  /*8670*/  LDSM.16.MT88.4 R112, [R156+0x1800] ;  /* 0x001800009c70783b */ /* 0x004ff00000004200 */
[----:B------:R-:W2:Y:S01]  /*8680*/  MUFU.EX2 R162, R144 ;  /* 0x0000009000a27308 */ /* 0x000ea20000000800 */
[C---:B-1----:R-:W-:Y:S01]  /*8690*/  HMMA.16816.F32 R84, R104.reuse, R108, R84 ;  /* 0x0000006c6854723c */ /* 0x042fe20000001854 */
[----:B------:R-:W-:Y:S02]  /*86a0*/  LDSM.16.MT88.4 R120, [R103+0x1800] ;  /* 0x001800006778783b */ /* 0x000fe40000004200 */
[----:B----4-:R-:W-:Y:S05]  /*86b0*/  F2FP.PACK_AB R139, R160, R161 ;  /* 0x000000a1a08b723e */ /* 0x010fea00000000ff */
[C---:B------:R-:W-:Y:S01]  /*86c0*/  HMMA.16816.F32 R88, R104.reuse, R110, R88 ;  /* 0x0000006e6858723c */ /* 0x040fe20000001858 */
[----:B------:R-:W-:Y:S08]  /*86d0*/  LDSM.16.MT88.4 R156, [R156+0x5800] ;  /* 0x005800009c9c783b */ /* 0x000ff00000004200 */
[----:B---3--:R-:W1:Y:S03]  /*86e0*/  LDSM.16.MT88.4 R116, [R102+0x5000] ;  /* 0x005000006674783b */ /* 0x008e660000004200 */
[----:B--2---:R-:W-:Y:S05]  /*86f0*/  F2FP.PACK_AB R138, R162, R163 ;  /* 0x000000a3a28a723e */ /* 0x004fea00000000ff */
[----:B------:R-:W2:Y:S01]  /*8700*/  LDSM.16.MT88.4 R144, [R103+0x3800] ;  /* 0x003800006790783b */ /* 0x000ea20000004200 */
[C---:B-1----:R-:W-:Y:S08]  /*8710*/  HMMA.16816.F32 R92, R104.reuse, R116, R92 ;  /* 0x00000074685c723c */ /* 0x042ff0000000185c */
[----:B------:R-:W-:Y:S08]  /*8720*/  HMMA.16816.F32 R96, R104, R118, R96 ;  /* 0x000000766860723c */ /* 0x000ff00000001860 */
[C---:B------:R-:W-:Y:S01]  /*8730*/  HMMA.16816.F32 R104, R136.reuse, R112, R4 ;  /* 0x000000708868723c */ /* 0x040fe20000001804 */
[----:B------:R-:W1:Y:S07]  /*8740*/  LDSM.16.MT88.4 R4, [R103+0x5800] ;  /* 0x005800006704783b */ /* 0x000e6e0000004200 */
[C---:B------:R-:W-:Y:S01]  /*8750*/  HMMA.16816.F32 R108, R136.reuse, R114, R8 ;  /* 0x00000072886c723c */ /* 0x040fe20000001808 */
[----:B------:R3:W4:Y:S07]  /*8760*/  LDSM.16.MT88.4 R8, [R3+0x5800] ;  /* 0x005800000308783b */ /* 0x00072e0000004200 */
[C---:B------:R-:W-:Y:S01]  /*8770*/  HMMA.16816.F32 R112, R136.reuse, R120, R12 ;  /* 0x000000788870723c */ /* 0x040fe2000000180c */
[----:B------:R-:W5:Y:S07]  /*8780*/  LDSM.16.MT88.4 R12, [R102+0x5800] ;  /* 0x00580000660c783b */ /* 0x000f6e0000004200 */
[C---:B------:R-:W-:Y:S08]  /*8790*/  HMMA.16816.F32 R116, R136.reuse, R122, R16 ;  /* 0x0000007a8874723c */ /* 0x040ff00000001810 */
[C---:B------:R-:W-:Y:S04]  /*87a0*/  HMMA.16816.F32 R120, R136.reuse, R124, R20 ;  /* 0x0000007c8878723c */ /* 0x040fe80000001814 */
[----:B---3--:R-:W-:Y:S02]  /*87b0*/  FADD.FTZ R3, R168, R0 ;  /* 0x00000000a8037221 */ /* 0x008fe40000010000 */
[----:B------:R-:W-:Y:S02]  /*87c0*/  FADD.FTZ R0, R167, R2 ;  /* 0x00000002a7007221 */ /* 0x000fe40000010000 */
[C---:B------:R-:W-:Y:S04]  /*87d0*/  HMMA.16816.F32 R124, R136.reuse, R126, R24 ;  /* 0x0000007e887c723c */ /* 0x040fe80000001818 */
[----:B------:R-:W-:Y:S02]  /*87e0*/  FADD.FTZ R3, R165, R3 ;  /* 0x00000003a5037221 */ /* 0x000fe40000010000 */
[----:B------:R-:W-:Y:S02]  /*87f0*/  FADD.FTZ R2, R166, R0 ;  /* 0x00000000a6027221 */ /* 0x000fe40000010000 */
[C---:B------:R-:W-:Y:S04]  /*8800*/  HMMA.16816.F32 R128, R136.reuse, R132, R28 ;  /* 0x000000848880723c */ /* 0x040fe8000000181c */
[----:B------:R-:W-:Y:S02]  /*8810*/  FADD.FTZ R0, R164, R3 ;  /* 0x00000003a4007221 */ /* 0x000fe40000010000 */
[----:B------:R-:W-:Y:S01]  /*8820*/  FADD.FTZ R3, R163, R2 ;  /* 0x00000002a3037221 */ /* 0x000fe20000010000 */
[----:B------:R-:W-:Y:S01]  /*8830*/  IADD3 R2, R211, 0x1, RZ ;  /* 0x00000001d3027810 */ /* 0x000fe20007ffe0ff */
[C---:B------:R-:W-:Y:S04]  /*8840*/  HMMA.16816.F32 R132, R136.reuse, R134, R32 ;  /* 0x000000868884723c */ /* 0x040fe80000001820 */
[----:B------:R-:W-:Y:S01]  /*8850*/  FADD.FTZ R0, R161, R0 ;  /* 0x00000000a1007221 */ /* 0x000fe20000010000 */
[----:B------:R-:W-:Y:S01]  /*8860*/  SEL R211, R2, RZ, !P1 ;  /* 0x000000ff02d37207 */ /* 0x000fe20004800000 */
[----:B------:R-:W-:Y:S02]  /*8870*/  FADD.FTZ R216, R162, R3 ;  /* 0x00000003a2d87221 */ /* 0x000fe40000010000 */
[C---:B------:R-:W-:Y:S04]  /*8880*/  HMMA.16816.F32 R36, R136.reuse, R140, R36 ;  /* 0x0000008c8824723c */ /* 0x040fe80000001824 */
[----:B------:R-:W-:Y:S04]  /*8890*/  FADD.FTZ R217, R160, R0 ;  /* 0x00000000a0d97221 */ /* 0x000fe80000010000 */
[C---:B------:R-:W-:Y:S08]  /*88a0*/  HMMA.16816.F32 R40, R136.reuse, R142, R40 ;  /* 0x0000008e8828723c */ /* 0x040ff00000001828 */
        /* <DEDUP_REMOVED lines=10> */
[C---:B----4-:R-:W-:Y:S08]  /*8950*/  HMMA.16816.F32 R84, R136.reuse, R8, R84 ;  /* 0x000000088854723c */ /* 0x050ff00000001854 */
[C---:B------:R-:W-:Y:S08]  /*8960*/  HMMA.16816.F32 R88, R136.reuse, R10, R88 ;  /* 0x0000000a8858723c */ /* 0x040ff00000001858 */
[C---:B-----5:R-:W-:Y:S08]  /*8970*/  HMMA.16816.F32 R92, R136.reuse, R12, R92 ;  /* 0x0000000c885c723c */ /* 0x060ff0000000185c */
[----:B------:R-:W-:Y:S01]  /*8980*/  HMMA.16816.F32 R96, R136, R14, R96 ;  /* 0x0000000e8860723c */ /* 0x000fe20000001860 */
[----:B------:R-:W-:Y:S07]  /*8990*/  @!UPT UIADD3 URZ, URZ, URZ, URZ ;  /* 0x0000003f3f3ff290 */ /* 0x000fee000fffe03f */
[----:B------:R-:W-:-:S11]  /*89a0*/  @!P0 BRA `(.L_x_1252) ;  /* 0x0000050000008947 */ /* 0x000fd60003800000 */
[----:B------:R-:W-:Y:S01]  /*89b0*/  IADD3 R2, R219, R212, R228 ;  /* 0x000000d4db027210 */ /* 0x000fe20007ffe0e4 */
[----:B------:R-:W-:Y:S01]  /*89c0*/  IMAD.MOV.U32 R198, RZ, RZ, RZ ;  /* 0x000000ffffc67224 */ /* 0x000fe200078e00ff */
[----:B------:R-:W-:Y:S01]  /*89d0*/  SHF.R.S32.HI R234, RZ, 0x1f, R214 ;  /* 0x0000001fffea7819 */ /* 0x000fe200000114d6 */
[----:B------:R-:W-:Y:S01]  /*89e0*/  IMAD.SHL.U32 R18, R214, 0x2, RZ ;  /* 0x00000002d6127824 */ /* 0x000fe200078e00ff */
[----:B------:R-:W-:Y:S01]  /*89f0*/  IADD3 R2, R2, -0x80, RZ ;  /* 0xffffff8002027810 */ /* 0x000fe20007ffe0ff */
[C---:B------:R-:W-:Y:S01]  /*8a00*/  IMAD.SHL.U32 R17, R213.reuse, 0x2, RZ ;  /* 0x00000002d5117824 */ /* 0x040fe200078e00ff */
[----:B------:R-:W-:Y:S01]  /*8a10*/  SHF.L.U64.HI R15, R214, 0x1, R234 ;  /* 0x00000001d60f7819 */ /* 0x000fe200000102ea */
[----:B------:R-:W-:Y:S01]  /*8a20*/  IMAD.SHL.U32 R16, R200, 0x2, RZ ;  /* 0x00000002c8107824 */ /* 0x000fe200078e00ff */
[----:B------:R-:W-:Y:S01]  /*8a30*/  SHF.R.S32.HI R235, RZ, 0x1f, R213 ;  /* 0x0000001fffeb7819 */ /* 0x000fe200000114d5 */
[----:B------:R-:W-:Y:S01]  /*8a40*/  @P3 IMAD.HI.U32 R3, R2, c[0x0][0x2bc], RZ ;  /* 0x0000af0002033a27 */ /* 0x000fe200078e00ff */
[----:B------:R-:W-:Y:S02]  /*8a50*/  SHF.R.S32.HI R234, RZ, 0x1f, R200 ;  /* 0x0000001fffea7819 */ /* 0x000fe400000114c8 */
[----:B------:R-:W-:Y:S01]  /*8a60*/  SHF.L.U64.HI R14, R213, 0x1, R235 ;  /* 0x00000001d50e7819 */ /* 0x000fe200000102eb */
[----:B------:R-:W-:Y:S01]  /*8a70*/  IMAD.MOV.U32 R0, RZ, RZ, R2 ;  /* 0x000000ffff007224 */ /* 0x000fe200078e0002 */
[----:B------:R-:W-:Y:S02]  /*8a80*/  @P3 SHF.R.U32.HI R0, RZ, c[0x0][0x2c0], R3 ;  /* 0x0000b000ff003a19 */ /* 0x000fe40000011603 */
[----:B------:R-:W-:Y:S02]  /*8a90*/  SHF.L.U64.HI R13, R200, 0x1, R234 ;  /* 0x00000001c80d7819 */ /* 0x000fe400000102ea */
        /* <DEDUP_REMOVED lines=22> */
.L_x_1313:
[----:B------:R-:W-:-:S05]  /*8c00*/  BRA.DIV ~URZ, `(.L_x_1254) ;  /* 0x00006b327f007947 */ /* 0x000fca000b800000 */
[----:B------:R-:W3:Y:S01]  /*8c10*/  SHFL.IDX PT, R2, R12, RZ, 0x181f ;  /* 0x00181fff0c027589 */ /* 0x000ee200000e0000 */
[----:B------:R-:W-:Y:S01]  /*8c20*/  ISETP.GE.AND P5, PT, R200, c[0x0][0x1d4], PT ;  /* 0x00007500c8007a0c */ /* 0x000fe20003fa6270 */
[----:B------:R-:W-:Y:S01]  /*8c30*/  IMAD R0, R211, 0x6000, R233 ;  /* 0x00006000d3007824 */ /* 0x000fe200078e02e9 */
[----:B------:R-:W-:Y:S02]  /*8c40*/  ISETP.GE.AND P1, PT, R213, c[0x0][0x1d4], PT ;  /* 0x00007500d5007a0c */ /* 0x000fe40003f26270 */
        /* <DEDUP_REMOVED lines=13> */
[----:B------:R2:W1:Y:S02]  /*8d20*/  SHFL.IDX PT, R2, R12, 0x1, 0x181f ;  /* 0x00381f000c027f89 */ /* 0x00046400000e0000 */
[----:B-1-3--:R-:W-:Y:S02]  /*8d30*/  SEL R5, RZ, 0x10, P0 ;  /* 0x00000010ff057807 */ /* 0x00afe40000000000 */
[----:B-----5:R-:W-:Y:S02]  /*8d40*/  SEL R11, RZ, 0x10, P5 ;  /* 0x00000010ff0b7807 */ /* 0x020fe40002800000 */
[----:B------:R-:W-:Y:S04]  /*8d50*/  SEL R10, RZ, 0x10, P1 ;  /* 0x00000010ff0a7807 */ /* 0x000fe80000800000 */
.L_x_1314:
[----:B--2-4-:R-:W-:Y:S02]  /*8d60*/  IADD3 R3, -R10, 0x10, RZ ;  /* 0x000000100a037810 */ /* 0x014fe40007ffe1ff */
[----:B------:R-:W-:Y:S02]  /*8d70*/  IADD3 R8, -R11, 0x10, RZ ;  /* 0x000000100b087810 */ /* 0x000fe40007ffe1ff */
[----:B------:R-:W-:Y:S02]  /*8d80*/  IADD3 R6, -R5, 0x10, RZ ;  /* 0x0000001005067810 */ /* 0x000fe40007ffe1ff */
[----:B------:R-:W-:Y:S02]  /*8d90*/  LOP3.LUT R7, R3, 0xf, RZ, 0xc0, !PT ;  /* 0x0000000f03077812 */ /* 0x000fe400078ec0ff */
[----:B------:R-:W-:Y:S02]  /*8da0*/  LOP3.LUT R8, R8, 0xf, RZ, 0xc0, !PT ;  /* 0x0000000f08087812 */ /* 0x000fe400078ec0ff */
[----:B------:R-:W-:Y:S02]  /*8db0*/  LOP3.LUT R3, R6, 0xf, RZ, 0xc0, !PT ;  /* 0x0000000f06037812 */ /* 0x000fe400078ec0ff */
[-C--:B------:R-:W-:Y:S02]  /*8dc0*/  IADD3 R6, P6, P5, R7, R2.reuse, R17 ;  /* 0x0000000207067210 */ /* 0x080fe40007dde011 */
[----:B------:R-:W-:Y:S02]  /*8dd0*/  IADD3 R8, P1, P0, R8, R2, R16 ;  /* 0x0000000208087210 */ /* 0x000fe4000783e010 */
        /* <DEDUP_REMOVED lines=13> */
.L_x_1252:
[----:B------:R-:W-:Y:S05]  /*8eb0*/  BSYNC B0 ;  /* 0x0000000000007941 */ /* 0x000fea0003800000 */
.L_x_1251:
[C---:B------:R-:W-:Y:S01]  /*8ec0*/  ISETP.GT.AND P0, PT, R197.reuse, R220, PT ;  /* 0x000000dcc500720c */ /* 0x040fe20003f04270 */
[----:B------:R-:W0:Y:S01]  /*8ed0*/  LDGDEPBAR ;  /* 0x00000000000079af */ /* 0x000e220000000000 */
[C---:B------:R-:W-:Y:S01]  /*8ee0*/  ISETP.GE.AND P1, PT, R186.reuse, 0x1, PT ;  /* 0x00000001ba00780c */ /* 0x040fe20003f26270 */
[----:B------:R-:W-:Y:S01]  /*8ef0*/  IMAD.MOV.U32 R103, RZ, RZ, R100 ;  /* 0x000000ffff677224 */ /* 0x000fe200078e0064 */
[----:B------:R-:W-:Y:S01]  /*8f00*/  IADD3 R186, R186, 0x1, RZ ;  /* 0x00000001baba7810 */ /* 0x000fe20007ffe0ff */
[----:B------:R-:W-:Y:S01]  /*8f10*/  IMAD.MOV.U32 R102, RZ, RZ, R101 ;  /* 0x000000ffff667224 */ /* 0x000fe200078e0065 */
[----:B------:R-:W-:Y:S02]  /*8f20*/  IADD3 R197, R197, -0x1, RZ ;  /* 0xffffffffc5c57810 */ /* 0x000fe40007ffe0ff */
[----:B------:R-:W-:Y:S05]  /*8f30*/  SEL R186, R186, RZ, !P1 ;  /* 0x000000ffbaba7207 */ /* 0x000fea0004800000 */
[----:B-1----:R-:W-:-:S05]  /*8f40*/  @P0 BRA `(.L_x_1255) ;  /* 0xffffc87000000947 */ /* 0x002fca000383ffff */
.L_x_1246:
[----:B------:R-:W-:Y:S01]  /*8f50*/  ISETP.GE.AND P0, PT, R197, RZ, PT ;  /* 0x000000ffc500720c */ /* 0x000fe20003f06270 */
[----:B------:R-:W-:Y:S01]  /*8f60*/  IMAD.MOV.U32 R234, RZ, RZ, 0x1f ;  /* 0x0000001fffea7424 */ /* 0x000fe200078e00ff */
[----:B------:R-:W-:-:S11]  /*8f70*/  MOV R220, 0xffffffff ;  /* 0xffffffff00dc7802 */ /* 0x000fd60000000f00 */
[----:B------:R-:W-:Y:S05]  /*8f80*/  @!P0 BRA `(.L_x_1256) ;  /* 0x0000328000008947 */ /* 0x000fea0003800000 */
[----:B------:R-:W-:Y:S02]  /*8f90*/  MOV R102, R100 ;  /* 0x0000006400667202 */ /* 0x000fe40000000f00 */
[----:B------:R-:W-:Y:S02]  /*8fa0*/  MOV R0, R101 ;  /* 0x0000006500007202 */ /* 0x000fe40000000f00 */
.L_x_1266:
[----:B------:R-:W-:Y:S04]  /*8fb0*/  DEPBAR.LE SB0, 0x2 ;  /* 0x000080800000791a */ /* 0x000fe80000000000 */
[----:B------:R-:W-:Y:S01]  /*8fc0*/  WARPSYNC 0xffffffff ;  /* 0xffffffff00007948 */ /* 0x000fe20003800000 */
[----:B------:R-:W-:Y:S01]  /*8fd0*/  BAR.SYNC.DEFER_BLOCKING 0x0 ;  /* 0x0000000000007b1d */ /* 0x000fe20000010000 */
[----:B------:R-:W-:Y:S01]  /*8fe0*/  IMAD R185, R186, 0x6000, RZ ;  /* 0x00006000bab97824 */ /* 0x000fe200078e02ff */
[----:B------:R-:W-:Y:S04]  /*8ff0*/  ISETP.NE.AND P0, PT, R197, RZ, PT ;  /* 0x000000ffc500720c */ /* 0x000fe80003f05270 */
        /* <DEDUP_REMOVED lines=38> */
.L_x_1315:
[----:B------:R-:W-:-:S05]  /*9260*/  BRA.DIV ~URZ, `(.L_x_1260) ;  /* 0x000067927f007947 */ /* 0x000fca000b800000 */
[----:B------:R-:W5:Y:S01]  /*9270*/  SHFL.IDX PT, R2, R21, RZ, 0x181f ;  /* 0x00181fff15027589 */ /* 0x000f6200000e0000 */
[----:B------:R-:W-:Y:S01]  /*9280*/  ISETP.GE.AND P4, PT, R200, c[0x0][0x1d4], PT ;  /* 0x00007500c8007a0c */ /* 0x000fe20003f86270 */
[----:B------:R-:W-:Y:S01]  /*9290*/  IMAD R4, R211, 0x6000, R232 ;  /* 0x00006000d3047824 */ /* 0x000fe200078e02e8 */
[----:B------:R-:W-:Y:S02]  /*92a0*/  ISETP.GE.AND P1, PT, R213, c[0x0][0x1d4], PT ;  /* 0x00007500d5007a0c */ /* 0x000fe40003f26270 */
[----:B------:R-:W-:Y:S02]  /*92b0*/  ISETP.GE.AND P0, PT, R214, c[0x0][0x1d4], PT ;  /* 0x00007500d6007a0c */ /* 0x000fe40003f06270 */
[C---:B-----5:R-:W-:Y:S02]  /*92c0*/  IADD3 R12, P5, R2.reuse, R29, RZ ;  /* 0x0000001d020c7210 */ /* 0x060fe40007fbe0ff */
[C---:B------:R-:W-:Y:S03]  /*92d0*/  IADD3 R6, P6, R2.reuse, R30, RZ ;  /* 0x0000001e02067210 */ /* 0x040fe60007fde0ff */
[C---:B---3--:R-:W-:Y:S01]  /*92e0*/  IMAD.X R13, R5.reuse, 0x1, R22, P5 ;  /* 0x00000001050d7824 */ /* 0x048fe200028e0616 */
[----:B------:R-:W-:Y:S01]  /*92f0*/  IADD3 R14, P5, R2, R31, RZ ;  /* 0x0000001f020e7210 */ /* 0x000fe20007fbe0ff */
[C---:B------:R-:W-:Y:S01]  /*9300*/  IMAD.X R7, R5.reuse, 0x1, R23, P6 ;  /* 0x0000000105077824 */ /* 0x040fe200030e0617 */
[----:B------:R3:W4:Y:S03]  /*9310*/  SHFL.IDX PT, R2, R21, 0x1, 0x181f ;  /* 0x00381f0015027f89 */ /* 0x00072600000e0000 */
[----:B------:R-:W-:Y:S01]  /*9320*/  IMAD.X R15, R5, 0x1, R28, P5 ;  /* 0x00000001050f7824 */ /* 0x000fe200028e061c */
[----:B------:R-:W-:Y:S01]  /*9330*/  @!PT LDS RZ, [RZ] ;  /* 0x00000000fffff984 */ /* 0x000fe20000000800 */
[----:B------:R5:W-:Y:S04]  /*9340*/  LDGSTS.E.BYPASS.LTC128B.128 [R4], [R12.64], !P4 ;  /* 0x000000000c047fae */ /* 0x000be8000e101d46 */
[----:B------:R2:W-:Y:S04]  /*9350*/  LDGSTS.E.BYPASS.LTC128B.128 [R4+0x2000], [R6.64], !P1 ;  /* 0x0200000006047fae */ /* 0x0005e8000c901d46 */
[----:B------:R3:W1:Y:S04]  /*9360*/  SHFL.IDX PT, R5, R20, 0x1, 0x181f ;  /* 0x00381f0014057f89 */ /* 0x00066800000e0000 */
[----:B------:R3:W-:Y:S01]  /*9370*/  LDGSTS.E.BYPASS.LTC128B.128 [R4+0x4000], [R14.64], !P0 ;  /* 0x040000000e047fae */ /* 0x0007e2000c101d46 */
[----:B-----5:R-:W-:Y:S02]  /*9380*/  SEL R12, RZ, 0x10, P4 ;  /* 0x00000010ff0c7807 */ /* 0x020fe40002000000 */
[----:B--2---:R-:W-:Y:S02]  /*9390*/  SEL R7, RZ, 0x10, P1 ;  /* 0x00000010ff077807 */ /* 0x004fe40000800000 */
[----:B------:R-:W-:Y:S02]  /*93a0*/  SEL R6, RZ, 0x10, P0 ;  /* 0x00000010ff067807 */ /* 0x000fe40000000000 */
.L_x_1316:
[----:B-1-34-:R-:W-:Y:S02]  /*93b0*/  IADD3 R14, -R12, 0x10, RZ ;  /* 0x000000100c0e7810 */ /* 0x01afe40007ffe1ff */
[----:B------:R-:W-:Y:S02]  /*93c0*/  IADD3 R3, -R7, 0x10, RZ ;  /* 0x0000001007037810 */ /* 0x000fe40007ffe1ff */
[----:B------:R-:W-:Y:S02]  /*93d0*/  LOP3.LUT R14, R14, 0xf, RZ, 0xc0, !PT ;  /* 0x0000000f0e0e7812 */ /* 0x000fe400078ec0ff */
[----:B------:R-:W-:Y:S02]  /*93e0*/  ISETP.NE.U32.AND P6, PT, R12, RZ, PT ;  /* 0x000000ff0c00720c */ /* 0x000fe40003fc5070 */
[-C--:B------:R-:W-:Y:S02]  /*93f0*/  IADD3 R14, P5, P4, R14, R2.reuse, R29 ;  /* 0x000000020e0e7210 */ /* 0x080fe40007cbe01d */
[----:B------:R-:W-:Y:S02]  /*9400*/  LOP3.LUT R3, R3, 0xf, RZ, 0xc0, !PT ;  /* 0x0000000f03037812 */ /* 0x000fe400078ec0ff */
[C---:B------:R-:W-:Y:S02]  /*9410*/  IADD3 R13, -R6.reuse, 0x10, RZ ;  /* 0x00000010060d7810 */ /* 0x040fe40007ffe1ff */
[-C--:B------:R-:W-:Y:S02]  /*9420*/  IADD3.X R15, RZ, R5.reuse, R22, P5, P4 ;  /* 0x00000005ff0f7210 */ /* 0x080fe40002fe8416 */
[----:B------:R-:W-:Y:S02]  /*9430*/  ISETP.NE.U32.AND P5, PT, R7, RZ, PT ;  /* 0x000000ff0700720c */ /* 0x000fe40003fa5070 */
[-C--:B------:R-:W-:Y:S01]  /*9440*/  IADD3 R12, P1, P0, R3, R2.reuse, R30 ;  /* 0x00000002030c7210 */ /* 0x080fe2000783e01e */
[----:B------:R-:W-:Y:S01]  /*9450*/  @!PT LDS RZ, [RZ] ;  /* 0x00000000fffff984 */ /* 0x000fe20000000800 */
[----:B------:R-:W-:Y:S01]  /*9460*/  @!PT LDS RZ, [RZ] ;  /* 0x00000000fffff984 */ /* 0x000fe20000000800 */
[----:B------:R-:W-:Y:S01]  /*9470*/  @!PT LDS RZ, [RZ] ;  /* 0x00000000fffff984 */ /* 0x000fe20000000800 */
[----:B------:R1:W-:Y:S01]  /*9480*/  LDGSTS.E.BYPASS.LTC128B.128.ZFILL [R4+0x1000], [R14.64], P6 ;  /* 0x010000000e047fae */ /* 0x0003e2000b141d46 */
[----:B------:R-:W-:Y:S02]  /*9490*/  LOP3.LUT R3, R13, 0xf, RZ, 0xc0, !PT ;  /* 0x0000000f0d037812 */ /* 0x000fe400078ec0ff */
[----:B------:R-:W-:Y:S02]  /*94a0*/  ISETP.NE.U32.AND P4, PT, R6, RZ, PT ;  /* 0x000000ff0600720c */ /* 0x000fe40003f85070 */
[-C--:B------:R-:W-:Y:S02]  /*94b0*/  IADD3.X R13, RZ, R5.reuse, R23, P1, P0 ;  /* 0x00000005ff0d7210 */ /* 0x080fe40000fe0417 */
[----:B------:R-:W-:Y:S03]  /*94c0*/  IADD3 R2, P1, P0, R3, R2, R31 ;  /* 0x0000000203027210 */ /* 0x000fe6000783e01f */
[----:B------:R1:W-:Y:S01]  /*94d0*/  LDGSTS.E.BYPASS.LTC128B.128.ZFILL [R4+0x3000], [R12.64], P5 ;  /* 0x030000000c047fae */ /* 0x0003e2000a941d46 */
[----:B------:R-:W-:Y:S05]  /*94e0*/  IADD3.X R3, RZ, R5, R28, P1, P0 ;  /* 0x00000005ff037210 */ /* 0x000fea0000fe041c */
[----:B------:R1:W-:Y:S04]  /*94f0*/  LDGSTS.E.BYPASS.LTC128B.128.ZFILL [R4+0x5000], [R2.64], P4 ;  /* 0x0500000002047fae */ /* 0x0003e8000a141d46 */
.L_x_1258:
[----:B------:R-:W-:Y:S05]  /*9500*/  BSYNC B0 ;  /* 0x0000000000007941 */ /* 0x000fea0003800000 */
.L_x_1257:
[----:B------:R-:W0:Y:S01]  /*9510*/  LDGDEPBAR ;  /* 0x00000000000079af */ /* 0x000e220000000000 */
[----:B------:R-:W-:Y:S01]  /*9520*/  WARPSYNC 0xffffffff ;  /* 0xffffffff00007948 */ /* 0x000fe20003800000 */
[C---:B-123--:R-:W-:Y:S03]  /*9530*/  HMMA.16816.F32 R4, R32.reuse, R8, RZ ;  /* 0x000000082004723c */ /* 0x04efe600000018ff */
[----:B------:R-:W-:Y:S01]  /*9540*/  ISETP.GE.AND P0, PT, R211, 0x1, PT ;  /* 0x00000001d300780c */ /* 0x000fe20003f06270 */
[C-C-:B------:R-:W-:Y:S01]  /*9550*/  IMAD.IADD R2, R191.reuse, 0x1, R100.reuse ;  /* 0x00000001bf027824 */ /* 0x140fe200078e0264 */
[C---:B------:R-:W-:Y:S01]  /*9560*/  IADD3 R101, R192.reuse, R100, R191 ;  /* 0x00000064c0657210 */ /* 0x040fe20007ffe0bf */
[----:B------:R-:W-:Y:S01]  /*9570*/  LDSM.16.M88.4 R160, [R190] ;  /* 0x00000000bea0783b */ /* 0x000fe20000000200 */
[----:B------:R-:W-:Y:S01]  /*9580*/  IMAD.IADD R184, R191, 0x1, R103 ;  /* 0x00000001bfb87824 */ /* 0x000fe200078e0267 */
[C---:B------:R-:W-:Y:S01]  /*9590*/  HMMA.16816.F32 R8, R32.reuse, R10, RZ ;  /* 0x0000000a2008723c */ /* 0x040fe200000018ff */
[----:B------:R-:W-:Y:S05]  /*95a0*/  IMAD.IADD R3, R192, 0x1, R100 ;  /* 0x00000001c0037824 */ /* 0x000fea00078e0264 */
[----:B------:R-:W1:Y:S02]  /*95b0*/  LDSM.16.M88.4 R164, [R2] ;  /* 0x0000000002a4783b */ /* 0x000e640000000200 */
        /* <DEDUP_REMOVED lines=8> */
[C---:B------:R-:W-:Y:S08]  /*9640*/  HMMA.16816.F32 R28, R32.reuse, R136, RZ ;  /* 0x00000088201c723c */ /* 0x040ff000000018ff */
        /* <DEDUP_REMOVED lines=24> */
[C---:B----4-:R-:W-:Y:S08]  /*97d0*/  HMMA.16816.F32 R28, R160.reuse, R148, R28 ;  /* 0x00000094a01c723c */ /* 0x050ff0000000181c */
[----:B------:R-:W-:Y:S01]  /*97e0*/  HMMA.16816.F32 R32, R160, R150, R32 ;  /* 0x00000096a020723c */ /* 0x000fe20000001820 */
[----:B------:R-:W3:Y:S07]  /*97f0*/  LDSM.16.M88.4 R148, [R100+0x2000] ;  /* 0x002000006494783b */ /* 0x000eee0000000200 */
[C---:B-----5:R-:W-:Y:S01]  /*9800*/  HMMA.16816.F32 R4, R152.reuse, R168, R4 ;  /* 0x000000a89804723c */ /* 0x060fe20000001804 */
[----:B------:R-:W4:Y:S07]  /*9810*/  LDSM.16.M88.4 R160, [R100+0x2800] ;  /* 0x0028000064a0783b */ /* 0x000f2e0000000200 */
        /* <DEDUP_REMOVED lines=20> */
[----:B------:R-:W4:Y:S07]  /*9960*/  LDSM.16.M88.4 R140, [R2+0x2800] ;  /* 0x00280000028c783b */ /* 0x000f2e0000000200 */
[C---:B------:R-:W-:Y:S08]  /*9970*/  HMMA.16816.F32 R28, R144.reuse, R164, R28 ;  /* 0x000000a4901c723c */ /* 0x040ff0000000181c */
[----:B------:R-:W-:Y:S01]  /*9980*/  HMMA.16816.F32 R32, R144, R166, R32 ;  /* 0x000000a69020723c */ /* 0x000fe20000001820 */
[----:B------:R-:W5:Y:S07]  /*9990*/  LDSM.16.M88.4 R144, [R2+0x3000] ;  /* 0x003000000290783b */ /* 0x000f6e0000000200 */
        /* <DEDUP_REMOVED lines=14> */
[----:B------:R-:W1:Y:S07]  /*9a80*/  LDSM.16.M88.4 R156, [R101+0x3800] ;  /* 0x00380000659c783b */ /* 0x000e6e0000000200 */
[C---:B------:R-:W-:Y:S01]  /*9a90*/  HMMA.16816.F32 R8, R152.reuse, R178, R8 ;  /* 0x000000b29808723c */ /* 0x040fe20000001808 */
[----:B------:R-:W-:Y:S07]  /*9aa0*/  LDSM.16.M88.4 R176, [R103+0x4000] ;  /* 0x0040000067b0783b */ /* 0x000fee0000000200 */
[C---:B----4-:R-:W-:Y:S08]  /*9ab0*/  HMMA.16816.F32 R12, R152.reuse, R140, R12 ;  /* 0x0000008c980c723c */ /* 0x050ff0000000180c */
[C---:B------:R-:W-:Y:S01]  /*9ac0*/  HMMA.16816.F32 R16, R152.reuse, R142, R16 ;  /* 0x0000008e9810723c */ /* 0x040fe20000001810 */
[----:B------:R-:W4:Y:S07]  /*9ad0*/  LDSM.16.M88.4 R140, [R100+0x4800] ;  /* 0x00480000648c783b */ /* 0x000f2e0000000200 */
[C---:B-----5:R-:W-:Y:S08]  /*9ae0*/  HMMA.16816.F32 R20, R152.reuse, R144, R20 ;  /* 0x000000909814723c */ /* 0x060ff00000001814 */
[C---:B------:R-:W-:Y:S01]  /*9af0*/  HMMA.16816.F32 R24, R152.reuse, R146, R24 ;  /* 0x000000929818723c */ /* 0x040fe20000001818 */
[----:B------:R-:W5:Y:S07]  /*9b00*/  LDSM.16.M88.4 R144, [R100+0x5000] ;  /* 0x005000006490783b */ /* 0x000f6e0000000200 */
        /* <DEDUP_REMOVED lines=28> */
[----:B------:R2:W4:Y:S07]  /*9cd0*/  LDSM.16.M88.4 R152, [R2+0x5800] ;  /* 0x005800000298783b */ /* 0x00052e0000000200 */
[C---:B-1----:R-:W-:Y:S01]  /*9ce0*/  HMMA.16816.F32 R4, R160.reuse, R176, R4 ;  /* 0x000000b0a004723c */ /* 0x042fe20000001804 */
[----:B------:R-:W1:Y:S07]  /*9cf0*/  LDSM.16.M88.4 R172, [R189+0x8000] ;  /* 0x00800000bdac783b */ /* 0x000e6e0000000200 */
[C---:B------:R-:W-:Y:S08]  /*9d00*/  HMMA.16816.F32 R8, R160.reuse, R178, R8 ;  /* 0x000000b2a008723c */ /* 0x040ff00000001808 */
[C---:B--2---:R-:W-:Y:S04]  /*9d10*/  HMMA.16816.F32 R12, R160.reuse, R136, R12 ;  /* 0x00000088a00c723c */ /* 0x044fe8000000180c */
[----:B------:R-:W-:Y:S04]  /*9d20*/  IADD3 R2, R211, 0x1, RZ ;  /* 0x00000001d3027810 */ /* 0x000fe80007ffe0ff */
[C---:B------:R-:W-:Y:S01]  /*9d30*/  HMMA.16816.F32 R16, R160.reuse, R138, R16 ;  /* 0x0000008aa010723c */ /* 0x040fe20000001810 */
[----:B------:R-:W2:Y:S03]  /*9d40*/  LDSM.16.M88.4 R136, [R101+0x4800] ;  /* 0x004800006588783b */ /* 0x000ea60000000200 */
[----:B------:R-:W-:Y:S04]  /*9d50*/  SEL R211, R2, RZ, !P0 ;  /* 0x000000ff02d37207 */ /* 0x000fe80004000000 */
[C---:B---3--:R-:W-:Y:S08]  /*9d60*/  HMMA.16816.F32 R20, R160.reuse, R148, R20 ;  /* 0x00000094a014723c */ /* 0x048ff00000001814 */
[C---:B------:R-:W-:Y:S08]  /*9d70*/  HMMA.16816.F32 R24, R160.reuse, R150, R24 ;  /* 0x00000096a018723c */ /* 0x040ff00000001818 */
[C---:B------:R-:W-:Y:S08]  /*9d80*/  HMMA.16816.F32 R28, R160.reuse, R156, R28 ;  /* 0x0000009ca01c723c */ /* 0x040ff0000000181c */
[----:B------:R-:W-:Y:S08]  /*9d90*/  HMMA.16816.F32 R32, R160, R158, R32 ;  /* 0x0000009ea020723c */ /* 0x000ff00000001820 */
[C---:B------:R-:W-:Y:S08]  /*9da0*/  HMMA.16816.F32 R4, R164.reuse, R168, R4 ;  /* 0x000000a8a404723c */ /* 0x040ff00000001804 */
[C---:B------:R-:W-:Y:S08]  /*9db0*/  HMMA.16816.F32 R8, R164.reuse, R170, R8 ;  /* 0x000000aaa408723c */ /* 0x040ff00000001808 */
[C---:B----4-:R-:W-:Y:S08]  /*9dc0*/  HMMA.16816.F32 R12, R164.reuse, R140, R12 ;  /* 0x0000008ca40c723c */ /* 0x050ff0000000180c */
[C---:B------:R-:W-:Y:S08]  /*9dd0*/  HMMA.16816.F32 R16, R164.reuse, R142, R16 ;  /* 0x0000008ea410723c */ /* 0x040ff00000001810 */
[C---:B-----5:R-:W-:Y:S08]  /*9de0*/  HMMA.16816.F32 R20, R164.reuse, R144, R20 ;  /* 0x00000090a414723c */ /* 0x060ff00000001814 */
[C---:B------:R-:W-:Y:S08]  /*9df0*/  HMMA.16816.F32 R24, R164.reuse, R146, R24 ;  /* 0x00000092a418723c */ /* 0x040ff00000001818 */
[C---:B------:R-:W-:Y:S08]  /*9e00*/  HMMA.16816.F32 R28, R164.reuse, R152, R28 ;  /* 0x00000098a41c723c */ /* 0x040ff0000000181c */
[----:B------:R-:W-:Y:S08]  /*9e10*/  HMMA.16816.F32 R32, R164, R154, R32 ;  /* 0x0000009aa420723c */ /* 0x000ff00000001820 */
[C---:B-1----:R-:W-:Y:S08]  /*9e20*/  HMMA.16816.F32 R4, R172.reuse, R180, R4 ;  /* 0x000000b4ac04723c */ /* 0x042ff00000001804 */
[C---:B------:R-:W-:Y:S08]  /*9e30*/  HMMA.16816.F32 R8, R172.reuse, R182, R8 ;  /* 0x000000b6ac08723c */ /* 0x040ff00000001808 */
[C---:B--2---:R-:W-:Y:S08]  /*9e40*/  HMMA.16816.F32 R12, R172.reuse, R136, R12 ;  /* 0x00000088ac0c723c */ /* 0x044ff0000000180c */
[----:B------:R-:W-:Y:S01]  /*9e50*/  FMUL.FTZ R4, R4, c[0x0][0x320] ;  /* 0x0000c80004047a20 */ /* 0x000fe20000410000 */
[C---:B------:R-:W-:Y:S03]  /*9e60*/  HMMA.16816.F32 R16, R172.reuse, R138, R16 ;  /* 0x0000008aac10723c */ /* 0x040fe60000001810 */
[----:B------:R-:W-:Y:S01]  /*9e70*/  MUFU.TANH R140, R4 ;  /* 0x00000004008c7308 */ /* 0x000fe20000002400 */
[----:B------:R-:W-:Y:S02]  /*9e80*/  FMUL.FTZ R6, R6, c[0x0][0x320] ;  /* 0x0000c80006067a20 */ /* 0x000fe40000410000 */
[----:B------:R-:W-:Y:S02]  /*9e90*/  FMUL.FTZ R5, R5, c[0x0][0x320] ;  /* 0x0000c80005057a20 */ /* 0x000fe40000410000 */
[----:B------:R-:W-:Y:S04]  /*9ea0*/  FMUL.FTZ R7, R7, c[0x0][0x320] ;  /* 0x0000c80007077a20 */ /* 0x000fe80000410000 */
[----:B------:R-:W-:Y:S01]  /*9eb0*/  FMUL.FTZ R8, R8, c[0x0][0x320] ;  /* 0x0000c80008087a20 */ /* 0x000fe20000410000 */
[----:B------:R-:W1:Y:S01]  /*9ec0*/  MUFU.TANH R143, R6 ;  /* 0x00000006008f7308 */ /* 0x000e620000002400 */
        /* <DEDUP_REMOVED lines=11> */
[----:B------:R2:W3:Y:S01]  /*9f80*/  MUFU.TANH R144, R7 ;  /* 0x0000000700907308 */ /* 0x0004e20000002400 */
[----:B------:R-:W-:Y:S01]  /*9f90*/  FMUL.FTZ R19, R19, c[0x0][0x320] ;  /* 0x0000c80013137a20 */ /* 0x000fe20000410000 */
[----:B-1----:R-:W-:Y:S08]  /*9fa0*/  FMNMX.FTZ R100, R143, R102, !PT ;  /* 0x000000668f647209 */ /* 0x002ff00007810000 */
[----:B------:R-:W-:Y:S10]  /*9fb0*/  MUFU.TANH R141, R8 ;  /* 0x00000008008d7308 */ /* 0x000ff40000002400 */
[----:B------:R-:W1:Y:S01]  /*9fc0*/  MUFU.TANH R136, R10 ;  /* 0x0000000a00887308 */ /* 0x000e620000002400 */
[----:B--2---:R-:W2:Y:S01]  /*9fd0*/  LDSM.16.M88.4 R4, [R101+0x5000] ;  /* 0x005000006504783b */ /* 0x004ea20000000200 */
[----:B---3--:R-:W-:Y:S08]  /*9fe0*/  FMNMX.FTZ R100, R144, R100, !PT ;  /* 0x0000006490647209 */ /* 0x008ff00007810000 */
[----:B------:R-:W-:Y:S10]  /*9ff0*/  MUFU.TANH R103, R9 ;  /* 0x0000000900677308 */ /* 0x000ff40000002400 */
[----:B------:R3:W4:Y:S01]  /*a000*/  MUFU.TANH R137, R11 ;  /* 0x0000000b00897308 */ /* 0x0007220000002400 */
[----:B-1----:R-:W-:Y:S09]  /*a010*/  FMNMX.FTZ R100, R136, R100, !PT ;  /* 0x0000006488647209 */ /* 0x002ff20007810000 */
[----:B------:R-:W-:Y:S10]  /*a020*/  MUFU.TANH R145, R12 ;  /* 0x0000000c00917308 */ /* 0x000ff40000002400 */
[----:B------:R-:W1:Y:S01]  /*a030*/  MUFU.TANH R149, R14 ;  /* 0x0000000e00957308 */ /* 0x000e620000002400 */
[----:B---3--:R3:W5:Y:S01]  /*a040*/  LDSM.16.M88.4 R8, [R101+0x5800] ;  /* 0x005800006508783b */ /* 0x0087620000000200 */
[C---:B--2---:R-:W-:Y:S03]  /*a050*/  HMMA.16816.F32 R20, R172.reuse, R4, R20 ;  /* 0x00000004ac14723c */ /* 0x044fe60000001814 */
[----:B----4-:R-:W-:Y:S05]  /*a060*/  FMNMX.FTZ R100, R137, R100, !PT ;  /* 0x0000006489647209 */ /* 0x010fea0007810000 */
[----:B------:R-:W-:Y:S01]  /*a070*/  MUFU.TANH R146, R13 ;  /* 0x0000000d00927308 */ /* 0x000fe20000002400 */
[C---:B------:R-:W-:Y:S09]  /*a080*/  HMMA.16816.F32 R24, R172.reuse, R6, R24 ;  /* 0x00000006ac18723c */ /* 0x040ff20000001818 */
[----:B------:R-:W2:Y:S03]  /*a090*/  MUFU.TANH R151, R15 ;  /* 0x0000000f00977308 */ /* 0x000ea60000002400 */
[----:B-1----:R-:W-:Y:S02]  /*a0a0*/  FMNMX.FTZ R100, R149, R100, !PT ;  /* 0x0000006495647209 */ /* 0x002fe40007810000 */
[----:B---3--:R-:W-:Y:S01]  /*a0b0*/  FMNMX.FTZ R101, R140, R0, !PT ;  /* 0x000000008c657209 */ /* 0x008fe20007810000 */
[----:B------:R-:W-:Y:S04]  /*a0c0*/  FMUL.FTZ R20, R20, c[0x0][0x320] ;  /* 0x0000c80014147a20 */ /* 0x000fe80000410000 */
[----:B------:R-:W1:Y:S01]  /*a0d0*/  MUFU.TANH R147, R16 ;  /* 0x0000001000937308 */ /* 0x000e620000002400 */
[----:B------:R-:W-:Y:S01]  /*a0e0*/  FMUL.FTZ R22, R22, c[0x0][0x320] ;  /* 0x0000c80016167a20 */ /* 0x000fe20000410000 */
[----:B------:R-:W-:Y:S01]  /*a0f0*/  FMNMX.FTZ R101, R142, R101, !PT ;  /* 0x000000658e657209 */ /* 0x000fe20007810000 */
[----:B------:R-:W-:Y:S02]  /*a100*/  FMUL.FTZ R21, R21, c[0x0][0x320] ;  /* 0x0000c80015157a20 */ /* 0x000fe40000410000 */
[----:B------:R-:W-:Y:S01]  /*a110*/  FMUL.FTZ R23, R23, c[0x0][0x320] ;  /* 0x0000c80017177a20 */ /* 0x000fe20000410000 */
[----:B------:R-:W-:Y:S01]  /*a120*/  FMNMX.FTZ R101, R141, R101, !PT ;  /* 0x000000658d657209 */ /* 0x000fe20007810000 */
[----:B------:R-:W-:Y:S02]  /*a130*/  FMUL.FTZ R24, R24, c[0x0][0x320] ;  /* 0x0000c80018187a20 */ /* 0x000fe40000410000 */
[----:B------:R-:W-:Y:S01]  /*a140*/  FMUL.FTZ R26, R26, c[0x0][0x320] ;  /* 0x0000c8001a1a7a20 */ /* 0x000fe20000410000 */
[----:B------:R-:W3:Y:S01]  /*a150*/  MUFU.TANH R150, R18 ;  /* 0x0000001200967308 */ /* 0x000ee20000002400 */
[----:B------:R-:W-:Y:S01]  /*a160*/  FMNMX.FTZ R101, R103, R101, !PT ;  /* 0x0000006567657209 */ /* 0x000fe20007810000 */
[----:B------:R-:W-:Y:S01]  /*a170*/  FMUL.FTZ R25, R25, c[0x0][0x320] ;  /* 0x0000c80019197a20 */ /* 0x000fe20000410000 */
[C---:B-----5:R-:W-:Y:S03]  /*a180*/  HMMA.16816.F32 R28, R172.reuse, R8, R28 ;  /* 0x00000008ac1c723c */ /* 0x060fe6000000181c */
[----:B------:R-:W-:Y:S01]  /*a190*/  FMUL.FTZ R27, R27, c[0x0][0x320] ;  /* 0x0000c8001b1b7a20 */ /* 0x000fe20000410000 */
[----:B------:R-:W-:Y:S03]  /*a1a0*/  FMNMX.FTZ R101, R145, R101, !PT ;  /* 0x0000006591657209 */ /* 0x000fe60007810000 */
[----:B------:R-:W4:Y:S01]  /*a1b0*/  MUFU.TANH R148, R17 ;  /* 0x0000001100947308 */ /* 0x000f220000002400 */
[----:B--2---:R-:W-:Y:S01]  /*a1c0*/  FMNMX.FTZ R100, R151, R100, !PT ;  /* 0x0000006497647209 */ /* 0x004fe20007810000 */
[----:B------:R-:W-:Y:S03]  /*a1d0*/  HMMA.16816.F32 R32, R172, R10, R32 ;  /* 0x0000000aac20723c */ /* 0x000fe60000001820 */
[----:B------:R-:W-:Y:S05]  /*a1e0*/  FMNMX.FTZ R101, R146, R101, !PT ;  /* 0x0000006592657209 */ /* 0x000fea0007810000 */
[----:B------:R-:W2:Y:S01]  /*a1f0*/  MUFU.TANH R152, R19 ;  /* 0x0000001300987308 */ /* 0x000ea20000002400 */
[----:B-1----:R-:W-:Y:S03]  /*a200*/  FMNMX.FTZ R101, R147, R101, !PT ;  /* 0x0000006593657209 */ /* 0x002fe60007810000 */
[----:B---3--:R-:W-:Y:S03]  /*a210*/  FMNMX.FTZ R100, R150, R100, !PT ;  /* 0x0000006496647209 */ /* 0x008fe60007810000 */
[----:B------:R-:W-:Y:S03]  /*a220*/  FMUL.FTZ R28, R28, c[0x0][0x320] ;  /* 0x0000c8001c1c7a20 */ /* 0x000fe60000410000 */
[----:B------:R-:W1:Y:S01]  /*a230*/  MUFU.TANH R154, R20 ;  /* 0x00000014009a7308 */ /* 0x000e620000002400 */
[----:B------:R-:W-:Y:S02]  /*a240*/  FMUL.FTZ R30, R30, c[0x0][0x320] ;  /* 0x0000c8001e1e7a20 */ /* 0x000fe40000410000 */
[----:B------:R-:W-:Y:S01]  /*a250*/  FMUL.FTZ R29, R29, c[0x0][0x320] ;  /* 0x0000c8001d1d7a20 */ /* 0x000fe20000410000 */
[----:B----4-:R-:W-:Y:S01]  /*a260*/  FMNMX.FTZ R101, R148, R101, !PT ;  /* 0x0000006594657209 */ /* 0x010fe20007810000 */
[----:B------:R-:W-:Y:S02]  /*a270*/  FMUL.FTZ R31, R31, c[0x0][0x320] ;  /* 0x0000c8001f1f7a20 */ /* 0x000fe40000410000 */
[----:B------:R-:W-:Y:S02]  /*a280*/  FMUL.FTZ R32, R32, c[0x0][0x320] ;  /* 0x0000c80020207a20 */ /* 0x000fe40000410000 */
[----:B------:R-:W-:Y:S01]  /*a290*/  FMUL.FTZ R34, R34, c[0x0][0x320] ;  /* 0x0000c80022227a20 */ /* 0x000fe20000410000 */
[----:B------:R-:W3:Y:S01]  /*a2a0*/  MUFU.TANH R159, R22 ;  /* 0x00000016009f7308 */ /* 0x000ee20000002400 */
[----:B------:R-:W-:Y:S02]  /*a2b0*/  FMUL.FTZ R33, R33, c[0x0][0x320] ;  /* 0x0000c80021217a20 */ /* 0x000fe40000410000 */
[----:B------:R-:W-:Y:S01]  /*a2c0*/  FMUL.FTZ R35, R35, c[0x0][0x320] ;  /* 0x0000c80023237a20 */ /* 0x000fe20000410000 */
[----:B--2---:R-:W-:Y:S06]  /*a2d0*/  FMNMX.FTZ R100, R152, R100, !PT ;  /* 0x0000006498647209 */ /* 0x004fec0007810000 */
        /* <DEDUP_REMOVED lines=27> */
[----:B---3--:R-:W-:Y:S02]  /*a490*/  FMNMX.FTZ R100, R170, R100, !PT ;  /* 0x00000064aa647209 */ /* 0x008fe40007810000 */
[----:B--2---:R-:W-:Y:S02]  /*a4a0*/  FMNMX.FTZ R101, R166, R101, !PT ;  /* 0x00000065a6657209 */ /* 0x004fe40007810000 */
[----:B-1----:R-:W-:Y:S01]  /*a4b0*/  FMNMX.FTZ R100, R168, R100, !PT ;  /* 0x00000064a8647209 */ /* 0x002fe20007810000 */
[----:B------:R-:W-:-:S05]  /*a4c0*/  BRA.DIV ~URZ, `(.L_x_1261) ;  /* 0x000057827f007947 */ /* 0x000fca000b800000 */
[----:B------:R1:W2:Y:S02]  /*a4d0*/  SHFL.BFLY PT, R2, R101, 0x2, 0x1f ;  /* 0x0c401f0065027f89 */ /* 0x0002a400000e0000 */
.L_x_1317:
[----:B-12---:R-:W-:Y:S01]  /*a4e0*/  FMNMX.FTZ R101, R101, R2, !PT ;  /* 0x0000000265657209 */ /* 0x006fe20007810000 */
[----:B------:R-:W1:Y:S01]  /*a4f0*/  SHFL.BFLY PT, R3, R100, 0x2, 0x1f ;  /* 0x0c401f0064037f89 */ /* 0x000e6200000e0000 */
[----:B------:R-:W-:Y:S04]  /*a500*/  DEPBAR.LE SB0, 0x2 ;  /* 0x000080800000791a */ /* 0x000fe80000000000 */
[----:B------:R-:W-:Y:S01]  /*a510*/  IADD3 R156, R195, R185, RZ ;  /* 0x000000b9c39c7210 */ /* 0x000fe20007ffe0ff */
[----:B------:R-:W-:Y:S02]  /*a520*/  BSSY B0, `(.L_x_1262) ;  /* 0x00001c4000007945 */ /* 0x000fe40003800000 */
[----:B------:R-:W-:Y:S01]  /*a530*/  BAR.SYNC.DEFER_BLOCKING 0x0 ;  /* 0x0000000000007b1d */ /* 0x000fe20000010000 */
[----:B------:R-:W-:Y:S02]  /*a540*/  ISETP.GE.AND P0, PT, R197, 0x2, PT ;  /* 0x00000002c500780c */ /* 0x000fe40003f06270 */
[----:B-1----:R-:W-:Y:S05]  /*a550*/  FMNMX.FTZ R100, R100, R3, !PT ;  /* 0x0000000364647209 */ /* 0x002fea0007810000 */
[----:B------:R-:W-:Y:S08]  /*a560*/  LDSM.16.MT88.4 R12, [R156] ;  /* 0x000000009c0c783b */ /* 0x000ff00000004200 */
[----:B------:R-:W1:Y:S08]  /*a570*/  SHFL.BFLY PT, R2, R101, 0x1, 0x1f ;  /* 0x0c201f0065027f89 */ /* 0x000e7000000e0000 */
[----:B------:R-:W2:Y:S01]  /*a580*/  SHFL.BFLY PT, R5, R100, 0x1, 0x1f ;  /* 0x0c201f0064057f89 */ /* 0x000ea200000e0000 */
[----:B-1----:R-:W-:Y:S05]  /*a590*/  FMNMX.FTZ R101, R101, R2, !PT ;  /* 0x0000000265657209 */ /* 0x002fea0007810000 */
[C---:B------:R-:W-:Y:S02]  /*a5a0*/  FMUL.FTZ R162, R101.reuse, c[0x0][0x2d0] ;  /* 0x0000b40065a27a20 */ /* 0x040fe40000410000 */
[----:B------:R-:W-:Y:S01]  /*a5b0*/  FADD.FTZ R0, -R101, R0 ;  /* 0x0000000065007221 */ /* 0x000fe20000010100 */
[----:B--2---:R-:W-:Y:S01]  /*a5c0*/  FMNMX.FTZ R100, R100, R5, !PT ;  /* 0x0000000564647209 */ /* 0x004fe20007810000 */
[--C-:B------:R-:W-:Y:S02]  /*a5d0*/  FFMA.FTZ R3, R140, c[0x0][0x2d0], -R162.reuse ;  /* 0x0000b4008c037a23 */ /* 0x100fe400000108a2 */
[----:B------:R-:W-:Y:S02]  /*a5e0*/  FMUL.FTZ R0, R0, c[0x0][0x2d0] ;  /* 0x0000b40000007a20 */ /* 0x000fe40000410000 */
[----:B------:R1:W-:Y:S01]  /*a5f0*/  MUFU.EX2 R215, R3 ;  /* 0x0000000300d77308 */ /* 0x0003e20000000800 */
[----:B------:R-:W-:Y:S02]  /*a600*/  FMUL.FTZ R163, R100, c[0x0][0x2d0] ;  /* 0x0000b40064a37a20 */ /* 0x000fe40000410000 */
[--C-:B------:R-:W-:Y:S07]  /*a610*/  FFMA.FTZ R4, R142, c[0x0][0x2d0], -R162.reuse ;  /* 0x0000b4008e047a23 */ /* 0x100fee00000108a2 */
[----:B------:R2:W3:Y:S10]  /*a620*/  MUFU.EX2 R2, R0 ;  /* 0x0000000000027308 */ /* 0x0004f40000000800 */
[----:B------:R4:W5:Y:S01]  /*a630*/  MUFU.EX2 R212, R4 ;  /* 0x0000000400d47308 */ /* 0x0009620000000800 */
[--C-:B-1----:R-:W-:Y:S09]  /*a640*/  FFMA.FTZ R3, R143, c[0x0][0x2d0], -R163.reuse ;  /* 0x0000b4008f037a23 */ /* 0x102ff200000108a3 */
[----:B------:R1:W-:Y:S01]  /*a650*/  MUFU.EX2 R208, R3 ;  /* 0x0000000300d07308 */ /* 0x0003e20000000800 */
[--C-:B--2---:R-:W-:Y:S02]  /*a660*/  FFMA.FTZ R0, R141, c[0x0][0x2d0], -R162.reuse ;  /* 0x0000b4008d007a23 */ /* 0x104fe400000108a2 */
[C---:B---3--:R-:W-:Y:S02]  /*a670*/  FMUL.FTZ R5, R2.reuse, R105 ;  /* 0x0000006902057220 */ /* 0x048fe40000410000 */
[C---:B------:R-:W-:Y:S05]  /*a680*/  FMUL.FTZ R8, R2.reuse, R108 ;  /* 0x0000006c02087220 */ /* 0x040fea0000410000 */
[----:B------:R2:W-:Y:S01]  /*a690*/  MUFU.EX2 R210, R0 ;  /* 0x0000000000d27308 */ /* 0x0005e20000000800 */
[C---:B------:R-:W-:Y:S02]  /*a6a0*/  FMUL.FTZ R9, R2.reuse, R109 ;  /* 0x0000006d02097220 */ /* 0x040fe40000410000 */
[C---:B------:R-:W-:Y:S02]  /*a6b0*/  FMUL.FTZ R16, R2.reuse, R116 ;  /* 0x0000007402107220 */ /* 0x040fe40000410000 */
[C---:B----4-:R-:W-:Y:S02]  /*a6c0*/  FMUL.FTZ R4, R2.reuse, R104 ;  /* 0x0000006802047220 */ /* 0x050fe40000410000 */
[C---:B------:R-:W-:Y:S02]  /*a6d0*/  FMUL.FTZ R17, R2.reuse, R117 ;  /* 0x0000007502117220 */ /* 0x040fe40000410000 */
[C---:B------:R-:W-:Y:S02]  /*a6e0*/  FMUL.FTZ R24, R2.reuse, R124 ;  /* 0x0000007c02187220 */ /* 0x040fe40000410000 */
[C---:B------:R-:W-:Y:S02]  /*a6f0*/  FMUL.FTZ R25, R2.reuse, R125 ;  /* 0x0000007d02197220 */ /* 0x040fe40000410000 */
[----:B------:R-:W-:Y:S02]  /*a700*/  FMUL.FTZ R32, R2, R132 ;  /* 0x0000008402207220 */ /* 0x000fe40000410000 */
[--C-:B-1----:R-:W-:Y:S02]  /*a710*/  FFMA.FTZ R3, R144, c[0x0][0x2d0], -R163.reuse ;  /* 0x0000b40090037a23 */ /* 0x102fe400000108a3 */
[C---:B------:R-:W-:Y:S02]  /*a720*/  FMUL.FTZ R33, R2.reuse, R133 ;  /* 0x0000008502217220 */ /* 0x040fe40000410000 */
[----:B------:R1:W-:Y:S01]  /*a730*/  MUFU.EX2 R207, R3 ;  /* 0x0000000300cf7308 */ /* 0x0003e20000000800 */
[C---:B------:R-:W-:Y:S02]  /*a740*/  FMUL.FTZ R36, R2.reuse, R36 ;  /* 0x0000002402247220 */ /* 0x040fe40000410000 */
[C---:B------:R-:W-:Y:S02]  /*a750*/  FMUL.FTZ R37, R2.reuse, R37 ;  /* 0x0000002502257220 */ /* 0x040fe40000410000 */
[----:B--2---:R-:W-:Y:S01]  /*a760*/  FFMA.FTZ R0, R103, c[0x0][0x2d0], -R162 ;  /* 0x0000b40067007a23 */ /* 0x004fe200000108a2 */
[----:B------:R-:W-:Y:S01]  /*a770*/  IADD3 R103, R193, R156, RZ ;  /* 0x0000009cc1677210 */ /* 0x000fe20007ffe0ff */
[C---:B------:R-:W-:Y:S02]  /*a780*/  FMUL.FTZ R40, R2.reuse, R40 ;  /* 0x0000002802287220 */ /* 0x040fe40000410000 */
[C---:B------:R-:W-:Y:S01]  /*a790*/  FMUL.FTZ R41, R2.reuse, R41 ;  /* 0x0000002902297220 */ /* 0x040fe20000410000 */
[----:B------:R-:W2:Y:S01]  /*a7a0*/  MUFU.EX2 R209, R0 ;  /* 0x0000000000d17308 */ /* 0x000ea20000000800 */
[----:B------:R-:W3:Y:S01]  /*a7b0*/  LDSM.16.MT88.4 R20, [R103] ;  /* 0x000000006714783b */ /* 0x000ee20000004200 */
[C---:B------:R-:W-:Y:S02]  /*a7c0*/  FMUL.FTZ R44, R2.reuse, R44 ;  /* 0x0000002c022c7220 */ /* 0x040fe40000410000 */
[C---:B------:R-:W-:Y:S02]  /*a7d0*/  FMUL.FTZ R45, R2.reuse, R45 ;  /* 0x0000002d022d7220 */ /* 0x040fe40000410000 */
[C---:B------:R-:W-:Y:S02]  /*a7e0*/  FMUL.FTZ R48, R2.reuse, R48 ;  /* 0x0000003002307220 */ /* 0x040fe40000410000 */
[C---:B------:R-:W-:Y:S02]  /*a7f0*/  FMUL.FTZ R49, R2.reuse, R49 ;  /* 0x0000003102317220 */ /* 0x040fe40000410000 */
[C---:B------:R-:W-:Y:S02]  /*a800*/  FMUL.FTZ R52, R2.reuse, R52 ;  /* 0x0000003402347220 */ /* 0x040fe40000410000 */
[----:B------:R-:W-:Y:S02]  /*a810*/  FMUL.FTZ R53, R2, R53 ;  /* 0x0000003502357220 */ /* 0x000fe40000410000 */
[--C-:B-1----:R-:W-:Y:S01]  /*a820*/  FFMA.FTZ R3, R136, c[0x0][0x2d0], -R163.reuse ;  /* 0x0000b40088037a23 */ /* 0x102fe200000108a3 */
[----:B-----5:R-:W-:Y:S01]  /*a830*/  F2FP.PACK_AB R136, R212, R215 ;  /* 0x000000d7d488723e */ /* 0x020fe200000000ff */
[C---:B------:R-:W-:Y:S02]  /*a840*/  FMUL.FTZ R56, R2.reuse, R56 ;  /* 0x0000003802387220 */ /* 0x040fe40000410000 */
[----:B------:R1:W-:Y:S01]  /*a850*/  MUFU.EX2 R206, R3 ;  /* 0x0000000300ce7308 */ /* 0x0003e20000000800 */
[C---:B------:R-:W-:Y:S02]  /*a860*/  FMUL.FTZ R57, R2.reuse, R57 ;  /* 0x0000003902397220 */ /* 0x040fe40000410000 */
[C---:B------:R-:W-:Y:S02]  /*a870*/  FMUL.FTZ R60, R2.reuse, R60 ;  /* 0x0000003c023c7220 */ /* 0x040fe40000410000 */
[----:B------:R-:W-:Y:S01]  /*a880*/  FMUL.FTZ R61, R2, R61 ;  /* 0x0000003d023d7220 */ /* 0x000fe20000410000 */
[----:B--2---:R-:W-:Y:S01]  /*a890*/  F2FP.PACK_AB R138, R209, R210 ;  /* 0x000000d2d18a723e */ /* 0x004fe200000000ff */
[----:B------:R-:W-:Y:S02]  /*a8a0*/  FADD.FTZ R0, -R100, R102 ;  /* 0x0000006664007221 */ /* 0x000fe40000010100 */
[----:B------:R-:W-:Y:S02]  /*a8b0*/  FMUL.FTZ R64, R2, R64 ;  /* 0x0000004002407220 */ /* 0x000fe40000410000 */
[----:B------:R-:W-:Y:S02]  /*a8c0*/  FMUL.FTZ R0, R0, c[0x0][0x2d0] ;  /* 0x0000b40000007a20 */ /* 0x000fe40000410000 */
[C---:B------:R-:W-:Y:S02]  /*a8d0*/  FMUL.FTZ R65, R2.reuse, R65 ;  /* 0x0000004102417220 */ /* 0x040fe40000410000 */
[C---:B------:R-:W-:Y:S02]  /*a8e0*/  FMUL.FTZ R68, R2.reuse, R68 ;  /* 0x0000004402447220 */ /* 0x040fe40000410000 */
[----:B------:R-:W2:Y:S01]  /*a8f0*/  MUFU.EX2 R0, R0 ;  /* 0x0000000000007308 */ /* 0x000ea20000000800 */
[C---:B------:R-:W-:Y:S02]  /*a900*/  FMUL.FTZ R69, R2.reuse, R69 ;  /* 0x0000004502457220 */ /* 0x040fe40000410000 */
[C---:B------:R-:W-:Y:S02]  /*a910*/  FMUL.FTZ R72, R2.reuse, R72 ;  /* 0x0000004802487220 */ /* 0x040fe40000410000 */
[C---:B------:R-:W-:Y:S02]  /*a920*/  FMUL.FTZ R73, R2.reuse, R73 ;  /* 0x0000004902497220 */ /* 0x040fe40000410000 */
[----:B-1----:R-:W-:Y:S01]  /*a930*/  FFMA.FTZ R3, R137, c[0x0][0x2d0], -R163 ;  /* 0x0000b40089037a23 */ /* 0x002fe200000108a3 */
[----:B------:R-:W-:Y:S01]  /*a940*/  F2FP.PACK_AB R137, R207, R208 ;  /* 0x000000d0cf89723e */ /* 0x000fe200000000ff */
[C---:B------:R-:W-:Y:S02]  /*a950*/  FMUL.FTZ R76, R2.reuse, R76 ;  /* 0x0000004c024c7220 */ /* 0x040fe40000410000 */
[----:B------:R-:W1:Y:S01]  /*a960*/  MUFU.EX2 R205, R3 ;  /* 0x0000000300cd7308 */ /* 0x000e620000000800 */
[C---:B------:R-:W-:Y:S02]  /*a970*/  FMUL.FTZ R77, R2.reuse, R77 ;  /* 0x0000004d024d7220 */ /* 0x040fe40000410000 */
[C---:B------:R-:W-:Y:S02]  /*a980*/  FMUL.FTZ R84, R2.reuse, R84 ;  /* 0x0000005402547220 */ /* 0x040fe40000410000 */
[C---:B------:R-:W-:Y:S02]  /*a990*/  FMUL.FTZ R85, R2.reuse, R85 ;  /* 0x0000005502557220 */ /* 0x040fe40000410000 */
[C---:B------:R-:W-:Y:S02]  /*a9a0*/  FMUL.FTZ R88, R2.reuse, R88 ;  /* 0x0000005802587220 */ /* 0x040fe40000410000 */
[C---:B------:R-:W-:Y:S02]  /*a9b0*/  FMUL.FTZ R89, R2.reuse, R89 ;  /* 0x0000005902597220 */ /* 0x040fe40000410000 */
[----:B------:R-:W-:Y:S02]  /*a9c0*/  FMUL.FTZ R92, R2, R92 ;  /* 0x0000005c025c7220 */ /* 0x000fe40000410000 */
[C---:B--2---:R-:W-:Y:S02]  /*a9d0*/  FMUL.FTZ R6, R0.reuse, R106 ;  /* 0x0000006a00067220 */ /* 0x044fe40000410000 */
[C---:B------:R-:W-:Y:S02]  /*a9e0*/  FMUL.FTZ R7, R0.reuse, R107 ;  /* 0x0000006b00077220 */ /* 0x040fe40000410000 */
[C---:B------:R-:W-:Y:S02]  /*a9f0*/  FMUL.FTZ R10, R0.reuse, R110 ;  /* 0x0000006e000a7220 */ /* 0x040fe40000410000 */
[C---:B------:R-:W-:Y:S02]  /*aa00*/  FMUL.FTZ R11, R0.reuse, R111 ;  /* 0x0000006f000b7220 */ /* 0x040fe40000410000 */
[C---:B------:R-:W-:Y:S01]  /*aa10*/  FMUL.FTZ R18, R0.reuse, R118 ;  /* 0x0000007600127220 */ /* 0x040fe20000410000 */
[----:B------:R-:W-:Y:S01]  /*aa20*/  LDSM.16.MT88.4 R108, [R156+0x2000] ;  /* 0x002000009c6c783b */ /* 0x000fe20000004200 */
[C---:B------:R-:W-:Y:S01]  /*aa30*/  FMUL.FTZ R19, R0.reuse, R119 ;  /* 0x0000007700137220 */ /* 0x040fe20000410000 */
[----:B-1----:R-:W-:Y:S01]  /*aa40*/  F2FP.PACK_AB R139, R205, R206 ;  /* 0x000000cecd8b723e */ /* 0x002fe200000000ff */
[----:B------:R-:W-:Y:S01]  /*aa50*/  FMUL.FTZ R26, R0, R126 ;  /* 0x0000007e001a7220 */ /* 0x000fe20000410000 */
[----:B------:R-:W-:Y:S01]  /*aa60*/  IADD3 R3, R196, R185, RZ ;  /* 0x000000b9c4037210 */ /* 0x000fe20007ffe0ff */
[C---:B------:R-:W-:Y:S02]  /*aa70*/  FMUL.FTZ R27, R0.reuse, R127 ;  /* 0x0000007f001b7220 */ /* 0x040fe40000410000 */
[C---:B------:R-:W-:Y:S01]  /*aa80*/  FMUL.FTZ R34, R0.reuse, R134 ;  /* 0x0000008600227220 */ /* 0x040fe20000410000 */
[----:B------:R-:W-:Y:S01]  /*aa90*/  LDSM.16.MT88.4 R116, [R156+0x800] ;  /* 0x000800009c74783b */ /* 0x000fe20000004200 */
[C---:B------:R-:W-:Y:S05]  /*aaa0*/  HMMA.16816.F32 R4, R136.reuse, R12, R4 ;  /* 0x0000000c8804723c */ /* 0x040fea0000001804 */
[----:B------:R-:W-:Y:S01]  /*aab0*/  IADD3 R102, R193, R3, RZ ;  /* 0x00000003c1667210 */ /* 0x000fe20007ffe0ff */
[----:B------:R-:W-:Y:S01]  /*aac0*/  FMUL.FTZ R35, R0, R135 ;  /* 0x0000008700237220 */ /* 0x000fe20000410000 */
[----:B------:R-:W1:Y:S01]  /*aad0*/  LDSM.16.MT88.4 R28, [R3] ;  /* 0x00000000031c783b */ /* 0x000e620000004200 */
[C---:B------:R-:W-:Y:S04]  /*aae0*/  HMMA.16816.F32 R8, R136.reuse, R14, R8 ;  /* 0x0000000e8808723c */ /* 0x040fe80000001808 */
[C---:B------:R-:W-:Y:S02]  /*aaf0*/  FMUL.FTZ R12, R2.reuse, R112 ;  /* 0x00000070020c7220 */ /* 0x040fe40000410000 */
[----:B------:R-:W-:Y:S01]  /*ab00*/  FMUL.FTZ R13, R2, R113 ;  /* 0x00000071020d7220 */ /* 0x000fe20000410000 */
[----:B------:R-:W2:Y:S01]  /*ab10*/  LDSM.16.MT88.4 R104, [R102] ;  /* 0x000000006668783b */ /* 0x000ea20000004200 */
[C---:B------:R-:W-:Y:S04]  /*ab20*/  FMUL.FTZ R14, R0.reuse, R114 ;  /* 0x00000072000e7220 */ /* 0x040fe80000410000 */
[C---:B------:R-:W-:Y:S02]  /*ab30*/  FMUL.FTZ R15, R0.reuse, R115 ;  /* 0x00000073000f7220 */ /* 0x040fe40000410000 */
[C---:B------:R-:W-:Y:S01]  /*ab40*/  FMUL.FTZ R38, R0.reuse, R38 ;  /* 0x0000002600267220 */ /* 0x040fe20000410000 */
[----:B------:R-:W4:Y:S01]  /*ab50*/  LDSM.16.MT88.4 R112, [R103+0x2000] ;  /* 0x002000006770783b */ /* 0x000f220000004200 */
[C---:B------:R-:W-:Y:S02]  /*ab60*/  FMUL.FTZ R39, R0.reuse, R39 ;  /* 0x0000002700277220 */ /* 0x040fe40000410000 */
[C---:B------:R-:W-:Y:S01]  /*ab70*/  FMUL.FTZ R42, R0.reuse, R42 ;  /* 0x0000002a002a7220 */ /* 0x040fe20000410000 */
[C---:B---3--:R-:W-:Y:S03]  /*ab80*/  HMMA.16816.F32 R12, R136.reuse, R20, R12 ;  /* 0x00000014880c723c */ /* 0x048fe6000000180c */
[C---:B------:R-:W-:Y:S01]  /*ab90*/  FMUL.FTZ R43, R0.reuse, R43 ;  /* 0x0000002b002b7220 */ /* 0x040fe20000410000 */
[----:B------:R-:W-:Y:S01]  /*aba0*/  LDSM.16.MT88.4 R124, [R102+0x800] ;  /* 0x00080000667c783b */ /* 0x000fe20000004200 */
[----:B------:R-:W-:Y:S02]  /*abb0*/  FMUL.FTZ R46, R0, R46 ;  /* 0x0000002e002e7220 */ /* 0x000fe40000410000 */
[C---:B------:R-:W-:Y:S01]  /*abc0*/  FMUL.FTZ R20, R2.reuse, R120 ;  /* 0x0000007802147220 */ /* 0x040fe20000410000 */
[C---:B------:R-:W-:Y:S04]  /*abd0*/  HMMA.16816.F32 R16, R136.reuse, R22, R16 ;  /* 0x000000168810723c */ /* 0x040fe80000001810 */
[----:B------:R-:W-:Y:S01]  /*abe0*/  FMUL.FTZ R21, R2, R121 ;  /* 0x0000007902157220 */ /* 0x000fe20000410000 */
[----:B------:R-:W-:Y:S01]  /*abf0*/  LDSM.16.MT88.4 R132, [R103+0x2800] ;  /* 0x002800006784783b */ /* 0x000fe20000004200 */
[C---:B------:R-:W-:Y:S02]  /*ac00*/  FMUL.FTZ R47, R0.reuse, R47 ;  /* 0x0000002f002f7220 */ /* 0x040fe40000410000 */
[C---:B------:R-:W-:Y:S04]  /*ac10*/  FMUL.FTZ R22, R0.reuse, R122 ;  /* 0x0000007a00167220 */ /* 0x040fe80000410000 */
[C---:B------:R-:W-:Y:S01]  /*ac20*/  FMUL.FTZ R23, R0.reuse, R123 ;  /* 0x0000007b00177220 */ /* 0x040fe20000410000 */
[----:B------:R-:W-:Y:S01]  /*ac30*/  LDSM.16.MT88.4 R140, [R3+0x2800] ;  /* 0x00280000038c783b */ /* 0x000fe20000004200 */
[C---:B------:R-:W-:Y:S02]  /*ac40*/  FMUL.FTZ R50, R0.reuse, R50 ;  /* 0x0000003200327220 */ /* 0x040fe40000410000 */
[C---:B------:R-:W-:Y:S02]  /*ac50*/  FMUL.FTZ R51, R0.reuse, R51 ;  /* 0x0000003300337220 */ /* 0x040fe40000410000 */
[C---:B------:R-:W-:Y:S01]  /*ac60*/  FMUL.FTZ R54, R0.reuse, R54 ;  /* 0x0000003600367220 */ /* 0x040fe20000410000 */
[C---:B-1----:R-:W-:Y:S02]  /*ac70*/  HMMA.16816.F32 R20, R136.reuse, R28, R20 ;  /* 0x0000001c8814723c */ /* 0x042fe40000001814 */
[----:B------:R-:W-:Y:S01]  /*ac80*/  LDSM.16.MT88.4 R120, [R3+0x800] ;  /* 0x000800000378783b */ /* 0x000fe20000004200 */
[C---:B------:R-:W-:Y:S02]  /*ac90*/  FMUL.FTZ R55, R0.reuse, R55 ;  /* 0x0000003700377220 */ /* 0x040fe40000410000 */
[----:B------:R-:W-:Y:S02]  /*aca0*/  FMUL.FTZ R58, R0, R58 ;  /* 0x0000003a003a7220 */ /* 0x000fe40000410000 */
[C---:B------:R-:W-:Y:S01]  /*acb0*/  FMUL.FTZ R28, R2.reuse, R128 ;  /* 0x00000080021c7220 */ /* 0x040fe20000410000 */
[C---:B------:R-:W-:Y:S04]  /*acc0*/  HMMA.16816.F32 R24, R136.reuse, R30, R24 ;  /* 0x0000001e8818723c */ /* 0x040fe80000001818 */
[----:B------:R-:W-:Y:S02]  /*acd0*/  FMUL.FTZ R29, R2, R129 ;  /* 0x00000081021d7220 */ /* 0x000fe40000410000 */
[C---:B------:R-:W-:Y:S02]  /*ace0*/  FMUL.FTZ R59, R0.reuse, R59 ;  /* 0x0000003b003b7220 */ /* 0x040fe40000410000 */
[C---:B------:R-:W-:Y:S04]  /*acf0*/  FMUL.FTZ R30, R0.reuse, R130 ;  /* 0x00000082001e7220 */ /* 0x040fe80000410000 */
[C---:B------:R-:W-:Y:S02]  /*ad00*/  FMUL.FTZ R31, R0.reuse, R131 ;  /* 0x00000083001f7220 */ /* 0x040fe40000410000 */
[----:B------:R-:W-:Y:S01]  /*ad10*/  LDSM.16.MT88.4 R128, [R156+0x2800] ;  /* 0x002800009c80783b */ /* 0x000fe20000004200 */
[C---:B------:R-:W-:Y:S02]  /*ad20*/  FMUL.FTZ R62, R0.reuse, R62 ;  /* 0x0000003e003e7220 */ /* 0x040fe40000410000 */
[C---:B------:R-:W-:Y:S02]  /*ad30*/  FMUL.FTZ R63, R0.reuse, R63 ;  /* 0x0000003f003f7220 */ /* 0x040fe40000410000 */
[C---:B--2---:R-:W-:Y:S03]  /*ad40*/  HMMA.16816.F32 R28, R136.reuse, R104, R28 ;  /* 0x00000068881c723c */ /* 0x044fe6000000181c */
[C---:B------:R-:W-:Y:S02]  /*ad50*/  FMUL.FTZ R66, R0.reuse, R66 ;  /* 0x0000004200427220 */ /* 0x040fe40000410000 */
[C---:B------:R-:W-:Y:S02]  /*ad60*/  FMUL.FTZ R67, R0.reuse, R67 ;  /* 0x0000004300437220 */ /* 0x040fe40000410000 */
[C---:B------:R-:W-:Y:S01]  /*ad70*/  FMUL.FTZ R70, R0.reuse, R70 ;  /* 0x0000004600467220 */ /* 0x040fe20000410000 */
[C---:B------:R-:W-:Y:S01]  /*ad80*/  HMMA.16816.F32 R32, R136.reuse, R106, R32 ;  /* 0x0000006a8820723c */ /* 0x040fe20000001820 */
[----:B------:R-:W1:Y:S03]  /*ad90*/  LDSM.16.MT88.4 R104, [R3+0x2000] ;  /* 0x002000000368783b */ /* 0x000e660000004200 */
[C---:B------:R-:W-:Y:S02]  /*ada0*/  FMUL.FTZ R71, R0.reuse, R71 ;  /* 0x0000004700477220 */ /* 0x040fe40000410000 */
[C---:B------:R-:W-:Y:S02]  /*adb0*/  FMUL.FTZ R74, R0.reuse, R74 ;  /* 0x0000004a004a7220 */ /* 0x040fe40000410000 */
[C---:B------:R-:W-:Y:S04]  /*adc0*/  HMMA.16816.F32 R36, R136.reuse, R108, R36 ;  /* 0x0000006c8824723c */ /* 0x040fe80000001824 */
[C---:B------:R-:W-:Y:S02]  /*add0*/  FMUL.FTZ R75, R0.reuse, R75 ;  /* 0x0000004b004b7220 */ /* 0x040fe40000410000 */
[C---:B------:R-:W-:Y:S02]  /*ade0*/  FMUL.FTZ R86, R0.reuse, R86 ;  /* 0x0000005600567220 */ /* 0x040fe40000410000 */
[C---:B------:R-:W-:Y:S01]  /*adf0*/  HMMA.16816.F32 R40, R136.reuse, R110, R40 ;  /* 0x0000006e8828723c */ /* 0x040fe20000001828 */
[----:B------:R-:W2:Y:S03]  /*ae00*/  LDSM.16.MT88.4 R108, [R102+0x2000] ;  /* 0x00200000666c783b */ /* 0x000ea60000004200 */
[C---:B------:R-:W-:Y:S02]  /*ae10*/  FMUL.FTZ R87, R0.reuse, R87 ;  /* 0x0000005700577220 */ /* 0x040fe40000410000 */
[C---:B------:R-:W-:Y:S02]  /*ae20*/  FMUL.FTZ R90, R0.reuse, R90 ;  /* 0x0000005a005a7220 */ /* 0x040fe40000410000 */
[C---:B----4-:R-:W-:Y:S04]  /*ae30*/  HMMA.16816.F32 R44, R136.reuse, R112, R44 ;  /* 0x00000070882c723c */ /* 0x050fe8000000182c */
[----:B------:R-:W-:Y:S02]  /*ae40*/  FMUL.FTZ R91, R0, R91 ;  /* 0x0000005b005b7220 */ /* 0x000fe40000410000 */
        /* <DEDUP_REMOVED lines=9> */
[C---:B------:R-:W-:Y:S01]  /*aee0*/  FMUL.FTZ R99, R0.reuse, R99 ;  /* 0x0000006300637220 */ /* 0x040fe20000410000 */
[C---:B------:R-:W-:Y:S01]  /*aef0*/  HMMA.16816.F32 R56, R136.reuse, R106, R56 ;  /* 0x0000006a8838723c */ /* 0x040fe20000001838 */
[----:B------:R-:W1:Y:S03]  /*af00*/  LDSM.16.MT88.4 R104, [R103+0x4000] ;  /* 0x004000006768783b */ /* 0x000e660000004200 */
[C---:B------:R-:W-:Y:S02]  /*af10*/  FMUL.FTZ R78, R0.reuse, R78 ;  /* 0x0000004e004e7220 */ /* 0x040fe40000410000 */
[----:B------:R-:W-:Y:S02]  /*af20*/  FMUL.FTZ R79, R0, R79 ;  /* 0x0000004f004f7220 */ /* 0x000fe40000410000 */
[C---:B--2---:R-:W-:Y:S04]  /*af30*/  HMMA.16816.F32 R60, R136.reuse, R108, R60 ;  /* 0x0000006c883c723c */ /* 0x044fe8000000183c */
[C---:B------:R-:W-:Y:S02]  /*af40*/  FMUL.FTZ R80, R2.reuse, R80 ;  /* 0x0000005002507220 */ /* 0x040fe40000410000 */
[----:B------:R-:W-:Y:S02]  /*af50*/  FMUL.FTZ R81, R2, R81 ;  /* 0x0000005102517220 */ /* 0x000fe40000410000 */
[C---:B------:R-:W-:Y:S04]  /*af60*/  HMMA.16816.F32 R64, R136.reuse, R110, R64 ;  /* 0x0000006e8840723c */ /* 0x040fe80000001840 */
[--C-:B------:R-:W-:Y:S02]  /*af70*/  FFMA.FTZ R108, R145, c[0x0][0x2d0], -R162.reuse ;  /* 0x0000b400916c7a23 */ /* 0x100fe400000108a2 */
[C---:B------:R-:W-:Y:S02]  /*af80*/  FMUL.FTZ R82, R0.reuse, R82 ;  /* 0x0000005200527220 */ /* 0x040fe40000410000 */
[C---:B---3--:R-:W-:Y:S01]  /*af90*/  HMMA.16816.F32 R68, R136.reuse, R112, R68 ;  /* 0x000000708844723c */ /* 0x048fe20000001844 */
[----:B------:R2:W-:Y:S03]  /*afa0*/  MUFU.EX2 R204, R108 ;  /* 0x0000006c00cc7308 */ /* 0x0005e60000000800 */
[----:B------:R-:W-:Y:S02]  /*afb0*/  FMUL.FTZ R83, R0, R83 ;  /* 0x0000005300537220 */ /* 0x000fe40000410000 */
[----:B------:R-:W-:Y:S02]  /*afc0*/  FFMA.FTZ R2, R2, R216, R215 ;  /* 0x000000d802027223 */ /* 0x000fe400000100d7 */
[C---:B------:R-:W-:Y:S04]  /*afd0*/  HMMA.16816.F32 R72, R136.reuse, R114, R72 ;  /* 0x000000728848723c */ /* 0x040fe80000001848 */
[----:B------:R-:W-:Y:S02]  /*afe0*/  FFMA.FTZ R112, R147, c[0x0][0x2d0], -R162 ;  /* 0x0000b40093707a23 */ /* 0x000fe400000108a2 */
[----:B------:R-:W-:Y:S02]  /*aff0*/  FFMA.FTZ R0, R0, R217, R208 ;  /* 0x000000d900007223 */ /* 0x000fe400000100d0 */
[----:B------:R3:W-:Y:S01]  /*b000*/  MUFU.EX2 R202, R112 ;  /* 0x0000007000ca7308 */ /* 0x0007e20000000800 */
[C---:B-1----:R-:W-:Y:S07]  /*b010*/  HMMA.16816.F32 R76, R136.reuse, R104, R76 ;  /* 0x00000068884c723c */ /* 0x042fee000000184c */
[--C-:B------:R-:W-:Y:S01]  /*b020*/  FFMA.FTZ R104, R149, c[0x0][0x2d0], -R163.reuse ;  /* 0x0000b40095687a23 */ /* 0x100fe200000108a3 */
[C---:B------:R-:W-:Y:S03]  /*b030*/  HMMA.16816.F32 R80, R136.reuse, R106, R80 ;  /* 0x0000006a8850723c */ /* 0x040fe60000001850 */
[----:B------:R1:W-:Y:S01]  /*b040*/  MUFU.EX2 R185, R104 ;  /* 0x0000006800b97308 */ /* 0x0003e20000000800 */
[--C-:B--2---:R-:W-:Y:S02]  /*b050*/  FFMA.FTZ R108, R146, c[0x0][0x2d0], -R162.reuse ;  /* 0x0000b400926c7a23 */ /* 0x104fe400000108a2 */
[----:B------:R-:W-:Y:S07]  /*b060*/  LDSM.16.MT88.4 R144, [R103+0x3800] ;  /* 0x003800006790783b */ /* 0x000fee0000004200 */
[----:B------:R2:W-:Y:S01]  /*b070*/  MUFU.EX2 R203, R108 ;  /* 0x0000006c00cb7308 */ /* 0x0005e20000000800 */
[--C-:B---3--:R-:W-:Y:S09]  /*b080*/  FFMA.FTZ R112, R148, c[0x0][0x2d0], -R162.reuse ;  /* 0x0000b40094707a23 */ /* 0x108ff200000108a2 */
[----:B------:R3:W4:Y:S01]  /*b090*/  MUFU.EX2 R201, R112 ;  /* 0x0000007000c97308 */ /* 0x0007220000000800 */
[--C-:B-1----:R-:W-:Y:S09]  /*b0a0*/  FFMA.FTZ R104, R151, c[0x0][0x2d0], -R163.reuse ;  /* 0x0000b40097687a23 */ /* 0x102ff200000108a3 */
[----:B------:R1:W5:Y:S01]  /*b0b0*/  MUFU.EX2 R184, R104 ;  /* 0x0000006800b87308 */ /* 0x0003620000000800 */
[----:B--2---:R-:W2:Y:S08]  /*b0c0*/  LDSM.16.MT88.4 R108, [R3+0x4000] ;  /* 0x00400000036c783b */ /* 0x004eb00000004200 */
[----:B---3--:R-:W3:Y:S01]  /*b0d0*/  LDSM.16.MT88.4 R112, [R102+0x4000] ;  /* 0x004000006670783b */ /* 0x008ee20000004200 */
[----:B----4-:R-:W-:Y:S01]  /*b0e0*/  F2FP.PACK_AB R106, R201, R202 ;  /* 0x000000cac96a723e */ /* 0x010fe200000000ff */
[--C-:B-1----:R-:W-:Y:S01]  /*b0f0*/  FFMA.FTZ R104, R150, c[0x0][0x2d0], -R163.reuse ;  /* 0x0000b40096687a23 */ /* 0x102fe200000108a3 */
[----:B-----5:R-:W-:Y:S05]  /*b100*/  F2FP.PACK_AB R105, R184, R185 ;  /* 0x000000b9b869723e */ /* 0x020fea00000000ff */
[----:B------:R-:W-:Y:S01]  /*b110*/  LDSM.16.MT88.4 R148, [R3+0x3800] ;  /* 0x003800000394783b */ /* 0x000fe20000004200 */
[----:B------:R1:W-:Y:S01]  /*b120*/  MUFU.EX2 R183, R104 ;  /* 0x0000006800b77308 */ /* 0x0003e20000000800 */
[C---:B--2---:R-:W-:Y:S08]  /*b130*/  HMMA.16816.F32 R84, R136.reuse, R108, R84 ;  /* 0x0000006c8854723c */ /* 0x044ff00000001854 */
[C---:B------:R-:W-:Y:S01]  /*b140*/  HMMA.16816.F32 R88, R136.reuse, R110, R88 ;  /* 0x0000006e8858723c */ /* 0x040fe20000001858 */
[----:B------:R-:W2:Y:S03]  /*b150*/  LDSM.16.MT88.4 R108, [R103+0x800] ;  /* 0x00080000676c783b */ /* 0x000ea60000004200 */
[--C-:B-1----:R-:W-:Y:S04]  /*b160*/  FFMA.FTZ R104, R152, c[0x0][0x2d0], -R163.reuse ;  /* 0x0000b40098687a23 */ /* 0x102fe800000108a3 */
[C---:B---3--:R-:W-:Y:S01]  /*b170*/  HMMA.16816.F32 R92, R136.reuse, R112, R92 ;  /* 0x00000070885c723c */ /* 0x048fe2000000185c */
[----:B------:R1:W3:Y:S07]  /*b180*/  MUFU.EX2 R182, R104 ;  /* 0x0000006800b67308 */ /* 0x0002ee0000000800 */
[----:B------:R-:W-:Y:S01]  /*b190*/  HMMA.16816.F32 R96, R136, R114, R96 ;  /* 0x000000728860723c */ /* 0x000fe20000001860 */
[----:B------:R-:W4:Y:S03]  /*b1a0*/  LDSM.16.MT88.4 R112, [R102+0x2800] ;  /* 0x002800006670783b */ /* 0x000f260000004200 */
[----:B-1----:R-:W-:Y:S02]  /*b1b0*/  F2FP.PACK_AB R104, R203, R204 ;  /* 0x000000cccb68723e */ /* 0x002fe400000000ff */
[----:B---3--:R-:W-:Y:S07]  /*b1c0*/  F2FP.PACK_AB R107, R182, R183 ;  /* 0x000000b7b66b723e */ /* 0x008fee00000000ff */
        /* <DEDUP_REMOVED lines=12> */
[----:B------:R-:W-:Y:S07]  /*b290*/  LDSM.16.MT88.4 R124, [R103+0x1000] ;  /* 0x00100000677c783b */ /* 0x000fee0000004200 */
[C---:B------:R-:W-:Y:S04]  /*b2a0*/  HMMA.16816.F32 R36, R104.reuse, R128, R36 ;  /* 0x000000806824723c */ /* 0x040fe80000001824 */
[--C-:B--2---:R-:W-:Y:S03]  /*b2b0*/  FFMA.FTZ R120, R157, c[0x0][0x2d0], -R162.reuse ;  /* 0x0000b4009d787a23 */ /* 0x104fe600000108a2 */
[--C-:B------:R-:W-:Y:S01]  /*b2c0*/  FFMA.FTZ R128, R161, c[0x0][0x2d0], -R163.reuse ;  /* 0x0000b400a1807a23 */ /* 0x100fe200000108a3 */
[C---:B------:R-:W-:Y:S01]  /*b2d0*/  HMMA.16816.F32 R40, R104.reuse, R130, R40 ;  /* 0x000000826828723c */ /* 0x040fe20000001828 */
[----:B------:R2:W3:Y:S07]  /*b2e0*/  MUFU.EX2 R180, R120 ;  /* 0x0000007800b47308 */ /* 0x0004ee0000000800 */
[C---:B------:R-:W-:Y:S03]  /*b2f0*/  HMMA.16816.F32 R44, R104.reuse, R132, R44 ;  /* 0x00000084682c723c */ /* 0x040fe6000000182c */
[----:B------:R5:W-:Y:S05]  /*b300*/  MUFU.EX2 R174, R128 ;  /* 0x0000008000ae7308 */ /* 0x000bea0000000800 */
[C---:B------:R-:W-:Y:S01]  /*b310*/  HMMA.16816.F32 R48, R104.reuse, R134, R48 ;  /* 0x000000866830723c */ /* 0x040fe20000001830 */
[----:B------:R-:W-:Y:S07]  /*b320*/  LDSM.16.MT88.4 R132, [R102+0x1800] ;  /* 0x001800006684783b */ /* 0x000fee0000004200 */
[C---:B------:R-:W-:Y:S04]  /*b330*/  HMMA.16816.F32 R52, R104.reuse, R140, R52 ;  /* 0x0000008c6834723c */ /* 0x040fe80000001834 */
[--C-:B--2---:R-:W-:Y:S04]  /*b340*/  FFMA.FTZ R120, R155, c[0x0][0x2d0], -R162.reuse ;  /* 0x0000b4009b787a23 */ /* 0x104fe800000108a2 */
[C---:B------:R-:W-:Y:S01]  /*b350*/  HMMA.16816.F32 R56, R104.reuse, R142, R56 ;  /* 0x0000008e6838723c */ /* 0x040fe20000001838 */
[----:B------:R-:W-:Y:S01]  /*b360*/  LDSM.16.MT88.4 R140, [R156+0x3800] ;  /* 0x003800009c8c783b */ /* 0x000fe20000004200 */
[----:B------:R2:W-:Y:S06]  /*b370*/  MUFU.EX2 R178, R120 ;  /* 0x0000007800b27308 */ /* 0x0005ec0000000800 */
[C---:B----4-:R-:W-:Y:S01]  /*b380*/  HMMA.16816.F32 R60, R104.reuse, R112, R60 ;  /* 0x00000070683c723c */ /* 0x050fe2000000183c */
[----:B-----5:R-:W-:Y:S06]  /*b390*/  LDSM.16.MT88.4 R128, [R102+0x1000] ;  /* 0x001000006680783b */ /* 0x020fec0000004200 */
[--C-:B------:R-:W-:Y:S01]  /*b3a0*/  FFMA.FTZ R112, R153, c[0x0][0x2d0], -R162.reuse ;  /* 0x0000b40099707a23 */ /* 0x100fe200000108a2 */
[C---:B------:R-:W-:Y:S01]  /*b3b0*/  HMMA.16816.F32 R64, R104.reuse, R114, R64 ;  /* 0x000000726840723c */ /* 0x040fe20000001840 */
[----:B------:R-:W-:Y:S02]  /*b3c0*/  LDSM.16.MT88.4 R152, [R102+0x3800] ;  /* 0x003800006698783b */ /* 0x000fe40000004200 */
[----:B------:R4:W5:Y:S05]  /*b3d0*/  MUFU.EX2 R179, R112 ;  /* 0x0000007000b37308 */ /* 0x00096a0000000800 */
[C---:B-1----:R-:W-:Y:S01]  /*b3e0*/  HMMA.16816.F32 R68, R104.reuse, R108, R68 ;  /* 0x0000006c6844723c */ /* 0x042fe20000001844 */
[----:B--2---:R-:W-:Y:S06]  /*b3f0*/  LDSM.16.MT88.4 R120, [R102+0x4800] ;  /* 0x004800006678783b */ /* 0x004fec0000004200 */
[--C-:B------:R-:W-:Y:S01]  /*b400*/  FFMA.FTZ R108, R159, c[0x0][0x2d0], -R163.reuse ;  /* 0x0000b4009f6c7a23 */ /* 0x100fe200000108a3 */
[C---:B------:R-:W-:Y:S03]  /*b410*/  HMMA.16816.F32 R72, R104.reuse, R110, R72 ;  /* 0x0000006e6848723c */ /* 0x040fe60000001848 */
[----:B------:R1:W-:Y:S05]  /*b420*/  MUFU.EX2 R177, R108 ;  /* 0x0000006c00b17308 */ /* 0x0003ea0000000800 */
[C---:B------:R-:W-:Y:S01]  /*b430*/  HMMA.16816.F32 R76, R104.reuse, R116, R76 ;  /* 0x00000074684c723c */ /* 0x040fe2000000184c */
[----:B----4-:R-:W2:Y:S07]  /*b440*/  LDSM.16.MT88.4 R112, [R3+0x4800] ;  /* 0x004800000370783b */ /* 0x010eae0000004200 */
[C---:B------:R-:W-:Y:S01]  /*b450*/  HMMA.16816.F32 R80, R104.reuse, R118, R80 ;  /* 0x000000766850723c */ /* 0x040fe20000001850 */
[----:B------:R-:W-:Y:S03]  /*b460*/  LDSM.16.MT88.4 R116, [R3+0x1000] ;  /* 0x001000000374783b */ /* 0x000fe60000004200 */
[--C-:B-1----:R-:W-:Y:S04]  /*b470*/  FFMA.FTZ R108, R160, c[0x0][0x2d0], -R163.reuse ;  /* 0x0000b400a06c7a23 */ /* 0x102fe800000108a3 */
[----:B------:R1:W4:Y:S01]  /*b480*/  MUFU.EX2 R176, R108 ;  /* 0x0000006c00b07308 */ /* 0x0003220000000800 */
[C---:B--2---:R-:W-:Y:S03]  /*b490*/  HMMA.16816.F32 R84, R104.reuse, R112, R84 ;  /* 0x000000706854723c */ /* 0x044fe60000001854 */
[--C-:B-1----:R-:W-:Y:S05]  /*b4a0*/  FFMA.FTZ R108, R158, c[0x0][0x2d0], -R163.reuse ;  /* 0x0000b4009e6c7a23 */ /* 0x102fea00000108a3 */
[C---:B------:R-:W-:Y:S01]  /*b4b0*/  HMMA.16816.F32 R88, R104.reuse, R114, R88 ;  /* 0x000000726858723c */ /* 0x040fe20000001858 */
[----:B------:R1:W2:Y:S01]  /*b4c0*/  MUFU.EX2 R175, R108 ;  /* 0x0000006c00af7308 */ /* 0x0002a20000000800 */
[----:B------:R-:W-:Y:S06]  /*b4d0*/  LDSM.16.MT88.4 R112, [R156+0x3000] ;  /* 0x003000009c70783b */ /* 0x000fec0000004200 */
[C---:B------:R-:W-:Y:S08]  /*b4e0*/  HMMA.16816.F32 R92, R104.reuse, R120, R92 ;  /* 0x00000078685c723c */ /* 0x040ff0000000185c */
[----:B------:R-:W-:Y:S01]  /*b4f0*/  HMMA.16816.F32 R96, R104, R122, R96 ;  /* 0x0000007a6860723c */ /* 0x000fe20000001860 */
[----:B------:R-:W-:Y:S06]  /*b500*/  LDSM.16.MT88.4 R120, [R103+0x3000] ;  /* 0x003000006778783b */ /* 0x000fec0000004200 */
[----:B---3--:R-:W-:Y:S02]  /*b510*/  F2FP.PACK_AB R104, R180, R181 ;  /* 0x000000b5b468723e */ /* 0x008fe400000000ff */
[----:B-1----:R-:W1:Y:S03]  /*b520*/  LDSM.16.MT88.4 R108, [R156+0x1000] ;  /* 0x001000009c6c783b */ /* 0x002e660000004200 */
[----:B-----5:R-:W-:Y:S02]  /*b530*/  F2FP.PACK_AB R106, R178, R179 ;  /* 0x000000b3b26a723e */ /* 0x020fe400000000ff */
[----:B----4-:R-:W-:Y:S02]  /*b540*/  F2FP.PACK_AB R105, R176, R177 ;  /* 0x000000b1b069723e */ /* 0x010fe400000000ff */
[----:B--2---:R-:W-:Y:S07]  /*b550*/  F2FP.PACK_AB R107, R174, R175 ;  /* 0x000000afae6b723e */ /* 0x004fee00000000ff */
        /* <DEDUP_REMOVED lines=27> */
[----:B------:R-:W-:Y:S01]  /*b710*/  FFMA.FTZ R116, R166, c[0x0][0x2d0], -R162 ;  /* 0x0000b400a6747a23 */ /* 0x000fe200000108a2 */
[C---:B------:R-:W-:Y:S03]  /*b720*/  HMMA.16816.F32 R64, R104.reuse, R118, R64 ;  /* 0x000000766840723c */ /* 0x040fe60000001840 */
[----:B------:R4:W5:Y:S05]  /*b730*/  MUFU.EX2 R165, R116 ;  /* 0x0000007400a57308 */ /* 0x00096a0000000800 */
[C---:B--2---:R-:W-:Y:S01]  /*b740*/  HMMA.16816.F32 R68, R104.reuse, R112, R68 ;  /* 0x000000706844723c */ /* 0x044fe20000001844 */
[----:B-1----:R-:W1:Y:S06]  /*b750*/  LDSM.16.MT88.4 R108, [R3+0x5000] ;  /* 0x00500000036c783b */ /* 0x002e6c0000004200 */
[--C-:B------:R-:W-:Y:S01]  /*b760*/  FFMA.FTZ R112, R171, c[0x0][0x2d0], -R163.reuse ;  /* 0x0000b400ab707a23 */ /* 0x100fe200000108a3 */
[C---:B------:R-:W-:Y:S03]  /*b770*/  HMMA.16816.F32 R72, R104.reuse, R114, R72 ;  /* 0x000000726848723c */ /* 0x040fe60000001848 */
[----:B------:R2:W-:Y:S01]  /*b780*/  MUFU.EX2 R162, R112 ;  /* 0x0000007000a27308 */ /* 0x0005e20000000800 */
[--C-:B----4-:R-:W-:Y:S01]  /*b790*/  FFMA.FTZ R116, R169, c[0x0][0x2d0], -R163.reuse ;  /* 0x0000b400a9747a23 */ /* 0x110fe200000108a3 */
[----:B-----5:R-:W-:Y:S08]  /*b7a0*/  F2FP.PACK_AB R138, R165, R167 ;  /* 0x000000a7a58a723e */ /* 0x020ff000000000ff */
[----:B------:R4:W5:Y:S01]  /*b7b0*/  MUFU.EX2 R164, R116 ;  /* 0x0000007400a47308 */ /* 0x0009620000000800 */
[C---:B---3--:R-:W-:Y:S07]  /*b7c0*/  HMMA.16816.F32 R76, R104.reuse, R120, R76 ;  /* 0x00000078684c723c */ /* 0x048fee000000184c */
[--C-:B------:R-:W-:Y:S01]  /*b7d0*/  FFMA.FTZ R120, R168, c[0x0][0x2d0], -R163.reuse ;  /* 0x0000b400a8787a23 */ /* 0x100fe200000108a3 */
[C---:B------:R-:W-:Y:S03]  /*b7e0*/  HMMA.16816.F32 R80, R104.reuse, R122, R80 ;  /* 0x0000007a6850723c */ /* 0x040fe60000001850 */
[----:B------:R3:W-:Y:S01]  /*b7f0*/  MUFU.EX2 R160, R120 ;  /* 0x0000007800a07308 */ /* 0x0007e20000000800 */
[----:B--2---:R-:W-:Y:S04]  /*b800*/  FFMA.FTZ R112, R170, c[0x0][0x2d0], -R163 ;  /* 0x0000b400aa707a23 */ /* 0x004fe800000108a3 */
[C---:B-1----:R-:W-:Y:S05]  /*b810*/  HMMA.16816.F32 R84, R104.reuse, R108, R84 ;  /* 0x0000006c6854723c */ /* 0x042fea0000001854 */
[----:B------:R1:W2:Y:S01]  /*b820*/  MUFU.EX2 R161, R112 ;  /* 0x0000007000a17308 */ /* 0x0002a20000000800 */
[----:B----4-:R-:W4:Y:S01]  /*b830*/  LDSM.16.MT88.4 R116, [R102+0x5000] ;  /* 0x005000006674783b */ /* 0x010f220000004200 */
[----:B-----5:R-:W-:Y:S01]  /*b840*/  F2FP.PACK_AB R137, R162, R164 ;  /* 0x000000a4a289723e */ /* 0x020fe200000000ff */
[C---:B------:R-:W-:Y:S06]  /*b850*/  HMMA.16816.F32 R88, R104.reuse, R110, R88 ;  /* 0x0000006e6858723c */ /* 0x040fec0000001858 */
[----:B---3--:R-:W-:Y:S08]  /*b860*/  LDSM.16.MT88.4 R120, [R103+0x1800] ;  /* 0x001800006778783b */ /* 0x008ff00000004200 */
[----:B-1----:R-:W1:Y:S01]  /*b870*/  LDSM.16.MT88.4 R112, [R156+0x1800] ;  /* 0x001800009c70783b */ /* 0x002e620000004200 */
[----:B--2---:R-:W-:Y:S07]  /*b880*/  F2FP.PACK_AB R139, R160, R161 ;  /* 0x000000a1a08b723e */ /* 0x004fee00000000ff */
[----:B------:R-:W2:Y:S01]  /*b890*/  LDSM.16.MT88.4 R156, [R156+0x5800] ;  /* 0x005800009c9c783b */ /* 0x000ea20000004200 */
[C---:B----4-:R-:W-:Y:S08]  /*b8a0*/  HMMA.16816.F32 R92, R104.reuse, R116, R92 ;  /* 0x00000074685c723c */ /* 0x050ff0000000185c */
[----:B------:R-:W-:Y:S08]  /*b8b0*/  HMMA.16816.F32 R96, R104, R118, R96 ;  /* 0x000000766860723c */ /* 0x000ff00000001860 */
[C---:B-1----:R-:W-:Y:S01]  /*b8c0*/  HMMA.16816.F32 R104, R136.reuse, R112, R4 ;  /* 0x000000708868723c */ /* 0x042fe20000001804 */
        /* <DEDUP_REMOVED lines=42> */
[C---:B--2---:R-:W-:Y:S04]  /*bb70*/  HMMA.16816.F32 R68, R136.reuse, R156, R68 ;  /* 0x0000009c8844723c */ /* 0x044fe80000001844 */
[----:B------:R-:W-:Y:S02]  /*bb80*/  FADD.FTZ R2, R172, R2 ;  /* 0x00000002ac027221 */ /* 0x000fe40000010000 */
[----:B------:R-:W-:Y:S02]  /*bb90*/  FADD.FTZ R0, R162, R0 ;  /* 0x00000000a2007221 */ /* 0x000fe40000010000 */
[C---:B------:R-:W-:Y:S04]  /*bba0*/  HMMA.16816.F32 R72, R136.reuse, R158, R72 ;  /* 0x0000009e8848723c */ /* 0x040fe80000001848 */
[----:B------:R-:W-:Y:S02]  /*bbb0*/  FADD.FTZ R2, R167, R2 ;  /* 0x00000002a7027221 */ /* 0x000fe40000010000 */
[----:B------:R-:W-:Y:S02]  /*bbc0*/  FADD.FTZ R0, R161, R0 ;  /* 0x00000000a1007221 */ /* 0x000fe40000010000 */
[C---:B-1----:R-:W-:Y:S04]  /*bbd0*/  HMMA.16816.F32 R76, R136.reuse, R4, R76 ;  /* 0x00000004884c723c */ /* 0x042fe8000000184c */
[----:B------:R-:W-:Y:S02]  /*bbe0*/  FADD.FTZ R216, R165, R2 ;  /* 0x00000002a5d87221 */ /* 0x000fe40000010000 */
[----:B------:R-:W-:Y:S02]  /*bbf0*/  FADD.FTZ R217, R160, R0 ;  /* 0x00000000a0d97221 */ /* 0x000fe40000010000 */
[C---:B------:R-:W-:Y:S08]  /*bc00*/  HMMA.16816.F32 R80, R136.reuse, R6, R80 ;  /* 0x000000068850723c */ /* 0x040ff00000001850 */
[C---:B----4-:R-:W-:Y:S08]  /*bc10*/  HMMA.16816.F32 R84, R136.reuse, R8, R84 ;  /* 0x000000088854723c */ /* 0x050ff00000001854 */
[C---:B------:R-:W-:Y:S08]  /*bc20*/  HMMA.16816.F32 R88, R136.reuse, R10, R88 ;  /* 0x0000000a8858723c */ /* 0x040ff00000001858 */
[C---:B-----5:R-:W-:Y:S08]  /*bc30*/  HMMA.16816.F32 R92, R136.reuse, R12, R92 ;  /* 0x0000000c885c723c */ /* 0x060ff0000000185c */
[----:B------:R-:W-:Y:S01]  /*bc40*/  HMMA.16816.F32 R96, R136, R14, R96 ;  /* 0x0000000e8860723c */ /* 0x000fe20000001860 */
[----:B------:R-:W-:Y:S07]  /*bc50*/  @!UPT UIADD3 URZ, URZ, URZ, URZ ;  /* 0x0000003f3f3ff290 */ /* 0x000fee000fffe03f */
[----:B------:R-:W-:-:S11]  /*bc60*/  @!P0 BRA `(.L_x_1263) ;  /* 0x000004f000008947 */ /* 0x000fd60003800000 */
[----:B------:R-:W-:Y:S01]  /*bc70*/  IMAD R2, R197, 0x40, R228 ;  /* 0x00000040c5027824 */ /* 0x000fe200078e02e4 */
[----:B------:R-:W-:Y:S01]  /*bc80*/  SHF.R.S32.HI R235, RZ, 0x1f, R214 ;  /* 0x0000001fffeb7819 */ /* 0x000fe200000114d6 */
[----:B------:R-:W-:Y:S01]  /*bc90*/  IMAD.MOV.U32 R198, RZ, RZ, RZ ;  /* 0x000000ffffc67224 */ /* 0x000fe200078e00ff */
[----:B------:R-:W-:Y:S01]  /*bca0*/  SHF.R.S32.HI R236, RZ, 0x1f, R213 ;  /* 0x0000001fffec7819 */ /* 0x000fe200000114d5 */
[----:B------:R-:W-:Y:S01]  /*bcb0*/  IMAD.SHL.U32 R18, R214, 0x2, RZ ;  /* 0x00000002d6127824 */ /* 0x000fe200078e00ff */
[----:B------:R-:W-:Y:S01]  /*bcc0*/  IADD3 R2, R2, -0x80, R219 ;  /* 0xffffff8002027810 */ /* 0x000fe20007ffe0db */
[C---:B------:R-:W-:Y:S01]  /*bcd0*/  IMAD.SHL.U32 R17, R213.reuse, 0x2, RZ ;  /* 0x00000002d5117824 */ /* 0x040fe200078e00ff */
[----:B------:R-:W-:Y:S01]  /*bce0*/  SHF.L.U64.HI R15, R214, 0x1, R235 ;  /* 0x00000001d60f7819 */ /* 0x000fe200000102eb */
        /* <DEDUP_REMOVED lines=29> */
.L_x_1318:
[----:B------:R-:W-:-:S05]  /*bec0*/  BRA.DIV ~URZ, `(.L_x_1265) ;  /* 0x00003e527f007947 */ /* 0x000fca000b800000 */
[----:B------:R-:W3:Y:S01]  /*bed0*/  SHFL.IDX PT, R2, R12, RZ, 0x181f ;  /* 0x00181fff0c027589 */ /* 0x000ee200000e0000 */
[----:B------:R-:W-:Y:S01]  /*bee0*/  ISETP.GE.AND P4, PT, R200, c[0x0][0x1d4], PT ;  /* 0x00007500c8007a0c */ /* 0x000fe20003f86270 */
[----:B------:R-:W-:Y:S01]  /*bef0*/  IMAD R0, R211, 0x6000, R233 ;  /* 0x00006000d3007824 */ /* 0x000fe200078e02e9 */
[----:B------:R-:W-:Y:S02]  /*bf00*/  ISETP.GE.AND P1, PT, R213, c[0x0][0x1d4], PT ;  /* 0x00007500d5007a0c */ /* 0x000fe40003f26270 */
[----:B------:R-:W-:Y:S02]  /*bf10*/  ISETP.GE.AND P0, PT, R214, c[0x0][0x1d4], PT ;  /* 0x00007500d6007a0c */ /* 0x000fe40003f06270 */
[C---:B---3--:R-:W-:Y:S02]  /*bf20*/  IADD3 R8, P5, R2.reuse, R16, RZ ;  /* 0x0000001002087210 */ /* 0x048fe40007fbe0ff */
[----:B------:R-:W-:Y:S03]  /*bf30*/  IADD3 R6, P6, R2, R17, RZ ;  /* 0x0000001102067210 */ /* 0x000fe60007fde0ff */
[----:B--2---:R-:W-:Y:S01]  /*bf40*/  IMAD.X R9, R4, 0x1, R13, P5 ;  /* 0x0000000104097824 */ /* 0x004fe200028e060d */
[----:B------:R-:W-:Y:S01]  /*bf50*/  IADD3 R10, P5, R2, R18, RZ ;  /* 0x00000012020a7210 */ /* 0x000fe20007fbe0ff */
[C---:B------:R-:W-:Y:S01]  /*bf60*/  IMAD.X R7, R4.reuse, 0x1, R14, P6 ;  /* 0x0000000104077824 */ /* 0x040fe200030e060e */
[----:B------:R-:W2:Y:S03]  /*bf70*/  SHFL.IDX PT, R2, R12, 0x1, 0x181f ;  /* 0x00381f000c027f89 */ /* 0x000ea600000e0000 */
[----:B------:R-:W-:Y:S01]  /*bf80*/  IMAD.X R11, R4, 0x1, R15, P5 ;  /* 0x00000001040b7824 */ /* 0x000fe200028e060f */
[----:B------:R-:W-:Y:S01]  /*bf90*/  @!PT LDS RZ, [RZ] ;  /* 0x00000000fffff984 */ /* 0x000fe20000000800 */
[----:B------:R3:W-:Y:S04]  /*bfa0*/  LDGSTS.E.BYPASS.LTC128B.128 [R0], [R8.64], !P4 ;  /* 0x0000000008007fae */ /* 0x0007e8000e101d46 */
[----:B------:R4:W-:Y:S04]  /*bfb0*/  LDGSTS.E.BYPASS.LTC128B.128 [R0+0x2000], [R6.64], !P1 ;  /* 0x0200000006007fae */ /* 0x0009e8000c901d46 */
[----:B------:R5:W-:Y:S04]  /*bfc0*/  LDGSTS.E.BYPASS.LTC128B.128 [R0+0x4000], [R10.64], !P0 ;  /* 0x040000000a007fae */ /* 0x000be8000c101d46 */
[----:B------:R1:W2:Y:S01]  /*bfd0*/  SHFL.IDX PT, R4, R5, 0x1, 0x181f ;  /* 0x00381f0005047f89 */ /* 0x0002a200000e0000 */
[----:B----4-:R-:W-:Y:S02]  /*bfe0*/  SEL R7, RZ, 0x10, P0 ;  /* 0x00000010ff077807 */ /* 0x010fe40000000000 */
[----:B-1----:R-:W-:Y:S02]  /*bff0*/  SEL R5, RZ, 0x10, P4 ;  /* 0x00000010ff057807 */ /* 0x002fe40002000000 */
[----:B-----5:R-:W-:Y:S02]  /*c000*/  SEL R10, RZ, 0x10, P1 ;  /* 0x00000010ff0a7807 */ /* 0x020fe40000800000 */
.L_x_1319:
[----:B--23--:R-:W-:Y:S02]  /*c010*/  IADD3 R8, -R5, 0x10, RZ ;  /* 0x0000001005087810 */ /* 0x00cfe40007ffe1ff */
[----:B------:R-:W-:Y:S02]  /*c020*/  IADD3 R3, -R10, 0x10, RZ ;  /* 0x000000100a037810 */ /* 0x000fe40007ffe1ff */
[----:B------:R-:W-:Y:S02]  /*c030*/  LOP3.LUT R8, R8, 0xf, RZ, 0xc0, !PT ;  /* 0x0000000f08087812 */ /* 0x000fe400078ec0ff */
[----:B------:R-:W-:Y:S02]  /*c040*/  LOP3.LUT R3, R3, 0xf, RZ, 0xc0, !PT ;  /* 0x0000000f03037812 */ /* 0x000fe400078ec0ff */
[----:B------:R-:W-:Y:S02]  /*c050*/  IADD3 R9, -R7, 0x10, RZ ;  /* 0x0000001007097810 */ /* 0x000fe40007ffe1ff */
[-C--:B------:R-:W-:Y:S02]  /*c060*/  IADD3 R8, P5, P4, R8, R2.reuse, R16 ;  /* 0x0000000208087210 */ /* 0x080fe40007cbe010 */
[----:B------:R-:W-:Y:S02]  /*c070*/  ISETP.NE.U32.AND P6, PT, R5, RZ, PT ;  /* 0x000000ff0500720c */ /* 0x000fe40003fc5070 */
[----:B------:R-:W-:Y:S02]  /*c080*/  IADD3 R6, P1, P0, R3, R2, R17 ;  /* 0x0000000203067210 */ /* 0x000fe4000783e011 */
[----:B------:R-:W-:Y:S02]  /*c090*/  LOP3.LUT R3, R9, 0xf, RZ, 0xc0, !PT ;  /* 0x0000000f09037812 */ /* 0x000fe400078ec0ff */
[-C--:B------:R-:W-:Y:S02]  /*c0a0*/  IADD3.X R9, RZ, R4.reuse, R13, P5, P4 ;  /* 0x00000004ff097210 */ /* 0x080fe40002fe840d */
[----:B------:R-:W-:Y:S02]  /*c0b0*/  ISETP.NE.U32.AND P5, PT, R10, RZ, PT ;  /* 0x000000ff0a00720c */ /* 0x000fe40003fa5070 */
[----:B------:R-:W-:Y:S02]  /*c0c0*/  ISETP.NE.U32.AND P4, PT, R7, RZ, PT ;  /* 0x000000ff0700720c */ /* 0x000fe40003f85070 */
[----:B------:R-:W-:Y:S01]  /*c0d0*/  IADD3.X R7, RZ, R4, R14, P1, P0 ;  /* 0x00000004ff077210 */ /* 0x000fe20000fe040e */
[----:B------:R-:W-:Y:S01]  /*c0e0*/  @!PT LDS RZ, [RZ] ;  /* 0x00000000fffff984 */ /* 0x000fe20000000800 */
[----:B------:R-:W-:Y:S01]  /*c0f0*/  @!PT LDS RZ, [RZ] ;  /* 0x00000000fffff984 */ /* 0x000fe20000000800 */
[----:B------:R-:W-:Y:S01]  /*c100*/  @!PT LDS RZ, [RZ] ;  /* 0x00000000fffff984 */ /* 0x000fe20000000800 */
[----:B------:R1:W-:Y:S01]  /*c110*/  LDGSTS.E.BYPASS.LTC128B.128.ZFILL [R0+0x1000], [R8.64], P6 ;  /* 0x0100000008007fae */ /* 0x0003e2000b141d46 */
[----:B------:R-:W-:Y:S04]  /*c120*/  IADD3 R2, P1, P0, R3, R2, R18 ;  /* 0x0000000203027210 */ /* 0x000fe8000783e012 */
[----:B------:R-:W-:Y:S03]  /*c130*/  IADD3.X R3, RZ, R4, R15, P1, P0 ;  /* 0x00000004ff037210 */ /* 0x000fe60000fe040f */
[----:B------:R1:W-:Y:S04]  /*c140*/  LDGSTS.E.BYPASS.LTC128B.128.ZFILL [R0+0x3000], [R6.64], P5 ;  /* 0x0300000006007fae */ /* 0x0003e8000a941d46 */
[----:B------:R1:W-:Y:S02]  /*c150*/  LDGSTS.E.BYPASS.LTC128B.128.ZFILL [R0+0x5000], [R2.64], P4 ;  /* 0x0500000002007fae */ /* 0x0003e4000a141d46 */
.L_x_1263:
[----:B------:R-:W-:Y:S05]  /*c160*/  BSYNC B0 ;  /* 0x0000000000007941 */ /* 0x000fea0003800000 */
.L_x_1262:
[C---:B------:R-:W-:Y:S01]  /*c170*/  ISETP.GT.AND P0, PT, R197.reuse, RZ, PT ;  /* 0x000000ffc500720c */ /* 0x040fe20003f04270 */
[----:B------:R-:W0:Y:S01]  /*c180*/  LDGDEPBAR ;  /* 0x00000000000079af */ /* 0x000e220000000000 */
[----:B-1----:R-:W-:Y:S01]  /*c190*/  IADD3 R2, R197, -0x1, RZ ;  /* 0xffffffffc5027810 */ /* 0x002fe20007ffe0ff */
[----:B------:R-:W-:Y:S01]  /*c1a0*/  IMAD.MOV.U32 R102, RZ, RZ, R100 ;  /* 0x000000ffff667224 */ /* 0x000fe200078e0064 */
[C---:B------:R-:W-:Y:S01]  /*c1b0*/  ISETP.GE.AND P1, PT, R186.reuse, 0x1, PT ;  /* 0x00000001ba00780c */ /* 0x040fe20003f26270 */
[----:B------:R-:W-:Y:S01]  /*c1c0*/  IMAD.MOV.U32 R0, RZ, RZ, R101 ;  /* 0x000000ffff007224 */ /* 0x000fe200078e0065 */
[----:B------:R-:W-:Y:S01]  /*c1d0*/  IADD3 R186, R186, 0x1, RZ ;  /* 0x00000001baba7810 */ /* 0x000fe20007ffe0ff */
[----:B------:R-:W-:Y:S03]  /*c1e0*/  IMAD.MOV.U32 R197, RZ, RZ, R2 ;  /* 0x000000ffffc57224 */ /* 0x000fe600078e0002 */
[----:B------:R-:W-:Y:S03]  /*c1f0*/  SEL R186, R186, RZ, !P1 ;  /* 0x000000ffbaba7207 */ /* 0x000fe60004800000 */
[----:B------:R-:W-:-:S05]  /*c200*/  @P0 BRA `(.L_x_1266) ;  /* 0xffffcda000000947 */ /* 0x000fca000383ffff */
.L_x_1256:
[----:B------:R-:W-:Y:S05]  /*c210*/  BRA.DIV ~URZ, `(.L_x_1267) ;  /* 0x00003d527f007947 */ /* 0x000fea000b800000 */
[----:B------:R1:W2:Y:S02]  /*c220*/  SHFL.BFLY PT, R5, R216, 0x2, 0x1f ;  /* 0x0c401f00d8057f89 */ /* 0x0002a400000e0000 */
.L_x_1320:
[----:B--2---:R-:W-:Y:S01]  /*c230*/  FADD.FTZ R5, R5, R216 ;  /* 0x000000d805057221 */ /* 0x004fe20000010000 */
[----:B------:R-:W-:Y:S05]  /*c240*/  BRA.DIV ~URZ, `(.L_x_1268) ;  /* 0x00003d827f007947 */ /* 0x000fea000b800000 */
[----:B------:R-:W2:Y:S04]  /*c250*/  SHFL.BFLY PT, R0, R217, 0x2, 0x1f ;  /* 0x0c401f00d9007f89 */ /* 0x000ea800000e0000 */
[----:B------:R-:W3:Y:S01]  /*c260*/  SHFL.BFLY PT, R2, R5, 0x1, 0x1f ;  /* 0x0c201f0005027f89 */ /* 0x000ee200000e0000 */
[----:B--2---:R-:W-:-:S02]  /*c270*/  FADD.FTZ R0, R0, R217 ;  /* 0x000000d900007221 */ /* 0x004fc40000010000 */
[----:B---3--:R-:W-:-:S03]  /*c280*/  FADD.FTZ R5, R5, R2 ;  /* 0x0000000205057221 */ /* 0x008fc60000010000 */
[----:B------:R2:W3:Y:S04]  /*c290*/  SHFL.BFLY PT, R3, R0, 0x1, 0x1f ;  /* 0x0c201f0000037f89 */ /* 0x0004e800000e0000 */
.L_x_1321:
[----:B------:R-:W-:Y:S01]  /*c2a0*/  FSETP.NE.FTZ.AND P1, PT, R5, RZ, PT ;  /* 0x000000ff0500720b */ /* 0x000fe20003f35000 */
[----:B---3--:R-:W-:Y:S01]  /*c2b0*/  FADD.FTZ R3, R3, R0 ;  /* 0x0000000003037221 */ /* 0x008fe20000010000 */
[----:B------:R-:W-:Y:S02]  /*c2c0*/  MOV R2, RZ ;  /* 0x000000ff00027202 */ /* 0x000fe40000000f00 */
[----:B--2---:R-:W-:Y:S02]  /*c2d0*/  MOV R0, RZ ;  /* 0x000000ff00007202 */ /* 0x004fe40000000f00 */
[----:B------:R-:W-:Y:S02]  /*c2e0*/  FSETP.NE.FTZ.AND P0, PT, R3, RZ, PT ;  /* 0x000000ff0300720b */ /* 0x000fe40003f15000 */
[----:B------:R-:W-:-:S05]  /*c2f0*/  MOV R137, 0xff800000 ;  /* 0xff80000000897802 */ /* 0x000fca0000000f00 */
[----:B------:R-:W2:Y:S01]  /*c300*/  @P1 MUFU.RCP R2, R5 ;  /* 0x0000000500021308 */ /* 0x000ea20000001000 */
[----:B------:R-:W-:-:S05]  /*c310*/  @P1 MOV R4, 0x3f317218 ;  /* 0x3f31721800041802 */ /* 0x000fca0000000f00 */
[----:B------:R-:W-:Y:S02]  /*c320*/  @P1 FMUL.FTZ R4, R4, c[0x0][0x2d0] ;  /* 0x0000b40004041a20 */ /* 0x000fe40000410000 */
[----:B------:R-:W3:Y:S01]  /*c330*/  @P1 MUFU.LG2 R5, R5 ;  /* 0x0000000500051308 */ /* 0x000ee20000000c00 */
[----:B--2---:R-:W-:-:S07]  /*c340*/  FMUL.FTZ R34, R2, R133 ;  /* 0x0000008502227220 */ /* 0x004fce0000410000 */
[----:B------:R-:W2:Y:S01]  /*c350*/  @P0 MUFU.RCP R0, R3 ;  /* 0x0000000300000308 */ /* 0x000ea20000001000 */
        /* <DEDUP_REMOVED lines=50> */
[----:B---3--:R-:W-:-:S02]  /*c680*/  @P1 FMUL.FTZ R5, R5, 0.69314718246459960938 ;  /* 0x3f31721805051820 */ /* 0x008fc40000410000 */
[----:B--2---:R-:W-:Y:S02]  /*c690*/  FMUL.FTZ R106, R0, R106 ;  /* 0x0000006a006a7220 */ /* 0x004fe40000410000 */
        /* <DEDUP_REMOVED lines=53> */
.L_x_1221:
[----:B--2---:R2:W5:Y:S01]  /*c9f0*/  LDL R40, [R1+0x8] ;  /* 0x0000080001287983 */ /* 0x0045620000100800 */
        /* <DEDUP_REMOVED lines=17> */
[----:B------:R2:W-:Y:S02]  /*cb10*/  STL [R1+0x8], R40 ;  /* 0x0000082801007387 */ /* 0x0005e40000100800 */
.L_x_1270:
[----:B--2---:R-:W-:Y:S05]  /*cb20*/  BSYNC B0 ;  /* 0x0000000000007941 */ /* 0x004fea0003800000 */
.L_x_1269:
        /* <DEDUP_REMOVED lines=120> */
[----:B-1----:R-:W-:Y:S05]  /*d2b0*/  CALL.REL.NOINC `($__internal_3_$__cuda_sm70_shflsync_idx_p) ;  /* 0x0000323000007944 */ /* 0x002fea0003c00000 */
.L_x_1273:
[----:B--2---:R-:W2:Y:S04]  /*d2c0*/  LDL R2, [R1+0x30] ;  /* 0x0000300001027983 */ /* 0x004ea80000100800 */
[----:B------:R-:W2:Y:S01]  /*d2d0*/  LDL.LU R13, [R1+0x4] ;  /* 0x00000400010d7983 */ /* 0x000ea20000300800 */
[----:B------:R-:W-:Y:S01]  /*d2e0*/  IMAD.MOV.U32 R0, RZ, RZ, 0x1 ;  /* 0x00000001ff007424 */ /* 0x000fe200078e00ff */
[----:B------:R-:W-:Y:S02]  /*d2f0*/  SHF.R.S32.HI R8, RZ, 0x1f, R252 ;  /* 0x0000001fff087819 */ /* 0x000fe400000114fc */
[----:B------:R-:W3:Y:S02]  /*d300*/  LDL R14, [R1+0x38] ;  /* 0x00003800010e7983 */ /* 0x000ee40000100800 */
[----:B------:R-:W-:Y:S01]  /*d310*/  ISETP.NE.AND P1, PT, R0, c[0x0][0x4e8], PT ;  /* 0x00013a0000007a0c */ /* 0x000fe20003f25270 */
[----:B------:R-:W-:-:S04]  /*d320*/  IMAD R5, R8, c[0x0][0x490], RZ ;  /* 0x0001240008057a24 */ /* 0x000fc800078e02ff */
[----:B------:R-:W-:Y:S01]  /*d330*/  IMAD R5, R252, c[0x0][0x494], R5 ;  /* 0x00012500fc057a24 */ /* 0x000fe200078e0205 */
[----:B------:R-:W-:Y:S01]  /*d340*/  SHF.R.S32.HI R11, RZ, 0x1f, R251 ;  /* 0x0000001fff0b7819 */ /* 0x000fe200000114fb */
[----:B------:R-:W4:Y:S04]  /*d350*/  S2R R16, SR_TID.X ;  /* 0x0000000000107919 */ /* 0x000f280000002100 */
[----:B------:R-:W-:Y:S01]  /*d360*/  IMAD R9, R11, c[0x0][0x498], RZ ;  /* 0x000126000b097a24 */ /* 0x000fe200078e02ff */
[----:B------:R-:W-:Y:S02]  /*d370*/  ULDC UR5, c[0x0][0x4e8] ;  /* 0x00013a0000057ab9 */ /* 0x000fe40000000800 */
[----:B------:R-:W-:Y:S02]  /*d380*/  ULDC UR4, c[0x0][0x388] ;  /* 0x0000e20000047ab9 */ /* 0x000fe40000000800 */
[----:B------:R-:W-:Y:S01]  /*d390*/  UIMAD UR4, UR5, UR4, URZ ;  /* 0x00000004050472a4 */ /* 0x000fe2000f8e023f */
[----:B----4-:R-:W-:-:S04]  /*d3a0*/  SHF.R.S32.HI R15, RZ, 0x1f, R16 ;  /* 0x0000001fff0f7819 */ /* 0x010fc80000011410 */
[----:B------:R-:W-:-:S04]  /*d3b0*/  LEA.HI R15, R15, R16, RZ, 0x5 ;  /* 0x000000100f0f7211 */ /* 0x000fc800078f28ff */
[----:B------:R-:W-:-:S04]  /*d3c0*/  LOP3.LUT R15, R15, 0xffffffe0, RZ, 0xc0, !PT ;  /* 0xffffffe00f0f7812 */ /* 0x000fc800078ec0ff */
[----:B------:R-:W-:Y:S01]  /*d3d0*/  IADD3 R15, -R15, R16, RZ ;  /* 0x000000100f0f7210 */ /* 0x000fe20007ffe1ff */
[----:B------:R-:W-:Y:S01]  /*d3e0*/  BSSY B0, `(.L_x_1274) ;  /* 0x000005b000007945 */ /* 0x000fe20003800000 */
[----:B--2---:R-:W-:Y:S01]  /*d3f0*/  IADD3 R4, R2, R13, RZ ;  /* 0x0000000d02047210 */ /* 0x004fe20007ffe0ff */
[----:B------:R-:W-:-:S04]  /*d400*/  IMAD.WIDE.U32 R2, R252, c[0x0][0x490], RZ ;  /* 0x00012400fc027a25 */ /* 0x000fc800078e00ff */
[----:B------:R-:W-:-:S04]  /*d410*/  @P1 IMAD.HI.U32 R6, R4, c[0x0][0x4ec], RZ ;  /* 0x00013b0004061a27 */ /* 0x000fc800078e00ff */
[----:B------:R-:W-:Y:S01]  /*d420*/  IMAD.MOV.U32 R0, RZ, RZ, R4 ;  /* 0x000000ffff007224 */ /* 0x000fe200078e0004 */
[----:B------:R-:W-:Y:S02]  /*d430*/  @P1 SHF.R.U32.HI R0, RZ, c[0x0][0x4f0], R6 ;  /* 0x00013c00ff001a19 */ /* 0x000fe40000011606 */
[----:B------:R-:W-:-:S03]  /*d440*/  IADD3 R3, R3, R5, RZ ;  /* 0x0000000503037210 */ /* 0x000fc60007ffe0ff */
[----:B------:R-:W-:Y:S02]  /*d450*/  IMAD.MOV R5, RZ, RZ, -R0 ;  /* 0x000000ffff057224 */ /* 0x000fe400078e0a00 */
[----:B------:R-:W-:-:S04]  /*d460*/  IMAD.WIDE.U32 R6, R251, c[0x0][0x498], R2 ;  /* 0x00012600fb067a25 */ /* 0x000fc800078e0002 */
[----:B------:R-:W-:Y:S01]  /*d470*/  IMAD R2, R5, c[0x0][0x4e8], R4 ;  /* 0x00013a0005027a24 */ /* 0x000fe200078e0204 */
[----:B------:R-:W-:Y:S01]  /*d480*/  IADD3 R4, P0, R0, R6, RZ ;  /* 0x0000000600047210 */ /* 0x000fe20007f1e0ff */
[----:B------:R-:W-:Y:S01]  /*d490*/  IMAD R3, R251, c[0x0][0x49c], R9 ;  /* 0x00012700fb037a24 */ /* 0x000fe200078e0209 */
[----:B------:R-:W-:Y:S02]  /*d4a0*/  SHF.R.S32.HI R5, RZ, 0x1f, R0 ;  /* 0x0000001fff057819 */ /* 0x000fe40000011400 */
[----:B------:R-:W-:Y:S01]  /*d4b0*/  SHF.R.S32.HI R6, RZ, 0x1f, R2 ;  /* 0x0000001fff067819 */ /* 0x000fe20000011402 */
[----:B------:R-:W-:Y:S01]  /*d4c0*/  IMAD R0, R8, c[0x0][0x3e8], RZ ;  /* 0x0000fa0008007a24 */ /* 0x000fe200078e02ff */
[----:B------:R-:W-:Y:S02]  /*d4d0*/  IADD3.X R5, R5, R7, R3, P0, !PT ;  /* 0x0000000705057210 */ /* 0x000fe400007fe403 */
[----:B------:R-:W-:Y:S01]  /*d4e0*/  IADD3 R10, R219, R13, RZ ;  /* 0x0000000ddb0a7210 */ /* 0x000fe20007ffe0ff */
[----:B------:R-:W-:-:S02]  /*d4f0*/  IMAD R3, R6, c[0x0][0x488], RZ ;  /* 0x0001220006037a24 */ /* 0x000fc400078e02ff */
[C---:B------:R-:W-:Y:S02]  /*d500*/  IMAD R8, R252.reuse, c[0x0][0x3ec], R0 ;  /* 0x0000fb00fc087a24 */ /* 0x040fe400078e0200 */
[----:B------:R-:W-:-:S04]  /*d510*/  IMAD.WIDE.U32 R6, R252, c[0x0][0x3e8], RZ ;  /* 0x0000fa00fc067a25 */ /* 0x000fc800078e00ff */
[C---:B------:R-:W-:Y:S02]  /*d520*/  IMAD R9, R2.reuse, c[0x0][0x48c], R3 ;  /* 0x0001230002097a24 */ /* 0x040fe400078e0203 */
[----:B------:R-:W-:Y:S01]  /*d530*/  IMAD.WIDE.U32 R4, R2, c[0x0][0x488], R4 ;  /* 0x0001220002047a25 */ /* 0x000fe200078e0004 */
[----:B------:R-:W-:-:S03]  /*d540*/  IADD3 R3, R7, R8, RZ ;  /* 0x0000000807037210 */ /* 0x000fc60007ffe0ff */
[----:B------:R-:W-:Y:S01]  /*d550*/  @P1 IMAD.HI.U32 R2, R10, c[0x0][0x4ec], RZ ;  /* 0x00013b000a021a27 */ /* 0x000fe200078e00ff */
[----:B------:R-:W-:-:S03]  /*d560*/  LEA R8, P0, R4, c[0x0][0x450], 0x2 ;  /* 0x0001140004087a11 */ /* 0x000fc600078010ff */
[----:B------:R-:W-:Y:S02]  /*d570*/  IMAD.IADD R5, R5, 0x1, R9 ;  /* 0x0000000105057824 */ /* 0x000fe400078e0209 */
[----:B------:R-:W-:Y:S01]  /*d580*/  IMAD.MOV.U32 R0, RZ, RZ, R10 ;  /* 0x000000ffff007224 */ /* 0x000fe200078e000a */
[----:B------:R-:W-:Y:S02]  /*d590*/  @P1 SHF.R.U32.HI R0, RZ, c[0x0][0x4f0], R2 ;  /* 0x00013c00ff001a19 */ /* 0x000fe40000011602 */
[----:B------:R-:W-:Y:S01]  /*d5a0*/  MOV R2, R6 ;  /* 0x0000000600027202 */ /* 0x000fe20000000f00 */
[----:B------:R-:W-:Y:S01]  /*d5b0*/  IMAD R6, R11, c[0x0][0x3f0], RZ ;  /* 0x0000fc000b067a24 */ /* 0x000fe200078e02ff */
[----:B------:R-:W-:-:S03]  /*d5c0*/  LEA.HI.X R5, R4, c[0x0][0x454], R5, 0x2, P0 ;  /* 0x0001150004057a11 */ /* 0x000fc600000f1405 */
[C---:B------:R-:W-:Y:S02]  /*d5d0*/  IMAD R9, R251.reuse, c[0x0][0x3f4], R6 ;  /* 0x0000fd00fb097a24 */ /* 0x040fe400078e0206 */
[----:B------:R-:W-:Y:S01]  /*d5e0*/  IMAD.WIDE.U32 R2, R251, c[0x0][0x3f0], R2 ;  /* 0x0000fc00fb027a25 */ /* 0x000fe200078e0002 */
[----:B------:R-:W-:Y:S04]  /*d5f0*/  SHFL.IDX PT, R6, R8, RZ, 0x1c1f ;  /* 0x001c1fff08067589 */ /* 0x000fe800000e0000 */
[----:B------:R-:W2:Y:S01]  /*d600*/  SHFL.IDX PT, R7, R5, RZ, 0x1c1f ;  /* 0x001c1fff05077589 */ /* 0x000ea200000e0000 */
[----:B------:R-:W-:-:S03]  /*d610*/  IMAD.MOV R11, RZ, RZ, -R0 ;  /* 0x000000ffff0b7224 */ /* 0x000fc600078e0a00 */
[----:B------:R4:W-:Y:S01]  /*d620*/  SHFL.IDX PT, R4, R8, 0x1, 0x1c1f ;  /* 0x003c1f0008047f89 */ /* 0x0009e200000e0000 */
[----:B------:R-:W-:-:S03]  /*d630*/  IMAD.IADD R3, R3, 0x1, R9 ;  /* 0x0000000103037824 */ /* 0x000fc600078e0209 */
[----:B------:R-:W5:Y:S01]  /*d640*/  SHFL.IDX PT, R5, R5, 0x1, 0x1c1f ;  /* 0x003c1f0005057f89 */ /* 0x000f6200000e0000 */
[----:B---3--:R-:W-:Y:S02]  /*d650*/  IADD3 R9, R14, R13, RZ ;  /* 0x0000000d0e097210 */ /* 0x008fe40007ffe0ff */
[----:B------:R-:W-:-:S04]  /*d660*/  LOP3.LUT P0, RZ, R15, 0x3, RZ, 0xc0, !PT ;  /* 0x000000030fff7812 */ /* 0x000fc8000780c0ff */
[----:B------:R-:W-:Y:S01]  /*d670*/  ISETP.GE.OR P1, PT, R9, UR4, P0 ;  /* 0x0000000409007c0c */ /* 0x000fe20008726670 */
[----:B----4-:R-:W-:Y:S01]  /*d680*/  IMAD R8, R11, c[0x0][0x4e8], R10 ;  /* 0x00013a000b087a24 */ /* 0x010fe200078e020a */
[----:B------:R-:W-:-:S04]  /*d690*/  IADD3 R11, R9, 0x8, RZ ;  /* 0x00000008090b7810 */ /* 0x000fc80007ffe0ff */
[----:B------:R-:W-:Y:S02]  /*d6a0*/  ISETP.GE.OR P0, PT, R11, UR4, P0 ;  /* 0x000000040b007c0c */ /* 0x000fe40008706670 */
[----:B------:R-:W-:-:S05]  /*d6b0*/  SHF.R.S32.HI R12, RZ, 0x1f, R0 ;  /* 0x0000001fff0c7819 */ /* 0x000fca0000011400 */
[----:B--2---:R2:W-:Y:S01]  /*d6c0*/  @!P1 ST.E [R6.64], R137 ;  /* 0x0000008906009985 */ /* 0x0045e2000c101906 */
[----:B------:R-:W-:Y:S02]  /*d6d0*/  IMAD R10, R12, c[0x0][0x3e0], RZ ;  /* 0x0000f8000c0a7a24 */ /* 0x000fe400078e02ff */
[----:B------:R-:W-:-:S03]  /*d6e0*/  IMAD.WIDE.U32 R2, R0, c[0x0][0x3e0], R2 ;  /* 0x0000f80000027a25 */ /* 0x000fc600078e0002 */
[----:B-----5:R2:W-:Y:S01]  /*d6f0*/  @!P0 ST.E [R4.64], R49 ;  /* 0x0000003104008985 */ /* 0x0205e2000c101906 */
[----:B------:R-:W-:Y:S01]  /*d700*/  IMAD R9, R0, c[0x0][0x3e4], R10 ;  /* 0x0000f90000097a24 */ /* 0x000fe200078e020a */
[----:B------:R-:W-:Y:S02]  /*d710*/  SHF.R.S32.HI R0, RZ, 0x1f, R8 ;  /* 0x0000001fff007819 */ /* 0x000fe40000011408 */
        /* <DEDUP_REMOVED lines=8> */
[----:B------:R2:W1:Y:S01]  /*d7a0*/  LDS.128 R60, [R221+0xb080] ;  /* 0x00b08000dd3c7984 */ /* 0x0004620000000c00 */
[----:B------:R-:W-:-:S02]  /*d7b0*/  IMAD.IADD R3, R3, 0x1, R9 ;  /* 0x0000000103037824 */ /* 0x000fc400078e0209 */
[----:B------:R-:W-:Y:S02]  /*d7c0*/  IMAD R0, R0, c[0x0][0x3d8], RZ ;  /* 0x0000f60000007a24 */ /* 0x000fe400078e02ff */
[----:B------:R-:W-:-:S04]  /*d7d0*/  IMAD.WIDE.U32 R2, R8, c[0x0][0x3d8], R2 ;  /* 0x0000f60008027a25 */ /* 0x000fc800078e0002 */
[----:B------:R-:W-:Y:S01]  /*d7e0*/  IMAD R0, R8, c[0x0][0x3dc], R0 ;  /* 0x0000f70008007a24 */ /* 0x000fe200078e0200 */
[----:B------:R-:W-:Y:S01]  /*d7f0*/  LEA R12, P0, R2, c[0x0][0x380], 0x1 ;  /* 0x0000e000020c7a11 */ /* 0x000fe200078008ff */
[----:B------:R-:W-:-:S03]  /*d800*/  IMAD.IADD R11, R250, 0x1, R13 ;  /* 0x00000001fa0b7824 */ /* 0x000fc600078e020d */
[----:B------:R-:W-:-:S04]  /*d810*/  IADD3 R0, R3, R0, RZ ;  /* 0x0000000003007210 */ /* 0x000fc80007ffe0ff */
[----:B------:R-:W-:Y:S02]  /*d820*/  LEA.HI.X R10, R2, c[0x0][0x384], R0, 0x1, P0 ;  /* 0x0000e100020a7a11 */ /* 0x000fe400000f0c00 */
[----:B------:R-:W-:Y:S01]  /*d830*/  ISETP.GE.AND P0, PT, R11, UR4, PT ;  /* 0x000000040b007c0c */ /* 0x000fe2000bf06270 */
[----:B------:R2:W1:Y:S01]  /*d840*/  SHFL.IDX PT, R0, R12, RZ, 0x181f ;  /* 0x00181fff0c007589 */ /* 0x00046200000e0000 */
[----:B------:R-:W-:-:S03]  /*d850*/  SHF.R.S32.HI R13, RZ, 0x1f, R214 ;  /* 0x0000001fff0d7819 */ /* 0x000fc600000114d6 */
[----:B------:R2:W1:Y:S01]  /*d860*/  SHFL.IDX PT, R2, R10, RZ, 0x181f ;  /* 0x00181fff0a027589 */ /* 0x00046200000e0000 */
[----:B------:R-:W-:Y:S02]  /*d870*/  SHF.R.S32.HI R14, RZ, 0x1f, R213 ;  /* 0x0000001fff0e7819 */ /* 0x000fe400000114d5 */
[----:B------:R-:W-:-:S05]  /*d880*/  SHF.R.S32.HI R15, RZ, 0x1f, R200 ;  /* 0x0000001fff0f7819 */ /* 0x000fca00000114c8 */
[----:B------:R-:W-:Y:S05]  /*d890*/  @P0 BRA `(.L_x_1275) ;  /* 0x000000f000000947 */ /* 0x000fea0003800000 */
[----:B---34-:R-:W3:Y:S01]  /*d8a0*/  LDS.128 R24, [R221+0x80] ;  /* 0x00008000dd187984 */ /* 0x018ee20000000c00 */
[----:B------:R-:W-:Y:S02]  /*d8b0*/  ISETP.GE.AND P5, PT, R200, c[0x0][0x3c8], PT ;  /* 0x0000f200c8007a0c */ /* 0x000fe40003fa6270 */
[----:B------:R-:W-:Y:S01]  /*d8c0*/  ISETP.GE.AND P4, PT, R213, c[0x0][0x3c8], PT ;  /* 0x0000f200d5007a0c */ /* 0x000fe20003f86270 */
[----:B------:R-:W4:Y:S01]  /*d8d0*/  LDS.128 R20, [R221+0x4080] ;  /* 0x00408000dd147984 */ /* 0x000f220000000c00 */
[----:B------:R-:W-:-:S03]  /*d8e0*/  ISETP.GE.AND P3, PT, R214, c[0x0][0x3c8], PT ;  /* 0x0000f200d6007a0c */ /* 0x000fc60003f66270 */
[----:B------:R-:W5:Y:S06]  /*d8f0*/  LDS.128 R16, [R221+0x8080] ;  /* 0x00808000dd107984 */ /* 0x000f6c0000000c00 */
[-C--:B-1----:R-:W-:Y:S02]  /*d900*/  @!P5 LEA R8, P2, R200, R0.reuse, 0x1 ;  /* 0x00000000c808d211 */ /* 0x082fe400078408ff */
[-C--:B--2---:R-:W-:Y:S02]  /*d910*/  @!P4 LEA R6, P1, R213, R0.reuse, 0x1 ;  /* 0x00000000d506c211 */ /* 0x084fe400078208ff */
[----:B------:R-:W-:-:S02]  /*d920*/  @!P3 LEA R4, P0, R214, R0, 0x1 ;  /* 0x00000000d604b211 */ /* 0x000fc400078008ff */
[-C--:B------:R-:W-:Y:S02]  /*d930*/  @!P5 LEA.HI.X R9, R200, R2.reuse, R15, 0x1, P2 ;  /* 0x00000002c809d211 */ /* 0x080fe400010f0c0f */
[-C--:B------:R-:W-:Y:S02]  /*d940*/  @!P4 LEA.HI.X R7, R213, R2.reuse, R14, 0x1, P1 ;  /* 0x00000002d507c211 */ /* 0x080fe400008f0c0e */
[----:B------:R-:W-:Y:S01]  /*d950*/  @!P3 LEA.HI.X R5, R214, R2, R13, 0x1, P0 ;  /* 0x00000002d605b211 */ /* 0x000fe200000f0c0d */
[----:B---3--:R1:W-:Y:S04]  /*d960*/  @!P5 ST.E.128 [R8.64], R24 ;  /* 0x000000180800d985 */ /* 0x0083e8000c101d06 */
[----:B----4-:R1:W-:Y:S04]  /*d970*/  @!P4 ST.E.128 [R6.64], R20 ;  /* 0x000000140600c985 */ /* 0x0103e8000c101d06 */
[----:B-----5:R1:W-:Y:S02]  /*d980*/  @!P3 ST.E.128 [R4.64], R16 ;  /* 0x000000100400b985 */ /* 0x0203e4000c101d06 */
.L_x_1275:
[----:B---34-:R-:W-:Y:S05]  /*d990*/  BSYNC B0 ;  /* 0x0000000000007941 */ /* 0x018fea0003800000 */
.L_x_1274:
[----:B------:R-:W-:Y:S01]  /*d9a0*/  IADD3 R3, R11, 0x20, RZ ;  /* 0x000000200b037810 */ /* 0x000fe20007ffe0ff */
[----:B-1----:R1:W3:Y:S01]  /*d9b0*/  SHFL.IDX PT, R2, R10, 0x1, 0x181f ;  /* 0x00381f000a027f89 */ /* 0x0022e200000e0000 */
[----:B------:R-:W-:Y:S02]  /*d9c0*/  BSSY B0, `(.L_x_1276) ;  /* 0x0000010000007945 */ /* 0x000fe40003800000 */
[----:B------:R-:W-:Y:S01]  /*d9d0*/  ISETP.GE.AND P0, PT, R3, UR4, PT ;  /* 0x0000000403007c0c */ /* 0x000fe2000bf06270 */
[----:B------:R1:W4:-:S12]  /*d9e0*/  SHFL.IDX PT, R0, R12, 0x1, 0x181f ;  /* 0x00381f000c007f89 */ /* 0x00031800000e0000 */
[----:B------:R-:W-:Y:S05]  /*d9f0*/  @P0 BRA `(.L_x_1277) ;  /* 0x000000c000000947 */ /* 0x000fea0003800000 */
[----:B------:R-:W-:Y:S02]  /*da00*/  ISETP.GE.AND P2, PT, R200, c[0x0][0x3c8], PT ;  /* 0x0000f200c8007a0c */ /* 0x000fe40003f46270 */
[----:B------:R-:W-:Y:S02]  /*da10*/  ISETP.GE.AND P1, PT, R213, c[0x0][0x3c8], PT ;  /* 0x0000f200d5007a0c */ /* 0x000fe40003f26270 */
[----:B------:R-:W-:-:S09]  /*da20*/  ISETP.GE.AND P0, PT, R214, c[0x0][0x3c8], PT ;  /* 0x0000f200d6007a0c */ /* 0x000fd20003f06270 */
[-C--:B----4-:R-:W-:Y:S02]  /*da30*/  @!P2 LEA R8, P5, R200, R0.reuse, 0x1 ;  /* 0x00000000c808a211 */ /* 0x090fe400078a08ff */
[CC--:B--2---:R-:W-:Y:S02]  /*da40*/  @!P1 LEA R6, P4, R213.reuse, R0.reuse, 0x1 ;  /* 0x00000000d5069211 */ /* 0x0c4fe400078808ff */
[----:B------:R-:W-:Y:S02]  /*da50*/  @!P0 LEA R4, P3, R214, R0, 0x1 ;  /* 0x00000000d6048211 */ /* 0x000fe400078608ff */
[-C--:B---3--:R-:W-:Y:S02]  /*da60*/  @!P2 LEA.HI.X R9, R200, R2.reuse, R15, 0x1, P5 ;  /* 0x00000002c809a211 */ /* 0x088fe400028f0c0f */
[-C--:B------:R-:W-:Y:S02]  /*da70*/  @!P1 LEA.HI.X R7, R213, R2.reuse, R14, 0x1, P4 ;  /* 0x00000002d5079211 */ /* 0x080fe400020f0c0e */
[----:B------:R-:W-:Y:S01]  /*da80*/  @!P0 LEA.HI.X R5, R214, R2, R13, 0x1, P3 ;  /* 0x00000002d6058211 */ /* 0x000fe200018f0c0d */
[----:B------:R2:W-:Y:S04]  /*da90*/  @!P2 ST.E.128 [R8.64], R36 ;  /* 0x000000240800a985 */ /* 0x0005e8000c101d06 */
[----:B------:R2:W-:Y:S04]  /*daa0*/  @!P1 ST.E.128 [R6.64], R32 ;  /* 0x0000002006009985 */ /* 0x0005e8000c101d06 */
[----:B------:R2:W-:Y:S02]  /*dab0*/  @!P0 ST.E.128 [R4.64], R28 ;  /* 0x0000001c04008985 */ /* 0x0005e4000c101d06 */
.L_x_1277:
[----:B------:R-:W-:Y:S05]  /*dac0*/  BSYNC B0 ;  /* 0x0000000000007941 */ /* 0x000fea0003800000 */
.L_x_1276:
[----:B------:R-:W-:Y:S01]  /*dad0*/  IADD3 R3, R11, 0x40, RZ ;  /* 0x000000400b037810 */ /* 0x000fe20007ffe0ff */
[----:B---3--:R3:W1:Y:S01]  /*dae0*/  SHFL.IDX PT, R2, R10, 0x2, 0x181f ;  /* 0x00581f000a027f89 */ /* 0x00866200000e0000 */
[----:B------:R-:W-:Y:S02]  /*daf0*/  BSSY B0, `(.L_x_1278) ;  /* 0x0000010000007945 */ /* 0x000fe40003800000 */
[----:B------:R-:W-:Y:S01]  /*db00*/  ISETP.GE.AND P0, PT, R3, UR4, PT ;  /* 0x0000000403007c0c */ /* 0x000fe2000bf06270 */
[----:B----4-:R3:W4:-:S12]  /*db10*/  SHFL.IDX PT, R0, R12, 0x2, 0x181f ;  /* 0x00581f000c007f89 */ /* 0x01071800000e0000 */
[----:B------:R-:W-:Y:S05]  /*db20*/  @P0 BRA `(.L_x_1279) ;  /* 0x000000c000000947 */ /* 0x000fea0003800000 */
[----:B------:R-:W-:Y:S02]  /*db30*/  ISETP.GE.AND P2, PT, R200, c[0x0][0x3c8], PT ;  /* 0x0000f200c8007a0c */ /* 0x000fe40003f46270 */
[----:B------:R-:W-:Y:S02]  /*db40*/  ISETP.GE.AND P1, PT, R213, c[0x0][0x3c8], PT ;  /* 0x0000f200d5007a0c */ /* 0x000fe40003f26270 */
[----:B------:R-:W-:-:S09]  /*db50*/  ISETP.GE.AND P0, PT, R214, c[0x0][0x3c8], PT ;  /* 0x0000f200d6007a0c */ /* 0x000fd20003f06270 */
[-C--:B--2-4-:R-:W-:Y:S02]  /*db60*/  @!P2 LEA R8, P5, R200, R0.reuse, 0x1 ;  /* 0x00000000c808a211 */ /* 0x094fe400078a08ff */
[CC--:B------:R-:W-:Y:S02]  /*db70*/  @!P1 LEA R6, P4, R213.reuse, R0.reuse, 0x1 ;  /* 0x00000000d5069211 */ /* 0x0c0fe400078808ff */
[----:B------:R-:W-:Y:S02]  /*db80*/  @!P0 LEA R4, P3, R214, R0, 0x1 ;  /* 0x00000000d6048211 */ /* 0x000fe400078608ff */
[-C--:B-1----:R-:W-:Y:S02]  /*db90*/  @!P2 LEA.HI.X R9, R200, R2.reuse, R15, 0x1, P5 ;  /* 0x00000002c809a211 */ /* 0x082fe400028f0c0f */
[-C--:B------:R-:W-:Y:S02]  /*dba0*/  @!P1 LEA.HI.X R7, R213, R2.reuse, R14, 0x1, P4 ;  /* 0x00000002d5079211 */ /* 0x080fe400020f0c0e */
[----:B------:R-:W-:Y:S01]  /*dbb0*/  @!P0 LEA.HI.X R5, R214, R2, R13, 0x1, P3 ;  /* 0x00000002d6058211 */ /* 0x000fe200018f0c0d */
[----:B------:R1:W-:Y:S04]  /*dbc0*/  @!P2 ST.E.128 [R8.64], R48 ;  /* 0x000000300800a985 */ /* 0x0003e8000c101d06 */
[----:B------:R1:W-:Y:S04]  /*dbd0*/  @!P1 ST.E.128 [R6.64], R44 ;  /* 0x0000002c06009985 */ /* 0x0003e8000c101d06 */
[----:B------:R1:W-:Y:S02]  /*dbe0*/  @!P0 ST.E.128 [R4.64], R40 ;  /* 0x0000002804008985 */ /* 0x0003e4000c101d06 */
.L_x_1279:
[----:B------:R-:W-:Y:S05]  /*dbf0*/  BSYNC B0 ;  /* 0x0000000000007941 */ /* 0x000fea0003800000 */
.L_x_1278:
[----:B------:R-:W-:Y:S01]  /*dc00*/  IADD3 R3, R11, 0x60, RZ ;  /* 0x000000600b037810 */ /* 0x000fe20007ffe0ff */
[----:B-1----:R1:W2:Y:S03]  /*dc10*/  SHFL.IDX PT, R2, R10, 0x3, 0x181f ;  /* 0x00781f000a027f89 */ /* 0x0022a600000e0000 */
[----:B------:R-:W-:Y:S01]  /*dc20*/  ISETP.GE.AND P0, PT, R3, UR4, PT ;  /* 0x0000000403007c0c */ /* 0x000fe2000bf06270 */
[----:B----4-:R1:W4:-:S12]  /*dc30*/  SHFL.IDX PT, R0, R12, 0x3, 0x181f ;  /* 0x00781f000c007f89 */ /* 0x01031800000e0000 */
[----:B------:R-:W-:Y:S05]  /*dc40*/  @P0 BRA `(.L_x_1280) ;  /* 0x00000b0000000947 */ /* 0x000fea0003800000 */
[----:B------:R-:W-:Y:S02]  /*dc50*/  ISETP.GE.AND P1, PT, R200, c[0x0][0x3c8], PT ;  /* 0x0000f200c8007a0c */ /* 0x000fe40003f26270 */
[----:B------:R-:W-:-:S11]  /*dc60*/  ISETP.GE.AND P0, PT, R213, c[0x0][0x3c8], PT ;  /* 0x0000f200d5007a0c */ /* 0x000fd60003f06270 */
[CC--:B--2-4-:R-:W-:Y:S02]  /*dc70*/  @!P1 LEA R6, P3, R200.reuse, R0.reuse, 0x1 ;  /* 0x00000000c8069211 */ /* 0x0d4fe400078608ff */
[C---:B------:R-:W-:Y:S02]  /*dc80*/  @!P0 LEA R4, P2, R213.reuse, R0, 0x1 ;  /* 0x00000000d5048211 */ /* 0x040fe400078408ff */
[-C--:B------:R-:W-:Y:S02]  /*dc90*/  @!P1 LEA.HI.X R7, R200, R2.reuse, R15, 0x1, P3 ;  /* 0x00000002c8079211 */ /* 0x080fe400018f0c0f */
        /* <DEDUP_REMOVED lines=9> */
.L_x_1272:
[----:B------:R-:W2:Y:S01]  /*dd30*/  LDL R0, [R1+0x4] ;  /* 0x0000040001007983 */ /* 0x000ea20000100800 */
[----:B------:R-:W-:Y:S01]  /*dd40*/  BSSY B0, `(.L_x_1281) ;  /* 0x0000025000007945 */ /* 0x000fe20003800000 */
[----:B------:R-:W-:Y:S02]  /*dd50*/  SHF.R.S32.HI R9, RZ, 0x1f, R252 ;  /* 0x0000001fff097819 */ /* 0x000fe400000114fc */
[----:B------:R-:W3:Y:S01]  /*dd60*/  S2R R3, SR_TID.X ;  /* 0x0000000000037919 */ /* 0x000ee20000002100 */
[----:B------:R-:W-:Y:S02]  /*dd70*/  SHF.R.S32.HI R10, RZ, 0x1f, R251 ;  /* 0x0000001fff0a7819 */ /* 0x000fe400000114fb */
[----:B---3--:R-:W-:Y:S01]  /*dd80*/  ISETP.GE.AND P0, PT, R3, 0x80, PT ;  /* 0x000000800300780c */ /* 0x008fe20003f06270 */
[----:B--2---:R-:W-:-:S12]  /*dd90*/  IMAD.MOV.U32 R11, RZ, RZ, R0 ;  /* 0x000000ffff0b7224 */ /* 0x004fd800078e0000 */
        /* <DEDUP_REMOVED lines=16> */
[C---:B------:R-:W-:Y:S01]  /*dea0*/  IADD3 R7, -R0.reuse, RZ, RZ ;  /* 0x000000ff00077210 */ /* 0x040fe20007ffe1ff */
        /* <DEDUP_REMOVED lines=14> */
.L_x_1282:
[----:B------:R-:W-:Y:S05]  /*df90*/  BSYNC B0 ;  /* 0x0000000000007941 */ /* 0x000fea0003800000 */
.L_x_1281:
        /* <DEDUP_REMOVED lines=30> */
.L_x_1322:
[----:B------:R-:W-:Y:S05]  /*e180*/  BRA.DIV ~URZ, `(.L_x_1284) ;  /* 0x00001fb27f007947 */ /* 0x000fea000b800000 */
[----:B------:R4:W1:Y:S02]  /*e190*/  SHFL.IDX PT, R0, R11, RZ, 0x181f ;  /* 0x00181fff0b007589 */ /* 0x00086400000e0000 */
.L_x_1323:
[----:B------:R-:W5:Y:S01]  /*e1a0*/  LDL.LU R2, [R1+0x4] ;  /* 0x0000040001027983 */ /* 0x000f620000300800 */
[----:B------:R-:W-:Y:S01]  /*e1b0*/  MOV R12, c[0x0][0x4e8] ;  /* 0x00013a00000c7a02 */ /* 0x000fe20000000f00 */
[----:B------:R-:W-:Y:S04]  /*e1c0*/  BSSY B0, `(.L_x_1285) ;  /* 0x0000014000007945 */ /* 0x000fe80003800000 */
[----:B------:R-:W-:Y:S01]  /*e1d0*/  IMAD R12, R12, c[0x0][0x388], RZ ;  /* 0x0000e2000c0c7a24 */ /* 0x000fe200078e02ff */
[----:B-----5:R-:W-:-:S04]  /*e1e0*/  IADD3 R10, R250, R2, RZ ;  /* 0x00000002fa0a7210 */ /* 0x020fc80007ffe0ff */
        /* <DEDUP_REMOVED lines=17> */
.L_x_1286:
[----:B------:R-:W-:Y:S05]  /*e300*/  BSYNC B0 ;  /* 0x0000000000007941 */ /* 0x000fea0003800000 */
.L_x_1285:
[----:B------:R-:W-:Y:S05]  /*e310*/  BRA.DIV ~URZ, `(.L_x_1287) ;  /* 0x00001e927f007947 */ /* 0x000fea000b800000 */
[----:B---3--:R3:W2:Y:S04]  /*e320*/  SHFL.IDX PT, R8, R9, 0x1, 0x181f ;  /* 0x00381f0009087f89 */ /* 0x0086a800000e0000 */
[----:B-1----:R3:W1:Y:S02]  /*e330*/  SHFL.IDX PT, R0, R11, 0x1, 0x181f ;  /* 0x00381f000b007f89 */ /* 0x00266400000e0000 */
.L_x_1324:
        /* <DEDUP_REMOVED lines=19> */
.L_x_1289:
[----:B------:R-:W-:Y:S05]  /*e470*/  BSYNC B0 ;  /* 0x0000000000007941 */ /* 0x000fea0003800000 */
.L_x_1288:
[----:B------:R-:W-:Y:S05]  /*e480*/  BRA.DIV ~URZ, `(.L_x_1290) ;  /* 0x00001df27f007947 */ /* 0x000fea000b800000 */
[----:B--2---:R2:W3:Y:S02]  /*e490*/  SHFL.IDX PT, R8, R9, 0x2, 0x181f ;  /* 0x00581f0009087f89 */ /* 0x0044e400000e0000 */
.L_x_1325:
[----:B------:R-:W-:Y:S05]  /*e4a0*/  BRA.DIV ~URZ, `(.L_x_1291) ;  /* 0x00001e427f007947 */ /* 0x000fea000b800000 */
[----:B-1----:R1:W2:Y:S02]  /*e4b0*/  SHFL.IDX PT, R0, R11, 0x2, 0x181f ;  /* 0x00581f000b007f89 */ /* 0x0022a400000e0000 */
.L_x_1326:
        /* <DEDUP_REMOVED lines=19> */
.L_x_1293:
[----:B------:R-:W-:Y:S05]  /*e5f0*/  BSYNC B0 ;  /* 0x0000000000007941 */ /* 0x000fea0003800000 */
.L_x_1292:
[----:B------:R-:W-:Y:S05]  /*e600*/  BRA.DIV ~URZ, `(.L_x_1294) ;  /* 0x00001d527f007947 */ /* 0x000fea000b800000 */
[----:B---3--:R3:W1:Y:S04]  /*e610*/  SHFL.IDX PT, R8, R9, 0x3, 0x181f ;  /* 0x00781f0009087f89 */ /* 0x00866800000e0000 */
[----:B--2---:R3:W2:Y:S02]  /*e620*/  SHFL.IDX PT, R0, R11, 0x3, 0x181f ;  /* 0x00781f000b007f89 */ /* 0x0046a400000e0000 */
.L_x_1327:
        /* <DEDUP_REMOVED lines=18> */
.L_x_1280:
[----:B------:R-:W-:Y:S05]  /*e750*/  BSYNC B1 ;  /* 0x0000000000017941 */ /* 0x000fea0003800000 */
.L_x_1271:
[----:B--2-4-:R-:W2:Y:S02]  /*e760*/  LDL R0, [R1+0x34] ;  /* 0x0000340001007983 */ /* 0x014ea40000100800 */
[----:B--2---:R-:W-:-:S13]  /*e770*/  ISETP.NE.AND P0, PT, R0, RZ, PT ;  /* 0x000000ff0000720c */ /* 0x004fda0003f05270 */
[----:B------:R-:W-:Y:S01]  /*e780*/  @P0 WARPSYNC 0xffffffff ;  /* 0xffffffff00000948 */ /* 0x000fe20003800000 */
[----:B------:R-:W-:Y:S06]  /*e790*/  @P0 BAR.SYNC.DEFER_BLOCKING 0x5, 0x100 ;  /* 0x0144000000000b1d */ /* 0x000fec0000010000 */
[----:B------:R-:W2:Y:S04]  /*e7a0*/  @P0 LDS R0, [0x24100] ;  /* 0x02410000ff000984 */ /* 0x000ea80000000800 */
[----:B--2---:R2:W-:Y:S04]  /*e7b0*/  @P0 STL [R1+0x8], R0 ;  /* 0x0000080001000387 */ /* 0x0045e80000100800 */
[----:B------:R-:W-:Y:S06]  /*e7c0*/  @P0 BAR.ARV 0x4, 0x100 ;  /* 0x0104000000000b1d */ /* 0x000fec0000002000 */
[----:B------:R-:W-:Y:S05]  /*e7d0*/  @P0 BRA `(.L_x_1295) ;  /* 0x0000007000000947 */ /* 0x000fea0003800000 */
[----:B------:R-:W-:Y:S05]  /*e7e0*/  BRA.DIV ~URZ, `(.L_x_1296) ;  /* 0x00001c427f007947 */ /* 0x000fea000b800000 */
[----:B--2---:R2:W4:Y:S02]  /*e7f0*/  SHFL.IDX PT, R0, R65, RZ, 0x1f ;  /* 0x00001fff41007589 */ /* 0x00452400000e0000 */
.L_x_1328:
[----:B------:R-:W-:Y:S01]  /*e800*/  WARPSYNC 0xffffffff ;  /* 0xffffffff00007948 */ /* 0x000fe20003800000 */
[----:B------:R-:W-:Y:S06]  /*e810*/  BAR.SYNC.DEFER_BLOCKING 0x4, 0x100 ;  /* 0x0104000000007b1d */ /* 0x000fec0000010000 */
[----:B----4-:R4:W-:Y:S04]  /*e820*/  STL [R1+0x8], R0 ;  /* 0x0000080001007387 */ /* 0x0109e80000100800 */
[----:B------:R4:W-:Y:S04]  /*e830*/  @!P6 STS [0x24100], R65 ;  /* 0x02410041ff00e388 */ /* 0x0009e80000000800 */
[----:B------:R-:W-:Y:S06]  /*e840*/  BAR.ARV 0x5, 0x100 ;  /* 0x0144000000007b1d */ /* 0x000fec0000002000 */
.L_x_1295:
[----:B--2-4-:R-:W2:Y:S02]  /*e850*/  LDL R0, [R1+0x8] ;  /* 0x0000080001007983 */ /* 0x014ea40000100800 */
[----:B--2---:R-:W-:-:S13]  /*e860*/  ISETP.GE.AND P0, PT, R0, c[0x0][0x538], PT ;  /* 0x00014e0000007a0c */ /* 0x004fda0003f06270 */
[----:B-1-3--:R-:W-:Y:S01]  /*e870*/  @P0 CALL.REL.NOINC `(.L_x_1297) ;  /* 0x0000001000000944 */ /* 0x00afe20003c00000 */
[----:B------:R-:W-:Y:S05]  /*e880*/  BRA `(.L_x_1298) ;  /* 0xffff203000007947 */ /* 0x000fea000383ffff */
.L_x_1297:
[----:B------:R-:W-:Y:S05]  /*e890*/  EXIT ;  /* 0x000000000000794d */ /* 0x000fea0003800000 */
.L_x_1222:
[----:B------:R-:W-:Y:S01]  /*e8a0*/  IMAD.MOV.U32 R161, RZ, RZ, R9 ;  /* 0x000000ffffa17224 */ /* 0x000fe200078e0009 */
[----:B------:R-:W-:Y:S01]  /*e8b0*/  MOV R160, RZ ;  /* 0x000000ff00a07202 */ /* 0x000fe20000000f00 */
[----:B------:R-:W-:Y:S01]  /*e8c0*/  IMAD.MOV.U32 R3, RZ, RZ, 0x181f ;  /* 0x0000181fff037424 */ /* 0x000fe200078e00ff */
[----:B------:R-:W-:Y:S02]  /*e8d0*/  MOV R2, 0xe8f0 ;  /* 0x0000e8f000027802 */ /* 0x000fe40000000f00 */
[----:B-----5:R-:W-:Y:S05]  /*e8e0*/  CALL.REL.NOINC `($__internal_3_$__cuda_sm70_shflsync_idx_p) ;  /* 0x00001c0000007944 */ /* 0x020fea0003c00000 */
[----:B------:R-:W-:Y:S01]  /*e8f0*/  MOV R8, R160 ;  /* 0x000000a000087202 */ /* 0x000fe20000000f00 */
[----:B------:R-:W-:Y:S05]  /*e900*/  BRA `(.L_x_1299) ;  /* 0xffff2a4000007947 */ /* 0x000fea000383ffff */
.L_x_1223:
[----:B------:R-:W-:Y:S01]  /*e910*/  IMAD.MOV.U32 R161, RZ, RZ, R11 ;  /* 0x000000ffffa17224 */ /* 0x000fe200078e000b */
[----:B------:R-:W-:Y:S01]  /*e920*/  MOV R160, RZ ;  /* 0x000000ff00a07202 */ /* 0x000fe20000000f00 */
[----:B------:R-:W-:Y:S01]  /*e930*/  IMAD.MOV.U32 R3, RZ, RZ, 0x181f ;  /* 0x0000181fff037424 */ /* 0x000fe200078e00ff */
[----:B------:R-:W-:Y:S02]  /*e940*/  MOV R2, 0xe960 ;  /* 0x0000e96000027802 */ /* 0x000fe40000000f00 */
[----:B-12--5:R-:W-:Y:S05]  /*e950*/  CALL.REL.NOINC `($__internal_3_$__cuda_sm70_shflsync_idx_p) ;  /* 0x00001b9000007944 */ /* 0x026fea0003c00000 */
[----:B------:R-:W-:Y:S01]  /*e960*/  MOV R0, R160 ;  /* 0x000000a000007202 */ /* 0x000fe20000000f00 */
[----:B------:R-:W-:Y:S05]  /*e970*/  BRA `(.L_x_1300) ;  /* 0xffff29f000007947 */ /* 0x000fea000383ffff */
.L_x_1226:
[----:B------:R-:W-:Y:S01]  /*e980*/  IMAD.MOV.U32 R161, RZ, RZ, R9 ;  /* 0x000000ffffa17224 */ /* 0x000fe200078e0009 */
[----:B------:R-:W-:Y:S01]  /*e990*/  MOV R160, 0x1 ;  /* 0x0000000100a07802 */ /* 0x000fe20000000f00 */
[----:B--2---:R-:W-:Y:S01]  /*e9a0*/  IMAD.MOV.U32 R3, RZ, RZ, 0x181f ;  /* 0x0000181fff037424 */ /* 0x004fe200078e00ff */
[----:B------:R-:W-:-:S02]  /*e9b0*/  MOV R2, 0xe9d0 ;  /* 0x0000e9d000027802 */ /* 0x000fc40000000f00 */
[----:B-1--45:R-:W-:Y:S05]  /*e9c0*/  CALL.REL.NOINC `($__internal_3_$__cuda_sm70_shflsync_idx_p) ;  /* 0x00001b2000007944 */ /* 0x032fea0003c00000 */
[----:B------:R-:W-:Y:S01]  /*e9d0*/  IMAD.MOV.U32 R8, RZ, RZ, R160 ;  /* 0x000000ffff087224 */ /* 0x000fe200078e00a0 */
[----:B------:R-:W-:Y:S01]  /*e9e0*/  MOV R160, 0x1 ;  /* 0x0000000100a07802 */ /* 0x000fe20000000f00 */
[----:B------:R-:W-:Y:S01]  /*e9f0*/  IMAD.MOV.U32 R161, RZ, RZ, R11 ;  /* 0x000000ffffa17224 */ /* 0x000fe200078e000b */
[----:B------:R-:W-:-:S02]  /*ea00*/  MOV R3, 0x181f ;  /* 0x0000181f00037802 */ /* 0x000fc40000000f00 */
[----:B------:R-:W-:Y:S02]  /*ea10*/  MOV R2, 0xea30 ;  /* 0x0000ea3000027802 */ /* 0x000fe40000000f00 */
[----:B------:R-:W-:Y:S05]  /*ea20*/  CALL.REL.NOINC `($__internal_3_$__cuda_sm70_shflsync_idx_p) ;  /* 0x00001ac000007944 */ /* 0x000fea0003c00000 */
[----:B------:R-:W-:Y:S01]  /*ea30*/  MOV R0, R160 ;  /* 0x000000a000007202 */ /* 0x000fe20000000f00 */
[----:B------:R-:W-:Y:S05]  /*ea40*/  BRA `(.L_x_1301) ;  /* 0xffff2ac000007947 */ /* 0x000fea000383ffff */
.L_x_1229:
[----:B------:R-:W-:Y:S01]  /*ea50*/  IMAD.MOV.U32 R161, RZ, RZ, R9 ;  /* 0x000000ffffa17224 */ /* 0x000fe200078e0009 */
[----:B------:R-:W-:Y:S01]  /*ea60*/  MOV R160, 0x2 ;  /* 0x0000000200a07802 */ /* 0x000fe20000000f00 */
[----:B---3--:R-:W-:Y:S01]  /*ea70*/  IMAD.MOV.U32 R3, RZ, RZ, 0x181f ;  /* 0x0000181fff037424 */ /* 0x008fe200078e00ff */
[----:B------:R-:W-:Y:S02]  /*ea80*/  MOV R2, 0xeaa0 ;  /* 0x0000eaa000027802 */ /* 0x000fe40000000f00 */
[----:B-12-45:R-:W-:Y:S05]  /*ea90*/  CALL.REL.NOINC `($__internal_3_$__cuda_sm70_shflsync_idx_p) ;  /* 0x00001a5000007944 */ /* 0x036fea0003c00000 */
[----:B------:R-:W-:Y:S01]  /*eaa0*/  MOV R8, R160 ;  /* 0x000000a000087202 */ /* 0x000fe20000000f00 */
[----:B------:R-:W-:Y:S05]  /*eab0*/  BRA `(.L_x_1302) ;  /* 0xffff2bb000007947 */ /* 0x000fea000383ffff */
.L_x_1230:
[----:B------:R-:W-:Y:S01]  /*eac0*/  IMAD.MOV.U32 R161, RZ, RZ, R11 ;  /* 0x000000ffffa17224 */ /* 0x000fe200078e000b */
[----:B------:R-:W-:Y:S01]  /*ead0*/  MOV R160, 0x2 ;  /* 0x0000000200a07802 */ /* 0x000fe20000000f00 */
[----:B------:R-:W-:Y:S01]  /*eae0*/  IMAD.MOV.U32 R3, RZ, RZ, 0x181f ;  /* 0x0000181fff037424 */ /* 0x000fe200078e00ff */
[----:B------:R-:W-:Y:S02]  /*eaf0*/  MOV R2, 0xeb10 ;  /* 0x0000eb1000027802 */ /* 0x000fe40000000f00 */
[----:B-12345:R-:W-:Y:S05]  /*eb00*/  CALL.REL.NOINC `($__internal_3_$__cuda_sm70_shflsync_idx_p) ;  /* 0x000019e000007944 */ /* 0x03efea0003c00000 */
[----:B------:R-:W-:Y:S01]  /*eb10*/  MOV R0, R160 ;  /* 0x000000a000007202 */ /* 0x000fe20000000f00 */
[----:B------:R-:W-:Y:S05]  /*eb20*/  BRA `(.L_x_1303) ;  /* 0xffff2b6000007947 */ /* 0x000fea000383ffff */
.L_x_1233:
[----:B------:R-:W-:Y:S01]  /*eb30*/  IMAD.MOV.U32 R161, RZ, RZ, R9 ;  /* 0x000000ffffa17224 */ /* 0x000fe200078e0009 */
[----:B------:R-:W-:Y:S01]  /*eb40*/  MOV R160, 0x3 ;  /* 0x0000000300a07802 */ /* 0x000fe20000000f00 */
[----:B-1----:R-:W-:Y:S01]  /*eb50*/  IMAD.MOV.U32 R3, RZ, RZ, 0x181f ;  /* 0x0000181fff037424 */ /* 0x002fe200078e00ff */
[----:B------:R-:W-:-:S02]  /*eb60*/  MOV R2, 0xeb80 ;  /* 0x0000eb8000027802 */ /* 0x000fc40000000f00 */
[----:B--2345:R-:W-:Y:S05]  /*eb70*/  CALL.REL.NOINC `($__internal_3_$__cuda_sm70_shflsync_idx_p) ;  /* 0x0000197000007944 */ /* 0x03cfea0003c00000 */
        /* <DEDUP_REMOVED lines=8> */
.L_x_1236:
[----:B------:R-:W-:Y:S01]  /*ec00*/  IMAD.MOV.U32 R161, RZ, RZ, R9 ;  /* 0x000000ffffa17224 */ /* 0x000fe200078e0009 */
[----:B------:R-:W-:Y:S01]  /*ec10*/  MOV R160, RZ ;  /* 0x000000ff00a07202 */ /* 0x000fe20000000f00 */
[----:B------:R-:W-:Y:S01]  /*ec20*/  IMAD.MOV.U32 R3, RZ, RZ, 0x181f ;  /* 0x0000181fff037424 */ /* 0x000fe200078e00ff */
[----:B------:R-:W-:Y:S02]  /*ec30*/  MOV R2, 0xec50 ;  /* 0x0000ec5000027802 */ /* 0x000fe40000000f00 */
[----:B------:R-:W-:Y:S05]  /*ec40*/  CALL.REL.NOINC `($__internal_3_$__cuda_sm70_shflsync_idx_p) ;  /* 0x000018a000007944 */ /* 0x000fea0003c00000 */
[----:B------:R-:W-:Y:S01]  /*ec50*/  MOV R8, R160 ;  /* 0x000000a000087202 */ /* 0x000fe20000000f00 */
[----:B------:R-:W-:Y:S05]  /*ec60*/  BRA `(.L_x_1305) ;  /* 0xffff36e000007947 */ /* 0x000fea000383ffff */
.L_x_1237:
[----:B------:R-:W-:Y:S01]  /*ec70*/  IMAD.MOV.U32 R161, RZ, RZ, R12 ;  /* 0x000000ffffa17224 */ /* 0x000fe200078e000c */
[----:B------:R-:W-:Y:S01]  /*ec80*/  MOV R160, RZ ;  /* 0x000000ff00a07202 */ /* 0x000fe20000000f00 */
[----:B------:R-:W-:Y:S01]  /*ec90*/  IMAD.MOV.U32 R3, RZ, RZ, 0x181f ;  /* 0x0000181fff037424 */ /* 0x000fe200078e00ff */
[----:B------:R-:W-:Y:S02]  /*eca0*/  MOV R2, 0xecc0 ;  /* 0x0000ecc000027802 */ /* 0x000fe40000000f00 */
[----:B-12---:R-:W-:Y:S05]  /*ecb0*/  CALL.REL.NOINC `($__internal_3_$__cuda_sm70_shflsync_idx_p) ;  /* 0x0000183000007944 */ /* 0x006fea0003c00000 */
[C---:B------:R-:W-:Y:S01]  /*ecc0*/  IADD3 R6, P6, R160.reuse, R17, RZ ;  /* 0x00000011a0067210 */ /* 0x040fe20007fde0ff */
[----:B------:R-:W-:Y:S01]  /*ecd0*/  IMAD.MOV.U32 R161, RZ, RZ, R9 ;  /* 0x000000ffffa17224 */ /* 0x000fe200078e0009 */
[----:B------:R-:W-:-:S02]  /*ece0*/  IADD3 R4, P5, R160, R18, RZ ;  /* 0x00000012a0047210 */ /* 0x000fc40007fbe0ff */
[----:B------:R-:W-:Y:S01]  /*ecf0*/  IADD3 R2, P0, R160, R19, RZ ;  /* 0x00000013a0027210 */ /* 0x000fe20007f1e0ff */
[----:B------:R-:W-:Y:S01]  /*ed00*/  IMAD.X R7, R8, 0x1, R14, P6 ;  /* 0x0000000108077824 */ /* 0x000fe200030e060e */
[----:B------:R-:W-:Y:S01]  /*ed10*/  ISETP.GE.AND P6, PT, R200, c[0x0][0x1d4], PT ;  /* 0x00007500c8007a0c */ /* 0x000fe20003fc6270 */
[C---:B------:R-:W-:Y:S01]  /*ed20*/  IMAD.X R5, R8.reuse, 0x1, R16, P5 ;  /* 0x0000000108057824 */ /* 0x040fe200028e0610 */
[----:B------:R-:W-:Y:S01]  /*ed30*/  ISETP.GE.AND P5, PT, R213, c[0x0][0x1d4], PT ;  /* 0x00007500d5007a0c */ /* 0x000fe20003fa6270 */
[----:B------:R-:W-:Y:S01]  /*ed40*/  IMAD.X R3, R8, 0x1, R15, P0 ;  /* 0x0000000108037824 */ /* 0x000fe200000e060f */
[----:B------:R-:W-:Y:S01]  /*ed50*/  ISETP.GE.AND P0, PT, R214, c[0x0][0x1d4], PT ;  /* 0x00007500d6007a0c */ /* 0x000fe20003f06270 */
[----:B------:R-:W-:Y:S01]  /*ed60*/  IMAD.MOV.U32 R160, RZ, RZ, 0x1 ;  /* 0x00000001ffa07424 */ /* 0x000fe200078e00ff */
[----:B------:R-:W-:Y:S02]  /*ed70*/  SEL R11, RZ, 0x10, P6 ;  /* 0x00000010ff0b7807 */ /* 0x000fe40003000000 */
[----:B------:R-:W-:-:S02]  /*ed80*/  SEL R10, RZ, 0x10, P5 ;  /* 0x00000010ff0a7807 */ /* 0x000fc40002800000 */
[----:B------:R-:W-:-:S03]  /*ed90*/  SEL R9, RZ, 0x10, P0 ;  /* 0x00000010ff097807 */ /* 0x000fc60000000000 */
[----:B------:R-:W-:Y:S01]  /*eda0*/  @!PT LDS RZ, [RZ] ;  /* 0x00000000fffff984 */ /* 0x000fe20000000800 */
[----:B------:R-:W-:Y:S01]  /*edb0*/  @!PT LDS RZ, [RZ] ;  /* 0x00000000fffff984 */ /* 0x000fe20000000800 */
[----:B------:R-:W-:Y:S01]  /*edc0*/  @!PT LDS RZ, [RZ] ;  /* 0x00000000fffff984 */ /* 0x000fe20000000800 */
[----:B------:R1:W-:Y:S04]  /*edd0*/  LDGSTS.E.BYPASS.LTC128B.128 [R221+0x12100], [R6.64], !P6 ;  /* 0x1210000006dd7fae */ /* 0x0003e8000f101d46 */
[----:B------:R1:W-:Y:S04]  /*ede0*/  LDGSTS.E.BYPASS.LTC128B.128 [R221+0x14100], [R4.64], !P5 ;  /* 0x1410000004dd7fae */ /* 0x0003e8000e901d46 */
[----:B------:R2:W-:Y:S02]  /*edf0*/  LDGSTS.E.BYPASS.LTC128B.128 [R221+0x16100], [R2.64], !P0 ;  /* 0x1610000002dd7fae */ /* 0x0005e4000c101d46 */
[----:B--2---:R-:W-:Y:S01]  /*ee00*/  IMAD.MOV.U32 R3, RZ, RZ, 0x181f ;  /* 0x0000181fff037424 */ /* 0x004fe200078e00ff */
[----:B------:R-:W-:-:S02]  /*ee10*/  MOV R2, 0xee30 ;  /* 0x0000ee3000027802 */ /* 0x000fc40000000f00 */
[----:B-1----:R-:W-:Y:S05]  /*ee20*/  CALL.REL.NOINC `($__internal_3_$__cuda_sm70_shflsync_idx_p) ;  /* 0x000016c000007944 */ /* 0x002fea0003c00000 */
        /* <DEDUP_REMOVED lines=8> */
.L_x_1240:
[----:B------:R-:W-:Y:S01]  /*eeb0*/  IMAD.MOV.U32 R161, RZ, RZ, R13 ;  /* 0x000000ffffa17224 */ /* 0x000fe200078e000d */
[----:B------:R-:W-:Y:S01]  /*eec0*/  MOV R160, RZ ;  /* 0x000000ff00a07202 */ /* 0x000fe20000000f00 */
[----:B------:R-:W-:Y:S01]  /*eed0*/  IMAD.MOV.U32 R3, RZ, RZ, 0x181f ;  /* 0x0000181fff037424 */ /* 0x000fe200078e00ff */
[----:B------:R-:W-:Y:S02]  /*eee0*/  MOV R2, 0xef00 ;  /* 0x0000ef0000027802 */ /* 0x000fe40000000f00 */
[----:B-1234-:R-:W-:Y:S05]  /*eef0*/  CALL.REL.NOINC `($__internal_3_$__cuda_sm70_shflsync_idx_p) ;  /* 0x000015f000007944 */ /* 0x01efea0003c00000 */
[----:B------:R-:W-:Y:S01]  /*ef00*/  MOV R12, R160 ;  /* 0x000000a0000c7202 */ /* 0x000fe20000000f00 */
[----:B------:R-:W-:Y:S05]  /*ef10*/  BRA `(.L_x_1307) ;  /* 0xffff39a000007947 */ /* 0x000fea000383ffff */
.L_x_1241:
[----:B------:R-:W-:Y:S01]  /*ef20*/  IMAD.MOV.U32 R161, RZ, RZ, R20 ;  /* 0x000000ffffa17224 */ /* 0x000fe200078e0014 */
[----:B------:R-:W-:Y:S01]  /*ef30*/  MOV R160, RZ ;  /* 0x000000ff00a07202 */ /* 0x000fe20000000f00 */
[----:B------:R-:W-:Y:S01]  /*ef40*/  IMAD.MOV.U32 R3, RZ, RZ, 0x181f ;  /* 0x0000181fff037424 */ /* 0x000fe200078e00ff */
[----:B------:R-:W-:Y:S02]  /*ef50*/  MOV R2, 0xef70 ;  /* 0x0000ef7000027802 */ /* 0x000fe40000000f00 */
[----:B-1234-:R-:W-:Y:S05]  /*ef60*/  CALL.REL.NOINC `($__internal_3_$__cuda_sm70_shflsync_idx_p) ;  /* 0x0000158000007944 */ /* 0x01efea0003c00000 */
[C---:B------:R-:W-:Y:S01]  /*ef70*/  IADD3 R16, P0, R160.reuse, R29, RZ ;  /* 0x0000001da0107210 */ /* 0x040fe20007f1e0ff */
[----:B------:R-:W-:Y:S01]  /*ef80*/  IMAD.MOV.U32 R161, RZ, RZ, R13 ;  /* 0x000000ffffa17224 */ /* 0x000fe200078e000d */
        /* <DEDUP_REMOVED lines=10> */
[----:B------:R-:W-:Y:S01]  /*f030*/  IMAD.X R3, R12, 0x1, R23, P1 ;  /* 0x000000010c037824 */ /* 0x000fe200008e0617 */
[----:B------:R-:W-:Y:S01]  /*f040*/  SEL R13, RZ, 0x10, P0 ;  /* 0x00000010ff0d7807 */ /* 0x000fe20000000000 */
        /* <DEDUP_REMOVED lines=17> */
.L_x_1244:
[----:B------:R-:W-:Y:S01]  /*f160*/  IMAD.MOV.U32 R161, RZ, RZ, R5 ;  /* 0x000000ffffa17224 */ /* 0x000fe200078e0005 */
[----:B------:R-:W-:Y:S01]  /*f170*/  MOV R160, RZ ;  /* 0x000000ff00a07202 */ /* 0x000fe20000000f00 */
[----:B------:R-:W-:Y:S01]  /*f180*/  IMAD.MOV.U32 R3, RZ, RZ, 0x181f ;  /* 0x0000181fff037424 */ /* 0x000fe200078e00ff */
[----:B------:R-:W-:Y:S02]  /*f190*/  MOV R2, 0xf1b0 ;  /* 0x0000f1b000027802 */ /* 0x000fe40000000f00 */
[----:B------:R-:W-:Y:S05]  /*f1a0*/  CALL.REL.NOINC `($__internal_3_$__cuda_sm70_shflsync_idx_p) ;  /* 0x0000134000007944 */ /* 0x000fea0003c00000 */
[----:B------:R-:W-:Y:S01]  /*f1b0*/  MOV R4, R160 ;  /* 0x000000a000047202 */ /* 0x000fe20000000f00 */
[----:B------:R-:W-:Y:S05]  /*f1c0*/  BRA `(.L_x_1309) ;  /* 0xffff620000007947 */ /* 0x000fea000383ffff */
.L_x_1245:
        /* <DEDUP_REMOVED lines=36> */
.L_x_1249:
[----:B------:R-:W-:Y:S01]  /*f410*/  MOV R160, RZ ;  /* 0x000000ff00a07202 */ /* 0x000fe20000000f00 */
[----:B------:R-:W-:Y:S01]  /*f420*/  IMAD.MOV.U32 R161, RZ, RZ, R20 ;  /* 0x000000ffffa17224 */ /* 0x000fe200078e0014 */
[----:B------:R-:W-:Y:S01]  /*f430*/  MOV R2, 0xf460 ;  /* 0x0000f46000027802 */ /* 0x000fe20000000f00 */
[----:B------:R-:W-:Y:S02]  /*f440*/  IMAD.MOV.U32 R3, RZ, RZ, 0x181f ;  /* 0x0000181fff037424 */ /* 0x000fe400078e00ff */
[----:B-1234-:R-:W-:Y:S05]  /*f450*/  CALL.REL.NOINC `($__internal_3_$__cuda_sm70_shflsync_idx_p) ;  /* 0x0000109000007944 */ /* 0x01efea0003c00000 */
[----:B------:R-:W-:Y:S01]  /*f460*/  MOV R5, R160 ;  /* 0x000000a000057202 */ /* 0x000fe20000000f00 */
[----:B------:R-:W-:-:S05]  /*f470*/  BRA `(.L_x_1311) ;  /* 0xffff65f000007947 */ /* 0x000fca000383ffff */
.L_x_1250:
[----:B------:R-:W-:Y:S01]  /*f480*/  MOV R160, RZ ;  /* 0x000000ff00a07202 */ /* 0x000fe20000000f00 */
[----:B------:R-:W-:Y:S01]  /*f490*/  IMAD.MOV.U32 R161, RZ, RZ, R21 ;  /* 0x000000ffffa17224 */ /* 0x000fe200078e0015 */
[----:B------:R-:W-:Y:S01]  /*f4a0*/  MOV R2, 0xf4d0 ;  /* 0x0000f4d000027802 */ /* 0x000fe20000000f00 */
[----:B------:R-:W-:Y:S02]  /*f4b0*/  IMAD.MOV.U32 R3, RZ, RZ, 0x181f ;  /* 0x0000181fff037424 */ /* 0x000fe400078e00ff */
[----:B-1234-:R-:W-:Y:S05]  /*f4c0*/  CALL.REL.NOINC `($__internal_3_$__cuda_sm70_shflsync_idx_p) ;  /* 0x0000102000007944 */ /* 0x01efea0003c00000 */
[----:B------:R-:W-:Y:S01]  /*f4d0*/  ISETP.GE.AND P6, PT, R200, c[0x0][0x1d4], PT ;  /* 0x00007500c8007a0c */ /* 0x000fe20003fc6270 */
[----:B------:R-:W-:Y:S01]  /*f4e0*/  IMAD R4, R211, 0x6000, R232 ;  /* 0x00006000d3047824 */ /* 0x000fe200078e02e8 */
[C---:B------:R-:W-:Y:S01]  /*f4f0*/  IADD3 R2, P0, R160.reuse, R29, RZ ;  /* 0x0000001da0027210 */ /* 0x040fe20007f1e0ff */
[----:B------:R-:W-:Y:S01]  /*f500*/  IMAD.MOV.U32 R161, RZ, RZ, R20 ;  /* 0x000000ffffa17224 */ /* 0x000fe200078e0014 */
[----:B------:R-:W-:Y:S02]  /*f510*/  ISETP.GE.AND P5, PT, R213, c[0x0][0x1d4], PT ;  /* 0x00007500d5007a0c */ /* 0x000fe40003fa6270 */
[----:B------:R-:W-:Y:S01]  /*f520*/  IADD3 R6, P1, R160, R30, RZ ;  /* 0x0000001ea0067210 */ /* 0x000fe20007f3e0ff */
[C---:B------:R-:W-:Y:S01]  /*f530*/  IMAD.X R3, R5.reuse, 0x1, R22, P0 ;  /* 0x0000000105037824 */ /* 0x040fe200000e0616 */
[----:B------:R-:W-:Y:S02]  /*f540*/  ISETP.GE.AND P0, PT, R214, c[0x0][0x1d4], PT ;  /* 0x00007500d6007a0c */ /* 0x000fe40003f06270 */
[----:B------:R-:W-:Y:S01]  /*f550*/  SEL R20, RZ, 0x10, P6 ;  /* 0x00000010ff147807 */ /* 0x000fe20003000000 */
[C---:B------:R-:W-:Y:S01]  /*f560*/  IMAD.X R7, R5.reuse, 0x1, R23, P1 ;  /* 0x0000000105077824 */ /* 0x040fe200008e0617 */
[----:B------:R-:W-:Y:S01]  /*f570*/  SEL R15, RZ, 0x10, P5 ;  /* 0x00000010ff0f7807 */ /* 0x000fe20002800000 */
[----:B------:R-:W-:Y:S01]  /*f580*/  @!PT LDS RZ, [RZ] ;  /* 0x00000000fffff984 */ /* 0x000fe20000000800 */
[----:B------:R-:W-:Y:S01]  /*f590*/  @!PT LDS RZ, [RZ] ;  /* 0x00000000fffff984 */ /* 0x000fe20000000800 */
[----:B------:R-:W-:Y:S01]  /*f5a0*/  @!PT LDS RZ, [RZ] ;  /* 0x00000000fffff984 */ /* 0x000fe20000000800 */
[----:B------:R1:W-:Y:S01]  /*f5b0*/  LDGSTS.E.BYPASS.LTC128B.128 [R4], [R2.64], !P6 ;  /* 0x0000000002047fae */ /* 0x0003e2000f101d46 */
[----:B------:R-:W-:Y:S03]  /*f5c0*/  SEL R14, RZ, 0x10, P0 ;  /* 0x00000010ff0e7807 */ /* 0x000fe60000000000 */
[----:B------:R2:W-:Y:S01]  /*f5d0*/  LDGSTS.E.BYPASS.LTC128B.128 [R4+0x2000], [R6.64], !P5 ;  /* 0x0200000006047fae */ /* 0x0005e2000e901d46 */
[----:B-1----:R-:W-:Y:S01]  /*f5e0*/  IADD3 R2, P1, R160, R31, RZ ;  /* 0x0000001fa0027210 */ /* 0x002fe20007f3e0ff */
[----:B------:R-:W-:Y:S04]  /*f5f0*/  IMAD.MOV.U32 R160, RZ, RZ, 0x1 ;  /* 0x00000001ffa07424 */ /* 0x000fe800078e00ff */
[----:B------:R-:W-:Y:S05]  /*f600*/  IMAD.X R3, R5, 0x1, R28, P1 ;  /* 0x0000000105037824 */ /* 0x000fea00008e061c */
[----:B------:R1:W-:Y:S02]  /*f610*/  LDGSTS.E.BYPASS.LTC128B.128 [R4+0x4000], [R2.64], !P0 ;  /* 0x0400000002047fae */ /* 0x0003e4000c101d46 */
[----:B-1----:R-:W-:Y:S01]  /*f620*/  MOV R2, 0xf650 ;  /* 0x0000f65000027802 */ /* 0x002fe20000000f00 */
[----:B------:R-:W-:Y:S02]  /*f630*/  IMAD.MOV.U32 R3, RZ, RZ, 0x181f ;  /* 0x0000181fff037424 */ /* 0x000fe400078e00ff */
[----:B--2---:R-:W-:Y:S05]  /*f640*/  CALL.REL.NOINC `($__internal_3_$__cuda_sm70_shflsync_idx_p) ;  /* 0x00000ea000007944 */ /* 0x004fea0003c00000 */
[----:B------:R-:W-:Y:S01]  /*f650*/  MOV R3, 0x181f ;  /* 0x0000181f00037802 */ /* 0x000fe20000000f00 */
[----:B------:R-:W-:Y:S01]  /*f660*/  IMAD.MOV.U32 R5, RZ, RZ, R160 ;  /* 0x000000ffff057224 */ /* 0x000fe200078e00a0 */
[----:B------:R-:W-:Y:S01]  /*f670*/  MOV R160, 0x1 ;  /* 0x0000000100a07802 */ /* 0x000fe20000000f00 */
[----:B------:R-:W-:Y:S01]  /*f680*/  IMAD.MOV.U32 R161, RZ, RZ, R21 ;  /* 0x000000ffffa17224 */ /* 0x000fe200078e0015 */
[----:B------:R-:W-:Y:S02]  /*f690*/  MOV R2, 0xf6b0 ;  /* 0x0000f6b000027802 */ /* 0x000fe40000000f00 */
[----:B------:R-:W-:Y:S05]  /*f6a0*/  CALL.REL.NOINC `($__internal_3_$__cuda_sm70_shflsync_idx_p) ;  /* 0x00000e4000007944 */ /* 0x000fea0003c00000 */
[----:B------:R-:W-:Y:S01]  /*f6b0*/  MOV R2, R160 ;  /* 0x000000a000027202 */ /* 0x000fe20000000f00 */
[----:B------:R-:W-:-:S05]  /*f6c0*/  BRA `(.L_x_1312) ;  /* 0xffff650000007947 */ /* 0x000fca000383ffff */
.L_x_1253:
[----:B------:R-:W-:Y:S01]  /*f6d0*/  MOV R160, RZ ;  /* 0x000000ff00a07202 */ /* 0x000fe20000000f00 */
[----:B------:R-:W-:Y:S01]  /*f6e0*/  IMAD.MOV.U32 R161, RZ, RZ, R5 ;  /* 0x000000ffffa17224 */ /* 0x000fe200078e0005 */
[----:B------:R-:W-:Y:S01]  /*f6f0*/  MOV R2, 0xf720 ;  /* 0x0000f72000027802 */ /* 0x000fe20000000f00 */
[----:B------:R-:W-:Y:S02]  /*f700*/  IMAD.MOV.U32 R3, RZ, RZ, 0x181f ;  /* 0x0000181fff037424 */ /* 0x000fe400078e00ff */
[----:B------:R-:W-:Y:S05]  /*f710*/  CALL.REL.NOINC `($__internal_3_$__cuda_sm70_shflsync_idx_p) ;  /* 0x00000dd000007944 */ /* 0x000fea0003c00000 */
[----:B------:R-:W-:Y:S01]  /*f720*/  MOV R4, R160 ;  /* 0x000000a000047202 */ /* 0x000fe20000000f00 */
[----:B------:R-:W-:-:S05]  /*f730*/  BRA `(.L_x_1313) ;  /* 0xffff94c000007947 */ /* 0x000fca000383ffff */
.L_x_1254:
[----:B------:R-:W-:Y:S01]  /*f740*/  MOV R160, RZ ;  /* 0x000000ff00a07202 */ /* 0x000fe20000000f00 */
[----:B------:R-:W-:Y:S01]  /*f750*/  IMAD.MOV.U32 R161, RZ, RZ, R12 ;  /* 0x000000ffffa17224 */ /* 0x000fe200078e000c */
[----:B------:R-:W-:Y:S01]  /*f760*/  MOV R2, 0xf790 ;  /* 0x0000f79000027802 */ /* 0x000fe20000000f00 */
[----:B------:R-:W-:Y:S02]  /*f770*/  IMAD.MOV.U32 R3, RZ, RZ, 0x181f ;  /* 0x0000181fff037424 */ /* 0x000fe400078e00ff */
[----:B-12---:R-:W-:Y:S05]  /*f780*/  CALL.REL.NOINC `($__internal_3_$__cuda_sm70_shflsync_idx_p) ;  /* 0x00000d6000007944 */ /* 0x006fea0003c00000 */
[----:B------:R-:W-:Y:S01]  /*f790*/  ISETP.GE.AND P6, PT, R200, c[0x0][0x1d4], PT ;  /* 0x00007500c8007a0c */ /* 0x000fe20003fc6270 */
[----:B------:R-:W-:Y:S01]  /*f7a0*/  IMAD R0, R211, 0x6000, R233 ;  /* 0x00006000d3007824 */ /* 0x000fe200078e02e9 */
[C---:B------:R-:W-:Y:S01]  /*f7b0*/  IADD3 R8, P0, R160.reuse, R16, RZ ;  /* 0x00000010a0087210 */ /* 0x040fe20007f1e0ff */
[----:B------:R-:W-:Y:S01]  /*f7c0*/  IMAD.MOV.U32 R161, RZ, RZ, R5 ;  /* 0x000000ffffa17224 */ /* 0x000fe200078e0005 */
[----:B------:R-:W-:Y:S02]  /*f7d0*/  ISETP.GE.AND P5, PT, R213, c[0x0][0x1d4], PT ;  /* 0x00007500d5007a0c */ /* 0x000fe40003fa6270 */
[----:B------:R-:W-:Y:S01]  /*f7e0*/  IADD3 R6, P1, R160, R17, RZ ;  /* 0x00000011a0067210 */ /* 0x000fe20007f3e0ff */
[----:B------:R-:W-:Y:S01]  /*f7f0*/  IMAD.X R9, R4, 0x1, R13, P0 ;  /* 0x0000000104097824 */ /* 0x000fe200000e060d */
[----:B------:R-:W-:Y:S02]  /*f800*/  ISETP.GE.AND P0, PT, R214, c[0x0][0x1d4], PT ;  /* 0x00007500d6007a0c */ /* 0x000fe40003f06270 */
[----:B------:R-:W-:Y:S01]  /*f810*/  SEL R11, RZ, 0x10, P6 ;  /* 0x00000010ff0b7807 */ /* 0x000fe20003000000 */
[----:B------:R-:W-:Y:S01]  /*f820*/  IMAD.X R7, R4, 0x1, R14, P1 ;  /* 0x0000000104077824 */ /* 0x000fe200008e060e */
[----:B------:R-:W-:Y:S01]  /*f830*/  IADD3 R2, P1, R160, R18, RZ ;  /* 0x00000012a0027210 */ /* 0x000fe20007f3e0ff */
[----:B------:R-:W-:Y:S01]  /*f840*/  @!PT LDS RZ, [RZ] ;  /* 0x00000000fffff984 */ /* 0x000fe20000000800 */
[----:B------:R-:W-:Y:S01]  /*f850*/  @!PT LDS RZ, [RZ] ;  /* 0x00000000fffff984 */ /* 0x000fe20000000800 */
[----:B------:R-:W-:Y:S01]  /*f860*/  @!PT LDS RZ, [RZ] ;  /* 0x00000000fffff984 */ /* 0x000fe20000000800 */
[----:B------:R1:W-:Y:S01]  /*f870*/  LDGSTS.E.BYPASS.LTC128B.128 [R0], [R8.64], !P6 ;  /* 0x0000000008007fae */ /* 0x0003e2000f101d46 */
[----:B------:R-:W-:Y:S01]  /*f880*/  IMAD.MOV.U32 R160, RZ, RZ, 0x1 ;  /* 0x00000001ffa07424 */ /* 0x000fe200078e00ff */
[----:B------:R-:W-:Y:S02]  /*f890*/  SEL R10, RZ, 0x10, P5 ;  /* 0x00000010ff0a7807 */ /* 0x000fe40002800000 */
[----:B------:R1:W-:Y:S01]  /*f8a0*/  LDGSTS.E.BYPASS.LTC128B.128 [R0+0x2000], [R6.64], !P5 ;  /* 0x0200000006007fae */ /* 0x0003e2000e901d46 */
[----:B------:R-:W-:Y:S01]  /*f8b0*/  IMAD.X R3, R4, 0x1, R15, P1 ;  /* 0x0000000104037824 */ /* 0x000fe200008e060f */
[----:B------:R-:W-:Y:S04]  /*f8c0*/  SEL R5, RZ, 0x10, P0 ;  /* 0x00000010ff057807 */ /* 0x000fe80000000000 */
[----:B------:R2:W-:Y:S02]  /*f8d0*/  LDGSTS.E.BYPASS.LTC128B.128 [R0+0x4000], [R2.64], !P0 ;  /* 0x0400000002007fae */ /* 0x0005e4000c101d46 */
[----:B--2---:R-:W-:Y:S01]  /*f8e0*/  MOV R2, 0xf910 ;  /* 0x0000f91000027802 */ /* 0x004fe20000000f00 */
[----:B------:R-:W-:Y:S02]  /*f8f0*/  IMAD.MOV.U32 R3, RZ, RZ, 0x181f ;  /* 0x0000181fff037424 */ /* 0x000fe400078e00ff */
[----:B-1----:R-:W-:Y:S05]  /*f900*/  CALL.REL.NOINC `($__internal_3_$__cuda_sm70_shflsync_idx_p) ;  /* 0x00000be000007944 */ /* 0x002fea0003c00000 */
        /* <DEDUP_REMOVED lines=8> */
.L_x_1259:
[----:B------:R-:W-:Y:S01]  /*f990*/  MOV R160, RZ ;  /* 0x000000ff00a07202 */ /* 0x000fe20000000f00 */
[----:B------:R-:W-:Y:S01]  /*f9a0*/  IMAD.MOV.U32 R161, RZ, RZ, R20 ;  /* 0x000000ffffa17224 */ /* 0x000fe200078e0014 */
[----:B------:R-:W-:Y:S01]  /*f9b0*/  MOV R2, 0xf9e0 ;  /* 0x0000f9e000027802 */ /* 0x000fe20000000f00 */
[----:B------:R-:W-:Y:S02]  /*f9c0*/  IMAD.MOV.U32 R3, RZ, RZ, 0x181f ;  /* 0x0000181fff037424 */ /* 0x000fe400078e00ff */
[----:B-1234-:R-:W-:Y:S05]  /*f9d0*/  CALL.REL.NOINC `($__internal_3_$__cuda_sm70_shflsync_idx_p) ;  /* 0x00000b1000007944 */ /* 0x01efea0003c00000 */
[----:B------:R-:W-:Y:S01]  /*f9e0*/  MOV R5, R160 ;  /* 0x000000a000057202 */ /* 0x000fe20000000f00 */
[----:B------:R-:W-:-:S05]  /*f9f0*/  BRA `(.L_x_1315) ;  /* 0xffff986000007947 */ /* 0x000fca000383ffff */
.L_x_1260:
        /* <DEDUP_REMOVED lines=14> */
[C---:B------:R-:W-:Y:S02]  /*fae0*/  IMAD.X R7, R5.reuse, 0x1, R23, P1 ;  /* 0x0000000105077824 */ /* 0x040fe400008e0617 */
[----:B------:R-:W-:Y:S01]  /*faf0*/  @!PT LDS RZ, [RZ] ;  /* 0x00000000fffff984 */ /* 0x000fe20000000800 */
[----:B------:R-:W-:Y:S01]  /*fb00*/  @!PT LDS RZ, [RZ] ;  /* 0x00000000fffff984 */ /* 0x000fe20000000800 */
[----:B------:R-:W-:Y:S01]  /*fb10*/  @!PT LDS RZ, [RZ] ;  /* 0x00000000fffff984 */ /* 0x000fe20000000800 */
[----:B------:R1:W-:Y:S04]  /*fb20*/  LDGSTS.E.BYPASS.LTC128B.128 [R4], [R2.64], !P5 ;  /* 0x0000000002047fae */ /* 0x0003e8000e901d46 */
[----:B------:R2:W-:Y:S01]  /*fb30*/  LDGSTS.E.BYPASS.LTC128B.128 [R4+0x2000], [R6.64], !P4 ;  /* 0x0200000006047fae */ /* 0x0005e2000e101d46 */
[----:B-1----:R-:W-:Y:S01]  /*fb40*/  IADD3 R2, P1, R160, R31, RZ ;  /* 0x0000001fa0027210 */ /* 0x002fe20007f3e0ff */
[----:B------:R-:W-:Y:S01]  /*fb50*/  IMAD.MOV.U32 R160, RZ, RZ, 0x1 ;  /* 0x00000001ffa07424 */ /* 0x000fe200078e00ff */
[----:B--2---:R-:W-:Y:S03]  /*fb60*/  SEL R7, RZ, 0x10, P4 ;  /* 0x00000010ff077807 */ /* 0x004fe60002000000 */
[----:B------:R-:W-:Y:S01]  /*fb70*/  IMAD.X R3, R5, 0x1, R28, P1 ;  /* 0x0000000105037824 */ /* 0x000fe200008e061c */
[----:B------:R-:W-:Y:S04]  /*fb80*/  SEL R6, RZ, 0x10, P0 ;  /* 0x00000010ff067807 */ /* 0x000fe80000000000 */
[----:B------:R1:W-:Y:S02]  /*fb90*/  LDGSTS.E.BYPASS.LTC128B.128 [R4+0x4000], [R2.64], !P0 ;  /* 0x0400000002047fae */ /* 0x0003e4000c101d46 */
[----:B-1----:R-:W-:Y:S01]  /*fba0*/  MOV R2, 0xfbd0 ;  /* 0x0000fbd000027802 */ /* 0x002fe20000000f00 */
[----:B------:R-:W-:Y:S02]  /*fbb0*/  IMAD.MOV.U32 R3, RZ, RZ, 0x181f ;  /* 0x0000181fff037424 */ /* 0x000fe400078e00ff */
[----:B------:R-:W-:Y:S05]  /*fbc0*/  CALL.REL.NOINC `($__internal_3_$__cuda_sm70_shflsync_idx_p) ;  /* 0x0000092000007944 */ /* 0x000fea0003c00000 */
        /* <DEDUP_REMOVED lines=8> */
.L_x_1261:
[----:B------:R-:W-:Y:S01]  /*fc50*/  MOV R4, 0x2 ;  /* 0x0000000200047802 */ /* 0x000fe20000000f00 */
[----:B------:R-:W-:Y:S01]  /*fc60*/  IMAD.MOV.U32 R2, RZ, RZ, R101 ;  /* 0x000000ffff027224 */ /* 0x000fe200078e0065 */
[----:B------:R-:W-:Y:S02]  /*fc70*/  MOV R3, 0xfc90 ;  /* 0x0000fc9000037802 */ /* 0x000fe40000000f00 */
[----:B------:R-:W-:Y:S05]  /*fc80*/  CALL.REL.NOINC `($__internal_2_$__cuda_sm70_shflsync_bfly_p) ;  /* 0x0000081000007944 */ /* 0x000fea0003c00000 */
[----:B------:R-:W-:Y:S01]  /*fc90*/  MOV R2, R4 ;  /* 0x0000000400027202 */ /* 0x000fe20000000f00 */
[----:B------:R-:W-:-:S05]  /*fca0*/  BRA `(.L_x_1317) ;  /* 0xffffa83000007947 */ /* 0x000fca000383ffff */
.L_x_1264:
[----:B------:R-:W-:Y:S01]  /*fcb0*/  MOV R160, RZ ;  /* 0x000000ff00a07202 */ /* 0x000fe20000000f00 */
[----:B------:R-:W-:Y:S01]  /*fcc0*/  IMAD.MOV.U32 R161, RZ, RZ, R5 ;  /* 0x000000ffffa17224 */ /* 0x000fe200078e0005 */
[----:B------:R-:W-:Y:S01]  /*fcd0*/  MOV R2, 0xfd00 ;  /* 0x0000fd0000027802 */ /* 0x000fe20000000f00 */
[----:B------:R-:W-:Y:S02]  /*fce0*/  IMAD.MOV.U32 R3, RZ, RZ, 0x181f ;  /* 0x0000181fff037424 */ /* 0x000fe400078e00ff */
[----:B------:R-:W-:Y:S05]  /*fcf0*/  CALL.REL.NOINC `($__internal_3_$__cuda_sm70_shflsync_idx_p) ;  /* 0x000007f000007944 */ /* 0x000fea0003c00000 */
[----:B------:R-:W-:Y:S01]  /*fd00*/  MOV R4, R160 ;  /* 0x000000a000047202 */ /* 0x000fe20000000f00 */
[----:B------:R-:W-:-:S05]  /*fd10*/  BRA `(.L_x_1318) ;  /* 0xffffc1a000007947 */ /* 0x000fca000383ffff */
.L_x_1265:
        /* <DEDUP_REMOVED lines=13> */
[----:B------:R-:W-:Y:S01]  /*fdf0*/  IADD3 R2, P1, R160, R18, RZ ;  /* 0x00000012a0027210 */ /* 0x000fe20007f3e0ff */
[C---:B------:R-:W-:Y:S01]  /*fe00*/  IMAD.X R7, R4.reuse, 0x1, R14, P5 ;  /* 0x0000000104077824 */ /* 0x040fe200028e060e */
[----:B------:R-:W-:Y:S01]  /*fe10*/  SEL R5, RZ, 0x10, P6 ;  /* 0x00000010ff057807 */ /* 0x000fe20003000000 */
[----:B------:R-:W-:Y:S01]  /*fe20*/  @!PT LDS RZ, [RZ] ;  /* 0x00000000fffff984 */ /* 0x000fe20000000800 */
[----:B------:R-:W-:Y:S01]  /*fe30*/  @!PT LDS RZ, [RZ] ;  /* 0x00000000fffff984 */ /* 0x000fe20000000800 */
[----:B------:R-:W-:Y:S01]  /*fe40*/  @!PT LDS RZ, [RZ] ;  /* 0x00000000fffff984 */ /* 0x000fe20000000800 */
[----:B------:R1:W-:Y:S01]  /*fe50*/  LDGSTS.E.BYPASS.LTC128B.128 [R0], [R8.64], !P6 ;  /* 0x0000000008007fae */ /* 0x0003e2000f101d46 */
[----:B------:R-:W-:Y:S01]  /*fe60*/  IMAD.MOV.U32 R160, RZ, RZ, 0x1 ;  /* 0x00000001ffa07424 */ /* 0x000fe200078e00ff */
[----:B------:R-:W-:Y:S01]  /*fe70*/  SEL R10, RZ, 0x10, P4 ;  /* 0x00000010ff0a7807 */ /* 0x000fe20002000000 */
[----:B------:R-:W-:Y:S01]  /*fe80*/  IMAD.X R3, R4, 0x1, R15, P1 ;  /* 0x0000000104037824 */ /* 0x000fe200008e060f */
[----:B------:R2:W-:Y:S04]  /*fe90*/  LDGSTS.E.BYPASS.LTC128B.128 [R0+0x2000], [R6.64], !P4 ;  /* 0x0200000006007fae */ /* 0x0005e8000e101d46 */
[----:B------:R3:W-:Y:S01]  /*fea0*/  LDGSTS.E.BYPASS.LTC128B.128 [R0+0x4000], [R2.64], !P0 ;  /* 0x0400000002007fae */ /* 0x0007e2000c101d46 */
[----:B--2---:R-:W-:Y:S02]  /*feb0*/  SEL R7, RZ, 0x10, P0 ;  /* 0x00000010ff077807 */ /* 0x004fe40000000000 */
[----:B---3--:R-:W-:Y:S01]  /*fec0*/  MOV R2, 0xfef0 ;  /* 0x0000fef000027802 */ /* 0x008fe20000000f00 */
        /* <DEDUP_REMOVED lines=10> */
.L_x_1267:
[----:B------:R-:W-:Y:S01]  /*ff70*/  IMAD.MOV.U32 R2, RZ, RZ, R216 ;  /* 0x000000ffff027224 */ /* 0x000fe200078e00d8 */
[----:B------:R-:W-:-:S02]  /*ff80*/  MOV R4, 0x2 ;  /* 0x0000000200047802 */ /* 0x000fc40000000f00 */
[----:B------:R-:W-:Y:S02]  /*ff90*/  MOV R3, 0xffb0 ;  /* 0x0000ffb000037802 */ /* 0x000fe40000000f00 */
[----:B------:R-:W-:Y:S05]  /*ffa0*/  CALL.REL.NOINC `($__internal_2_$__cuda_sm70_shflsync_bfly_p) ;  /* 0x000004f000007944 */ /* 0x000fea0003c00000 */
[----:B------:R-:W-:Y:S01]  /*ffb0*/  MOV R5, R4 ;  /* 0x0000000400057202 */ /* 0x000fe20000000f00 */
[----:B------:R-:W-:Y:S05]  /*ffc0*/  BRA `(.L_x_1320) ;  /* 0xffffc26000007947 */ /* 0x000fea000383ffff */
.L_x_1268:
[----:B------:R-:W-:Y:S01]  /*ffd0*/  IMAD.MOV.U32 R2, RZ, RZ, R5 ;  /* 0x000000ffff027224 */ /* 0x000fe200078e0005 */
[----:B------:R-:W-:Y:S02]  /*ffe0*/  MOV R4, 0x1 ;  /* 0x0000000100047802 */ /* 0x000fe40000000f00 */
[----:B------:R-:W-:Y:S02]  /*fff0*/  MOV R3, 0x10010 ;  /* 0x0001001000037802 */ /* 0x000fe40000000f00 */
[----:B-1----:R-:W-:Y:S05]  /*10000*/  CALL.REL.NOINC `($__internal_2_$__cuda_sm70_shflsync_bfly_p) ;  /* 0x0000049000007944 */ /* 0x002fea0003c00000 */
[----:B------:R-:W-:Y:S01]  /*10010*/  FADD.FTZ R5, R5, R4 ;  /* 0x0000000405057221 */ /* 0x000fe20000010000 */
[----:B------:R-:W-:Y:S02]  /*10020*/  MOV R2, R217 ;  /* 0x000000d900027202 */ /* 0x000fe40000000f00 */
[----:B------:R-:W-:Y:S02]  /*10030*/  MOV R4, 0x2 ;  /* 0x0000000200047802 */ /* 0x000fe40000000f00 */
[----:B------:R-:W-:Y:S02]  /*10040*/  MOV R3, 0x10060 ;  /* 0x0001006000037802 */ /* 0x000fe40000000f00 */
[----:B------:R-:W-:Y:S05]  /*10050*/  CALL.REL.NOINC `($__internal_2_$__cuda_sm70_shflsync_bfly_p) ;  /* 0x0000044000007944 */ /* 0x000fea0003c00000 */
[----:B------:R-:W-:Y:S01]  /*10060*/  FADD.FTZ R0, R217, R4 ;  /* 0x00000004d9007221 */ /* 0x000fe20000010000 */
[----:B------:R-:W-:-:S02]  /*10070*/  MOV R4, 0x1 ;  /* 0x0000000100047802 */ /* 0x000fc40000000f00 */
[----:B------:R-:W-:Y:S02]  /*10080*/  MOV R3, 0x100b0 ;  /* 0x000100b000037802 */ /* 0x000fe40000000f00 */
[----:B------:R-:W-:Y:S02]  /*10090*/  MOV R2, R0 ;  /* 0x0000000000027202 */ /* 0x000fe40000000f00 */
[----:B------:R-:W-:Y:S05]  /*100a0*/  CALL.REL.NOINC `($__internal_2_$__cuda_sm70_shflsync_bfly_p) ;  /* 0x000003f000007944 */ /* 0x000fea0003c00000 */
[----:B------:R-:W-:Y:S01]  /*100b0*/  MOV R3, R4 ;  /* 0x0000000400037202 */ /* 0x000fe20000000f00 */
[----:B------:R-:W-:Y:S05]  /*100c0*/  BRA `(.L_x_1321) ;  /* 0xffffc1d000007947 */ /* 0x000fea000383ffff */
.L_x_1283:
[----:B------:R-:W-:Y:S01]  /*100d0*/  IMAD.MOV.U32 R161, RZ, RZ, R9 ;  /* 0x000000ffffa17224 */ /* 0x000fe200078e0009 */
[----:B------:R-:W-:Y:S01]  /*100e0*/  MOV R160, RZ ;  /* 0x000000ff00a07202 */ /* 0x000fe20000000f00 */
[----:B------:R-:W-:Y:S01]  /*100f0*/  IMAD.MOV.U32 R3, RZ, RZ, 0x181f ;  /* 0x0000181fff037424 */ /* 0x000fe200078e00ff */
[----:B------:R-:W-:Y:S02]  /*10100*/  MOV R2, 0x10120 ;  /* 0x0001012000027802 */ /* 0x000fe40000000f00 */
[----:B-1----:R-:W-:Y:S05]  /*10110*/  CALL.REL.NOINC `($__internal_3_$__cuda_sm70_shflsync_idx_p) ;  /* 0x000003d000007944 */ /* 0x002fea0003c00000 */
[----:B------:R-:W-:Y:S01]  /*10120*/  MOV R8, R160 ;  /* 0x000000a000087202 */ /* 0x000fe20000000f00 */
[----:B------:R-:W-:Y:S05]  /*10130*/  BRA `(.L_x_1322) ;  /* 0xffffe04000007947 */ /* 0x000fea000383ffff */
.L_x_1284:
[----:B------:R-:W-:Y:S01]  /*10140*/  IMAD.MOV.U32 R161, RZ, RZ, R11 ;  /* 0x000000ffffa17224 */ /* 0x000fe200078e000b */
[----:B------:R-:W-:Y:S01]  /*10150*/  MOV R160, RZ ;  /* 0x000000ff00a07202 */ /* 0x000fe20000000f00 */
[----:B------:R-:W-:Y:S01]  /*10160*/  IMAD.MOV.U32 R3, RZ, RZ, 0x181f ;  /* 0x0000181fff037424 */ /* 0x000fe200078e00ff */
[----:B------:R-:W-:-:S02]  /*10170*/  MOV R2, 0x10190 ;  /* 0x0001019000027802 */ /* 0x000fc40000000f00 */
[----:B-123--:R-:W-:Y:S05]  /*10180*/  CALL.REL.NOINC `($__internal_3_$__cuda_sm70_shflsync_idx_p) ;  /* 0x0000036000007944 */ /* 0x00efea0003c00000 */
[----:B------:R-:W-:Y:S01]  /*10190*/  MOV R0, R160 ;  /* 0x000000a000007202 */ /* 0x000fe20000000f00 */
[----:B------:R-:W-:Y:S05]  /*101a0*/  BRA `(.L_x_1323) ;  /* 0xffffdff000007947 */ /* 0x000fea000383ffff */
.L_x_1287:
[----:B------:R-:W-:Y:S01]  /*101b0*/  IMAD.MOV.U32 R161, RZ, RZ, R9 ;  /* 0x000000ffffa17224 */ /* 0x000fe200078e0009 */
[----:B------:R-:W-:Y:S01]  /*101c0*/  MOV R160, 0x1 ;  /* 0x0000000100a07802 */ /* 0x000fe20000000f00 */
[----:B-1----:R-:W-:Y:S01]  /*101d0*/  IMAD.MOV.U32 R3, RZ, RZ, 0x181f ;  /* 0x0000181fff037424 */ /* 0x002fe200078e00ff */
[----:B------:R-:W-:-:S02]  /*101e0*/  MOV R2, 0x10200 ;  /* 0x0001020000027802 */ /* 0x000fc40000000f00 */
[----:B--234-:R-:W-:Y:S05]  /*101f0*/  CALL.REL.NOINC `($__internal_3_$__cuda_sm70_shflsync_idx_p) ;  /* 0x000002f000007944 */ /* 0x01cfea0003c00000 */
        /* <DEDUP_REMOVED lines=8> */
.L_x_1290:
[----:B------:R-:W-:Y:S01]  /*10280*/  IMAD.MOV.U32 R161, RZ, RZ, R9 ;  /* 0x000000ffffa17224 */ /* 0x000fe200078e0009 */
[----:B------:R-:W-:Y:S01]  /*10290*/  MOV R160, 0x2 ;  /* 0x0000000200a07802 */ /* 0x000fe20000000f00 */
[----:B-1----:R-:W-:Y:S01]  /*102a0*/  IMAD.MOV.U32 R3, RZ, RZ, 0x181f ;  /* 0x0000181fff037424 */ /* 0x002fe200078e00ff */
[----:B------:R-:W-:Y:S02]  /*102b0*/  MOV R2, 0x102d0 ;  /* 0x000102d000027802 */ /* 0x000fe40000000f00 */
[----:B--234-:R-:W-:Y:S05]  /*102c0*/  CALL.REL.NOINC `($__internal_3_$__cuda_sm70_shflsync_idx_p) ;  /* 0x0000022000007944 */ /* 0x01cfea0003c00000 */
[----:B------:R-:W-:Y:S01]  /*102d0*/  MOV R8, R160 ;  /* 0x000000a000087202 */ /* 0x000fe20000000f00 */
[----:B------:R-:W-:Y:S05]  /*102e0*/  BRA `(.L_x_1325) ;  /* 0xffffe1b000007947 */ /* 0x000fea000383ffff */
.L_x_1291:
[----:B------:R-:W-:Y:S01]  /*102f0*/  IMAD.MOV.U32 R161, RZ, RZ, R11 ;  /* 0x000000ffffa17224 */ /* 0x000fe200078e000b */
[----:B------:R-:W-:Y:S01]  /*10300*/  MOV R160, 0x2 ;  /* 0x0000000200a07802 */ /* 0x000fe20000000f00 */
[----:B-1----:R-:W-:Y:S01]  /*10310*/  IMAD.MOV.U32 R3, RZ, RZ, 0x181f ;  /* 0x0000181fff037424 */ /* 0x002fe200078e00ff */
[----:B------:R-:W-:Y:S02]  /*10320*/  MOV R2, 0x10340 ;  /* 0x0001034000027802 */ /* 0x000fe40000000f00 */
[----:B--234-:R-:W-:Y:S05]  /*10330*/  CALL.REL.NOINC `($__internal_3_$__cuda_sm70_shflsync_idx_p) ;  /* 0x000001b000007944 */ /* 0x01cfea0003c00000 */
[----:B------:R-:W-:Y:S01]  /*10340*/  MOV R0, R160 ;  /* 0x000000a000007202 */ /* 0x000fe20000000f00 */
[----:B------:R-:W-:Y:S05]  /*10350*/  BRA `(.L_x_1326) ;  /* 0xffffe16000007947 */ /* 0x000fea000383ffff */
.L_x_1294:
[----:B------:R-:W-:Y:S01]  /*10360*/  IMAD.MOV.U32 R161, RZ, RZ, R9 ;  /* 0x000000ffffa17224 */ /* 0x000fe200078e0009 */
[----:B------:R-:W-:Y:S01]  /*10370*/  MOV R160, 0x3 ;  /* 0x0000000300a07802 */ /* 0x000fe20000000f00 */
[----:B--2---:R-:W-:Y:S01]  /*10380*/  IMAD.MOV.U32 R3, RZ, RZ, 0x181f ;  /* 0x0000181fff037424 */ /* 0x004fe200078e00ff */
[----:B------:R-:W-:-:S02]  /*10390*/  MOV R2, 0x103b0 ;  /* 0x000103b000027802 */ /* 0x000fc40000000f00 */
[----:B-1-34-:R-:W-:Y:S05]  /*103a0*/  CALL.REL.NOINC `($__internal_3_$__cuda_sm70_shflsync_idx_p) ;  /* 0x0000014000007944 */ /* 0x01afea0003c00000 */
        /* <DEDUP_REMOVED lines=8> */
.L_x_1296:
[----:B------:R-:W-:Y:S01]  /*10430*/  IMAD.MOV.U32 R161, RZ, RZ, R65 ;  /* 0x000000ffffa17224 */ /* 0x000fe200078e0041 */
[----:B------:R-:W-:Y:S01]  /*10440*/  MOV R160, RZ ;  /* 0x000000ff00a07202 */ /* 0x000fe20000000f00 */
[----:B-1----:R-:W-:Y:S01]  /*10450*/  IMAD.MOV.U32 R3, RZ, RZ, 0x1f ;  /* 0x0000001fff037424 */ /* 0x002fe200078e00ff */
[----:B------:R-:W-:Y:S02]  /*10460*/  MOV R2, 0x10480 ;  /* 0x0001048000027802 */ /* 0x000fe40000000f00 */
[----:B--23--:R-:W-:Y:S05]  /*10470*/  CALL.REL.NOINC `($__internal_3_$__cuda_sm70_shflsync_idx_p) ;  /* 0x0000007000007944 */ /* 0x00cfea0003c00000 */
[----:B------:R-:W-:Y:S01]  /*10480*/  MOV R0, R160 ;  /* 0x000000a000007202 */ /* 0x000fe20000000f00 */
[----:B------:R-:W-:Y:S05]  /*10490*/  BRA `(.L_x_1328) ;  /* 0xffffe36000007947 */ /* 0x000fea000383ffff */
        .weak           $__internal_2_$__cuda_sm70_shflsync_bfly_p
        .type           $__internal_2_$__cuda_sm70_shflsync_bfly_p,@function
        .size           $__internal_2_$__cuda_sm70_shflsync_bfly_p,($__internal_3_$__cuda_sm70_shflsync_idx_p - $__internal_2_$__cuda_sm70_shflsync_bfly_p)
$__internal_2_$__cuda_sm70_shflsync_bfly_p:
[----:B------:R-:W-:Y:S04]  /*104a0*/  WARPSYNC R220 ;  /* 0x000000dc00007348 */ /* 0x000fe80003800000 */
[----:B------:R1:W2:Y:S02]  /*104b0*/  SHFL.BFLY PT, R4, R2, R4, R234 ;  /* 0x0c00000402047389 */ /* 0x0002a400000e00ea */
[----:B-1----:R-:W-:-:S02]  /*104c0*/  MOV R2, R3 ;  /* 0x0000000300027202 */ /* 0x002fc40000000f00 */
[----:B------:R-:W-:-:S04]  /*104d0*/  MOV R3, 0x0 ;  /* 0x0000000000037802 */ /* 0x000fc80000000f00 */
[----:B--2---:R-:W-:Y:S05]  /*104e0*/  RET.REL.NODEC R2 `(_ZN7cutlass13device_kernelIN5flash19enable_sm80_to_sm89INS1_16FlashAttnFwdSm80INS1_25CollectiveMainloopFwdSm80ILi8ELi2ELb0EN4cute5tupleIJNS5_1CILi128EEENS7_ILi64EEENS7_ILi192EEEEEELi192ENS_6half_tEfNS_4arch4Sm80ELb1ELb0ELb1ELb0ELb1ELb0ELb1ELb0EEENS1_21CollectiveEpilogueFwdINS6_IJS8_SA_S9_EEENS6_IJNS7_ILi1EEESI_SI_EEESC_SE_Li256ELb0ELb1ELb0ELb0EEENS1_30DynamicPersistentTileSchedulerILi256ELi256ELb0ELb1ELb0EEEEEEEEEvNT_6ParamsE) ;  /* 0xfffefb1002007950 */ /* 0x004fea0003c3ffff */
        .weak           $__internal_3_$__cuda_sm70_shflsync_idx_p
        .type           $__internal_3_$__cuda_sm70_shflsync_idx_p,@function
        .size           $__internal_3_$__cuda_sm70_shflsync_idx_p,(.L_x_1511 - $__internal_3_$__cuda_sm70_shflsync_idx_p)
$__internal_3_$__cuda_sm70_shflsync_idx_p:
[----:B------:R-:W-:-:S04]  /*104f0*/  MOV R162, 0xffffffff ;  /* 0xffffffff00a27802 */ /* 0x000fc80000000f00 */
[----:B------:R-:W-:Y:S04]  /*10500*/  WARPSYNC R162 ;  /* 0x000000a200007348 */ /* 0x000fe80003800000 */
[----:B------:R1:W2:Y:S02]  /*10510*/  SHFL.IDX PT, R160, R161, R160, R3 ;  /* 0x000000a0a1a07389 */ /* 0x0002a400000e0003 */
[----:B-1----:R-:W-:-:S04]  /*10520*/  MOV R3, 0x0 ;  /* 0x0000000000037802 */ /* 0x002fc80000000f00 */
[----:B--2---:R-:W-:Y:S05]  /*10530*/  RET.REL.NODEC R2 `(_ZN7cutlass13device_kernelIN5flash19enable_sm80_to_sm89INS1_16FlashAttnFwdSm80INS1_25CollectiveMainloopFwdSm80ILi8ELi2ELb0EN4cute5tupleIJNS5_1CILi128EEENS7_ILi64EEENS7_ILi192EEEEEELi192ENS_6half_tEfNS_4arch4Sm80ELb1ELb0ELb1ELb0ELb1ELb0ELb1ELb0EEENS1_21CollectiveEpilogueFwdINS6_IJS8_SA_S9_EEENS6_IJNS7_ILi1EEESI_SI_EEESC_SE_Li256ELb0ELb1ELb0ELb0EEENS1_30DynamicPersistentTileSchedulerILi256ELi256ELb0ELb1ELb0EEEEEEEEEvNT_6ParamsE) ;  /* 0xfffefac002007950 */ /* 0x004fea0003c3ffff */
.L_x_1329:
        /* <DEDUP_REMOVED lines=12> */
.L_x_1511:


//--------------------- .text._ZN7cutlass13device_kernelIN5flash19enable_sm80_to_sm89INS1_16FlashAttnFwdSm80INS1_25CollectiveMainloopFwdSm80ILi8ELi2ELb0EN4cute5tupleIJNS5_1CILi128EEENS7_ILi64EEENS7_ILi192EEEEEELi192ENS_6half_tEfNS_4arch4Sm80ELb1ELb0ELb1ELb1ELb1ELb0ELb1ELb0EEENS1_21CollectiveEpilogueFwdINS6_IJS8_SA_S9_EEENS6_IJNS7_ILi1EEESI_SI_EEESC_SE_Li256ELb1ELb1ELb0ELb0EEENS1_19SingleTileSchedulerILb1ELb0ELb1ELi128EEEEEEEEEvNT_6ParamsE --------------------------
	.section	.text._ZN7cutlass13device_kernelIN5flash19enable_sm80_to_sm89INS1_16FlashAttnFwdSm80INS1_25CollectiveMainloopFwdSm80ILi8ELi2ELb0EN4cute5tupleIJNS5_1CILi128EEENS7_ILi64EEENS7_ILi192EEEEEELi192ENS_6half_tEfNS_4arch4Sm80ELb1ELb0ELb1ELb1ELb1ELb0ELb1ELb0EEENS1_21CollectiveEpilogueFwdINS6_IJS8_SA_S9_EEENS6_IJNS7_ILi1EEESI_SI_EEESC_SE_Li256ELb1ELb1ELb0ELb0EEENS1_19SingleTileSchedulerILb1ELb0ELb1ELi128EEEEEEEEEvNT_6ParamsE,"ax",@progbits
	.sectioninfo	@"SHI_REGISTERS=254"
	.align	128
.text._ZN7cutlass13device_kernelIN5flash19enable_sm80_to_sm89INS1_16FlashAttnFwdSm80INS1_25CollectiveMainloopFwdSm80ILi8ELi2ELb0EN4cute5tupleIJNS5_1CILi128EEENS7_ILi64EEENS7_ILi192EEEEEELi192ENS_6half_tEfNS_4arch4Sm80ELb1ELb0ELb1ELb1ELb1ELb0ELb1ELb0EEENS1_21CollectiveEpilogueFwdINS6_IJS8_SA_S9_EEENS6_IJNS7_ILi1EEESI_SI_EEESC_SE_Li256ELb1ELb1ELb0ELb0EEENS1_19SingleTileSchedulerILb1ELb0ELb1ELi128EEEEEEEEEvNT_6ParamsE:
        .type           _ZN7cutlass13device_kernelIN5flash19enable_sm80_to_sm89INS1_16FlashAttnFwdSm80INS1_25CollectiveMainloopFwdSm80ILi8ELi2ELb0EN4cute5tupleIJNS5_1CILi128EEENS7_ILi64EEENS7_ILi192EEEEEELi192ENS_6half_tEfNS_4arch4Sm80ELb1ELb0ELb1ELb1ELb1ELb0ELb1ELb0EEENS1_21CollectiveEpilogueFwdINS6_IJS8_SA_S9_EEENS6_IJNS7_ILi1EEESI_SI_EEESC_SE_Li256ELb1ELb1ELb0ELb0EEENS1_19SingleTileSchedulerILb1ELb0ELb1ELi128EEEEEEEEEvNT_6ParamsE,@function
        .size           _ZN7cutlass13device_kernelIN5flash19enable_sm80_to_sm89INS1_16FlashAttnFwdSm80INS1_25CollectiveMainloopFwdSm80ILi8ELi2ELb0EN4cute5tupleIJNS5_1CILi128EEENS7_ILi64EEENS7_ILi192EEEEEELi192ENS_6half_tEfNS_4arch4Sm80ELb1ELb0ELb1ELb1ELb1ELb0ELb1ELb0EEENS1_21CollectiveEpilogueFwdINS6_IJS8_SA_S9_EEENS6_IJNS7_ILi1EEESI_SI_EEESC_SE_Li256ELb1ELb1ELb0ELb0EEENS1_19SingleTileSchedulerILb1ELb0ELb1ELi128EEEEEEEEEvNT_6ParamsE,(.L_x_1514 - _ZN7cutlass13device_kernelIN5flash19enable_sm80_to_sm89INS1_16FlashAttnFwdSm80INS1_25CollectiveMainloopFwdSm80ILi8ELi2ELb0EN4cute5tupleIJNS5_1CILi128EEENS7_ILi64EEENS7_ILi192EEEEEELi192ENS_6half_tEfNS_4arch4Sm80ELb1ELb0ELb1ELb1ELb1ELb0ELb1ELb0EEENS1_21CollectiveEpilogueFwdINS6_IJS8_SA_S9_EEENS6_IJNS7_ILi1EEESI_SI_EEESC_SE_Li256ELb1ELb1ELb0ELb0EEENS1_19SingleTileSchedulerILb1ELb0ELb1ELi128EEEEEEEEEvNT_6ParamsE)
        .other          _ZN7cutlass13device_kernelIN5flash19enable_sm80_to_sm89INS1_16FlashAttnFwdSm80INS1_25CollectiveMainloopFwdSm80ILi8ELi2ELb0EN4cute5tupleIJNS5_1CILi128EEENS7_ILi64EEENS7_ILi192EEEEEELi192ENS_6half_tEfNS_4arch4Sm80ELb1ELb0ELb1ELb1ELb1ELb0ELb1ELb0EEENS1_21CollectiveEpilogueFwdINS6_IJS8_SA_S9_EEENS6_IJNS7_ILi1EEESI_SI_EEESC_SE_Li256ELb1ELb1ELb0ELb0EEENS1_19SingleTileSchedulerILb1ELb0ELb1ELi128EEEEEEEEEvNT_6ParamsE,@"STO_CUDA_ENTRY STV_DEFAULT"
_ZN7cutlass13device_kernelIN5flash19enable_sm80_to_sm89INS1_16FlashAttnFwdSm80INS1_25CollectiveMainloopFwdSm80ILi8ELi2ELb0EN4cute5tupleIJNS5_1CILi128EEENS7_ILi64EEENS7_ILi192EEEEEELi192ENS_6half_tEfNS_4arch4Sm80ELb1ELb0ELb1ELb1ELb1ELb0ELb1ELb0EEENS1_21CollectiveEpilogueFwdINS6_IJS8_SA_S9_EEENS6_IJNS7_ILi1EEESI_SI_EEESC_SE_Li256ELb1ELb1ELb0ELb0EEENS1_19SingleTileSchedulerILb1ELb0ELb1ELi128EEEEEEEEEvNT_6ParamsE:
        /* <DEDUP_REMOVED lines=20> */
.L_x_1331:
        /* <DEDUP_REMOVED lines=13> */
.L_x_1333:
[----:B------:R-:W-:Y:S02]  /*0210*/  ULDC UR5, c[0x0][0x54c] ;  /* 0x0001530000057ab9 */ /* 0x000fe40000000800 */
.L_x_1332:
[----:B------:R-:W-:Y:S02]  /*0220*/  ULDC UR4, c[0x0][0x548] ;  /* 0x0001520000047ab9 */ /* 0x000fe40000000800 */
[----:B------:R-:W-:-:S02]  /*0230*/  USHF.L.U32 UR15, UR15, 0x7, URZ ;  /* 0x000000070f0f7899 */ /* 0x000fc4000800063f */
[----:B------:R-:W-:-:S04]  /*0240*/  UIMAD UR4, UR5, UR4, URZ ;  /* 0x00000004050472a4 */ /* 0x000fc8000f8e023f */
[----:B------:R-:W-:-:S04]  /*0250*/  UISETP.GE.AND UP0, UPT, UR15, UR4, UPT ;  /* 0x000000040f00728c */ /* 0x000fc8000bf06270 */
[----:B------:R-:W-:Y:S01]  /*0260*/  USEL UR8, UR8, 0xffffffff, !UP0 ;  /* 0xffffffff08087887 */ /* 0x000fe2000c000000 */
[----:B------:R-:W-:Y:S05]  /*0270*/  BRA `(.L_x_1334) ;  /* 0x000001b000007947 */ /* 0x000fea0003800000 */
.L_x_1330:
        /* <DEDUP_REMOVED lines=8> */
.L_x_1335:
        /* <DEDUP_REMOVED lines=13> */
.L_x_1337:
[----:B------:R-:W-:Y:S02]  /*03d0*/  ULDC UR5, c[0x0][0x54c] ;  /* 0x0001530000057ab9 */ /* 0x000fe40000000800 */
.L_x_1336:
[----:B------:R-:W-:Y:S02]  /*03e0*/  ULDC UR4, c[0x0][0x548] ;  /* 0x0001520000047ab9 */ /* 0x000fe40000000800 */
[----:B------:R-:W-:-:S02]  /*03f0*/  USHF.L.U32 UR15, UR15, 0x7, URZ ;  /* 0x000000070f0f7899 */ /* 0x000fc4000800063f */
[----:B------:R-:W-:-:S04]  /*0400*/  UIMAD UR4, UR5, UR4, URZ ;  /* 0x00000004050472a4 */ /* 0x000fc8000f8e023f */
[----:B------:R-:W-:-:S04]  /*0410*/  UISETP.GE.AND UP0, UPT, UR15, UR4, UPT ;  /* 0x000000040f00728c */ /* 0x000fc8000bf06270 */
[----:B------:R-:W-:-:S06]  /*0420*/  USEL UR8, UR8, 0xffffffff, !UP0 ;  /* 0xffffffff08087887 */ /* 0x000fcc000c000000 */
.L_x_1334:
[----:B------:R-:W-:-:S13]  /*0430*/  ISETP.LE.AND P0, PT, RZ, UR8, PT ;  /* 0x00000008ff007c0c */ /* 0x000fda000bf03270 */
[----:B------:R-:W-:Y:S05]  /*0440*/  @!P0 EXIT ;  /* 0x000000000000894d */ /* 0x000fea0003800000 */
[----:B------:R-:W-:Y:S02]  /*0450*/  ULDC.64 UR12, c[0x0][0x370] ;  /* 0x0000dc00000c7ab9 */ /* 0x000fe40000000a00 */
[----:B------:R-:W-:Y:S02]  /*0460*/  ULDC.64 UR4, c[0x0][0x360] ;  /* 0x0000d80000047ab9 */ /* 0x000fe40000000a00 */
[----:B------:R-:W-:Y:S02]  /*0470*/  UISETP.NE.U32.AND UP1, UPT, URZ, UR12, UPT ;  /* 0x0000000c3f00728c */ /* 0x000fe4000bf25070 */
[----:B------:R-:W-:Y:S02]  /*0480*/  UISETP.NE.U32.AND UP0, UPT, URZ, UR4, UPT ;  /* 0x000000043f00728c */ /* 0x000fe4000bf05070 */
[----:B------:R-:W-:Y:S02]  /*0490*/  ULDC.64 UR6, c[0x0][0x348] ;  /* 0x0000d20000067ab9 */ /* 0x000fe40000000a00 */
[----:B------:R-:W-:-:S02]  /*04a0*/  UISETP.NE.AND.EX UP1, UPT, URZ, UR13, UPT, UP1 ;  /* 0x0000000d3f00728c */ /* 0x000fc4000bf25310 */
[----:B------:R-:W-:Y:S02]  /*04b0*/  UISETP.NE.U32.AND UP2, UPT, URZ, UR6, UPT ;  /* 0x000000063f00728c */ /* 0x000fe4000bf45070 */
[----:B------:R-:W-:Y:S02]  /*04c0*/  UISETP.NE.AND.EX UP0, UPT, URZ, UR5, UPT, UP0 ;  /* 0x000000053f00728c */ /* 0x000fe4000bf05300 */
[----:B------:R-:W-:Y:S01]  /*04d0*/  UISETP.NE.AND.EX UP2, UPT, URZ, UR7, UPT, UP2 ;  /* 0x000000073f00728c */ /* 0x000fe2000bf45320 */
[----:B------:R-:W-:Y:S01]  /*04e0*/  PLOP3.LUT P2, PT, PT, PT, UP1, 0x80, 0x0 ;  /* 0x000000000000781c */ /* 0x000fe20003f4f018 */
[----:B------:R-:W-:Y:S02]  /*04f0*/  ULDC.64 UR12, c[0x0][0x370] ;  /* 0x0000dc00000c7ab9 */ /* 0x000fe40000000a00 */
        /* <DEDUP_REMOVED lines=34> */
.L_x_1338:
        /* <DEDUP_REMOVED lines=10> */
.L_x_1339:
        /* <DEDUP_REMOVED lines=12> */
.L_x_1340:
[----:B------:R-:W-:Y:S01]  /*0880*/  ULDC UR4, c[0x0][0x2c4] ;  /* 0x0000b10000047ab9 */ /* 0x000fe20000000800 */
[----:B------:R-:W-:Y:S01]  /*0890*/  PLOP3.LUT P2, PT, PT, PT, PT, 0x80, 0x0 ;  /* 0x000000000000781c */ /* 0x000fe20003f4f070 */
[----:B------:R-:W-:Y:S01]  /*08a0*/  UISETP.NE.AND UP1, UPT, UR4, 0x1, UPT ;  /* 0x000000010400788c */ /* 0x000fe2000bf25270 */
[----:B------:R-:W-:Y:S01]  /*08b0*/  CS2R R98, SRZ ;  /* 0x0000000000627805 */ /* 0x000fe2000001ff00 */
[----:B--2---:R-:W-:Y:S01]  /*08c0*/  UIADD3 UR9, -UR7, UR9, URZ ;  /* 0x0000000907097290 */ /* 0x004fe2000fffe13f */
[----:B------:R-:W-:Y:S01]  /*08d0*/  IMAD.MOV.U32 R5, RZ, RZ, RZ ;  /* 0x000000ffff057224 */ /* 0x000fe200078e00ff */
[----:B------:R-:W-:Y:S01]  /*08e0*/  ULDC.64 UR4, c[0x0][0x2c8] ;  /* 0x0000b20000047ab9 */ /* 0x000fe20000000a00 */
[----:B------:R-:W-:Y:S01]  /*08f0*/  IMAD.MOV.U32 R96, RZ, RZ, RZ ;  /* 0x000000ffff607224 */ /* 0x000fe200078e00ff */
[----:B---3--:R-:W-:Y:S01]  /*0900*/  UIADD3 UR13, UR9, 0x40, -UR12 ;  /* 0x00000040090d7890 */ /* 0x008fe2000fffe80c */
[----:B------:R-:W-:Y:S01]  /*0910*/  CS2R R94, SRZ ;  /* 0x00000000005e7805 */ /* 0x000fe2000001ff00 */
[----:B------:R-:W-:Y:S01]  /*0920*/  CS2R R92, SRZ ;  /* 0x00000000005c7805 */ /* 0x000fe2000001ff00 */
[----:B------:R-:W-:Y:S01]  /*0930*/  CS2R R90, SRZ ;  /* 0x00000000005a7805 */ /* 0x000fe2000001ff00 */
[----:B------:R-:W-:Y:S01]  /*0940*/  CS2R R88, SRZ ;  /* 0x0000000000587805 */ /* 0x000fe2000001ff00 */
[----:B------:R-:W-:Y:S01]  /*0950*/  @UP1 UIADD3 UR18, UR15, 0x7f, URZ ;  /* 0x0000007f0f121890 */ /* 0x000fe2000fffe03f */
[----:B------:R-:W-:Y:S01]  /*0960*/  CS2R R86, SRZ ;  /* 0x0000000000567805 */ /* 0x000fe2000001ff00 */
[----:B------:R-:W-:Y:S01]  /*0970*/  CS2R R84, SRZ ;  /* 0x0000000000547805 */ /* 0x000fe2000001ff00 */
        /* <DEDUP_REMOVED lines=70> */
[CC--:B------:R-:W-:Y:S01]  /*0de0*/  LEA.HI R8, R7.reuse, R2.reuse, RZ, 0x3 ;  /* 0x0000000207087211 */ /* 0x0c0fe200078f18ff */
[----:B------:R-:W-:Y:S01]  /*0df0*/  UIMAD UR17, UR17, UR4, URZ ;  /* 0x00000004111172a4 */ /* 0x000fe2000f8e023f */
[----:B------:R-:W-:Y:S01]  /*0e00*/  PLOP3.LUT P1, PT, PT, PT, UP1, 0x80, 0x0 ;  /* 0x000000000000781c */ /* 0x000fe20003f2f018 */
[----:B------:R-:W-:Y:S01]  /*0e10*/  UIMAD.WIDE.U32 UR18, UR16, UR4, URZ ;  /* 0x00000004101272a5 */ /* 0x000fe2000f8e003f */
[----:B------:R-:W-:Y:S01]  /*0e20*/  LOP3.LUT R3, R8, 0xfffffff8, RZ, 0xc0, !PT ;  /* 0xfffffff808037812 */ /* 0x000fe200078ec0ff */
[----:B------:R-:W-:Y:S01]  /*0e30*/  UIMAD UR17, UR16, UR5, UR17 ;  /* 0x00000005101172a4 */ /* 0x000fe2000f8e0211 */
[----:B------:R-:W-:Y:S01]  /*0e40*/  SHF.R.S32.HI R11, RZ, 0x3, R8 ;  /* 0x00000003ff0b7819 */ /* 0x000fe20000011408 */
[----:B------:R-:W-:Y:S01]  /*0e50*/  IMAD.MOV.U32 R188, RZ, RZ, 0x10 ;  /* 0x00000010ffbc7424 */ /* 0x000fe200078e00ff */
[----:B------:R-:W-:Y:S01]  /*0e60*/  ULDC.64 UR4, c[0x0][0x1b8] ;  /* 0x00006e0000047ab9 */ /* 0x000fe20000000a00 */
[----:B------:R-:W-:Y:S01]  /*0e70*/  IMAD.IADD R144, R2, 0x1, -R3 ;  /* 0x0000000102907824 */ /* 0x000fe200078e0a03 */
[----:B------:R-:W-:Y:S01]  /*0e80*/  UIADD3 UR19, UR19, UR17, URZ ;  /* 0x0000001113137290 */ /* 0x000fe2000fffe03f */
[----:B------:R-:W-:Y:S01]  /*0e90*/  PLOP3.LUT P0, PT, PT, PT, UP1, 0x80, 0x0 ;  /* 0x000000000000781c */ /* 0x000fe20003f0f018 */
[----:B------:R-:W-:Y:S01]  /*0ea0*/  USHF.R.S32.HI UR17, URZ, 0x1f, UR8 ;  /* 0x0000001f3f117899 */ /* 0x000fe20008011408 */
[C---:B------:R-:W-:Y:S01]  /*0eb0*/  IMAD R201, R144.reuse, 0x20, R11 ;  /* 0x0000002090c97824 */ /* 0x040fe200078e020b */
[----:B------:R-:W-:Y:S01]  /*0ec0*/  UIMAD UR16, UR14, UR4, URZ ;  /* 0x000000040e1072a4 */ /* 0x000fe2000f8e023f */
[----:B------:R-:W-:Y:S01]  /*0ed0*/  LEA.HI R16, R7, R2, RZ, 0x4 ;  /* 0x0000000207107211 */ /* 0x000fe200078f20ff */
[----:B------:R-:W-:Y:S01]  /*0ee0*/  USEL UR17, UR17, URZ, !UP2 ;  /* 0x0000003f11117287 */ /* 0x000fe2000d000000 */
[C---:B------:R-:W-:Y:S01]  /*0ef0*/  IMAD.SHL.U32 R189, R144.reuse, 0x40, RZ ;  /* 0x0000004090bd7824 */ /* 0x040fe200078e00ff */
[----:B------:R-:W-:Y:S01]  /*0f00*/  UIMAD UR16, UR6, UR5, UR16 ;  /* 0x00000005061072a4 */ /* 0x000fe2000f8e0210 */
[----:B------:R-:W-:Y:S01]  /*0f10*/  SHF.R.S32.HI R9, RZ, 0x4, R16 ;  /* 0x00000004ff097819 */ /* 0x000fe20000011410 */
[----:B------:R-:W-:Y:S01]  /*0f20*/  UIMAD.WIDE.U32 UR20, UR6, UR4, UR18 ;  /* 0x00000004061472a5 */ /* 0x000fe2000f8e0012 */
[----:B------:R-:W-:Y:S01]  /*0f30*/  IMAD.SHL.U32 R206, R144, 0x8, RZ ;  /* 0x0000000890ce7824 */ /* 0x000fe200078e00ff */
[----:B------:R-:W-:Y:S01]  /*0f40*/  USEL UR18, UR8, URZ, !UP2 ;  /* 0x0000003f08127287 */ /* 0x000fe2000d000000 */
[----:B------:R-:W-:Y:S01]  /*0f50*/  LOP3.LUT R189, R189, 0x1c0, RZ, 0xc0, !PT ;  /* 0x000001c0bdbd7812 */ /* 0x000fe200078ec0ff */
[----:B------:R-:W-:Y:S01]  /*0f60*/  ULDC.64 UR4, c[0x0][0x1c0] ;  /* 0x0000700000047ab9 */ /* 0x000fe20000000a00 */
[----:B-1----:R-:W-:Y:S01]  /*0f70*/  IADD3 R4, R201, UR15, RZ ;  /* 0x0000000fc9047c10 */ /* 0x002fe2000fffe0ff */
[----:B------:R-:W-:Y:S01]  /*0f80*/  UIMAD UR17, UR17, UR4, URZ ;  /* 0x00000004111172a4 */ /* 0x000fe2000f8e023f */
[----:B------:R-:W-:Y:S01]  /*0f90*/  LOP3.LUT R8, R189, 0x8, R8, 0xf8, !PT ;  /* 0x00000008bd087812 */ /* 0x000fe200078ef808 */
[----:B------:R-:W-:Y:S01]  /*0fa0*/  UIADD3 UR21, UR21, UR16, URZ ;  /* 0x0000001015157290 */ /* 0x000fe2000fffe03f */
[----:B------:R-:W-:Y:S01]  /*0fb0*/  SHF.R.U32.HI R189, RZ, 0x3, R189 ;  /* 0x00000003ffbd7819 */ /* 0x000fe200000116bd */
[----:B------:R-:W-:Y:S01]  /*0fc0*/  @P1 IMAD.HI.U32 R3, R4, c[0x0][0x2c8], RZ ;  /* 0x0000b20004031a27 */ /* 0x000fe200078e00ff */
[----:B------:R-:W-:Y:S01]  /*0fd0*/  UIMAD UR5, UR18, UR5, UR17 ;  /* 0x00000005120572a4 */ /* 0x000fe2000f8e0211 */
[----:B------:R-:W-:Y:S01]  /*0fe0*/  IADD3 R14, R206, 0x40, RZ ;  /* 0x00000040ce0e7810 */ /* 0x000fe20007ffe0ff */
[----:B------:R-:W-:Y:S01]  /*0ff0*/  UIMAD.WIDE.U32 UR18, UR18, UR4, UR20 ;  /* 0x00000004121272a5 */ /* 0x000fe2000f8e0014 */
[----:B------:R-:W-:Y:S01]  /*1000*/  IMAD.MOV.U32 R5, RZ, RZ, R4 ;  /* 0x000000ffff057224 */ /* 0x000fe200078e0004 */
[----:B------:R-:W-:Y:S01]  /*1010*/  @P0 SHF.R.U32.HI R5, RZ, c[0x0][0x2cc], R3 ;  /* 0x0000b300ff050a19 */ /* 0x000fe20000011603 */
[----:B------:R-:W-:Y:S01]  /*1020*/  ULDC UR4, c[0x0][0x2c4] ;  /* 0x0000b10000047ab9 */ /* 0x000fe20000000800 */
[C---:B------:R-:W-:Y:S01]  /*1030*/  LOP3.LUT R3, R16.reuse, 0xfffffff0, RZ, 0xc0, !PT ;  /* 0xfffffff010037812 */ /* 0x040fe200078ec0ff */
[----:B------:R-:W-:Y:S01]  /*1040*/  UIADD3 UR5, UR19, UR5, URZ ;  /* 0x0000000513057290 */ /* 0x000fe2000fffe03f */
[----:B------:R-:W-:Y:S01]  /*1050*/  SHF.R.S32.HI R10, RZ, 0x1f, R5 ;  /* 0x0000001fff0a7819 */ /* 0x000fe20000011405 */
[----:B------:R-:W-:Y:S01]  /*1060*/  IMAD.U32 R19, RZ, RZ, UR19 ;  /* 0x00000013ff137e24 */ /* 0x000fe2000f8e00ff */
[----:B------:R-:W-:Y:S01]  /*1070*/  LEA.HI R16, R16, R9, RZ, 0x1 ;  /* 0x0000000910107211 */ /* 0x000fe200078f08ff */
[----:B------:R-:W-:Y:S01]  /*1080*/  IMAD.IADD R6, R2, 0x1, -R3 ;  /* 0x0000000102067824 */ /* 0x000fe200078e0a03 */
[----:B------:R-:W-:Y:S01]  /*1090*/  LOP3.LUT P0, RZ, R144, 0x2, RZ, 0xc0, !PT ;  /* 0x0000000290ff7812 */ /* 0x000fe2000780c0ff */
[----:B------:R-:W-:Y:S01]  /*10a0*/  IMAD.U32 R18, RZ, RZ, UR18 ;  /* 0x00000012ff127e24 */ /* 0x000fe2000f8e00ff */
[----:B------:R-:W-:Y:S01]  /*10b0*/  LOP3.LUT R16, R16, 0xfffffffe, RZ, 0xc0, !PT ;  /* 0xfffffffe10107812 */ /* 0x000fe200078ec0ff */
[----:B------:R-:W-:Y:S01]  /*10c0*/  IMAD.U32 R19, RZ, RZ, UR5 ;  /* 0x00000005ff137e24 */ /* 0x000fe2000f8e00ff */
[----:B------:R-:W-:Y:S01]  /*10d0*/  SHF.R.S32.HI R3, RZ, 0x1f, R6 ;  /* 0x0000001fff037819 */ /* 0x000fe20000011406 */
[----:B------:R-:W-:Y:S01]  /*10e0*/  IMAD R10, R10, c[0x0][0x1b0], RZ ;  /* 0x00006c000a0a7a24 */ /* 0x000fe200078e02ff */
[----:B------:R-:W-:Y:S01]  /*10f0*/  UIMAD UR4, UR12, UR4, URZ ;  /* 0x000000040c0472a4 */ /* 0x000fe2000f8e023f */
[----:B------:R-:W-:Y:S01]  /*1100*/  IMAD.WIDE.U32 R18, R5, c[0x0][0x1b0], R18 ;  /* 0x00006c0005127a25 */ /* 0x000fe200078e0012 */
[----:B------:R-:W-:Y:S01]  /*1110*/  LEA.HI R12, R3, R6, RZ, 0x3 ;  /* 0x00000006030c7211 */ /* 0x000fe200078f18ff */
[----:B------:R-:W-:Y:S01]  /*1120*/  BSSY B0, `(.L_x_1342) ;  /* 0x0000046000007945 */ /* 0x000fe20003800000 */
[----:B------:R-:W-:Y:S01]  /*1130*/  LOP3.LUT R189, R8, R189, RZ, 0x3c, !PT ;  /* 0x000000bd08bd7212 */ /* 0x000fe200078e3cff */
[----:B------:R-:W-:Y:S01]  /*1140*/  IMAD R13, R5, c[0x0][0x1b4], R10 ;  /* 0x00006d00050d7a24 */ /* 0x000fe200078e020a */
[----:B------:R-:W-:Y:S01]  /*1150*/  LOP3.LUT R3, R12, 0xfffffff8, RZ, 0xc0, !PT ;  /* 0xfffffff80c037812 */ /* 0x000fe200078ec0ff */
[----:B------:R-:W-:Y:S01]  /*1160*/  IMAD.MOV R5, RZ, RZ, -R5 ;  /* 0x000000ffff057224 */ /* 0x000fe200078e0a05 */
[----:B------:R-:W-:Y:S01]  /*1170*/  IADD3 R8, R11, UR15, RZ ;  /* 0x0000000f0b087c10 */ /* 0x000fe2000fffe0ff */
[----:B------:R-:W-:Y:S01]  /*1180*/  IMAD.IADD R16, R9, 0x1, -R16 ;  /* 0x0000000109107824 */ /* 0x000fe200078e0a10 */
[----:B------:R-:W-:Y:S01]  /*1190*/  LOP3.LUT P1, RZ, R144, 0x4, RZ, 0xc0, !PT ;  /* 0x0000000490ff7812 */ /* 0x000fe2000782c0ff */
[----:B------:R-:W-:Y:S01]  /*11a0*/  IMAD R4, R5, c[0x0][0x2c4], R4 ;  /* 0x0000b10005047a24 */ /* 0x000fe200078e0204 */
[----:B------:R-:W-:Y:S01]  /*11b0*/  ISETP.GE.AND P3, PT, R14, c[0x0][0x198], PT ;  /* 0x000066000e007a0c */ /* 0x000fe20003f66270 */
[----:B------:R-:W-:-:S02]  /*11c0*/  IMAD.SHL.U32 R5, R11, 0x40, RZ ;  /* 0x000000400b057824 */ /* 0x000fc400078e00ff */
[----:B------:R-:W-:Y:S01]  /*11d0*/  IMAD.IADD R3, R6, 0x1, -R3 ;  /* 0x0000000106037824 */ /* 0x000fe200078e0a03 */
[----:B------:R-:W-:Y:S01]  /*11e0*/  SHF.R.S32.HI R9, RZ, 0x1f, R4 ;  /* 0x0000001fff097819 */ /* 0x000fe20000011404 */
[----:B------:R-:W-:Y:S01]  /*11f0*/  IMAD.IADD R19, R19, 0x1, R13 ;  /* 0x0000000113137824 */ /* 0x000fe200078e020d */
[----:B------:R-:W-:Y:S01]  /*1200*/  LOP3.LUT R5, R5, 0x1c0, RZ, 0xc0, !PT ;  /* 0x000001c005057812 */ /* 0x000fe200078ec0ff */
[----:B------:R-:W-:Y:S01]  /*1210*/  IMAD.SHL.U32 R13, R3, 0x40, RZ ;  /* 0x00000040030d7824 */ /* 0x000fe200078e00ff */
[----:B------:R-:W-:Y:S01]  /*1220*/  P2R R6, PR, RZ, 0x1 ;  /* 0x00000001ff067803 */ /* 0x000fe20000000000 */
[----:B------:R-:W-:Y:S01]  /*1230*/  IMAD R9, R9, c[0x0][0x1a8], RZ ;  /* 0x00006a0009097a24 */ /* 0x000fe200078e02ff */
[----:B------:R-:W-:Y:S01]  /*1240*/  SHF.R.U32.HI R15, RZ, 0x3, R5 ;  /* 0x00000003ff0f7819 */ /* 0x000fe20000011605 */
[----:B------:R-:W-:Y:S01]  /*1250*/  IMAD.SHL.U32 R6, R16, 0x8, RZ ;  /* 0x0000000810067824 */ /* 0x000fe200078e00ff */
[----:B------:R-:W-:Y:S01]  /*1260*/  LOP3.LUT R200, R5, 0x38, R206, 0xf8, !PT ;  /* 0x0000003805c87812 */ /* 0x000fe200078ef8ce */
[C---:B------:R-:W-:Y:S01]  /*1270*/  IMAD R9, R4.reuse, c[0x0][0x1ac], R9 ;  /* 0x00006b0004097a24 */ /* 0x040fe200078e0209 */
[----:B------:R-:W-:Y:S01]  /*1280*/  LOP3.LUT R13, R13, 0x1c0, RZ, 0xc0, !PT ;  /* 0x000001c00d0d7812 */ /* 0x000fe200078ec0ff */
[----:B------:R-:W-:Y:S01]  /*1290*/  IMAD.WIDE.U32 R4, R4, c[0x0][0x1a8], R18 ;  /* 0x00006a0004047a25 */ /* 0x000fe200078e0012 */
[----:B------:R-:W-:-:S02]  /*12a0*/  LOP3.LUT P5, RZ, R3, 0x4, RZ, 0xc0, !PT ;  /* 0x0000000403ff7812 */ /* 0x000fc400078ac0ff */
[----:B------:R-:W-:Y:S01]  /*12b0*/  LOP3.LUT R6, R13, 0x8, R6, 0xf8, !PT ;  /* 0x000000080d067812 */ /* 0x000fe200078ef806 */
[----:B------:R-:W-:Y:S01]  /*12c0*/  IMAD.IADD R9, R5, 0x1, R9 ;  /* 0x0000000105097824 */ /* 0x000fe200078e0209 */
[----:B------:R-:W-:Y:S01]  /*12d0*/  LEA R10, P0, R4, c[0x0][0x160], 0x1 ;  /* 0x00005800040a7a11 */ /* 0x000fe200078008ff */
[----:B------:R-:W-:Y:S01]  /*12e0*/  IMAD.SHL.U32 R12, R12, 0x40, RZ ;  /* 0x000000400c0c7824 */ /* 0x000fe200078e00ff */
[----:B------:R-:W-:Y:S01]  /*12f0*/  SHF.R.U32.HI R13, RZ, 0x3, R13 ;  /* 0x00000003ff0d7819 */ /* 0x000fe2000001160d */
[----:B------:R-:W-:Y:S01]  /*1300*/  IMAD R189, R16, 0x200, R189 ;  /* 0x0000020010bd7824 */ /* 0x000fe200078e02bd */
[----:B------:R-:W-:Y:S01]  /*1310*/  LOP3.LUT P4, RZ, R3, 0x2, RZ, 0xc0, !PT ;  /* 0x0000000203ff7812 */ /* 0x000fe2000788c0ff */
[----:B------:R1:W3:Y:S01]  /*1320*/  SHFL.IDX PT, R18, R10, RZ, 0x181f ;  /* 0x00181fff0a127589 */ /* 0x0002e200000e0000 */
[----:B------:R-:W-:Y:S01]  /*1330*/  LEA.HI.X R9, R4, c[0x0][0x164], R9, 0x1, P0 ;  /* 0x0000590004097a11 */ /* 0x000fe200000f0c09 */
[----:B------:R-:W-:Y:S01]  /*1340*/  IMAD.MOV.U32 R4, RZ, RZ, 0x20 ;  /* 0x00000020ff047424 */ /* 0x000fe200078e00ff */
[----:B------:R-:W-:-:S02]  /*1350*/  LOP3.LUT R3, R6, R13, RZ, 0x3c, !PT ;  /* 0x0000000d06037212 */ /* 0x000fc400078e3cff */
[----:B------:R-:W-:Y:S01]  /*1360*/  ISETP.GE.AND P0, PT, R8, UR4, PT ;  /* 0x0000000408007c0c */ /* 0x000fe2000bf06270 */
[----:B------:R1:W4:Y:S01]  /*1370*/  SHFL.IDX PT, R19, R9, RZ, 0x181f ;  /* 0x00181fff09137589 */ /* 0x00032200000e0000 */
[CC--:B------:R-:W-:Y:S02]  /*1380*/  LEA.HI R6, R7.reuse, R2.reuse, RZ, 0x5 ;  /* 0x0000000207067211 */ /* 0x0c0fe400078f28ff */
[----:B------:R-:W-:Y:S02]  /*1390*/  LOP3.LUT R200, R200, R15, RZ, 0x3c, !PT ;  /* 0x0000000fc8c87212 */ /* 0x000fe400078e3cff */
[----:B------:R-:W-:Y:S02]  /*13a0*/  LEA.HI R15, R7, R2, RZ, 0x6 ;  /* 0x00000002070f7211 */ /* 0x000fe400078f30ff */
[----:B------:R-:W-:Y:S02]  /*13b0*/  SHF.R.S32.HI R5, RZ, 0x5, R6 ;  /* 0x00000005ff057819 */ /* 0x000fe40000011406 */
[----:B------:R-:W-:Y:S01]  /*13c0*/  LOP3.LUT R12, R12, 0xfffffe00, RZ, 0xc0, !PT ;  /* 0xfffffe000c0c7812 */ /* 0x000fe200078ec0ff */
[----:B------:R-:W-:Y:S01]  /*13d0*/  IMAD.SHL.U32 R15, R15, 0x8, RZ ;  /* 0x000000080f0f7824 */ /* 0x000fe200078e00ff */
[----:B------:R-:W-:-:S02]  /*13e0*/  IADD3 R13, R206, 0x80, RZ ;  /* 0x00000080ce0d7810 */ /* 0x000fc40007ffe0ff */
[----:B------:R-:W-:Y:S02]  /*13f0*/  SEL R188, R188, 0xfffffff0, !P4 ;  /* 0xfffffff0bcbc7807 */ /* 0x000fe40006000000 */
[----:B------:R-:W-:Y:S02]  /*1400*/  ISETP.GE.AND P4, PT, R13, c[0x0][0x198], PT ;  /* 0x000066000d007a0c */ /* 0x000fe40003f86270 */
[----:B------:R-:W-:Y:S02]  /*1410*/  LOP3.LUT R200, R200, 0xfffffe00, R15, 0xf8, !PT ;  /* 0xfffffe00c8c87812 */ /* 0x000fe400078ef80f */
[----:B------:R-:W-:Y:S01]  /*1420*/  SEL R4, R4, 0xffffffe0, !P5 ;  /* 0xffffffe004047807 */ /* 0x000fe20006800000 */
[----:B--2---:R2:W5:Y:S02]  /*1430*/  @P2 R2UR UR17, R0 ;  /* 0x00000000001123c2 */ /* 0x00456400000e0000 */
[----:B-----5:R-:W-:Y:S01]  /*1440*/  @!UP0 UMOV UR17, UR8 ;  /* 0x0000000800118c82 */ /* 0x020fe20008000000 */
[----:B------:R-:W-:Y:S01]  /*1450*/  ISETP.GE.AND P2, PT, R206, c[0x0][0x198], PT ;  /* 0x00006600ce007a0c */ /* 0x000fe20003f46270 */
[----:B--2---:R-:W-:-:S04]  /*1460*/  IMAD R0, R5, 0x400, R12 ;  /* 0x0000040005007824 */ /* 0x004fc800078e020c */
[----:B------:R-:W-:Y:S01]  /*1470*/  IMAD.IADD R0, R0, 0x1, R3 ;  /* 0x0000000100007824 */ /* 0x000fe200078e0203 */
[----:B------:R-:W-:Y:S01]  /*1480*/  LOP3.LUT R3, R3, R12, RZ, 0xfc, !PT ;  /* 0x0000000c03037212 */ /* 0x000fe200078efcff */
        /* <DEDUP_REMOVED lines=15> */
.L_x_1343:
[----:B-1-34-:R-:W-:Y:S05]  /*1580*/  BSYNC B0 ;  /* 0x0000000000007941 */ /* 0x01afea0003800000 */
.L_x_1342:
        /* <DEDUP_REMOVED lines=20> */
.L_x_1345:
[----:B------:R-:W-:Y:S05]  /*16d0*/  BSYNC B0 ;  /* 0x0000000000007941 */ /* 0x000fea0003800000 */
.L_x_1344:
        /* <DEDUP_REMOVED lines=20> */
.L_x_1347:
[----:B------:R-:W-:Y:S05]  /*1820*/  BSYNC B0 ;  /* 0x0000000000007941 */ /* 0x000fea0003800000 */
.L_x_1346:
[----:B---3--:R-:W-:Y:S01]  /*1830*/  SHFL.IDX PT, R18, R10, 0x3, 0x181f ;  /* 0x00781f000a127f89 */ /* 0x008fe200000e0000 */
[----:B------:R-:W-:Y:S01]  /*1840*/  IADD3 R8, R8, 0x60, RZ ;  /* 0x0000006008087810 */ /* 0x000fe20007ffe0ff */
[----:B------:R-:W-:Y:S01]  /*1850*/  IMAD.MOV.U32 R196, RZ, RZ, c[0x0][0x2b8] ;  /* 0x0000ae00ffc47624 */ /* 0x000fe200078e00ff */
[----:B------:R-:W-:Y:S01]  /*1860*/  SHF.R.S32.HI R205, RZ, 0x1f, R14 ;  /* 0x0000001fffcd7819 */ /* 0x000fe2000001140e */
[----:B----4-:R-:W3:Y:S01]  /*1870*/  SHFL.IDX PT, R19, R9, 0x3, 0x181f ;  /* 0x00781f0009137f89 */ /* 0x010ee200000e0000 */
[----:B------:R-:W-:Y:S01]  /*1880*/  ISETP.GE.AND P0, PT, R8, UR4, PT ;  /* 0x0000000408007c0c */ /* 0x000fe2000bf06270 */
[----:B------:R-:W-:Y:S01]  /*1890*/  IMAD.U32 R8, RZ, RZ, UR13 ;  /* 0x0000000dff087e24 */ /* 0x000fe2000f8e00ff */
[----:B------:R-:W-:Y:S01]  /*18a0*/  SHF.R.S32.HI R204, RZ, 0x1f, R13 ;  /* 0x0000001fffcc7819 */ /* 0x000fe2000001140d */
[----:B------:R-:W-:Y:S01]  /*18b0*/  IMAD.SHL.U32 R146, R200, 0x2, RZ ;  /* 0x00000002c8927824 */ /* 0x000fe200078e00ff */
[----:B------:R-:W-:Y:S01]  /*18c0*/  LEA.HI R205, R205, R14, RZ, 0x3 ;  /* 0x0000000ecdcd7211 */ /* 0x000fe200078f18ff */
[----:B------:R-:W-:Y:S01]  /*18d0*/  IMAD R199, R8, 0x40, R201 ;  /* 0x0000004008c77824 */ /* 0x000fe200078e02c9 */
[----:B------:R-:W-:Y:S01]  /*18e0*/  LEA.HI R204, R204, R13, RZ, 0x3 ;  /* 0x0000000dcccc7211 */ /* 0x000fe200078f18ff */
[----:B------:R-:W-:Y:S01]  /*18f0*/  USHF.R.S32.HI UR16, URZ, 0x1f, UR17 ;  /* 0x0000001f3f107899 */ /* 0x000fe20008011411 */
[----:B------:R-:W-:Y:S01]  /*1900*/  LOP3.LUT R205, R205, 0xfffffff8, RZ, 0xc0, !PT ;  /* 0xfffffff8cdcd7812 */ /* 0x000fe200078ec0ff */
[----:B------:R-:W-:Y:S01]  /*1910*/  ULDC.64 UR4, c[0x0][0x2b0] ;  /* 0x0000ac0000047ab9 */ /* 0x000fe20000000a00 */
[----:B------:R-:W-:Y:S01]  /*1920*/  ISETP.NE.AND P5, PT, R196, 0x1, PT ;  /* 0x00000001c400780c */ /* 0x000fe20003fa5270 */
[----:B------:R-:W-:Y:S01]  /*1930*/  UIMAD UR16, UR16, UR4, URZ ;  /* 0x00000004101072a4 */ /* 0x000fe2000f8e023f */
[----:B------:R-:W-:Y:S01]  /*1940*/  LOP3.LUT R204, R204, 0xfffffff8, RZ, 0xc0, !PT ;  /* 0xfffffff8cccc7812 */ /* 0x000fe200078ec0ff */
[----:B------:R-:W-:Y:S01]  /*1950*/  UIMAD.WIDE.U32 UR18, UR17, UR4, URZ ;  /* 0x00000004111272a5 */ /* 0x000fe2000f8e003f */
[----:B------:R-:W-:Y:S01]  /*1960*/  IADD3 R199, R199, -0x40, RZ ;  /* 0xffffffc0c7c77810 */ /* 0x000fe20007ffe0ff */
[----:B------:R-:W-:Y:S01]  /*1970*/  UIMAD UR16, UR17, UR5, UR16 ;  /* 0x00000005111072a4 */ /* 0x000fe2000f8e0210 */
[----:B------:R-:W-:Y:S01]  /*1980*/  P2R R8, PR, RZ, 0x20 ;  /* 0x00000020ff087803 */ /* 0x000fe20000000000 */
[----:B------:R-:W-:Y:S01]  /*1990*/  IMAD.MOV.U32 R198, RZ, RZ, RZ ;  /* 0x000000ffffc67224 */ /* 0x000fe200078e00ff */
[----:B------:R-:W-:Y:S01]  /*19a0*/  ULDC.64 UR4, c[0x0][0x1e8] ;  /* 0x00007a0000047ab9 */ /* 0x000fe20000000a00 */
[----:B------:R-:W-:Y:S01]  /*19b0*/  P2R R15, PR, RZ, 0x2 ;  /* 0x00000002ff0f7803 */ /* 0x000fe20000000000 */
[----:B------:R-:W-:Y:S01]  /*19c0*/  UIADD3 UR16, UR19, UR16, URZ ;  /* 0x0000001013107290 */ /* 0x000fe2000fffe03f */
[----:B---3--:R-:W-:-:S04]  /*19d0*/  @!P0 IMAD.WIDE R16, R206, 0x2, R18 ;  /* 0x00000002ce108825 */ /* 0x008fc800078e0212 */
[--C-:B------:R-:W-:Y:S01]  /*19e0*/  @!P0 IMAD.WIDE R20, R205, 0x2, R18.reuse ;  /* 0x00000002cd148825 */ /* 0x100fe200078e0212 */
[----:B------:R-:W-:Y:S01]  /*19f0*/  @!PT LDS RZ, [RZ] ;  /* 0x00000000fffff984 */ /* 0x000fe20000000800 */
[----:B------:R3:W-:Y:S01]  /*1a00*/  @!P0 LDGSTS.E.BYPASS.LTC128B.128 [R146+0x1b100], [R16.64], !P2 ;  /* 0x1b10000010928fae */ /* 0x0007e2000d101d4a */
[C---:B------:R-:W-:Y:S02]  /*1a10*/  ISETP.GE.AND P2, PT, R199.reuse, UR9, PT ;  /* 0x00000009c7007c0c */ /* 0x040fe4000bf46270 */
[----:B------:R-:W-:Y:S01]  /*1a20*/  @!P0 IMAD.WIDE R18, R204, 0x2, R18 ;  /* 0x00000002cc128825 */ /* 0x000fe200078e0212 */
[----:B------:R-:W-:Y:S01]  /*1a30*/  IADD3 R199, R199, UR7, RZ ;  /* 0x00000007c7c77c10 */ /* 0x000fe2000fffe0ff */
[----:B------:R4:W-:Y:S01]  /*1a40*/  @!P0 LDGSTS.E.BYPASS.LTC128B.128 [R146+0x1f100], [R20.64], !P3 ;  /* 0x1f10000014928fae */ /* 0x0009e2000d901d4a */
[----:B------:R-:W-:-:S03]  /*1a50*/  ISETP.GT.OR P2, PT, R201, 0x3f, P2 ;  /* 0x0000003fc900780c */ /* 0x000fc60001744670 */
[----:B------:R5:W-:Y:S01]  /*1a60*/  @!P0 LDGSTS.E.BYPASS.LTC128B.128 [R146+0x23100], [R18.64], !P4 ;  /* 0x2310000012928fae */ /* 0x000be2000e101d4a */
[----:B-12---:R-:W-:-:S03]  /*1a70*/  @P5 IMAD.HI.U32 R9, R199, c[0x0][0x2bc], RZ ;  /* 0x0000af00c7095a27 */ /* 0x006fc600078e00ff */
[----:B------:R-:W0:Y:S01]  /*1a80*/  LDGDEPBAR ;  /* 0x00000000000079af */ /* 0x000e220000000000 */
[----:B------:R-:W-:Y:S01]  /*1a90*/  IMAD.MOV.U32 R8, RZ, RZ, R199 ;  /* 0x000000ffff087224 */ /* 0x000fe200078e00c7 */
[----:B------:R-:W-:-:S04]  /*1aa0*/  @P5 SHF.R.U32.HI R8, RZ, c[0x0][0x2c0], R9 ;  /* 0x0000b000ff085a19 */ /* 0x000fc80000011609 */
[----:B------:R-:W-:-:S04]  /*1ab0*/  @!P2 IADD3 R10, P3, R8, UR18, RZ ;  /* 0x00000012080aac10 */ /* 0x000fc8000ff7e0ff */
[----:B------:R-:W-:Y:S02]  /*1ac0*/  @!P2 LEA.HI.X.SX32 R9, R8, UR16, 0x1, P3 ;  /* 0x000000100809ac11 */ /* 0x000fe400098f0eff */
[----:B---3--:R-:W-:-:S04]  /*1ad0*/  @!P2 LEA R16, P3, R10, c[0x0][0x2a0], 0x2 ;  /* 0x0000a8000a10aa11 */ /* 0x008fc800078610ff */
[----:B------:R-:W-:Y:S01]  /*1ae0*/  @!P2 LEA.HI.X R17, R10, c[0x0][0x2a4], R9, 0x2, P3 ;  /* 0x0000a9000a11aa11 */ /* 0x000fe200018f1409 */
[----:B------:R-:W-:Y:S06]  /*1af0*/  BAR.SYNC.DEFER_BLOCKING 0x0 ;  /* 0x0000000000007b1d */ /* 0x000fec0000010000 */
[----:B------:R-:W2:Y:S01]  /*1b00*/  @!P2 LDG.E R198, [R16.64] ;  /* 0x0000000a10c6a981 */ /* 0x000ea2000c1e1900 */
        /* <DEDUP_REMOVED lines=12> */
[----:B------:R-:W-:Y:S01]  /*1bd0*/  UIADD3 UR22, UR9, -UR22, URZ ;  /* 0x8000001609167290 */ /* 0x000fe2000fffe03f */
[----:B------:R-:W-:Y:S01]  /*1be0*/  IMAD.WIDE R24, R205, 0x2, RZ ;  /* 0x00000002cd187825 */ /* 0x000fe200078e02ff */
[----:B------:R-:W-:Y:S01]  /*1bf0*/  ULDC.64 UR4, c[0x0][0x210] ;  /* 0x0000840000047ab9 */ /* 0x000fe20000000a00 */
[----:B------:R-:W-:Y:S01]  /*1c00*/  ISETP.GE.AND P3, PT, R206, c[0x0][0x1d4], PT ;  /* 0x00007500ce007a0c */ /* 0x000fe20003f66270 */
[----:B------:R-:W-:Y:S01]  /*1c10*/  UIMAD UR14, UR14, UR4, URZ ;  /* 0x000000040e0e72a4 */ /* 0x000fe2000f8e023f */
[C---:B----4-:R-:W-:Y:S01]  /*1c20*/  IMAD R20, R10.reuse, c[0x0][0x1e0], RZ ;  /* 0x000078000a147a24 */ /* 0x050fe200078e02ff */
[----:B------:R-:W-:Y:S01]  /*1c30*/  UIMAD.WIDE.U32 UR24, UR6, UR4, URZ ;  /* 0x00000004061872a5 */ /* 0x000fe2000f8e003f */
[----:B------:R-:W-:Y:S01]  /*1c40*/  IMAD R10, R10, c[0x0][0x208], RZ ;  /* 0x000082000a0a7a24 */ /* 0x000fe200078e02ff */
[----:B------:R-:W-:Y:S01]  /*1c50*/  UIMAD UR14, UR6, UR5, UR14 ;  /* 0x00000005060e72a4 */ /* 0x000fe2000f8e020e */
[C---:B------:R-:W-:Y:S01]  /*1c60*/  IMAD R20, R199.reuse, c[0x0][0x1e4], R20 ;  /* 0x00007900c7147a24 */ /* 0x040fe200078e0214 */
[----:B------:R-:W-:Y:S01]  /*1c70*/  ISETP.GE.AND P2, PT, R14, c[0x0][0x1d4], PT ;  /* 0x000075000e007a0c */ /* 0x000fe20003f46270 */
[----:B------:R-:W-:Y:S01]  /*1c80*/  IMAD R10, R199, c[0x0][0x20c], R10 ;  /* 0x00008300c70a7a24 */ /* 0x000fe200078e020a */
[----:B------:R-:W-:Y:S01]  /*1c90*/  UIADD3 UR14, UR25, UR14, URZ ;  /* 0x0000000e190e7290 */ /* 0x000fe2000fffe03f */
[----:B------:R-:W-:Y:S01]  /*1ca0*/  IMAD.IADD R21, R9, 0x1, R20 ;  /* 0x0000000109157824 */ /* 0x000fe200078e0214 */
[----:B------:R-:W-:Y:S01]  /*1cb0*/  UISETP.GE.AND UP0, UPT, UR13, 0x2, UPT ;  /* 0x000000020d00788c */ /* 0x000fe2000bf06270 */
[----:B------:R-:W-:Y:S01]  /*1cc0*/  IMAD.MOV.U32 R20, RZ, RZ, R8 ;  /* 0x000000ffff147224 */ /* 0x000fe200078e0008 */
[----:B------:R-:W-:-:S02]  /*1cd0*/  SHF.R.S32.HI R147, RZ, 0x1f, R206 ;  /* 0x0000001fff937819 */ /* 0x000fc400000114ce */
[----:B------:R-:W-:Y:S02]  /*1ce0*/  SEL R207, RZ, 0x10, P6 ;  /* 0x00000010ffcf7807 */ /* 0x000fe40003000000 */
[----:B------:R-:W-:Y:S02]  /*1cf0*/  IADD3 R197, R146, 0x100, RZ ;  /* 0x0000010092c57810 */ /* 0x000fe40007ffe0ff */
[----:B------:R-:W-:Y:S02]  /*1d00*/  SHF.R.S32.HI R132, RZ, 0x1f, R205 ;  /* 0x0000001fff847819 */ /* 0x000fe400000114cd */
[----:B------:R-:W-:Y:S02]  /*1d10*/  SHF.R.S32.HI R145, RZ, 0x1f, R204 ;  /* 0x0000001fff917819 */ /* 0x000fe400000114cc */
[----:B--2---:R-:W-:Y:S01]  /*1d20*/  SHF.R.S32.HI R9, RZ, 0x1f, R198 ;  /* 0x0000001fff097819 */ /* 0x004fe200000114c6 */
[----:B------:R-:W-:-:S04]  /*1d30*/  IMAD.WIDE.U32 R16, R198, c[0x0][0x1f0], R20 ;  /* 0x00007c00c6107a25 */ /* 0x000fc800078e0014 */
[----:B-----5:R-:W-:Y:S01]  /*1d40*/  IMAD R19, R9, c[0x0][0x1f0], RZ ;  /* 0x00007c0009137a24 */ /* 0x020fe200078e02ff */
[----:B------:R-:W-:Y:S01]  /*1d50*/  IADD3 R16, P0, R16, UR20, RZ ;  /* 0x0000001410107c10 */ /* 0x000fe2000ff1e0ff */
[----:B------:R-:W-:-:S04]  /*1d60*/  IMAD.WIDE.U32 R20, R199, c[0x0][0x208], RZ ;  /* 0x00008200c7147a25 */ /* 0x000fc800078e00ff */
[----:B------:R-:W-:Y:S02]  /*1d70*/  IMAD R8, R198, c[0x0][0x1f4], R19 ;  /* 0x00007d00c6087a24 */ /* 0x000fe400078e0213 */
[----:B------:R-:W-:-:S03]  /*1d80*/  IMAD R9, R9, c[0x0][0x218], RZ ;  /* 0x0000860009097a24 */ /* 0x000fc600078e02ff */
[----:B------:R-:W-:Y:S01]  /*1d90*/  IADD3.X R19, R17, UR17, R8, P0, !PT ;  /* 0x0000001111137c10 */ /* 0x000fe200087fe408 */
[----:B------:R-:W-:Y:S01]  /*1da0*/  IMAD R9, R198, c[0x0][0x21c], R9 ;  /* 0x00008700c6097a24 */ /* 0x000fe200078e0209 */
[C---:B------:R-:W-:Y:S02]  /*1db0*/  LEA R17, P0, R16.reuse, c[0x0][0x1c8], 0x1 ;  /* 0x0000720010117a11 */ /* 0x040fe400078008ff */
[----:B------:R-:W-:Y:S01]  /*1dc0*/  IADD3 R8, -R11, UR22, RZ ;  /* 0x000000160b087c10 */ /* 0x000fe2000fffe1ff */
[----:B------:R-:W-:Y:S01]  /*1dd0*/  IMAD.IADD R11, R21, 0x1, R10 ;  /* 0x00000001150b7824 */ /* 0x000fe200078e020a */
[----:B------:R-:W-:Y:S01]  /*1de0*/  LEA.HI.X R16, R16, c[0x0][0x1cc], R19, 0x1, P0 ;  /* 0x0000730010107a11 */ /* 0x000fe200000f0c13 */
[----:B------:R-:W-:Y:S01]  /*1df0*/  SHFL.IDX PT, R18, R17, RZ, 0x181f ;  /* 0x00181fff11127589 */ /* 0x000fe200000e0000 */
[----:B------:R-:W-:Y:S01]  /*1e00*/  ISETP.GE.AND P0, PT, R8, 0x1, PT ;  /* 0x000000010800780c */ /* 0x000fe20003f06270 */
[----:B------:R-:W-:Y:S02]  /*1e10*/  IMAD.MOV.U32 R10, RZ, RZ, R20 ;  /* 0x000000ffff0a7224 */ /* 0x000fe400078e0014 */
[----:B------:R-:W1:Y:S02]  /*1e20*/  SHFL.IDX PT, R19, R16, RZ, 0x181f ;  /* 0x00181fff10137589 */ /* 0x000e6400000e0000 */
[----:B------:R-:W-:-:S02]  /*1e30*/  IMAD.WIDE.U32 R10, R198, c[0x0][0x218], R10 ;  /* 0x00008600c60a7a25 */ /* 0x000fc400078e000a */
[----:B------:R-:W-:Y:S04]  /*1e40*/  SHFL.IDX PT, R28, R17, 0x1, 0x181f ;  /* 0x00381f00111c7f89 */ /* 0x000fe800000e0000 */
[----:B------:R2:W3:Y:S02]  /*1e50*/  SHFL.IDX PT, R29, R16, 0x1, 0x181f ;  /* 0x00381f00101d7f89 */ /* 0x0004e400000e0000 */
[----:B-1----:R-:W-:-:S04]  /*1e60*/  @P0 IMAD.WIDE R22, R206, 0x2, R18 ;  /* 0x00000002ce160825 */ /* 0x002fc800078e0212 */
[--C-:B------:R-:W-:Y:S01]  /*1e70*/  @P0 IMAD.WIDE R20, R205, 0x2, R18.reuse ;  /* 0x00000002cd140825 */ /* 0x100fe200078e0212 */
[----:B------:R1:W-:Y:S03]  /*1e80*/  @P0 LDGSTS.E.BYPASS.LTC128B.128 [R146+0xc100], [R22.64], !P5 ;  /* 0x0c10000016920fae */ /* 0x0003e6000e901d4a */
[----:B------:R-:W-:Y:S01]  /*1e90*/  @P0 IMAD.WIDE R18, R204, 0x2, R18 ;  /* 0x00000002cc120825 */ /* 0x000fe200078e0212 */
[----:B------:R4:W-:Y:S03]  /*1ea0*/  @P0 LDGSTS.E.BYPASS.LTC128B.128 [R146+0xe100], [R20.64], !P4 ;  /* 0x0e10000014920fae */ /* 0x0009e6000e101d4a */
[----:B--2---:R-:W-:Y:S01]  /*1eb0*/  IMAD.WIDE R16, R206, 0x2, RZ ;  /* 0x00000002ce107825 */ /* 0x004fe200078e02ff */
[----:B------:R2:W-:Y:S01]  /*1ec0*/  @P0 LDGSTS.E.BYPASS.LTC128B.128 [R146+0x10100], [R18.64], !P6 ;  /* 0x1010000012920fae */ /* 0x0005e2000f101d4a */
[----:B------:R-:W-:-:S04]  /*1ed0*/  IADD3 R10, P0, R10, UR24, RZ ;  /* 0x000000180a0a7c10 */ /* 0x000fc8000ff1e0ff */
[----:B------:R-:W-:Y:S02]  /*1ee0*/  IADD3.X R9, R11, UR14, R9, P0, !PT ;  /* 0x0000000e0b097c10 */ /* 0x000fe400087fe409 */
[----:B-1----:R-:W-:-:S04]  /*1ef0*/  LEA R23, P0, R10, c[0x0][0x1f8], 0x1 ;  /* 0x00007e000a177a11 */ /* 0x002fc800078008ff */
[----:B------:R-:W-:Y:S01]  /*1f00*/  LEA.HI.X R22, R10, c[0x0][0x1fc], R9, 0x1, P0 ;  /* 0x00007f000a167a11 */ /* 0x000fe200000f0c09 */
[----:B------:R-:W4:Y:S01]  /*1f10*/  SHFL.IDX PT, R11, R23, RZ, 0x181f ;  /* 0x00181fff170b7589 */ /* 0x000f2200000e0000 */
[----:B------:R-:W-:-:S03]  /*1f20*/  ISETP.GT.AND P0, PT, R8, 0x20, PT ;  /* 0x000000200800780c */ /* 0x000fc60003f04270 */
[----:B------:R-:W1:Y:S04]  /*1f30*/  SHFL.IDX PT, R12, R22, RZ, 0x181f ;  /* 0x00181fff160c7589 */ /* 0x000e6800000e0000 */
[----:B------:R-:W5:Y:S04]  /*1f40*/  SHFL.IDX PT, R9, R23, 0x1, 0x181f ;  /* 0x00381f0017097f89 */ /* 0x000f6800000e0000 */
[----:B------:R5:W5:Y:S02]  /*1f50*/  SHFL.IDX PT, R10, R22, 0x1, 0x181f ;  /* 0x00381f00160a7f89 */ /* 0x000b6400000e0000 */
[----:B---3--:R-:W-:-:S04]  /*1f60*/  @P0 IMAD.WIDE R26, R206, 0x2, R28 ;  /* 0x00000002ce1a0825 */ /* 0x008fc800078e021c */
[--C-:B------:R-:W-:Y:S01]  /*1f70*/  @P0 IMAD.WIDE R30, R205, 0x2, R28.reuse ;  /* 0x00000002cd1e0825 */ /* 0x100fe200078e021c */
[----:B------:R3:W-:Y:S03]  /*1f80*/  @P0 LDGSTS.E.BYPASS.LTC128B.128 [R146+0xd100], [R26.64], !P5 ;  /* 0x0d1000001a920fae */ /* 0x0007e6000e901d4a */
[----:B------:R-:W-:Y:S01]  /*1f90*/  @P0 IMAD.WIDE R28, R204, 0x2, R28 ;  /* 0x00000002cc1c0825 */ /* 0x000fe200078e021c */
[----:B------:R3:W-:Y:S04]  /*1fa0*/  @P0 LDGSTS.E.BYPASS.LTC128B.128 [R146+0xf100], [R30.64], !P4 ;  /* 0x0f1000001e920fae */ /* 0x0007e8000e101d4a */
[----:B------:R3:W-:Y:S01]  /*1fb0*/  @P0 LDGSTS.E.BYPASS.LTC128B.128 [R146+0x11100], [R28.64], !P6 ;  /* 0x111000001c920fae */ /* 0x0007e2000f101d4a */
[----:B----4-:R-:W-:-:S03]  /*1fc0*/  IADD3 R20, P0, R11, R16, RZ ;  /* 0x000000100b147210 */ /* 0x010fc60007f1e0ff */
[----:B------:R-:W0:Y:S02]  /*1fd0*/  LDGDEPBAR ;  /* 0x00000000000079af */ /* 0x000e240000000000 */
[----:B-1----:R-:W-:Y:S01]  /*1fe0*/  IMAD.X R21, R12, 0x1, R17, P0 ;  /* 0x000000010c157824 */ /* 0x002fe200000e0611 */
[----:B--2---:R-:W-:Y:S01]  /*1ff0*/  IADD3 R18, P0, R11, R24, RZ ;  /* 0x000000180b127210 */ /* 0x004fe20007f1e0ff */
[----:B-----5:R-:W-:-:S04]  /*2000*/  IMAD.WIDE R22, R204, 0x2, RZ ;  /* 0x00000002cc167825 */ /* 0x020fc800078e02ff */
[----:B------:R-:W-:Y:S01]  /*2010*/  IMAD.X R19, R12, 0x1, R25, P0 ;  /* 0x000000010c137824 */ /* 0x000fe200000e0619 */
[----:B------:R-:W-:-:S05]  /*2020*/  IADD3 R16, P0, R16, R9, RZ ;  /* 0x0000000910107210 */ /* 0x000fca0007f1e0ff */
[----:B------:R-:W-:Y:S01]  /*2030*/  IMAD.X R17, R17, 0x1, R10, P0 ;  /* 0x0000000111117824 */ /* 0x000fe200000e060a */
[----:B---3--:R-:W-:-:S05]  /*2040*/  IADD3 R26, P0, R11, R22, RZ ;  /* 0x000000160b1a7210 */ /* 0x008fca0007f1e0ff */
        /* <DEDUP_REMOVED lines=8> */
[C---:B------:R-:W-:Y:S02]  /*20d0*/  ISETP.LT.OR P0, PT, R8.reuse, 0x1, P2 ;  /* 0x000000010800780c */ /* 0x040fe40001701670 */
[----:B------:R-:W-:-:S11]  /*20e0*/  ISETP.LT.OR P2, PT, R8, 0x21, P2 ;  /* 0x000000210800780c */ /* 0x000fd60001741670 */
[----:B------:R1:W-:Y:S01]  /*20f0*/  LDGSTS.E.BYPASS.LTC128B.128 [R146+0x2100], [R18.64], !P0 ;  /* 0x0210000012927fae */ /* 0x0003e2000c101d4a */
[----:B------:R-:W-:-:S04]  /*2100*/  ISETP.GE.AND P0, PT, R13, c[0x0][0x1d4], PT ;  /* 0x000075000d007a0c */ /* 0x000fc80003f06270 */
[C---:B------:R-:W-:Y:S02]  /*2110*/  ISETP.LT.OR P1, PT, R8.reuse, 0x1, P0 ;  /* 0x000000010800780c */ /* 0x040fe40000721670 */
[----:B------:R-:W-:-:S11]  /*2120*/  ISETP.LT.OR P0, PT, R8, 0x21, P0 ;  /* 0x000000210800780c */ /* 0x000fd60000701670 */
[----:B------:R1:W-:Y:S01]  /*2130*/  LDGSTS.E.BYPASS.LTC128B.128 [R146+0x4100], [R26.64], !P1 ;  /* 0x041000001a927fae */ /* 0x0003e2000c901d4a */
[----:B------:R-:W-:-:S03]  /*2140*/  ISETP.NE.AND P1, PT, R15, RZ, PT ;  /* 0x000000ff0f00720c */ /* 0x000fc60003f25270 */
[----:B------:R1:W-:Y:S01]  /*2150*/  LDGSTS.E.BYPASS.LTC128B.128 [R146+0x1100], [R16.64], !P3 ;  /* 0x0110000010927fae */ /* 0x0003e2000d901d4a */
[----:B------:R-:W-:-:S03]  /*2160*/  ISETP.GT.AND P3, PT, R201, 0x3f, PT ;  /* 0x0000003fc900780c */ /* 0x000fc60003f64270 */
[----:B------:R1:W-:Y:S04]  /*2170*/  LDGSTS.E.BYPASS.LTC128B.128 [R146+0x3100], [R24.64], !P2 ;  /* 0x0310000018927fae */ /* 0x0003e8000d101d4a */
[----:B------:R1:W-:Y:S01]  /*2180*/  LDGSTS.E.BYPASS.LTC128B.128 [R146+0x5100], [R22.64], !P0 ;  /* 0x0510000016927fae */ /* 0x0003e2000c101d4a */
[----:B------:R-:W-:-:S03]  /*2190*/  PLOP3.LUT P0, PT, PT, PT, UP0, 0x40, 0x0 ;  /* 0x000000000000781c */ /* 0x000fc60003f0e808 */
[----:B------:R-:W0:Y:S10]  /*21a0*/  LDGDEPBAR ;  /* 0x00000000000079af */ /* 0x000e340000000000 */
[----:B------:R-:W-:Y:S05]  /*21b0*/  @P0 BRA `(.L_x_1348) ;  /* 0x0000043000000947 */ /* 0x000fea0003800000 */
[----:B------:R-:W-:Y:S01]  /*21c0*/  ULEA UR4, UR13, UR7, 0x6 ;  /* 0x000000070d047291 */ /* 0x000fe2000f8e303f */
        /* <DEDUP_REMOVED lines=15> */
[----:B-1----:R-:W-:Y:S01]  /*22c0*/  IADD3 R19, -R207, 0x10, RZ ;  /* 0x00000010cf137810 */ /* 0x002fe20007ffe1ff */
[----:B------:R-:W-:-:S03]  /*22d0*/  IMAD R199, R8, c[0x0][0x2b8], R199 ;  /* 0x0000ae0008c77a24 */ /* 0x000fc600078e02c7 */
[----:B------:R-:W-:Y:S01]  /*22e0*/  LOP3.LUT R19, R19, 0xf, RZ, 0xc0, !PT ;  /* 0x0000000f13137812 */ /* 0x000fe200078ec0ff */
[----:B------:R-:W-:Y:S01]  /*22f0*/  IMAD.WIDE.U32 R12, R199, c[0x0][0x1e0], RZ ;  /* 0x00007800c70c7a25 */ /* 0x000fe200078e00ff */
[----:B------:R-:W-:-:S05]  /*2300*/  SHF.R.S32.HI R8, RZ, 0x1f, R199 ;  /* 0x0000001fff087819 */ /* 0x000fca00000114c7 */
[----:B------:R-:W-:-:S04]  /*2310*/  IMAD R8, R8, c[0x0][0x1e0], RZ ;  /* 0x0000780008087a24 */ /* 0x000fc800078e02ff */
[----:B------:R-:W-:-:S04]  /*2320*/  IMAD R9, R199, c[0x0][0x1e4], R8 ;  /* 0x00007900c7097a24 */ /* 0x000fc800078e0208 */
        /* <DEDUP_REMOVED lines=11> */
[----:B------:R-:W-:Y:S01]  /*23e0*/  IADD3.X R11, R11, UR17, R8, P0, !PT ;  /* 0x000000110b0b7c10 */ /* 0x000fe200087fe408 */
[----:B------:R-:W-:Y:S01]  /*23f0*/  IMAD.SHL.U32 R8, R204, 0x2, RZ ;  /* 0x00000002cc087824 */ /* 0x000fe200078e00ff */
[----:B------:R-:W-:Y:S02]  /*2400*/  LEA R17, P0, R16, c[0x0][0x1c8], 0x1 ;  /* 0x0000720010117a11 */ /* 0x000fe400078008ff */
[----:B------:R-:W-:Y:S02]  /*2410*/  IADD3 R22, -R10, 0x10, RZ ;  /* 0x000000100a167810 */ /* 0x000fe40007ffe1ff */
[----:B------:R-:W-:Y:S01]  /*2420*/  LEA.HI.X R16, R16, c[0x0][0x1cc], R11, 0x1, P0 ;  /* 0x0000730010107a11 */ /* 0x000fe200000f0c0b */
[----:B------:R-:W1:Y:S01]  /*2430*/  SHFL.IDX PT, R18, R17, 0x1, 0x181f ;  /* 0x00381f0011127f89 */ /* 0x000e6200000e0000 */
[----:B------:R-:W-:Y:S01]  /*2440*/  IMAD.SHL.U32 R11, R205, 0x2, RZ ;  /* 0x00000002cd0b7824 */ /* 0x000fe200078e00ff */
[----:B------:R-:W-:Y:S02]  /*2450*/  LOP3.LUT R22, R22, 0xf, RZ, 0xc0, !PT ;  /* 0x0000000f16167812 */ /* 0x000fe400078ec0ff */
[----:B------:R-:W2:Y:S01]  /*2460*/  SHFL.IDX PT, R20, R16, 0x1, 0x181f ;  /* 0x00381f0010147f89 */ /* 0x000ea200000e0000 */
[----:B------:R-:W-:-:S03]  /*2470*/  SHF.L.U64.HI R9, R204, 0x1, R145 ;  /* 0x00000001cc097819 */ /* 0x000fc60000010291 */
        /* <DEDUP_REMOVED lines=23> */
.L_x_1348:
[----:B------:R-:W0:Y:S01]  /*25f0*/  LDGDEPBAR ;  /* 0x00000000000079af */ /* 0x000e220000000000 */
[----:B------:R-:W-:Y:S01]  /*2600*/  LOP3.LUT P0, RZ, R144, 0x2, RZ, 0xc0, !PT ;  /* 0x0000000290ff7812 */ /* 0x000fe2000780c0ff */
[----:B------:R-:W-:Y:S01]  /*2610*/  IMAD.SHL.U32 R189, R189, 0x2, RZ ;  /* 0x00000002bdbd7824 */ /* 0x000fe200078e00ff */
[----:B------:R-:W-:Y:S01]  /*2620*/  MOV R186, 0x20 ;  /* 0x0000002000ba7802 */ /* 0x000fe20000000f00 */
[----:B------:R-:W-:Y:S01]  /*2630*/  IMAD.SHL.U32 R188, R188, 0x2, RZ ;  /* 0x00000002bcbc7824 */ /* 0x000fe200078e00ff */
[C---:B------:R-:W-:Y:S01]  /*2640*/  LEA R191, R0.reuse, 0x18100, 0x1 ;  /* 0x0001810000bf7811 */ /* 0x040fe200078e08ff */
[----:B-1----:R-:W-:Y:S01]  /*2650*/  IMAD.SHL.U32 R8, R0, 0x2, RZ ;  /* 0x0000000200087824 */ /* 0x002fe200078e00ff */
[----:B------:R-:W-:Y:S02]  /*2660*/  SEL R186, R186, 0xffffffe0, !P0 ;  /* 0xffffffe0baba7807 */ /* 0x000fe40004000000 */
[----:B------:R-:W-:Y:S01]  /*2670*/  PLOP3.LUT P0, PT, PT, PT, UP0, 0x40, 0x0 ;  /* 0x000000000000781c */ /* 0x000fe20003f0e808 */
[----:B------:R-:W-:Y:S01]  /*2680*/  IMAD.IADD R187, R191, 0x1, R188 ;  /* 0x00000001bfbb7824 */ /* 0x000fe200078e02bc */
[----:B------:R-:W-:-:S02]  /*2690*/  IADD3 R94, R189, R186, RZ ;  /* 0x000000babd5e7210 */ /* 0x000fc40007ffe0ff */
[----:B------:R-:W-:Y:S01]  /*26a0*/  IADD3 R190, R189, 0xc100, RZ ;  /* 0x0000c100bdbe7810 */ /* 0x000fe20007ffe0ff */
[----:B------:R-:W-:-:S04]  /*26b0*/  DEPBAR.LE SB0, 0x3 ;  /* 0x000080c00000791a */ /* 0x000fc80000000000 */
[----:B------:R-:W-:-:S04]  /*26c0*/  DEPBAR.LE SB0, 0x2 ;  /* 0x000080800000791a */ /* 0x000fc80000000000 */
[----:B------:R-:W-:Y:S06]  /*26d0*/  BAR.SYNC.DEFER_BLOCKING 0x0 ;  /* 0x0000000000007b1d */ /* 0x000fec0000010000 */
        /* <DEDUP_REMOVED lines=10> */
[----:B------:R-:W-:Y:S05]  /*2780*/  @P0 BRA `(.L_x_1349) ;  /* 0x0000034000000947 */ /* 0x000fea0003800000 */
        /* <DEDUP_REMOVED lines=10> */
[----:B------:R-:W-:Y:S01]  /*2830*/  IMAD.SHL.U32 R29, R206, 0x2, RZ ;  /* 0x00000002ce1d7824 */ /* 0x000fe200078e00ff */
[----:B------:R-:W-:Y:S01]  /*2840*/  LOP3.LUT R38, R38, 0xf, RZ, 0xc0, !PT ;  /* 0x0000000f26267812 */ /* 0x000fe200078ec0ff */
[----:B------:R-:W-:Y:S01]  /*2850*/  IMAD.IADD R13, R13, 0x1, R0 ;  /* 0x000000010d0d7824 */ /* 0x000fe200078e0200 */
[----:B------:R-:W-:Y:S01]  /*2860*/  LOP3.LUT R33, R33, 0xf, RZ, 0xc0, !PT ;  /* 0x0000000f21217812 */ /* 0x000fe200078ec0ff */
[C---:B------:R-:W-:Y:S01]  /*2870*/  IMAD R0, R198.reuse, c[0x0][0x21c], R15 ;  /* 0x00008700c6007a24 */ /* 0x040fe200078e020f */
[----:B------:R-:W-:Y:S01]  /*2880*/  SHF.L.U64.HI R15, R205, 0x1, R132 ;  /* 0x00000001cd0f7819 */ /* 0x000fe20000010284 */
[----:B------:R-:W-:-:S04]  /*2890*/  IMAD.WIDE.U32 R12, R198, c[0x0][0x218], R12 ;  /* 0x00008600c60c7a25 */ /* 0x000fc800078e000c */
[----:B------:R-:W-:Y:S01]  /*28a0*/  IMAD.SHL.U32 R14, R205, 0x2, RZ ;  /* 0x00000002cd0e7824 */ /* 0x000fe200078e00ff */
[----:B------:R-:W-:Y:S02]  /*28b0*/  IADD3 R31, P0, R12, UR24, RZ ;  /* 0x000000180c1f7c10 */ /* 0x000fe4000ff1e0ff */
[C---:B------:R-:W-:Y:S02]  /*28c0*/  SHF.L.U64.HI R12, R204.reuse, 0x1, R145 ;  /* 0x00000001cc0c7819 */ /* 0x040fe40000010291 */
[----:B------:R-:W-:Y:S02]  /*28d0*/  IADD3.X R0, R13, UR14, R0, P0, !PT ;  /* 0x0000000e0d007c10 */ /* 0x000fe400087fe400 */
[C---:B------:R-:W-:Y:S02]  /*28e0*/  LEA R32, P0, R31.reuse, c[0x0][0x1f8], 0x1 ;  /* 0x00007e001f207a11 */ /* 0x040fe400078008ff */
[----:B------:R-:W-:Y:S02]  /*28f0*/  SEL R13, RZ, 0x10, P4 ;  /* 0x00000010ff0d7807 */ /* 0x000fe40002000000 */
[----:B------:R-:W-:Y:S01]  /*2900*/  LEA.HI.X R31, R31, c[0x0][0x1fc], R0, 0x1, P0 ;  /* 0x00007f001f1f7a11 */ /* 0x000fe200000f0c00 */
[----:B------:R-:W5:Y:S01]  /*2910*/  SHFL.IDX PT, R34, R32, 0x1, 0x181f ;  /* 0x00381f0020227f89 */ /* 0x000f6200000e0000 */
[----:B------:R-:W-:Y:S01]  /*2920*/  IADD3 R37, -R13, 0x10, RZ ;  /* 0x000000100d257810 */ /* 0x000fe20007ffe1ff */
[----:B------:R-:W-:-:S02]  /*2930*/  IMAD.SHL.U32 R0, R204, 0x2, RZ ;  /* 0x00000002cc007824 */ /* 0x000fc400078e00ff */
[----:B------:R-:W2:Y:S01]  /*2940*/  SHFL.IDX PT, R35, R31, 0x1, 0x181f ;  /* 0x00381f001f237f89 */ /* 0x000ea200000e0000 */
[----:B------:R-:W-:-:S03]  /*2950*/  LOP3.LUT R37, R37, 0xf, RZ, 0xc0, !PT ;  /* 0x0000000f25257812 */ /* 0x000fc600078ec0ff */
[----:B------:R-:W-:Y:S01]  /*2960*/  SHFL.IDX PT, R31, R31, RZ, 0x181f ;  /* 0x00181fff1f1f7589 */ /* 0x000fe200000e0000 */
[----:B-----5:R-:W-:-:S04]  /*2970*/  IADD3 R38, P2, P0, R38, R34, R29 ;  /* 0x0000002226267210 */ /* 0x020fc8000785e01d */
[----:B--2---:R-:W-:Y:S02]  /*2980*/  IADD3.X R39, RZ, R35, R30, P2, P0 ;  /* 0x00000023ff277210 */ /* 0x004fe400017e041e */
        /* <DEDUP_REMOVED lines=20> */
.L_x_1349:
[C---:B-1-3--:R-:W-:Y:S01]  /*2ad0*/  HMMA.16816.F32 R28, R8.reuse, R40, RZ ;  /* 0x00000028081c723c */ /* 0x04afe200000018ff */
[----:B------:R-:W-:Y:S01]  /*2ae0*/  IMAD.MOV.U32 R0, RZ, RZ, 0x40 ;  /* 0x00000040ff007424 */ /* 0x000fe200078e00ff */
[----:B------:R-:W-:Y:S01]  /*2af0*/  LDSM.16.M88.4 R68, [R191+0x4000] ;  /* 0x00400000bf44783b */ /* 0x000fe20000000200 */
[C---:B------:R-:W-:Y:S01]  /*2b00*/  IMAD R185, R4.reuse, 0x2, R191 ;  /* 0x0000000204b97824 */ /* 0x040fe200078e02bf */
[----:B------:R-:W-:Y:S01]  /*2b10*/  PLOP3.LUT P0, PT, PT, PT, UP1, 0x80, 0x0 ;  /* 0x000000000000781c */ /* 0x000fe20003f0f018 */
[----:B------:R-:W-:Y:S01]  /*2b20*/  IMAD R184, R4, 0x2, R187 ;  /* 0x0000000204b87824 */ /* 0x000fe200078e02bb */
[----:B------:R-:W-:Y:S01]  /*2b30*/  SEL R133, R0, 0xffffffc0, !P1 ;  /* 0xffffffc000857807 */ /* 0x000fe20004800000 */
[----:B------:R-:W-:Y:S01]  /*2b40*/  LDSM.16.M88.4 R76, [R189+0xf900] ;  /* 0x00f90000bd4c783b */ /* 0x000fe20000000200 */
[C---:B------:R-:W-:Y:S01]  /*2b50*/  HMMA.16816.F32 R40, R8.reuse, R42, RZ ;  /* 0x0000002a0828723c */ /* 0x040fe200000018ff */
[----:B------:R-:W-:Y:S01]  /*2b60*/  UMOV UR4, 0xffffffc0 ;  /* 0xffffffc000047882 */ /* 0x000fe20000000000 */
[----:B------:R-:W-:Y:S01]  /*2b70*/  IMAD.SHL.U32 R135, R3, 0x2, RZ ;  /* 0x0000000203877824 */ /* 0x000fe200078e00ff */
[----:B--2---:R-:W-:Y:S01]  /*2b80*/  LDSM.16.M88.4 R12, [R185] ;  /* 0x00000000b90c783b */ /* 0x004fe20000000200 */
[----:B------:R-:W-:Y:S01]  /*2b90*/  IMAD.IADD R92, R189, 0x1, R133 ;  /* 0x00000001bd5c7824 */ /* 0x000fe200078e0285 */
[----:B------:R-:W-:Y:S01]  /*2ba0*/  UIMAD UR4, UR13, UR4, 0x41 ;  /* 0x000000410d0474a4 */ /* 0x000fe2000f8e0204 */
[----:B------:R-:W-:Y:S01]  /*2bb0*/  IMAD.IADD R0, R133, 0x1, R94 ;  /* 0x0000000185007824 */ /* 0x000fe200078e025e */
[----:B------:R-:W-:Y:S01]  /*2bc0*/  LDSM.16.M88.4 R88, [R94+0x11100] ;  /* 0x011100005e58783b */ /* 0x000fe20000000200 */
[----:B----4-:R-:W-:Y:S01]  /*2bd0*/  HMMA.16816.F32 R64, R8, R60, RZ ;  /* 0x0000003c0840723c */ /* 0x010fe200000018ff */
[--C-:B------:R-:W-:Y:S01]  /*2be0*/  IMAD R134, R4, 0x2, R135.reuse ;  /* 0x0000000204867824 */ /* 0x100fe200078e0287 */
[----:B------:R-:W-:Y:S01]  /*2bf0*/  UISETP.GE.AND UP0, UPT, UR13, 0x3, UPT ;  /* 0x000000030d00788c */ /* 0x000fe2000bf06270 */
[----:B------:R-:W1:Y:S01]  /*2c00*/  LDSM.16.M88.4 R32, [R92+0xc100] ;  /* 0x00c100005c20783b */ /* 0x000e620000000200 */
[----:B------:R-:W-:-:S02]  /*2c10*/  IMAD.IADD R171, R188, 0x1, R135 ;  /* 0x00000001bcab7824 */ /* 0x000fc400078e0287 */
[----:B------:R-:W-:Y:S01]  /*2c20*/  IMAD.IADD R163, R188, 0x1, R134 ;  /* 0x00000001bca37824 */ /* 0x000fe200078e0286 */
[----:B------:R-:W-:Y:S01]  /*2c30*/  LDSM.16.M88.4 R84, [R92+0x10100] ;  /* 0x010100005c54783b */ /* 0x000fe20000000200 */
[C---:B------:R-:W-:Y:S01]  /*2c40*/  HMMA.16816.F32 R60, R8.reuse, R62, RZ ;  /* 0x0000003e083c723c */ /* 0x040fe200000018ff */
[----:B------:R-:W-:Y:S02]  /*2c50*/  IMAD R4, R4, 0x2, R171 ;  /* 0x0000000204047824 */ /* 0x000fe400078e02ab */
[----:B------:R-:W-:Y:S04]  /*2c60*/  LDSM.16.M88.4 R80, [R189+0x11900] ;  /* 0x01190000bd50783b */ /* 0x000fe80000000200 */
[----:B------:R-:W0:Y:S01]  /*2c70*/  LDGDEPBAR ;  /* 0x00000000000079af */ /* 0x000e220000000000 */
[C---:B------:R-:W-:Y:S08]  /*2c80*/  HMMA.16816.F32 R36, R8.reuse, R56, RZ ;  /* 0x000000380824723c */ /* 0x040ff000000018ff */
[C---:B------:R-:W-:Y:S08]  /*2c90*/  HMMA.16816.F32 R56, R8.reuse, R58, RZ ;  /* 0x0000003a0838723c */ /* 0x040ff000000018ff */
[C---:B------:R-:W-:Y:S08]  /*2ca0*/  HMMA.16816.F32 R52, R8.reuse, R24, RZ ;  /* 0x000000180834723c */ /* 0x040ff000000018ff */
[----:B------:R-:W-:Y:S01]  /*2cb0*/  HMMA.16816.F32 R8, R8, R26, RZ ;  /* 0x0000001a0808723c */ /* 0x000fe200000018ff */
[----:B------:R-:W-:Y:S07]  /*2cc0*/  LDSM.16.M88.4 R24, [R92+0xc900] ;  /* 0x00c900005c18783b */ /* 0x000fee0000000200 */
        /* <DEDUP_REMOVED lines=10> */
[----:B------:R-:W-:Y:S01]  /*2d70*/  HMMA.16816.F32 R72, R72, R22, R8 ;  /* 0x000000164848723c */ /* 0x000fe20000001808 */
[----:B------:R-:W-:Y:S04]  /*2d80*/  LDSM.16.M88.4 R20, [R184] ;  /* 0x00000000b814783b */ /* 0x000fe80000000200 */
[----:B------:R-:W4:Y:S03]  /*2d90*/  LDSM.16.M88.4 R8, [R0+0xc100] ;  /* 0x00c100000008783b */ /* 0x000f260000000200 */
[C---:B-1----:R-:W-:Y:S08]  /*2da0*/  HMMA.16816.F32 R28, R12.reuse, R32, R28 ;  /* 0x000000200c1c723c */ /* 0x042ff0000000181c */
[C---:B------:R-:W-:Y:S01]  /*2db0*/  HMMA.16816.F32 R40, R12.reuse, R34, R40 ;  /* 0x000000220c28723c */ /* 0x040fe20000001828 */
[----:B------:R-:W1:Y:S07]  /*2dc0*/  LDSM.16.M88.4 R32, [R0+0xd100] ;  /* 0x00d100000020783b */ /* 0x000e6e0000000200 */
        /* <DEDUP_REMOVED lines=8> */
[----:B------:R-:W3:Y:S04]  /*2e50*/  LDSM.16.M88.4 R12, [R189+0xe900] ;  /* 0x00e90000bd0c783b */ /* 0x000ee80000000200 */
[----:B------:R-:W-:Y:S03]  /*2e60*/  LDSM.16.M88.4 R48, [R94+0xe100] ;  /* 0x00e100005e30783b */ /* 0x000fe60000000200 */
[C---:B----4-:R-:W-:Y:S08]  /*2e70*/  HMMA.16816.F32 R28, R20.reuse, R8, R28 ;  /* 0x00000008141c723c */ /* 0x050ff0000000181c */
[C---:B------:R-:W-:Y:S01]  /*2e80*/  HMMA.16816.F32 R40, R20.reuse, R10, R40 ;  /* 0x0000000a1428723c */ /* 0x040fe20000001828 */
[----:B------:R-:W4:Y:S07]  /*2e90*/  LDSM.16.M88.4 R8, [R189+0xf100] ;  /* 0x00f10000bd08783b */ /* 0x000f2e0000000200 */
[C---:B------:R-:W-:Y:S08]  /*2ea0*/  HMMA.16816.F32 R64, R20.reuse, R44, R64 ;  /* 0x0000002c1440723c */ /* 0x040ff00000001840 */
[C---:B------:R-:W-:Y:S01]  /*2eb0*/  HMMA.16816.F32 R60, R20.reuse, R46, R60 ;  /* 0x0000002e143c723c */ /* 0x040fe2000000183c */
[----:B------:R-:W-:Y:S07]  /*2ec0*/  LDSM.16.M88.4 R44, [R185+0x4000] ;  /* 0x00400000b92c783b */ /* 0x000fee0000000200 */
[C---:B-1----:R-:W-:Y:S08]  /*2ed0*/  HMMA.16816.F32 R36, R20.reuse, R32, R36 ;  /* 0x000000201424723c */ /* 0x042ff00000001824 */
[----:B------:R-:W-:Y:S01]  /*2ee0*/  HMMA.16816.F32 R56, R20, R34, R56 ;  /* 0x000000221438723c */ /* 0x000fe20000001838 */
[----:B------:R-:W-:Y:S07]  /*2ef0*/  LDSM.16.M88.4 R32, [R92+0xe900] ;  /* 0x00e900005c20783b */ /* 0x000fee0000000200 */
[C---:B--2---:R-:W-:Y:S08]  /*2f00*/  HMMA.16816.F32 R28, R68.reuse, R16, R28 ;  /* 0x00000010441c723c */ /* 0x044ff0000000181c */
[C---:B------:R-:W-:Y:S01]  /*2f10*/  HMMA.16816.F32 R40, R68.reuse, R18, R40 ;  /* 0x000000124428723c */ /* 0x040fe20000001828 */
[----:B------:R-:W1:Y:S07]  /*2f20*/  LDSM.16.M88.4 R16, [R187+0x4000] ;  /* 0x00400000bb10783b */ /* 0x000e6e0000000200 */
[C---:B---3--:R-:W-:Y:S08]  /*2f30*/  HMMA.16816.F32 R64, R68.reuse, R12, R64 ;  /* 0x0000000c4440723c */ /* 0x048ff00000001840 */
[----:B------:R-:W-:Y:S01]  /*2f40*/  HMMA.16816.F32 R60, R68, R14, R60 ;  /* 0x0000000e443c723c */ /* 0x000fe2000000183c */
[----:B------:R-:W2:Y:S07]  /*2f50*/  LDSM.16.M88.4 R12, [R94+0xf100] ;  /* 0x00f100005e0c783b */ /* 0x000eae0000000200 */
[C---:B------:R-:W-:Y:S08]  /*2f60*/  HMMA.16816.F32 R52, R20.reuse, R24, R52 ;  /* 0x000000181434723c */ /* 0x040ff00000001834 */
[----:B------:R-:W-:Y:S01]  /*2f70*/  HMMA.16816.F32 R72, R20, R26, R72 ;  /* 0x0000001a1448723c */ /* 0x000fe20000001848 */
[----:B------:R-:W3:Y:S04]  /*2f80*/  LDSM.16.M88.4 R24, [R94+0xe900] ;  /* 0x00e900005e18783b */ /* 0x000ee80000000200 */
[----:B------:R-:W-:Y:S03]  /*2f90*/  LDSM.16.M88.4 R20, [R94+0xf900] ;  /* 0x00f900005e14783b */ /* 0x000fe60000000200 */
[C---:B----4-:R-:W-:Y:S08]  /*2fa0*/  HMMA.16816.F32 R36, R68.reuse, R8, R36 ;  /* 0x000000084424723c */ /* 0x050ff00000001824 */
        /* <DEDUP_REMOVED lines=12> */
[C---:B---3--:R-:W-:Y:S08]  /*3070*/  HMMA.16816.F32 R64, R16.reuse, R24, R64 ;  /* 0x000000181040723c */ /* 0x048ff00000001840 */
[----:B------:R-:W-:Y:S01]  /*3080*/  HMMA.16816.F32 R60, R16, R26, R60 ;  /* 0x0000001a103c723c */ /* 0x000fe2000000183c */
[----:B------:R-:W-:Y:S07]  /*3090*/  LDSM.16.M88.4 R24, [R0+0xe100] ;  /* 0x00e100000018783b */ /* 0x000fee0000000200 */
[C---:B----4-:R-:W-:Y:S08]  /*30a0*/  HMMA.16816.F32 R28, R44.reuse, R8, R28 ;  /* 0x000000082c1c723c */ /* 0x050ff0000000181c */
[----:B------:R-:W-:Y:S01]  /*30b0*/  HMMA.16816.F32 R40, R44, R10, R40 ;  /* 0x0000000a2c28723c */ /* 0x000fe20000001828 */
[----:B------:R-:W2:Y:S07]  /*30c0*/  LDSM.16.M88.4 R8, [R184+0x4000] ;  /* 0x00400000b808783b */ /* 0x000eae0000000200 */
[C---:B------:R-:W-:Y:S08]  /*30d0*/  HMMA.16816.F32 R52, R16.reuse, R20, R52 ;  /* 0x000000141034723c */ /* 0x040ff00000001834 */
[----:B------:R-:W-:Y:S01]  /*30e0*/  HMMA.16816.F32 R72, R16, R22, R72 ;  /* 0x000000161048723c */ /* 0x000fe20000001848 */
[----:B------:R-:W3:Y:S04]  /*30f0*/  LDSM.16.M88.4 R20, [R0+0xe900] ;  /* 0x00e900000014783b */ /* 0x000ee80000000200 */
[----:B------:R-:W4:Y:S03]  /*3100*/  LDSM.16.M88.4 R16, [R0+0xf100] ;  /* 0x00f100000010783b */ /* 0x000f260000000200 */
[C---:B------:R-:W-:Y:S08]  /*3110*/  HMMA.16816.F32 R64, R44.reuse, R32, R64 ;  /* 0x000000202c40723c */ /* 0x040ff00000001840 */
[C---:B------:R-:W-:Y:S01]  /*3120*/  HMMA.16816.F32 R60, R44.reuse, R34, R60 ;  /* 0x000000222c3c723c */ /* 0x040fe2000000183c */
[----:B------:R-:W5:Y:S07]  /*3130*/  LDSM.16.M88.4 R32, [R0+0xf900] ;  /* 0x00f900000020783b */ /* 0x000f6e0000000200 */
[C---:B-1----:R-:W-:Y:S08]  /*3140*/  HMMA.16816.F32 R36, R44.reuse, R12, R36 ;  /* 0x0000000c2c24723c */ /* 0x042ff00000001824 */
[C---:B------:R-:W-:Y:S01]  /*3150*/  HMMA.16816.F32 R56, R44.reuse, R14, R56 ;  /* 0x0000000e2c38723c */ /* 0x040fe20000001838 */
[----:B------:R-:W1:Y:S07]  /*3160*/  LDSM.16.M88.4 R12, [R189+0x10100] ;  /* 0x01010000bd0c783b */ /* 0x000e6e0000000200 */
[C---:B------:R-:W-:Y:S08]  /*3170*/  HMMA.16816.F32 R52, R44.reuse, R48, R52 ;  /* 0x000000302c34723c */ /* 0x040ff00000001834 */
[----:B------:R-:W-:Y:S01]  /*3180*/  HMMA.16816.F32 R72, R44, R50, R72 ;  /* 0x000000322c48723c */ /* 0x000fe20000001848 */
[----:B------:R-:W-:Y:S04]  /*3190*/  LDSM.16.M88.4 R44, [R92+0x11100] ;  /* 0x011100005c2c783b */ /* 0x000fe80000000200 */
[----:B------:R-:W-:Y:S03]  /*31a0*/  LDSM.16.M88.4 R48, [R92+0x10900] ;  /* 0x010900005c30783b */ /* 0x000fe60000000200 */
[C---:B--2---:R-:W-:Y:S08]  /*31b0*/  HMMA.16816.F32 R28, R8.reuse, R24, R28 ;  /* 0x00000018081c723c */ /* 0x044ff0000000181c */
[C---:B------:R-:W-:Y:S01]  /*31c0*/  HMMA.16816.F32 R40, R8.reuse, R26, R40 ;  /* 0x0000001a0828723c */ /* 0x040fe20000001828 */
[----:B------:R-:W2:Y:S07]  /*31d0*/  LDSM.16.M88.4 R24, [R189+0x11100] ;  /* 0x01110000bd18783b */ /* 0x000eae0000000200 */
        /* <DEDUP_REMOVED lines=8> */
[----:B------:R-:W4:Y:S04]  /*3260*/  LDSM.16.M88.4 R8, [R189+0x10900] ;  /* 0x01090000bd08783b */ /* 0x000f280000000200 */
[----:B------:R-:W-:Y:S03]  /*3270*/  LDSM.16.M88.4 R32, [R0+0x10100] ;  /* 0x010100000020783b */ /* 0x000fe60000000200 */
[C---:B-1----:R-:W-:Y:S08]  /*3280*/  HMMA.16816.F32 R28, R76.reuse, R12, R28 ;  /* 0x0000000c4c1c723c */ /* 0x042ff0000000181c */
[C---:B------:R-:W-:Y:S01]  /*3290*/  HMMA.16816.F32 R40, R76.reuse, R14, R40 ;  /* 0x0000000e4c28723c */ /* 0x040fe20000001828 */
[----:B------:R-:W1:Y:S07]  /*32a0*/  LDSM.16.M88.4 R12, [R185+0x8000] ;  /* 0x00800000b90c783b */ /* 0x000e6e0000000200 */
[----:B--2---:R-:W-:Y:S08]  /*32b0*/  HMMA.16816.F32 R36, R76, R24, R36 ;  /* 0x000000184c24723c */ /* 0x004ff00000001824 */
[----:B---3--:R-:W-:Y:S08]  /*32c0*/  HMMA.16816.F32 R28, R16, R20, R28 ;  /* 0x00000014101c723c */ /* 0x008ff0000000181c */
[C---:B------:R-:W-:Y:S01]  /*32d0*/  HMMA.16816.F32 R56, R76.reuse, R26, R56 ;  /* 0x0000001a4c38723c */ /* 0x040fe20000001838 */
[----:B------:R-:W-:Y:S04]  /*32e0*/  LDSM.16.M88.4 R24, [R94+0x11900] ;  /* 0x011900005e18783b */ /* 0x000fe80000000200 */
[----:B------:R-:W-:Y:S03]  /*32f0*/  LDSM.16.M88.4 R92, [R92+0x11900] ;  /* 0x011900005c5c783b */ /* 0x000fe60000000200 */
[C---:B----4-:R-:W-:Y:S08]  /*3300*/  HMMA.16816.F32 R64, R76.reuse, R8, R64 ;  /* 0x000000084c40723c */ /* 0x050ff00000001840 */
[----:B------:R-:W-:Y:S01]  /*3310*/  HMMA.16816.F32 R60, R76, R10, R60 ;  /* 0x0000000a4c3c723c */ /* 0x000fe2000000183c */
[----:B------:R-:W2:Y:S07]  /*3320*/  LDSM.16.M88.4 R8, [R184+0x8000] ;  /* 0x00800000b808783b */ /* 0x000eae0000000200 */
[C---:B------:R-:W-:Y:S08]  /*3330*/  HMMA.16816.F32 R36, R16.reuse, R88, R36 ;  /* 0x000000581024723c */ /* 0x040ff00000001824 */
[----:B------:R-:W-:Y:S01]  /*3340*/  HMMA.16816.F32 R40, R16, R22, R40 ;  /* 0x000000161028723c */ /* 0x000fe20000001828 */
[----:B------:R-:W3:Y:S07]  /*3350*/  LDSM.16.M88.4 R20, [R0+0x11100] ;  /* 0x011100000014783b */ /* 0x000eee0000000200 */
[----:B-1----:R-:W-:Y:S08]  /*3360*/  HMMA.16816.F32 R28, R12, R84, R28 ;  /* 0x000000540c1c723c */ /* 0x002ff0000000181c */
[C---:B------:R-:W-:Y:S08]  /*3370*/  HMMA.16816.F32 R64, R16.reuse, R68, R64 ;  /* 0x000000441040723c */ /* 0x040ff00000001840 */
[----:B------:R-:W-:Y:S08]  /*3380*/  HMMA.16816.F32 R60, R16, R70, R60 ;  /* 0x00000046103c723c */ /* 0x000ff0000000183c */
[----:B------:R-:W-:Y:S08]  /*3390*/  HMMA.16816.F32 R52, R76, R80, R52 ;  /* 0x000000504c34723c */ /* 0x000ff00000001834 */
[----:B------:R-:W-:Y:S01]  /*33a0*/  HMMA.16816.F32 R68, R12, R44, R36 ;  /* 0x0000002c0c44723c */ /* 0x000fe20000001824 */
[----:B------:R-:W1:Y:S07]  /*33b0*/  LDSM.16.M88.4 R36, [R0+0x10900] ;  /* 0x010900000024783b */ /* 0x000e6e0000000200 */
[----:B--2---:R-:W-:Y:S08]  /*33c0*/  HMMA.16816.F32 R28, R8, R32, R28 ;  /* 0x00000020081c723c */ /* 0x004ff0000000181c */
[----:B------:R-:W-:Y:S07]  /*33d0*/  HMMA.16816.F32 R52, R16, R24, R52 ;  /* 0x000000181034723c */ /* 0x000fee0000001834 */
[----:B------:R-:W-:Y:S01]  /*33e0*/  LOP3.LUT R25, R6, 0xffffffe0, RZ, 0xc0, !PT ;  /* 0xffffffe006197812 */ /* 0x000fe200078ec0ff */
[----:B---3--:R-:W-:Y:S01]  /*33f0*/  HMMA.16816.F32 R68, R8, R20, R68 ;  /* 0x000000140844723c */ /* 0x008fe20000001844 */
[----:B------:R-:W-:-:S04]  /*3400*/  SHF.R.S32.HI R24, RZ, 0x1f, R5 ;  /* 0x0000001fff187819 */ /* 0x000fc80000011405 */
[----:B------:R-:W-:Y:S02]  /*3410*/  LEA.HI R24, R24, R5, RZ, 0x3 ;  /* 0x0000000518187211 */ /* 0x000fe400078f18ff */
[----:B------:R-:W-:Y:S01]  /*3420*/  LEA.HI R21, R7, R2, RZ, 0x2 ;  /* 0x0000000207157211 */ /* 0x000fe200078f10ff */
[----:B------:R-:W-:Y:S01]  /*3430*/  IMAD.IADD R7, R2, 0x1, -R25 ;  /* 0x0000000102077824 */ /* 0x000fe200078e0a19 */
[----:B------:R-:W-:Y:S01]  /*3440*/  HMMA.16816.F32 R72, R76, R82, R72 ;  /* 0x000000524c48723c */ /* 0x000fe20000001848 */
[----:B------:R-:W-:Y:S01]  /*3450*/  FMUL.FTZ R6, R28, c[0x0][0x320] ;  /* 0x0000c8001c067a20 */ /* 0x000fe20000410000 */
[----:B------:R-:W-:Y:S01]  /*3460*/  LOP3.LUT R21, R21, 0xfffffffc, RZ, 0xc0, !PT ;  /* 0xfffffffc15157812 */ /* 0x000fe200078ec0ff */
[----:B------:R-:W-:Y:S01]  /*3470*/  FMUL.FTZ R29, R29, c[0x0][0x320] ;  /* 0x0000c8001d1d7a20 */ /* 0x000fe20000410000 */
[----:B------:R-:W-:Y:S01]  /*3480*/  SHF.R.S32.HI R20, RZ, 0x1f, R7 ;  /* 0x0000001fff147819 */ /* 0x000fe20000011407 */
[----:B------:R-:W-:Y:S01]  /*3490*/  FMUL.FTZ R31, R31, c[0x0][0x320] ;  /* 0x0000c8001f1f7a20 */ /* 0x000fe20000410000 */
[----:B------:R-:W-:Y:S01]  /*34a0*/  LOP3.LUT R24, R24, 0xffffff8, RZ, 0xc0, !PT ;  /* 0x0ffffff818187812 */ /* 0x000fe200078ec0ff */
[----:B------:R-:W-:Y:S01]  /*34b0*/  IMAD.IADD R21, R2, 0x1, -R21 ;  /* 0x0000000102157824 */ /* 0x000fe200078e0a15 */
[----:B------:R-:W-:Y:S01]  /*34c0*/  LEA.HI R20, R20, R7, RZ, 0x2 ;  /* 0x0000000714147211 */ /* 0x000fe200078f10ff */
[----:B------:R-:W-:Y:S01]  /*34d0*/  HMMA.16816.F32 R40, R12, R86, R40 ;  /* 0x000000560c28723c */ /* 0x000fe20000001828 */
[----:B------:R-:W2:Y:S01]  /*34e0*/  MUFU.TANH R6, R6 ;  /* 0x0000000600067308 */ /* 0x000ea20000002400 */
[----:B------:R-:W-:Y:S01]  /*34f0*/  IMAD.IADD R24, R5, 0x1, -R24 ;  /* 0x0000000105187824 */ /* 0x000fe200078e0a18 */
[C---:B------:R-:W-:Y:S01]  /*3500*/  LEA.HI R28, R21.reuse, R21, RZ, 0x1 ;  /* 0x00000015151c7211 */ /* 0x040fe200078f08ff */
[----:B------:R-:W-:Y:S01]  /*3510*/  FMUL.FTZ R2, R30, c[0x0][0x320] ;  /* 0x0000c8001e027a20 */ /* 0x000fe20000410000 */
[----:B------:R-:W-:Y:S01]  /*3520*/  LEA.HI.SX32 R25, R20, UR15, 0x1e ;  /* 0x0000000f14197c11 */ /* 0x000fe2000f8ff2ff */
[----:B------:R-:W-:Y:S01]  /*3530*/  FMUL.FTZ R68, R68, c[0x0][0x320] ;  /* 0x0000c80044447a20 */ /* 0x000fe20000410000 */
[----:B------:R-:W-:Y:S01]  /*3540*/  LOP3.LUT R28, R28, 0x1ffffffe, RZ, 0xc0, !PT ;  /* 0x1ffffffe1c1c7812 */ /* 0x000fe200078ec0ff */
[----:B------:R-:W-:Y:S01]  /*3550*/  HMMA.16816.F32 R56, R16, R90, R56 ;  /* 0x0000005a1038723c */ /* 0x000fe20000001838 */
[----:B------:R-:W-:Y:S01]  /*3560*/  LOP3.LUT R20, R20, 0x7ffffffc, RZ, 0xc0, !PT ;  /* 0x7ffffffc14147812 */ /* 0x000fe200078ec0ff */
[----:B------:R-:W-:Y:S01]  /*3570*/  IMAD R24, R24, 0x10, R25 ;  /* 0x0000001018187824 */ /* 0x000fe200078e0219 */
[----:B------:R-:W3:Y:S01]  /*3580*/  MUFU.TANH R5, R29 ;  /* 0x0000001d00057308 */ /* 0x000ee20000002400 */
[----:B------:R-:W-:-:S02]  /*3590*/  IMAD.IADD R21, R21, 0x1, -R28 ;  /* 0x0000000115157824 */ /* 0x000fc400078e0a1c */
[----:B------:R-:W-:Y:S02]  /*35a0*/  IMAD.IADD R209, R7, 0x1, -R20 ;  /* 0x0000000107d17824 */ /* 0x000fe400078e0a14 */
[----:B------:R-:W-:Y:S01]  /*35b0*/  IMAD R208, R21, 0x8, R24 ;  /* 0x0000000815d07824 */ /* 0x000fe200078e0218 */
[----:B------:R-:W-:Y:S01]  /*35c0*/  HMMA.16816.F32 R72, R16, R26, R72 ;  /* 0x0000001a1048723c */ /* 0x000fe20000001848 */
[----:B------:R-:W-:Y:S01]  /*35d0*/  IMAD.SHL.U32 R209, R209, 0x2, RZ ;  /* 0x00000002d1d17824 */ /* 0x000fe200078e00ff */
[----:B------:R-:W-:Y:S01]  /*35e0*/  MUFU.TANH R213, R68 ;  /* 0x0000004400d57308 */ /* 0x000fe20000002400 */
[----:B------:R-:W-:Y:S01]  /*35f0*/  @P0 IMAD.HI.U32 R24, R208, c[0x0][0x2c8], RZ ;  /* 0x0000b200d0180a27 */ /* 0x000fe200078e00ff */
[----:B------:R-:W-:-:S03]  /*3600*/  PLOP3.LUT P0, PT, PT, PT, UP1, 0x80, 0x0 ;  /* 0x000000000000781c */ /* 0x000fc60003f0f018 */
[----:B------:R-:W-:Y:S01]  /*3610*/  IMAD.MOV.U32 R16, RZ, RZ, R208 ;  /* 0x000000ffff107224 */ /* 0x000fe200078e00d0 */
[----:B------:R-:W-:Y:S01]  /*3620*/  HMMA.16816.F32 R64, R12, R48, R64 ;  /* 0x000000300c40723c */ /* 0x000fe20000001840 */
[----:B------:R-:W-:Y:S01]  /*3630*/  FMUL.FTZ R69, R69, c[0x0][0x320] ;  /* 0x0000c80045457a20 */ /* 0x000fe20000410000 */
[----:B------:R-:W-:Y:S01]  /*3640*/  MUFU.TANH R2, R2 ;  /* 0x0000000200027308 */ /* 0x000fe20000002400 */
[----:B------:R-:W-:Y:S02]  /*3650*/  FMUL.FTZ R70, R70, c[0x0][0x320] ;  /* 0x0000c80046467a20 */ /* 0x000fe40000410000 */
[----:B------:R-:W-:-:S03]  /*3660*/  FMUL.FTZ R71, R71, c[0x0][0x320] ;  /* 0x0000c80047477a20 */ /* 0x000fc60000410000 */
[----:B------:R-:W-:Y:S01]  /*3670*/  HMMA.16816.F32 R40, R8, R34, R40 ;  /* 0x000000220828723c */ /* 0x000fe20000001828 */
[----:B------:R-:W-:Y:S01]  /*3680*/  @P0 SHF.R.U32.HI R16, RZ, c[0x0][0x2cc], R24 ;  /* 0x0000b300ff100a19 */ /* 0x000fe20000011618 */
[----:B------:R-:W-:Y:S01]  /*3690*/  LDSM.16.M88.4 R32, [R0+0x11900] ;  /* 0x011900000020783b */ /* 0x000fe20000000200 */
[----:B------:R-:W-:Y:S01]  /*36a0*/  MUFU.TANH R167, R69 ;  /* 0x0000004500a77308 */ /* 0x000fe20000002400 */
[----:B------:R-:W-:-:S04]  /*36b0*/  DEPBAR.LE SB0, 0x2 ;  /* 0x000080800000791a */ /* 0x000fc80000000000 */
[C---:B------:R-:W-:Y:S01]  /*36c0*/  HMMA.16816.F32 R60, R12.reuse, R50, R60 ;  /* 0x000000320c3c723c */ /* 0x040fe2000000183c */
[----:B------:R-:W4:Y:S02]  /*36d0*/  SHFL.IDX PT, R0, R16, RZ, 0x1c1f ;  /* 0x001c1fff10007589 */ /* 0x000f2400000e0000 */
[----:B------:R-:W-:Y:S02]  /*36e0*/  MUFU.TANH R31, R31 ;  /* 0x0000001f001f7308 */ /* 0x000fe40000002400 */
[----:B------:R-:W-:Y:S03]  /*36f0*/  BAR.SYNC.DEFER_BLOCKING 0x0 ;  /* 0x0000000000007b1d */ /* 0x000fe60000010000 */
[C---:B------:R-:W-:Y:S03]  /*3700*/  HMMA.16816.F32 R56, R12.reuse, R46, R56 ;  /* 0x0000002e0c38723c */ /* 0x040fe60000001838 */
[----:B------:R-:W-:Y:S05]  /*3710*/  MUFU.TANH R203, R70 ;  /* 0x0000004600cb7308 */ /* 0x000fea0000002400 */
[----:B------:R-:W-:Y:S01]  /*3720*/  HMMA.16816.F32 R52, R12, R92, R52 ;  /* 0x0000005c0c34723c */ /* 0x000fe20000001834 */
[----:B------:R-:W-:-:S02]  /*3730*/  FMUL.FTZ R21, R40, c[0x0][0x320] ;  /* 0x0000c80028157a20 */ /* 0x000fc40000410000 */
[----:B------:R-:W-:Y:S01]  /*3740*/  FMUL.FTZ R17, R41, c[0x0][0x320] ;  /* 0x0000c80029117a20 */ /* 0x000fe20000410000 */
[----:B------:R-:W-:Y:S04]  /*3750*/  MUFU.TANH R173, R71 ;  /* 0x0000004700ad7308 */ /* 0x000fe80000002400 */
[----:B------:R-:W-:Y:S04]  /*3760*/  HMMA.16816.F32 R72, R12, R94, R72 ;  /* 0x0000005e0c48723c */ /* 0x000fe80000001848 */
[----:B------:R-:W5:Y:S01]  /*3770*/  MUFU.TANH R21, R21 ;  /* 0x0000001500157308 */ /* 0x000f620000002400 */
[----:B------:R-:W-:Y:S02]  /*3780*/  LDSM.16.MT88.4 R124, [R135+0x100] ;  /* 0x00010000877c783b */ /* 0x000fe40000004200 */
[----:B------:R-:W-:Y:S01]  /*3790*/  IMAD.U32 R12, RZ, RZ, UR4 ;  /* 0x00000004ff0c7e24 */ /* 0x000fe2000f8e00ff */
[C---:B-1----:R-:W-:Y:S01]  /*37a0*/  HMMA.16816.F32 R64, R8.reuse, R36, R64 ;  /* 0x000000240840723c */ /* 0x042fe20000001840 */
[----:B------:R-:W-:Y:S03]  /*37b0*/  LDSM.16.MT88.4 R116, [R171+0x100] ;  /* 0x00010000ab74783b */ /* 0x000fe60000004200 */
[C---:B------:R-:W-:Y:S01]  /*37c0*/  IADD3 R12, -R209.reuse, UR9, R12 ;  /* 0x00000009d10c7c10 */ /* 0x040fe2000fffe10c */
[----:B------:R-:W1:Y:S01]  /*37d0*/  MUFU.TANH R17, R17 ;  /* 0x0000001100117308 */ /* 0x000e620000002400 */
[----:B------:R-:W-:Y:S02]  /*37e0*/  LDSM.16.MT88.4 R108, [R134+0x100] ;  /* 0x00010000866c783b */ /* 0x000fe40000004200 */
[----:B------:R-:W-:Y:S01]  /*37f0*/  IADD3 R13, R12, -UR12, RZ ;  /* 0x8000000c0c0d7c10 */ /* 0x000fe2000fffe0ff */
[----:B------:R-:W-:Y:S01]  /*3800*/  HMMA.16816.F32 R60, R8, R38, R60 ;  /* 0x00000026083c723c */ /* 0x000fe2000000183c */
[----:B------:R-:W-:Y:S01]  /*3810*/  IADD3 R12, -R209, UR22, RZ ;  /* 0x00000016d10c7c10 */ /* 0x000fe2000fffe1ff */
[----:B------:R-:W-:Y:S02]  /*3820*/  LDSM.16.MT88.4 R100, [R4+0x100] ;  /* 0x000100000464783b */ /* 0x000fe40000004200 */
[----:B----4-:R-:W-:-:S02]  /*3830*/  IMAD.IADD R15, R13, 0x1, R0 ;  /* 0x000000010d0f7824 */ /* 0x010fc400078e0200 */
[----:B------:R-:W-:Y:S02]  /*3840*/  LDSM.16.MT88.4 R48, [R171+0x2100] ;  /* 0x00210000ab30783b */ /* 0x000fe40000004200 */
[C---:B------:R-:W-:Y:S01]  /*3850*/  HMMA.16816.F32 R56, R8.reuse, R22, R56 ;  /* 0x000000160838723c */ /* 0x040fe20000001838 */
[----:B------:R-:W-:Y:S01]  /*3860*/  IMNMX R15, R12, R15, PT ;  /* 0x0000000f0c0f7217 */ /* 0x000fe20003800200 */
[----:B------:R-:W-:Y:S03]  /*3870*/  LDSM.16.MT88.4 R80, [R171+0x4100] ;  /* 0x00410000ab50783b */ /* 0x000fe60000004200 */
[----:B------:R-:W-:Y:S01]  /*3880*/  ISETP.GT.AND P0, PT, R15, RZ, PT ;  /* 0x000000ff0f00720c */ /* 0x000fe20003f04270 */
[----:B------:R-:W-:Y:S01]  /*3890*/  LDSM.16.MT88.4 R88, [R134+0x4100] ;  /* 0x004100008658783b */ /* 0x000fe20000004200 */
[----:B------:R-:W-:Y:S01]  /*38a0*/  FMUL.FTZ R19, R64, c[0x0][0x320] ;  /* 0x0000c80040137a20 */ /* 0x000fe20000410000 */
[C---:B------:R-:W-:Y:S01]  /*38b0*/  HMMA.16816.F32 R52, R8.reuse, R32, R52 ;  /* 0x000000200834723c */ /* 0x040fe20000001834 */
[----:B--2---:R-:W-:Y:S01]  /*38c0*/  FSEL R25, R6, -INF , P0 ;  /* 0xff80000006197808 */ /* 0x004fe20000000000 */
[----:B------:R-:W-:Y:S01]  /*38d0*/  FMUL.FTZ R18, R65, c[0x0][0x320] ;  /* 0x0000c80041127a20 */ /* 0x000fe20000410000 */
[----:B------:R-:W-:Y:S01]  /*38e0*/  ISETP.GT.AND P0, PT, R15, 0x1, PT ;  /* 0x000000010f00780c */ /* 0x000fe20003f04270 */
[----:B------:R-:W2:Y:S01]  /*38f0*/  SHFL.IDX PT, R6, R16, 0x1, 0x1c1f ;  /* 0x003c1f0010067f89 */ /* 0x000ea200000e0000 */
[----:B------:R-:W4:Y:S01]  /*3900*/  MUFU.TANH R19, R19 ;  /* 0x0000001300137308 */ /* 0x000f220000002400 */
[----:B------:R-:W-:Y:S01]  /*3910*/  FMUL.FTZ R23, R42, c[0x0][0x320] ;  /* 0x0000c8002a177a20 */ /* 0x000fe20000410000 */
[----:B---3--:R-:W-:Y:S01]  /*3920*/  FSEL R0, R5, -INF , P0 ;  /* 0xff80000005007808 */ /* 0x008fe20000000000 */
[----:B------:R-:W-:Y:S01]  /*3930*/  FMUL.FTZ R60, R60, c[0x0][0x320] ;  /* 0x0000c8003c3c7a20 */ /* 0x000fe20000410000 */
[----:B------:R-:W-:Y:S01]  /*3940*/  ISETP.GT.AND P0, PT, R15, 0x8, PT ;  /* 0x000000080f00780c */ /* 0x000fe20003f04270 */
[----:B------:R-:W-:Y:S01]  /*3950*/  FMUL.FTZ R14, R61, c[0x0][0x320] ;  /* 0x0000c8003d0e7a20 */ /* 0x000fe20000410000 */
[----:B------:R-:W-:Y:S01]  /*3960*/  HMMA.16816.F32 R72, R8, R34, R72 ;  /* 0x000000220848723c */ /* 0x000fe20000001848 */
[----:B------:R-:W-:Y:S01]  /*3970*/  LDSM.16.MT88.4 R136, [R171+0x900] ;  /* 0x00090000ab88783b */ /* 0x000fe20000004200 */
[----:B------:R-:W3:Y:S01]  /*3980*/  MUFU.TANH R18, R18 ;  /* 0x0000001200127308 */ /* 0x000ee20000002400 */
[----:B-----5:R-:W-:Y:S01]  /*3990*/  FSEL R29, R21, -INF , P0 ;  /* 0xff800000151d7808 */ /* 0x020fe20000000000 */
[----:B------:R-:W-:Y:S01]  /*39a0*/  FMUL.FTZ R21, R43, c[0x0][0x320] ;  /* 0x0000c8002b157a20 */ /* 0x000fe20000410000 */
[----:B------:R-:W-:Y:S01]  /*39b0*/  ISETP.GT.AND P0, PT, R15, 0x9, PT ;  /* 0x000000090f00780c */ /* 0x000fe20003f04270 */
[----:B------:R-:W-:Y:S01]  /*39c0*/  FMUL.FTZ R56, R56, c[0x0][0x320] ;  /* 0x0000c80038387a20 */ /* 0x000fe20000410000 */
[----:B------:R-:W-:Y:S01]  /*39d0*/  LDSM.16.MT88.4 R40, [R135+0x2100] ;  /* 0x002100008728783b */ /* 0x000fe20000004200 */
[----:B------:R-:W-:Y:S01]  /*39e0*/  FMUL.FTZ R57, R57, c[0x0][0x320] ;  /* 0x0000c80039397a20 */ /* 0x000fe20000410000 */
[----:B-1----:R-:W-:Y:S01]  /*39f0*/  FSEL R27, R17, -INF , P0 ;  /* 0xff800000111b7808 */ /* 0x002fe20000000000 */
[----:B------:R-:W1:Y:S01]  /*3a00*/  MUFU.TANH R7, R60 ;  /* 0x0000003c00077308 */ /* 0x000e620000002400 */
[----:B------:R-:W-:Y:S01]  /*3a10*/  ISETP.GT.AND P0, PT, R15, 0x10, PT ;  /* 0x000000100f00780c */ /* 0x000fe20003f04270 */
[----:B------:R-:W-:-:S02]  /*3a20*/  FMUL.FTZ R8, R66, c[0x0][0x320] ;  /* 0x0000c80042087a20 */ /* 0x000fc40000410000 */
[----:B------:R-:W-:Y:S01]  /*3a30*/  FMUL.FTZ R52, R52, c[0x0][0x320] ;  /* 0x0000c80034347a20 */ /* 0x000fe20000410000 */
[----:B----4-:R-:W-:Y:S01]  /*3a40*/  FSEL R19, R19, -INF , P0 ;  /* 0xff80000013137808 */ /* 0x010fe20000000000 */
[----:B------:R-:W-:Y:S01]  /*3a50*/  FMUL.FTZ R53, R53, c[0x0][0x320] ;  /* 0x0000c80035357a20 */ /* 0x000fe20000410000 */
[----:B------:R-:W-:Y:S01]  /*3a60*/  ISETP.GT.AND P0, PT, R15, 0x11, PT ;  /* 0x000000110f00780c */ /* 0x000fe20003f04270 */
[----:B------:R-:W4:Y:S01]  /*3a70*/  MUFU.TANH R14, R14 ;  /* 0x0000000e000e7308 */ /* 0x000f220000002400 */
[----:B--2---:R-:W-:Y:S02]  /*3a80*/  IMAD.IADD R13, R13, 0x1, R6 ;  /* 0x000000010d0d7824 */ /* 0x004fe400078e0206 */
[----:B---3--:R-:W-:Y:S01]  /*3a90*/  FSEL R17, R18, -INF , P0 ;  /* 0xff80000012117808 */ /* 0x008fe20000000000 */
[----:B------:R-:W-:Y:S01]  /*3aa0*/  FMUL.FTZ R11, R62, c[0x0][0x320] ;  /* 0x0000c8003e0b7a20 */ /* 0x000fe20000410000 */
[----:B------:R-:W-:Y:S01]  /*3ab0*/  ISETP.GT.AND P0, PT, R15, 0x18, PT ;  /* 0x000000180f00780c */ /* 0x000fe20003f04270 */
[----:B------:R-:W-:Y:S01]  /*3ac0*/  FMUL.FTZ R72, R72, c[0x0][0x320] ;  /* 0x0000c80048487a20 */ /* 0x000fe20000410000 */
[----:B------:R-:W-:Y:S01]  /*3ad0*/  IMNMX R12, R12, R13, PT ;  /* 0x0000000d0c0c7217 */ /* 0x000fe20003800200 */
[----:B------:R-:W2:Y:S01]  /*3ae0*/  MUFU.TANH R165, R56 ;  /* 0x0000003800a57308 */ /* 0x000ea20000002400 */
[----:B-1----:R-:W-:Y:S01]  /*3af0*/  FSEL R7, R7, -INF , P0 ;  /* 0xff80000007077808 */ /* 0x002fe20000000000 */
[----:B------:R-:W-:Y:S01]  /*3b00*/  FMUL.FTZ R73, R73, c[0x0][0x320] ;  /* 0x0000c80049497a20 */ /* 0x000fe20000410000 */
[----:B------:R-:W-:Y:S01]  /*3b10*/  ISETP.GT.AND P0, PT, R15, 0x19, PT ;  /* 0x000000190f00780c */ /* 0x000fe20003f04270 */
[----:B------:R-:W-:-:S02]  /*3b20*/  FMUL.FTZ R13, R67, c[0x0][0x320] ;  /* 0x0000c800430d7a20 */ /* 0x000fc40000410000 */
[----:B------:R-:W-:Y:S01]  /*3b30*/  FMUL.FTZ R9, R63, c[0x0][0x320] ;  /* 0x0000c8003f097a20 */ /* 0x000fe20000410000 */
[----:B------:R-:W-:Y:S01]  /*3b40*/  LDSM.16.MT88.4 R64, [R163+0x2100] ;  /* 0x00210000a340783b */ /* 0x000fe20000004200 */
[----:B----4-:R-:W-:Y:S01]  /*3b50*/  FSEL R5, R14, -INF , P0 ;  /* 0xff8000000e057808 */ /* 0x010fe20000000000 */
[----:B------:R-:W1:Y:S01]  /*3b60*/  MUFU.TANH R211, R57 ;  /* 0x0000003900d37308 */ /* 0x000e620000002400 */
[----:B------:R-:W-:Y:S01]  /*3b70*/  ISETP.GT.AND P0, PT, R15, 0x20, PT ;  /* 0x000000200f00780c */ /* 0x000fe20003f04270 */
[----:B------:R-:W-:Y:S02]  /*3b80*/  FMUL.FTZ R58, R58, c[0x0][0x320] ;  /* 0x0000c8003a3a7a20 */ /* 0x000fe40000410000 */
[----:B------:R-:W-:Y:S01]  /*3b90*/  FMUL.FTZ R59, R59, c[0x0][0x320] ;  /* 0x0000c8003b3b7a20 */ /* 0x000fe20000410000 */
[----:B------:R-:W-:Y:S01]  /*3ba0*/  FSEL R213, R213, -INF , P0 ;  /* 0xff800000d5d57808 */ /* 0x000fe20000000000 */
[----:B------:R-:W-:Y:S01]  /*3bb0*/  FMUL.FTZ R54, R54, c[0x0][0x320] ;  /* 0x0000c80036367a20 */ /* 0x000fe20000410000 */
[----:B------:R-:W-:Y:S01]  /*3bc0*/  ISETP.GT.AND P0, PT, R15, 0x21, PT ;  /* 0x000000210f00780c */ /* 0x000fe20003f04270 */
[----:B------:R-:W3:Y:S01]  /*3bd0*/  MUFU.TANH R193, R52 ;  /* 0x0000003400c17308 */ /* 0x000ee20000002400 */
[----:B------:R-:W-:-:S02]  /*3be0*/  FMUL.FTZ R55, R55, c[0x0][0x320] ;  /* 0x0000c80037377a20 */ /* 0x000fc40000410000 */
[----:B------:R-:W-:Y:S01]  /*3bf0*/  FSEL R167, R167, -INF , P0 ;  /* 0xff800000a7a77808 */ /* 0x000fe20000000000 */
[----:B------:R-:W-:Y:S01]  /*3c00*/  FMUL.FTZ R74, R74, c[0x0][0x320] ;  /* 0x0000c8004a4a7a20 */ /* 0x000fe20000410000 */
[----:B------:R-:W-:Y:S01]  /*3c10*/  ISETP.GT.AND P0, PT, R15, 0x28, PT ;  /* 0x000000280f00780c */ /* 0x000fe20003f04270 */
[----:B------:R-:W-:Y:S02]  /*3c20*/  FMUL.FTZ R75, R75, c[0x0][0x320] ;  /* 0x0000c8004b4b7a20 */ /* 0x000fe40000410000 */
[----:B------:R-:W4:Y:S01]  /*3c30*/  MUFU.TANH R183, R53 ;  /* 0x0000003500b77308 */ /* 0x000f220000002400 */
[----:B--2---:R-:W-:Y:S02]  /*3c40*/  FSEL R165, R165, -INF , P0 ;  /* 0xff800000a5a57808 */ /* 0x004fe40000000000 */
[----:B------:R-:W-:-:S04]  /*3c50*/  ISETP.GT.AND P0, PT, R15, 0x29, PT ;  /* 0x000000290f00780c */ /* 0x000fc80003f04270 */
[----:B-1----:R-:W-:Y:S01]  /*3c60*/  FSEL R211, R211, -INF , P0 ;  /* 0xff800000d3d37808 */ /* 0x002fe20000000000 */
[----:B------:R-:W1:Y:S01]  /*3c70*/  MUFU.TANH R181, R72 ;  /* 0x0000004800b57308 */ /* 0x000e620000002400 */
[----:B------:R-:W-:-:S04]  /*3c80*/  ISETP.GT.AND P0, PT, R15, 0x30, PT ;  /* 0x000000300f00780c */ /* 0x000fc80003f04270 */
[----:B---3--:R-:W-:Y:S02]  /*3c90*/  FSEL R193, R193, -INF , P0 ;  /* 0xff800000c1c17808 */ /* 0x008fe40000000000 */
[----:B------:R-:W-:Y:S01]  /*3ca0*/  ISETP.GT.AND P0, PT, R15, 0x31, PT ;  /* 0x000000310f00780c */ /* 0x000fe20003f04270 */
[----:B------:R-:W2:Y:S03]  /*3cb0*/  MUFU.TANH R179, R73 ;  /* 0x0000004900b37308 */ /* 0x000ea60000002400 */
[----:B----4-:R-:W-:Y:S02]  /*3cc0*/  FSEL R183, R183, -INF , P0 ;  /* 0xff800000b7b77808 */ /* 0x010fe40000000000 */
[----:B------:R-:W-:-:S03]  /*3cd0*/  ISETP.GT.AND P0, PT, R15, 0x38, PT ;  /* 0x000000380f00780c */ /* 0x000fc60003f04270 */
[----:B------:R-:W3:Y:S01]  /*3ce0*/  MUFU.TANH R23, R23 ;  /* 0x0000001700177308 */ /* 0x000ee20000002400 */
[----:B-1----:R-:W-:Y:S02]  /*3cf0*/  FSEL R181, R181, -INF , P0 ;  /* 0xff800000b5b57808 */ /* 0x002fe40000000000 */
[----:B------:R-:W-:-:S04]  /*3d00*/  ISETP.GT.AND P0, PT, R15, 0x39, PT ;  /* 0x000000390f00780c */ /* 0x000fc80003f04270 */
[----:B--2---:R-:W-:Y:S01]  /*3d10*/  FSEL R179, R179, -INF , P0 ;  /* 0xff800000b3b37808 */ /* 0x004fe20000000000 */
[----:B------:R-:W1:Y:S01]  /*3d20*/  MUFU.TANH R21, R21 ;  /* 0x0000001500157308 */ /* 0x000e620000002400 */
[----:B------:R-:W-:-:S04]  /*3d30*/  ISETP.GT.AND P0, PT, R12, RZ, PT ;  /* 0x000000ff0c00720c */ /* 0x000fc80003f04270 */
[----:B------:R-:W-:Y:S02]  /*3d40*/  FSEL R6, R2, -INF , P0 ;  /* 0xff80000002067808 */ /* 0x000fe40000000000 */
[----:B------:R-:W-:Y:S01]  /*3d50*/  FMNMX.FTZ R2, R25, R0, !PT ;  /* 0x0000000019027209 */ /* 0x000fe20007810000 */
[----:B------:R-:W2:Y:S01]  /*3d60*/  MUFU.TANH R8, R8 ;  /* 0x0000000800087308 */ /* 0x000ea20000002400 */
[C---:B------:R-:W-:Y:S02]  /*3d70*/  ISETP.GT.AND P0, PT, R12.reuse, 0x1, PT ;  /* 0x000000010c00780c */ /* 0x040fe40003f04270 */
[----:B------:R-:W-:Y:S02]  /*3d80*/  FMNMX.FTZ R2, R29, R2, !PT ;  /* 0x000000021d027209 */ /* 0x000fe40007810000 */
[----:B------:R-:W-:Y:S02]  /*3d90*/  FSEL R31, R31, -INF , P0 ;  /* 0xff8000001f1f7808 */ /* 0x000fe40000000000 */
[----:B------:R-:W-:Y:S01]  /*3da0*/  ISETP.GT.AND P0, PT, R12, 0x8, PT ;  /* 0x000000080c00780c */ /* 0x000fe20003f04270 */
[----:B------:R-:W4:Y:S01]  /*3db0*/  MUFU.TANH R13, R13 ;  /* 0x0000000d000d7308 */ /* 0x000f220000002400 */
[----:B------:R-:W-:-:S02]  /*3dc0*/  FMNMX.FTZ R2, R27, R2, !PT ;  /* 0x000000021b027209 */ /* 0x000fc40007810000 */
[----:B---3--:R-:W-:Y:S02]  /*3dd0*/  FSEL R23, R23, -INF , P0 ;  /* 0xff80000017177808 */ /* 0x008fe40000000000 */
[----:B------:R-:W-:Y:S02]  /*3de0*/  FMNMX.FTZ R2, R19, R2, !PT ;  /* 0x0000000213027209 */ /* 0x000fe40007810000 */
[C---:B------:R-:W-:Y:S01]  /*3df0*/  ISETP.GT.AND P0, PT, R12.reuse, 0x9, PT ;  /* 0x000000090c00780c */ /* 0x040fe20003f04270 */
[----:B------:R-:W3:Y:S01]  /*3e00*/  MUFU.TANH R11, R11 ;  /* 0x0000000b000b7308 */ /* 0x000ee20000002400 */
[----:B------:R-:W-:Y:S02]  /*3e10*/  FMNMX.FTZ R2, R17, R2, !PT ;  /* 0x0000000211027209 */ /* 0x000fe40007810000 */
[----:B-1----:R-:W-:Y:S02]  /*3e20*/  FSEL R21, R21, -INF , P0 ;  /* 0xff80000015157808 */ /* 0x002fe40000000000 */
[----:B------:R-:W-:-:S02]  /*3e30*/  ISETP.GT.AND P0, PT, R12, 0x10, PT ;  /* 0x000000100c00780c */ /* 0x000fc40003f04270 */
[----:B------:R-:W-:Y:S01]  /*3e40*/  FMNMX.FTZ R2, R7, R2, !PT ;  /* 0x0000000207027209 */ /* 0x000fe20007810000 */
[----:B------:R-:W1:Y:S01]  /*3e50*/  MUFU.TANH R9, R9 ;  /* 0x0000000900097308 */ /* 0x000e620000002400 */
[----:B--2---:R-:W-:Y:S02]  /*3e60*/  FSEL R15, R8, -INF , P0 ;  /* 0xff800000080f7808 */ /* 0x004fe40000000000 */
[----:B------:R-:W-:Y:S02]  /*3e70*/  ISETP.GT.AND P0, PT, R12, 0x11, PT ;  /* 0x000000110c00780c */ /* 0x000fe40003f04270 */
[----:B------:R-:W-:Y:S02]  /*3e80*/  FMNMX.FTZ R2, R5, R2, !PT ;  /* 0x0000000205027209 */ /* 0x000fe40007810000 */
[----:B------:R-:W-:Y:S01]  /*3e90*/  FMNMX.FTZ R8, R6, R31, !PT ;  /* 0x0000001f06087209 */ /* 0x000fe20007810000 */
[----:B------:R-:W2:Y:S01]  /*3ea0*/  MUFU.TANH R195, R58 ;  /* 0x0000003a00c37308 */ /* 0x000ea20000002400 */
[----:B----4-:R-:W-:-:S02]  /*3eb0*/  FSEL R13, R13, -INF , P0 ;  /* 0xff8000000d0d7808 */ /* 0x010fc40000000000 */
[C---:B------:R-:W-:Y:S02]  /*3ec0*/  ISETP.GT.AND P0, PT, R12.reuse, 0x18, PT ;  /* 0x000000180c00780c */ /* 0x040fe40003f04270 */
[----:B------:R-:W-:Y:S02]  /*3ed0*/  FMNMX.FTZ R2, R213, R2, !PT ;  /* 0x00000002d5027209 */ /* 0x000fe40007810000 */
[----:B------:R-:W-:Y:S01]  /*3ee0*/  FMNMX.FTZ R8, R23, R8, !PT ;  /* 0x0000000817087209 */ /* 0x000fe20007810000 */
[----:B------:R4:W5:Y:S01]  /*3ef0*/  MUFU.TANH R175, R59 ;  /* 0x0000003b00af7308 */ /* 0x0009620000002400 */
[----:B---3--:R-:W-:Y:S02]  /*3f00*/  FSEL R11, R11, -INF , P0 ;  /* 0xff8000000b0b7808 */ /* 0x008fe40000000000 */
[----:B------:R-:W-:Y:S02]  /*3f10*/  FMNMX.FTZ R2, R167, R2, !PT ;  /* 0x00000002a7027209 */ /* 0x000fe40007810000 */
[----:B------:R-:W-:-:S02]  /*3f20*/  ISETP.GT.AND P0, PT, R12, 0x19, PT ;  /* 0x000000190c00780c */ /* 0x000fc40003f04270 */
[----:B------:R-:W-:Y:S01]  /*3f30*/  FMNMX.FTZ R8, R21, R8, !PT ;  /* 0x0000000815087209 */ /* 0x000fe20007810000 */
[----:B------:R-:W3:Y:S01]  /*3f40*/  MUFU.TANH R177, R54 ;  /* 0x0000003600b17308 */ /* 0x000ee20000002400 */
[----:B------:R-:W-:Y:S02]  /*3f50*/  FMNMX.FTZ R2, R165, R2, !PT ;  /* 0x00000002a5027209 */ /* 0x000fe40007810000 */
[----:B-1----:R-:W-:Y:S02]  /*3f60*/  FSEL R9, R9, -INF , P0 ;  /* 0xff80000009097808 */ /* 0x002fe40000000000 */
[----:B------:R-:W-:Y:S02]  /*3f70*/  FMNMX.FTZ R8, R15, R8, !PT ;  /* 0x000000080f087209 */ /* 0x000fe40007810000 */
[----:B------:R-:W-:Y:S01]  /*3f80*/  ISETP.GT.AND P0, PT, R12, 0x20, PT ;  /* 0x000000200c00780c */ /* 0x000fe20003f04270 */
[----:B------:R-:W1:Y:S01]  /*3f90*/  MUFU.TANH R143, R55 ;  /* 0x00000037008f7308 */ /* 0x000e620000002400 */
[----:B------:R-:W-:Y:S01]  /*3fa0*/  FMNMX.FTZ R2, R211, R2, !PT ;  /* 0x00000002d3027209 */ /* 0x000fe20007810000 */
[----:B----4-:R-:W-:Y:S01]  /*3fb0*/  LDSM.16.MT88.4 R56, [R134+0x2100] ;  /* 0x002100008638783b */ /* 0x010fe20000004200 */
[----:B------:R-:W-:-:S02]  /*3fc0*/  FMNMX.FTZ R8, R13, R8, !PT ;  /* 0x000000080d087209 */ /* 0x000fc40007810000 */
[----:B------:R-:W-:Y:S02]  /*3fd0*/  FSEL R203, R203, -INF , P0 ;  /* 0xff800000cbcb7808 */ /* 0x000fe40000000000 */
[C---:B------:R-:W-:Y:S01]  /*3fe0*/  ISETP.GT.AND P0, PT, R12.reuse, 0x21, PT ;  /* 0x000000210c00780c */ /* 0x040fe20003f04270 */
[----:B------:R-:W4:Y:S01]  /*3ff0*/  MUFU.TANH R141, R74 ;  /* 0x0000004a008d7308 */ /* 0x000f220000002400 */
[----:B------:R-:W-:Y:S02]  /*4000*/  FMNMX.FTZ R2, R193, R2, !PT ;  /* 0x00000002c1027209 */ /* 0x000fe40007810000 */
[----:B------:R-:W-:Y:S02]  /*4010*/  FMNMX.FTZ R8, R11, R8, !PT ;  /* 0x000000080b087209 */ /* 0x000fe40007810000 */
[----:B------:R-:W-:Y:S02]  /*4020*/  FSEL R173, R173, -INF , P0 ;  /* 0xff800000adad7808 */ /* 0x000fe40000000000 */
[----:B------:R-:W-:Y:S01]  /*4030*/  ISETP.GT.AND P0, PT, R12, 0x28, PT ;  /* 0x000000280c00780c */ /* 0x000fe20003f04270 */
[----:B------:R1:W1:Y:S01]  /*4040*/  MUFU.TANH R169, R75 ;  /* 0x0000004b00a97308 */ /* 0x0002620000002400 */
[----:B------:R-:W-:-:S02]  /*4050*/  FMNMX.FTZ R2, R183, R2, !PT ;  /* 0x00000002b7027209 */ /* 0x000fc40007810000 */
[----:B------:R-:W-:Y:S02]  /*4060*/  FMNMX.FTZ R8, R9, R8, !PT ;  /* 0x0000000809087209 */ /* 0x000fe40007810000 */
[----:B--2---:R-:W-:Y:S02]  /*4070*/  FSEL R195, R195, -INF , P0 ;  /* 0xff800000c3c37808 */ /* 0x004fe40000000000 */
[----:B------:R-:W-:Y:S02]  /*4080*/  FMNMX.FTZ R2, R181, R2, !PT ;  /* 0x00000002b5027209 */ /* 0x000fe40007810000 */
[----:B------:R-:W-:Y:S02]  /*4090*/  ISETP.GT.AND P0, PT, R12, 0x29, PT ;  /* 0x000000290c00780c */ /* 0x000fe40003f04270 */
[----:B------:R-:W-:Y:S02]  /*40a0*/  FMNMX.FTZ R8, R203, R8, !PT ;  /* 0x00000008cb087209 */ /* 0x000fe40007810000 */
[----:B------:R-:W-:-:S02]  /*40b0*/  FMNMX.FTZ R2, R179, R2, !PT ;  /* 0x00000002b3027209 */ /* 0x000fc40007810000 */
[----:B-----5:R-:W-:Y:S01]  /*40c0*/  FSEL R175, R175, -INF , P0 ;  /* 0xff800000afaf7808 */ /* 0x020fe20000000000 */
[----:B-1----:R-:W-:Y:S01]  /*40d0*/  LDSM.16.MT88.4 R72, [R135+0x4100] ;  /* 0x004100008748783b */ /* 0x002fe20000004200 */
[----:B------:R-:W-:Y:S02]  /*40e0*/  FMNMX.FTZ R8, R173, R8, !PT ;  /* 0x00000008ad087209 */ /* 0x000fe40007810000 */
[C---:B------:R-:W-:Y:S01]  /*40f0*/  ISETP.GT.AND P0, PT, R12.reuse, 0x30, PT ;  /* 0x000000300c00780c */ /* 0x040fe20003f04270 */
[----:B------:R-:W1:Y:S01]  /*4100*/  SHFL.BFLY PT, R33, R2, 0x2, 0x1f ;  /* 0x0c401f0002217f89 */ /* 0x000e6200000e0000 */
[----:B------:R-:W-:Y:S02]  /*4110*/  FMNMX.FTZ R8, R195, R8, !PT ;  /* 0x00000008c3087209 */ /* 0x000fe40007810000 */
[----:B---3--:R-:W-:Y:S02]  /*4120*/  FSEL R177, R177, -INF , P0 ;  /* 0xff800000b1b17808 */ /* 0x008fe40000000000 */
[----:B------:R-:W-:-:S02]  /*4130*/  ISETP.GT.AND P0, PT, R12, 0x31, PT ;  /* 0x000000310c00780c */ /* 0x000fc40003f04270 */
[----:B------:R-:W-:Y:S02]  /*4140*/  FMNMX.FTZ R8, R175, R8, !PT ;  /* 0x00000008af087209 */ /* 0x000fe40007810000 */
[----:B------:R-:W-:Y:S02]  /*4150*/  FSEL R143, R143, -INF , P0 ;  /* 0xff8000008f8f7808 */ /* 0x000fe40000000000 */
[C---:B------:R-:W-:Y:S02]  /*4160*/  ISETP.GT.AND P0, PT, R12.reuse, 0x38, PT ;  /* 0x000000380c00780c */ /* 0x040fe40003f04270 */
[----:B------:R-:W-:Y:S02]  /*4170*/  FMNMX.FTZ R8, R177, R8, !PT ;  /* 0x00000008b1087209 */ /* 0x000fe40007810000 */
[----:B----4-:R-:W-:Y:S02]  /*4180*/  FSEL R141, R141, -INF , P0 ;  /* 0xff8000008d8d7808 */ /* 0x010fe40000000000 */
[----:B------:R-:W-:-:S02]  /*4190*/  ISETP.GT.AND P0, PT, R12, 0x39, PT ;  /* 0x000000390c00780c */ /* 0x000fc40003f04270 */
[----:B------:R-:W-:Y:S02]  /*41a0*/  FMNMX.FTZ R8, R143, R8, !PT ;  /* 0x000000088f087209 */ /* 0x000fe40007810000 */
[----:B------:R-:W-:Y:S02]  /*41b0*/  FSEL R169, R169, -INF , P0 ;  /* 0xff800000a9a97808 */ /* 0x000fe40000000000 */
        /* <DEDUP_REMOVED lines=16> */
[--C-:B------:R-:W-:Y:S01]  /*42c0*/  FFMA.FTZ R151, R7, c[0x0][0x2d0], -R140.reuse ;  /* 0x0000b40007977a23 */ /* 0x100fe2000001088c */
[----:B------:R-:W-:Y:S01]  /*42d0*/  LDSM.16.MT88.4 R24, [R171+0x2900] ;  /* 0x00290000ab18783b */ /* 0x000fe20000004200 */
[----:B------:R-:W-:-:S02]  /*42e0*/  FFMA.FTZ R148, R5, c[0x0][0x2d0], -R140 ;  /* 0x0000b40005947a23 */ /* 0x000fc4000001088c */
[--C-:B------:R-:W-:Y:S02]  /*42f0*/  FFMA.FTZ R157, R19, c[0x0][0x2d0], -R140.reuse ;  /* 0x0000b400139d7a23 */ /* 0x100fe4000001088c */
[--C-:B------:R-:W-:Y:S01]  /*4300*/  FFMA.FTZ R152, R17, c[0x0][0x2d0], -R140.reuse ;  /* 0x0000b40011987a23 */ /* 0x100fe2000001088c */
[----:B------:R-:W2:Y:S01]  /*4310*/  MUFU.EX2 R159, R159 ;  /* 0x0000009f009f7308 */ /* 0x000ea20000000800 */
[----:B------:R-:W-:Y:S01]  /*4320*/  LDSM.16.MT88.4 R16, [R134+0x2900] ;  /* 0x002900008610783b */ /* 0x000fe20000004200 */
        /* <DEDUP_REMOVED lines=11> */
[--C-:B------:R-:W-:Y:S01]  /*43e0*/  FFMA.FTZ R183, R183, c[0x0][0x2d0], -R140.reuse ;  /* 0x0000b400b7b77a23 */ /* 0x100fe2000001088c */
[----:B------:R-:W-:Y:S01]  /*43f0*/  PLOP3.LUT P0, PT, PT, PT, UP0, 0x40, 0x0 ;  /* 0x000000000000781c */ /* 0x000fe20003f0e808 */
[----:B------:R-:W-:Y:S01]  /*4400*/  FFMA.FTZ R176, R181, c[0x0][0x2d0], -R140 ;  /* 0x0000b400b5b07a23 */ /* 0x000fe2000001088c */
[----:B------:R-:W1:Y:S01]  /*4410*/  MUFU.EX2 R153, R153 ;  /* 0x0000009900997308 */ /* 0x000e620000000800 */
[--C-:B------:R-:W-:Y:S01]  /*4420*/  FFMA.FTZ R161, R6, c[0x0][0x2d0], -R168.reuse ;  /* 0x0000b40006a17a23 */ /* 0x100fe200000108a8 */
[----:B--2---:R-:W-:Y:S01]  /*4430*/  F2FP.PACK_AB R96, R158, R159 ;  /* 0x0000009f9e60723e */ /* 0x004fe200000000ff */
[--C-:B------:R-:W-:Y:S01]  /*4440*/  FFMA.FTZ R160, R31, c[0x0][0x2d0], -R168.reuse ;  /* 0x0000b4001fa07a23 */ /* 0x100fe200000108a8 */
[----:B------:R-:W2:Y:S01]  /*4450*/  LDSM.16.MT88.4 R4, [R4+0x4100] ;  /* 0x004100000404783b */ /* 0x000ea20000004200 */
[----:B------:R-:W-:-:S02]  /*4460*/  FFMA.FTZ R162, R23, c[0x0][0x2d0], -R168 ;  /* 0x0000b40017a27a23 */ /* 0x000fc400000108a8 */
[--C-:B------:R-:W-:Y:S01]  /*4470*/  FFMA.FTZ R155, R21, c[0x0][0x2d0], -R168.reuse ;  /* 0x0000b400159b7a23 */ /* 0x100fe200000108a8 */
[----:B------:R-:W-:Y:S01]  /*4480*/  MUFU.EX2 R161, R161 ;  /* 0x000000a100a17308 */ /* 0x000fe20000000800 */
[--C-:B------:R-:W-:Y:S01]  /*4490*/  FFMA.FTZ R150, R11, c[0x0][0x2d0], -R168.reuse ;  /* 0x0000b4000b967a23 */ /* 0x100fe200000108a8 */
[----:B------:R-:W-:Y:S01]  /*44a0*/  LDSM.16.MT88.4 R20, [R135+0x900] ;  /* 0x000900008714783b */ /* 0x000fe20000004200 */
[--C-:B------:R-:W-:Y:S02]  /*44b0*/  FFMA.FTZ R3, R9, c[0x0][0x2d0], -R168.reuse ;  /* 0x0000b40009037a23 */ /* 0x100fe400000108a8 */
[--C-:B------:R-:W-:Y:S01]  /*44c0*/  FFMA.FTZ R154, R15, c[0x0][0x2d0], -R168.reuse ;  /* 0x0000b4000f9a7a23 */ /* 0x100fe200000108a8 */
[----:B------:R-:W3:Y:S01]  /*44d0*/  LDSM.16.MT88.4 R8, [R135+0x2900] ;  /* 0x002900008708783b */ /* 0x000ee20000004200 */
[--C-:B------:R-:W-:Y:S01]  /*44e0*/  FFMA.FTZ R149, R13, c[0x0][0x2d0], -R168.reuse ;  /* 0x0000b4000d957a23 */ /* 0x100fe200000108a8 */
[----:B------:R-:W4:Y:S01]  /*44f0*/  MUFU.EX2 R160, R160 ;  /* 0x000000a000a07308 */ /* 0x000f220000000800 */
[----:B-1----:R-:W-:Y:S01]  /*4500*/  F2FP.PACK_AB R98, R153, R156 ;  /* 0x0000009c9962723e */ /* 0x002fe200000000ff */
[----:B------:R-:W1:Y:S01]  /*4510*/  LDSM.16.MT88.4 R12, [R163+0x2900] ;  /* 0x00290000a30c783b */ /* 0x000e620000004200 */
[----:B------:R-:W-:-:S02]  /*4520*/  FFMA.FTZ R170, R203, c[0x0][0x2d0], -R168 ;  /* 0x0000b400cbaa7a23 */ /* 0x000fc400000108a8 */
[--C-:B------:R-:W-:Y:S01]  /*4530*/  FFMA.FTZ R173, R173, c[0x0][0x2d0], -R168.reuse ;  /* 0x0000b400adad7a23 */ /* 0x100fe200000108a8 */
[----:B------:R-:W-:Y:S01]  /*4540*/  LDSM.16.MT88.4 R28, [R163+0x900] ;  /* 0x00090000a31c783b */ /* 0x000fe20000004200 */
[--C-:B------:R-:W-:Y:S01]  /*4550*/  FFMA.FTZ R172, R195, c[0x0][0x2d0], -R168.reuse ;  /* 0x0000b400c3ac7a23 */ /* 0x100fe200000108a8 */
[----:B------:R-:W-:Y:S01]  /*4560*/  MUFU.EX2 R162, R162 ;  /* 0x000000a200a27308 */ /* 0x000fe20000000800 */
[----:B------:R-:W-:Y:S02]  /*4570*/  FFMA.FTZ R175, R175, c[0x0][0x2d0], -R168 ;  /* 0x0000b400afaf7a23 */ /* 0x000fe400000108a8 */
[----:B------:R-:W-:Y:S02]  /*4580*/  FFMA.FTZ R203, R179, c[0x0][0x2d0], -R140 ;  /* 0x0000b400b3cb7a23 */ /* 0x000fe4000001088c */
[--C-:B------:R-:W-:Y:S02]  /*4590*/  FFMA.FTZ R177, R177, c[0x0][0x2d0], -R168.reuse ;  /* 0x0000b400b1b17a23 */ /* 0x100fe400000108a8 */
[--C-:B------:R-:W-:Y:S01]  /*45a0*/  FFMA.FTZ R178, R143, c[0x0][0x2d0], -R168.reuse ;  /* 0x0000b4008fb27a23 */ /* 0x100fe200000108a8 */
[----:B------:R-:W5:Y:S01]  /*45b0*/  MUFU.EX2 R155, R155 ;  /* 0x0000009b009b7308 */ /* 0x000f620000000800 */
[----:B----4-:R-:W-:Y:S01]  /*45c0*/  F2FP.PACK_AB R97, R160, R161 ;  /* 0x000000a1a061723e */ /* 0x010fe200000000ff */
        /* <DEDUP_REMOVED lines=9> */
[----:B------:R-:W4:Y:S01]  /*4660*/  MUFU.EX2 R152, R152 ;  /* 0x0000009800987308 */ /* 0x000f220000000800 */
        /* <DEDUP_REMOVED lines=198> */
[----:B------:R-:W-:Y:S01]  /*52d0*/  SHF.L.U64.HI R10, R206, 0x1, R147 ;  /* 0x00000001ce0a7819 */ /* 0x000fe20000010293 */
[----:B------:R-:W-:Y:S01]  /*52e0*/  IMAD.SHL.U32 R3, R204, 0x2, RZ ;  /* 0x00000002cc037824 */ /* 0x000fe200078e00ff */
[----:B------:R-:W-:Y:S01]  /*52f0*/  IADD3 R14, -R207, 0x10, RZ ;  /* 0x00000010cf0e7810 */ /* 0x000fe20007ffe1ff */
[----:B------:R-:W-:-:S03]  /*5300*/  IMAD R199, R6, c[0x0][0x2b8], R199 ;  /* 0x0000ae0006c77a24 */ /* 0x000fc600078e02c7 */
[----:B------:R-:W-:Y:S01]  /*5310*/  LOP3.LUT R14, R14, 0xf, RZ, 0xc0, !PT ;  /* 0x0000000f0e0e7812 */ /* 0x000fe200078ec0ff */
[----:B------:R-:W-:Y:S01]  /*5320*/  IMAD.WIDE.U32 R8, R199, c[0x0][0x1e0], RZ ;  /* 0x00007800c7087a25 */ /* 0x000fe200078e00ff */
[----:B------:R-:W-:-:S05]  /*5330*/  SHF.R.S32.HI R6, RZ, 0x1f, R199 ;  /* 0x0000001fff067819 */ /* 0x000fca00000114c7 */
[----:B------:R-:W-:-:S04]  /*5340*/  IMAD R6, R6, c[0x0][0x1e0], RZ ;  /* 0x0000780006067a24 */ /* 0x000fc800078e02ff */
[----:B------:R-:W-:-:S04]  /*5350*/  IMAD R6, R199, c[0x0][0x1e4], R6 ;  /* 0x00007900c7067a24 */ /* 0x000fc800078e0206 */
[----:B------:R-:W-:Y:S02]  /*5360*/  IMAD.IADD R7, R9, 0x1, R6 ;  /* 0x0000000109077824 */ /* 0x000fe400078e0206 */
[----:B------:R-:W-:Y:S01]  /*5370*/  IMAD.MOV.U32 R6, RZ, RZ, R8 ;  /* 0x000000ffff067224 */ /* 0x000fe200078e0008 */
[----:B------:R-:W-:Y:S01]  /*5380*/  SEL R8, RZ, 0x10, P5 ;  /* 0x00000010ff087807 */ /* 0x000fe20002800000 */
[----:B------:R-:W-:-:S03]  /*5390*/  IMAD.SHL.U32 R9, R206, 0x2, RZ ;  /* 0x00000002ce097824 */ /* 0x000fc600078e00ff */
[----:B------:R-:W-:-:S04]  /*53a0*/  IADD3 R18, -R8, 0x10, RZ ;  /* 0x0000001008127810 */ /* 0x000fc80007ffe1ff */
[----:B------:R-:W-:Y:S02]  /*53b0*/  LOP3.LUT R18, R18, 0xf, RZ, 0xc0, !PT ;  /* 0x0000000f12127812 */ /* 0x000fe400078ec0ff */
[----:B--2---:R-:W-:Y:S01]  /*53c0*/  SHF.R.S32.HI R11, RZ, 0x1f, R198 ;  /* 0x0000001fff0b7819 */ /* 0x004fe200000114c6 */
[----:B------:R-:W-:Y:S01]  /*53d0*/  IMAD.WIDE.U32 R4, R198, c[0x0][0x1f0], R6 ;  /* 0x00007c00c6047a25 */ /* 0x000fe200078e0006 */
[----:B------:R-:W-:-:S03]  /*53e0*/  SHF.L.U64.HI R7, R205, 0x1, R132 ;  /* 0x00000001cd077819 */ /* 0x000fc60000010284 */
[----:B------:R-:W-:Y:S01]  /*53f0*/  IMAD R11, R11, c[0x0][0x1f0], RZ ;  /* 0x00007c000b0b7a24 */ /* 0x000fe200078e02ff */
[----:B------:R-:W-:Y:S01]  /*5400*/  IADD3 R4, P0, R4, UR20, RZ ;  /* 0x0000001404047c10 */ /* 0x000fe2000ff1e0ff */
[----:B------:R-:W-:Y:S02]  /*5410*/  IMAD.SHL.U32 R6, R205, 0x2, RZ ;  /* 0x00000002cd067824 */ /* 0x000fe400078e00ff */
[----:B------:R-:W-:-:S05]  /*5420*/  IMAD R11, R198, c[0x0][0x1f4], R11 ;  /* 0x00007d00c60b7a24 */ /* 0x000fca00078e020b */
[----:B------:R-:W-:Y:S02]  /*5430*/  IADD3.X R11, R5, UR17, R11, P0, !PT ;  /* 0x00000011050b7c10 */ /* 0x000fe400087fe40b */
[C---:B------:R-:W-:Y:S02]  /*5440*/  LEA R12, P0, R4.reuse, c[0x0][0x1c8], 0x1 ;  /* 0x00007200040c7a11 */ /* 0x040fe400078008ff */
        /* <DEDUP_REMOVED lines=30> */
.L_x_1350:
[----:B------:R-:W-:Y:S01]  /*5630*/  ULDC.64 UR4, c[0x0][0x2c8] ;  /* 0x0000b20000047ab9 */ /* 0x000fe20000000a00 */
[----:B------:R-:W0:Y:S01]  /*5640*/  LDGDEPBAR ;  /* 0x00000000000079af */ /* 0x000e220000000000 */
[----:B------:R-:W-:-:S04]  /*5650*/  UIMAD.WIDE.U32 UR22, UR15, UR4, URZ ;  /* 0x000000040f1672a5 */ /* 0x000fc8000f8e003f */
[----:B------:R-:W-:Y:S02]  /*5660*/  @UP1 USHF.R.U32.HI UR15, URZ, UR5, UR23 ;  /* 0x000000053f0f1299 */ /* 0x000fe40008011617 */
[----:B------:R-:W-:Y:S02]  /*5670*/  UIADD3 UR23, UR13, -0x2, URZ ;  /* 0xfffffffe0d177890 */ /* 0x000fe4000fffe03f */
[----:B------:R-:W-:Y:S02]  /*5680*/  UIADD3 UR15, UR15, UR9, -UR12 ;  /* 0x000000090f0f7290 */ /* 0x000fe4000fffe80c */
[----:B------:R-:W-:Y:S02]  /*5690*/  UMOV UR13, URZ ;  /* 0x0000003f000d7c82 */ /* 0x000fe40008000000 */
[----:B------:R-:W-:Y:S02]  /*56a0*/  USHF.R.S32.HI UR4, URZ, 0x1f, UR15 ;  /* 0x0000001f3f047899 */ /* 0x000fe4000801140f */
[----:B------:R-:W-:-:S02]  /*56b0*/  UMOV UR5, 0x1 ;  /* 0x0000000100057882 */ /* 0x000fc40000000000 */
[----:B------:R-:W-:-:S04]  /*56c0*/  ULEA.HI UR4, UR4, UR15, URZ, 0x6 ;  /* 0x0000000f04047291 */ /* 0x000fc8000f8f303f */
[----:B------:R-:W-:-:S04]  /*56d0*/  USHF.R.S32.HI UR22, URZ, 0x6, UR4 ;  /* 0x000000063f167899 */ /* 0x000fc80008011404 */
[----:B------:R-:W-:-:S04]  /*56e0*/  UISETP.LT.AND UP0, UPT, URZ, UR22, UPT ;  /* 0x000000163f00728c */ /* 0x000fc8000bf01270 */
[----:B------:R-:W-:-:S04]  /*56f0*/  USEL UR22, URZ, UR22, !UP0 ;  /* 0x000000163f167287 */ /* 0x000fc8000c000000 */
[----:B------:R-:W-:-:S06]  /*5700*/  UISETP.GE.AND UP0, UPT, UR23, UR22, UPT ;  /* 0x000000161700728c */ /* 0x000fcc000bf06270 */
[----:B------:R-:W-:-:S13]  /*5710*/  PLOP3.LUT P0, PT, PT, PT, UP0, 0x40, 0x0 ;  /* 0x000000000000781c */ /* 0x000fda0003f0e808 */
[----:B------:R-:W-:Y:S05]  /*5720*/  @P0 BRA `(.L_x_1351) ;  /* 0x0000363000000947 */ /* 0x000fea0003800000 */
        /* <DEDUP_REMOVED lines=15> */
.L_x_1354:
[----:B------:R-:W-:Y:S04]  /*5820*/  DEPBAR.LE SB0, 0x2 ;  /* 0x000080800000791a */ /* 0x000fe80000000000 */
[----:B------:R-:W-:Y:S01]  /*5830*/  BAR.SYNC.DEFER_BLOCKING 0x0 ;  /* 0x0000000000007b1d */ /* 0x000fe20000010000 */
[----:B------:R-:W-:Y:S01]  /*5840*/  MOV R2, UR5 ;  /* 0x0000000500027c02 */ /* 0x000fe20008000f00 */
[----:B------:R-:W-:Y:S04]  /*5850*/  UISETP.GE.AND UP0, UPT, UR23, 0x1, UPT ;  /* 0x000000011700788c */ /* 0x000fe8000bf06270 */
[C---:B------:R-:W-:Y:S02]  /*5860*/  IMAD R193, R2.reuse, 0x6000, R190 ;  /* 0x0000600002c17824 */ /* 0x040fe400078e02be */
[----:B------:R-:W-:Y:S01]  /*5870*/  IMAD R0, R2, 0x6000, R189 ;  /* 0x0000600002007824 */ /* 0x000fe200078e02bd */
[----:B------:R-:W-:Y:S02]  /*5880*/  PLOP3.LUT P0, PT, PT, PT, UP0, 0x80, 0x0 ;  /* 0x000000000000781c */ /* 0x000fe40003f0f008 */
[----:B------:R-:W-:Y:S02]  /*5890*/  IADD3 R2, R186, R193, RZ ;  /* 0x000000c1ba027210 */ /* 0x000fe40007ffe0ff */
[----:B------:R2:W3:Y:S04]  /*58a0*/  LDSM.16.M88.4 R140, [R0+0xc100] ;  /* 0x00c10000008c783b */ /* 0x0004e80000000200 */
[----:B-1----:R2:W1:Y:S04]  /*58b0*/  LDSM.16.M88.4 R144, [R0+0xc900] ;  /* 0x00c900000090783b */ /* 0x0024680000000200 */
[----:B------:R2:W4:Y:S04]  /*58c0*/  LDSM.16.M88.4 R148, [R0+0xd100] ;  /* 0x00d100000094783b */ /* 0x0005280000000200 */
[----:B------:R2:W1:Y:S04]  /*58d0*/  LDSM.16.M88.4 R152, [R0+0xd900] ;  /* 0x00d900000098783b */ /* 0x0004680000000200 */
[----:B------:R2:W1:Y:S04]  /*58e0*/  LDSM.16.M88.4 R136, [R191] ;  /* 0x00000000bf88783b */ /* 0x0004680000000200 */
[----:B------:R2:W1:Y:S04]  /*58f0*/  LDSM.16.M88.4 R156, [R187] ;  /* 0x00000000bb9c783b */ /* 0x0004680000000200 */
[----:B------:R2:W1:Y:S04]  /*5900*/  LDSM.16.M88.4 R160, [R2] ;  /* 0x0000000002a0783b */ /* 0x0004680000000200 */
[----:B------:R2:W1:Y:S04]  /*5910*/  LDSM.16.M88.4 R164, [R2+0x800] ;  /* 0x0008000002a4783b */ /* 0x0004680000000200 */
[----:B------:R2:W1:Y:S04]  /*5920*/  LDSM.16.M88.4 R168, [R2+0x1000] ;  /* 0x0010000002a8783b */ /* 0x0004680000000200 */
[----:B------:R2:W1:Y:S01]  /*5930*/  LDSM.16.M88.4 R172, [R2+0x1800] ;  /* 0x0018000002ac783b */ /* 0x0004620000000200 */
[----:B------:R-:W-:-:S05]  /*5940*/  @!P0 BRA `(.L_x_1352) ;  /* 0x000002f000008947 */ /* 0x000fca0003800000 */
        /* <DEDUP_REMOVED lines=13> */
[----:B--2---:R-:W-:Y:S04]  /*5a20*/  IADD3 R0, P0, R6, UR24, RZ ;  /* 0x0000001806007c10 */ /* 0x004fe8000ff1e0ff */
[----:B------:R-:W-:Y:S02]  /*5a30*/  IADD3.X R7, R7, UR14, R4, P0, !PT ;  /* 0x0000000e07077c10 */ /* 0x000fe400087fe404 */
[C---:B------:R-:W-:Y:S04]  /*5a40*/  LEA R13, P0, R0.reuse, c[0x0][0x1f8], 0x1 ;  /* 0x00007e00000d7a11 */ /* 0x040fe800078008ff */
[----:B------:R-:W-:Y:S01]  /*5a50*/  LEA.HI.X R12, R0, c[0x0][0x1fc], R7, 0x1, P0 ;  /* 0x00007f00000c7a11 */ /* 0x000fe200000f0c07 */
[----:B------:R-:W2:Y:S01]  /*5a60*/  SHFL.IDX PT, R6, R13, 0x1, 0x181f ;  /* 0x00381f000d067f89 */ /* 0x000ea200000e0000 */
[----:B------:R-:W-:Y:S03]  /*5a70*/  IADD3 R7, -R207, 0x10, RZ ;  /* 0x00000010cf077810 */ /* 0x000fe60007ffe1ff */
[----:B------:R-:W5:Y:S01]  /*5a80*/  SHFL.IDX PT, R0, R12, 0x1, 0x181f ;  /* 0x00381f000c007f89 */ /* 0x000f6200000e0000 */
[----:B------:R-:W-:Y:S03]  /*5a90*/  LOP3.LUT R7, R7, 0xf, RZ, 0xc0, !PT ;  /* 0x0000000f07077812 */ /* 0x000fe600078ec0ff */
[----:B------:R-:W4:Y:S04]  /*5aa0*/  SHFL.IDX PT, R5, R13, RZ, 0x181f ;  /* 0x00181fff0d057589 */ /* 0x000f2800000e0000 */
[----:B------:R3:W1:Y:S01]  /*5ab0*/  SHFL.IDX PT, R4, R12, RZ, 0x181f ;  /* 0x00181fff0c047589 */ /* 0x00066200000e0000 */
[----:B--2---:R-:W-:Y:S04]  /*5ac0*/  IADD3 R10, P1, P0, R11, R6, R216 ;  /* 0x000000060b0a7210 */ /* 0x004fe8000783e0d8 */
[----:B-----5:R-:W-:Y:S02]  /*5ad0*/  IADD3.X R11, RZ, R0, R217, P1, P0 ;  /* 0x00000000ff0b7210 */ /* 0x020fe40000fe04d9 */
[----:B------:R-:W-:Y:S04]  /*5ae0*/  IADD3 R8, P1, P0, R8, R6, R213 ;  /* 0x0000000608087210 */ /* 0x000fe8000783e0d5 */
[----:B------:R-:W-:Y:S02]  /*5af0*/  IADD3.X R9, RZ, R0, R214, P1, P0 ;  /* 0x00000000ff097210 */ /* 0x000fe40000fe04d6 */
[----:B------:R-:W-:Y:S04]  /*5b00*/  IADD3 R6, P1, P0, R7, R6, R210 ;  /* 0x0000000607067210 */ /* 0x000fe8000783e0d2 */
[----:B------:R-:W-:Y:S01]  /*5b10*/  IADD3.X R7, RZ, R0, R211, P1, P0 ;  /* 0x00000000ff077210 */ /* 0x000fe20000fe04d3 */
[----:B------:R-:W-:Y:S01]  /*5b20*/  IMAD.U32 R0, RZ, RZ, UR13 ;  /* 0x0000000dff007e24 */ /* 0x000fe2000f8e00ff */
[C---:B----4-:R-:W-:Y:S02]  /*5b30*/  IADD3 R14, P1, R5.reuse, R216, RZ ;  /* 0x000000d8050e7210 */ /* 0x050fe40007f3e0ff */
[----:B---3--:R-:W-:Y:S03]  /*5b40*/  IADD3 R12, P0, R5, R213, RZ ;  /* 0x000000d5050c7210 */ /* 0x008fe60007f1e0ff */
[C---:B-1----:R-:W-:Y:S01]  /*5b50*/  IMAD.X R15, R4.reuse, 0x1, R217, P1 ;  /* 0x00000001040f7824 */ /* 0x042fe200008e06d9 */
[----:B------:R-:W-:Y:S01]  /*5b60*/  ISETP.NE.U32.AND P1, PT, R215, RZ, PT ;  /* 0x000000ffd700720c */ /* 0x000fe20003f25070 */
[----:B------:R-:W-:Y:S01]  /*5b70*/  IMAD.X R13, R4, 0x1, R214, P0 ;  /* 0x00000001040d7824 */ /* 0x000fe200000e06d6 */
[----:B------:R-:W-:Y:S01]  /*5b80*/  IADD3 R16, P0, R5, R210, RZ ;  /* 0x000000d205107210 */ /* 0x000fe20007f1e0ff */
[----:B------:R-:W-:Y:S04]  /*5b90*/  IMAD R5, R0, 0x6000, R197 ;  /* 0x0000600000057824 */ /* 0x000fe800078e02c5 */
[----:B------:R-:W-:Y:S01]  /*5ba0*/  IMAD.X R17, R4, 0x1, R211, P0 ;  /* 0x0000000104117824 */ /* 0x000fe200000e06d3 */
[----:B------:R1:W-:Y:S01]  /*5bb0*/  LDGSTS.E.BYPASS.LTC128B.128 [R5], [R14.64], !P5 ;  /* 0x000000000e057fae */ /* 0x0003e2000e901d4a */
[----:B------:R-:W-:Y:S03]  /*5bc0*/  ISETP.NE.U32.AND P0, PT, R207, RZ, PT ;  /* 0x000000ffcf00720c */ /* 0x000fe60003f05070 */
[----:B------:R1:W-:Y:S04]  /*5bd0*/  LDGSTS.E.BYPASS.LTC128B.128 [R5+0x2000], [R12.64], !P4 ;  /* 0x020000000c057fae */ /* 0x0003e8000e101d4a */
[----:B------:R1:W-:Y:S04]  /*5be0*/  LDGSTS.E.BYPASS.LTC128B.128 [R5+0x4000], [R16.64], !P6 ;  /* 0x0400000010057fae */ /* 0x0003e8000f101d4a */
[----:B------:R1:W-:Y:S01]  /*5bf0*/  LDGSTS.E.BYPASS.LTC128B.128.ZFILL [R5+0x1000], [R10.64], P1 ;  /* 0x010000000a057fae */ /* 0x0003e20008941d4a */
[----:B------:R-:W-:Y:S11]  /*5c00*/  ISETP.NE.U32.AND P1, PT, R212, RZ, PT ;  /* 0x000000ffd400720c */ /* 0x000ff60003f25070 */
[----:B------:R-:W-:Y:S02]  /*5c10*/  @!UPT UIADD3 URZ, URZ, URZ, URZ ;  /* 0x0000003f3f3ff290 */ /* 0x000fe4000fffe03f */
[----:B------:R1:W-:Y:S04]  /*5c20*/  LDGSTS.E.BYPASS.LTC128B.128.ZFILL [R5+0x3000], [R8.64], P1 ;  /* 0x0300000008057fae */ /* 0x0003e80008941d4a */
[----:B------:R1:W-:Y:S02]  /*5c30*/  LDGSTS.E.BYPASS.LTC128B.128.ZFILL [R5+0x5000], [R6.64], P0 ;  /* 0x0500000006057fae */ /* 0x0003e40008141d4a */
.L_x_1352:
[C---:B-1-3--:R-:W-:Y:S01]  /*5c40*/  HMMA.16816.F32 R4, R136.reuse, R140, RZ ;  /* 0x0000008c8804723c */ /* 0x04afe200000018ff */
[----:B------:R-:W-:Y:S01]  /*5c50*/  LDSM.16.M88.4 R180, [R193+0x4000] ;  /* 0x00400000c1b4783b */ /* 0x000fe20000000200 */
[----:B------:R-:W-:Y:S01]  /*5c60*/  UIMAD UR4, UR5, 0x6000, URZ ;  /* 0x00006000050478a4 */ /* 0x000fe2000f8e023f */
[----:B------:R-:W-:Y:S01]  /*5c70*/  PLOP3.LUT P1, PT, PT, PT, UP1, 0x80, 0x0 ;  /* 0x000000000000781c */ /* 0x000fe20003f2f018 */
[----:B------:R-:W-:Y:S01]  /*5c80*/  USHF.L.U32 UR15, UR23, 0x6, URZ ;  /* 0x00000006170f7899 */ /* 0x000fe2000800063f */
[CC--:B------:R-:W-:Y:S01]  /*5c90*/  IADD3 R192, R133.reuse, R193.reuse, RZ ;  /* 0x000000c185c07210 */ /* 0x0c0fe20007ffe0ff */
[----:B------:R-:W-:Y:S01]  /*5ca0*/  UISETP.GE.AND UP0, UPT, UR23, 0x2, UPT ;  /* 0x000000021700788c */ /* 0x000fe2000bf06270 */
[----:B--2---:R-:W-:Y:S01]  /*5cb0*/  IADD3 R0, R133, R2, RZ ;  /* 0x0000000285007210 */ /* 0x004fe20007ffe0ff */
[C---:B------:R-:W-:Y:S01]  /*5cc0*/  HMMA.16816.F32 R8, R136.reuse, R142, RZ ;  /* 0x0000008e8808723c */ /* 0x040fe200000018ff */
[----:B------:R-:W-:Y:S01]  /*5cd0*/  LDSM.16.M88.4 R140, [R185] ;  /* 0x00000000b98c783b */ /* 0x000fe20000000200 */
[----:B------:R-:W-:Y:S01]  /*5ce0*/  PLOP3.LUT P0, PT, PT, PT, UP1, 0x80, 0x0 ;  /* 0x000000000000781c */ /* 0x000fe20003f0f018 */
[----:B------:R-:W-:Y:S01]  /*5cf0*/  UIADD3 UR26, UR13, 0x1, URZ ;  /* 0x000000010d1a7890 */ /* 0x000fe2000fffe03f */
[CC--:B------:R-:W-:Y:S01]  /*5d00*/  IADD3 R195, R186.reuse, R193.reuse, RZ ;  /* 0x000000c1bac37210 */ /* 0x0c0fe20007ffe0ff */
[----:B------:R-:W-:Y:S01]  /*5d10*/  UISETP.GE.AND UP2, UPT, UR13, 0x1, UPT ;  /* 0x000000010d00788c */ /* 0x000fe2000bf46270 */
[----:B------:R-:W-:Y:S02]  /*5d20*/  IADD3 R194, R186, R193, R133 ;  /* 0x000000c1bac27210 */ /* 0x000fe40007ffe085 */
[C---:B------:R-:W-:Y:S01]  /*5d30*/  HMMA.16816.F32 R12, R136.reuse, R144, RZ ;  /* 0x00000090880c723c */ /* 0x040fe200000018ff */
[----:B------:R-:W-:Y:S01]  /*5d40*/  LDSM.16.M88.4 R176, [R192+0x2000] ;  /* 0x00200000c0b0783b */ /* 0x000fe20000000200 */
[----:B------:R-:W-:Y:S06]  /*5d50*/  USEL UR13, UR26, URZ, !UP2 ;  /* 0x0000003f1a0d7287 */ /* 0x000fec000d000000 */
[C---:B------:R-:W-:Y:S01]  /*5d60*/  HMMA.16816.F32 R16, R136.reuse, R146, RZ ;  /* 0x000000928810723c */ /* 0x040fe200000018ff */
[----:B------:R-:W1:Y:S07]  /*5d70*/  LDSM.16.M88.4 R144, [R192] ;  /* 0x00000000c090783b */ /* 0x000e6e0000000200 */
[C---:B----4-:R-:W-:Y:S01]  /*5d80*/  HMMA.16816.F32 R20, R136.reuse, R148, RZ ;  /* 0x000000948814723c */ /* 0x050fe200000018ff */
        /* <DEDUP_REMOVED lines=12> */
[----:B------:R-:W4:Y:S07]  /*5e50*/  LDSM.16.M88.4 R164, [R0] ;  /* 0x0000000000a4783b */ /* 0x000f2e0000000200 */
        /* <DEDUP_REMOVED lines=106> */
[----:B------:R-:W-:Y:S07]  /*6500*/  HMMA.16816.F32 R32, R160, R150, R32 ;  /* 0x00000096a020723c */ /* 0x000fee0000001820 */
[----:B------:R-:W-:Y:S01]  /*6510*/  @P1 IMAD.HI.U32 R160, R208, c[0x0][0x2c8], RZ ;  /* 0x0000b200d0a01a27 */ /* 0x000fe200078e00ff */
[C---:B------:R-:W-:Y:S01]  /*6520*/  HMMA.16816.F32 R4, R164.reuse, R168, R4 ;  /* 0x000000a8a404723c */ /* 0x040fe20000001804 */
[----:B------:R-:W-:Y:S07]  /*6530*/  MOV R163, UR12 ;  /* 0x0000000c00a37c02 */ /* 0x000fee0008000f00 */
[C---:B------:R-:W-:Y:S08]  /*6540*/  HMMA.16816.F32 R8, R164.reuse, R170, R8 ;  /* 0x000000aaa408723c */ /* 0x040ff00000001808 */
[C---:B----4-:R-:W-:Y:S08]  /*6550*/  HMMA.16816.F32 R12, R164.reuse, R140, R12 ;  /* 0x0000008ca40c723c */ /* 0x050ff0000000180c */
[C---:B------:R-:W-:Y:S01]  /*6560*/  HMMA.16816.F32 R16, R164.reuse, R142, R16 ;  /* 0x0000008ea410723c */ /* 0x040fe20000001810 */
[----:B------:R-:W3:Y:S07]  /*6570*/  LDSM.16.M88.4 R140, [R194+0x5000] ;  /* 0x00500000c28c783b */ /* 0x000eee0000000200 */
[C---:B------:R-:W-:Y:S08]  /*6580*/  HMMA.16816.F32 R20, R164.reuse, R152, R20 ;  /* 0x00000098a414723c */ /* 0x040ff00000001814 */
[C---:B------:R-:W-:Y:S08]  /*6590*/  HMMA.16816.F32 R24, R164.reuse, R154, R24 ;  /* 0x0000009aa418723c */ /* 0x040ff00000001818 */
[C---:B------:R-:W-:Y:S08]  /*65a0*/  HMMA.16816.F32 R28, R164.reuse, R156, R28 ;  /* 0x0000009ca41c723c */ /* 0x040ff0000000181c */
[----:B------:R-:W-:Y:S07]  /*65b0*/  HMMA.16816.F32 R32, R164, R158, R32 ;  /* 0x0000009ea420723c */ /* 0x000fee0000001820 */
[----:B------:R-:W-:Y:S01]  /*65c0*/  MOV R164, UR15 ;  /* 0x0000000f00a47c02 */ /* 0x000fe20008000f00 */
[C---:B-1----:R-:W-:Y:S05]  /*65d0*/  HMMA.16816.F32 R4, R172.reuse, R180, R4 ;  /* 0x000000b4ac04723c */ /* 0x042fea0000001804 */
[----:B------:R-:W-:Y:S02]  /*65e0*/  IADD3 R164, -R209, 0x1, -R164 ;  /* 0x00000001d1a47810 */ /* 0x000fe40007ffe9a4 */
[----:B------:R-:W-:Y:S01]  /*65f0*/  MOV R165, R208 ;  /* 0x000000d000a57202 */ /* 0x000fe20000000f00 */
[C---:B------:R-:W-:Y:S04]  /*6600*/  HMMA.16816.F32 R8, R172.reuse, R182, R8 ;  /* 0x000000b6ac08723c */ /* 0x040fe80000001808 */
[----:B------:R-:W-:Y:S02]  /*6610*/  IADD3 R163, -R163, UR9, R164 ;  /* 0x00000009a3a37c10 */ /* 0x000fe4000fffe1a4 */
[----:B------:R-:W-:Y:S02]  /*6620*/  @P0 SHF.R.U32.HI R165, RZ, c[0x0][0x2cc], R160 ;  /* 0x0000b300ffa50a19 */ /* 0x000fe400000116a0 */
[C---:B--2---:R-:W-:Y:S03]  /*6630*/  HMMA.16816.F32 R12, R172.reuse, R136, R12 ;  /* 0x00000088ac0c723c */ /* 0x044fe6000000180c */
[----:B------:R-:W1:Y:S05]  /*6640*/  SHFL.IDX PT, R162, R165, RZ, 0x1c1f ;  /* 0x001c1fffa5a27589 */ /* 0x000e6a00000e0000 */
[C---:B------:R-:W-:Y:S03]  /*6650*/  HMMA.16816.F32 R16, R172.reuse, R138, R16 ;  /* 0x0000008aac10723c */ /* 0x040fe60000001810 */
[----:B------:R-:W-:Y:S01]  /*6660*/  LDSM.16.M88.4 R136, [R194+0x5800] ;  /* 0x00580000c288783b */ /* 0x000fe20000000200 */
[----:B------:R-:W-:Y:S02]  /*6670*/  FMUL.FTZ R0, R4, c[0x0][0x320] ;  /* 0x0000c80004007a20 */ /* 0x000fe40000410000 */
[----:B------:R-:W-:Y:S02]  /*6680*/  FMUL.FTZ R154, R6, c[0x0][0x320] ;  /* 0x0000c800069a7a20 */ /* 0x000fe40000410000 */
[C---:B---3--:R-:W-:Y:S01]  /*6690*/  HMMA.16816.F32 R20, R172.reuse, R140, R20 ;  /* 0x0000008cac14723c */ /* 0x048fe20000001814 */
[----:B------:R-:W-:Y:S04]  /*66a0*/  DEPBAR.LE SB0, 0x2 ;  /* 0x000080800000791a */ /* 0x000fe80000000000 */
[----:B------:R-:W2:Y:S01]  /*66b0*/  SHFL.IDX PT, R160, R165, 0x1, 0x1c1f ;  /* 0x003c1f00a5a07f89 */ /* 0x000ea200000e0000 */
[----:B------:R-:W-:Y:S01]  /*66c0*/  FMUL.FTZ R2, R5, c[0x0][0x320] ;  /* 0x0000c80005027a20 */ /* 0x000fe20000410000 */
[----:B------:R-:W3:Y:S01]  /*66d0*/  MUFU.TANH R0, R0 ;  /* 0x0000000000007308 */ /* 0x000ee20000002400 */
[C---:B------:R-:W-:Y:S05]  /*66e0*/  HMMA.16816.F32 R24, R172.reuse, R142, R24 ;  /* 0x0000008eac18723c */ /* 0x040fea0000001818 */
[----:B------:R-:W-:Y:S01]  /*66f0*/  FMUL.FTZ R159, R8, c[0x0][0x320] ;  /* 0x0000c800089f7a20 */ /* 0x000fe20000410000 */
[----:B-1----:R-:W-:Y:S01]  /*6700*/  IADD3 R161, R163, R162, RZ ;  /* 0x000000a2a3a17210 */ /* 0x002fe20007ffe0ff */
[----:B------:R-:W-:Y:S02]  /*6710*/  FMUL.FTZ R155, R7, c[0x0][0x320] ;  /* 0x0000c800079b7a20 */ /* 0x000fe40000410000 */
[----:B------:R-:W1:Y:S01]  /*6720*/  MUFU.TANH R2, R2 ;  /* 0x0000000200027308 */ /* 0x000e620000002400 */
[----:B------:R-:W-:Y:S01]  /*6730*/  BAR.SYNC.DEFER_BLOCKING 0x0 ;  /* 0x0000000000007b1d */ /* 0x000fe20000010000 */
[----:B------:R-:W-:Y:S01]  /*6740*/  ISETP.GT.AND P0, PT, R161, RZ, PT ;  /* 0x000000ffa100720c */ /* 0x000fe20003f04270 */
[----:B------:R-:W-:Y:S01]  /*6750*/  FMUL.FTZ R156, R9, c[0x0][0x320] ;  /* 0x0000c800099c7a20 */ /* 0x000fe20000410000 */
[----:B------:R-:W-:Y:S01]  /*6760*/  ISETP.GT.AND P2, PT, R161, 0x1, PT ;  /* 0x00000001a100780c */ /* 0x000fe20003f44270 */
[----:B------:R-:W-:Y:S02]  /*6770*/  FMUL.FTZ R157, R10, c[0x0][0x320] ;  /* 0x0000c8000a9d7a20 */ /* 0x000fe40000410000 */
[----:B------:R-:W-:Y:S02]  /*6780*/  FMUL.FTZ R158, R11, c[0x0][0x320] ;  /* 0x0000c8000b9e7a20 */ /* 0x000fe40000410000 */
[----:B------:R-:W-:Y:S02]  /*6790*/  FMUL.FTZ R243, R12, c[0x0][0x320] ;  /* 0x0000c8000cf37a20 */ /* 0x000fe40000410000 */
[----:B------:R-:W-:Y:S01]  /*67a0*/  FMUL.FTZ R179, R13, c[0x0][0x320] ;  /* 0x0000c8000db37a20 */ /* 0x000fe20000410000 */
[----:B--2---:R-:W-:Y:S01]  /*67b0*/  IADD3 R160, R163, R160, RZ ;  /* 0x000000a0a3a07210 */ /* 0x004fe20007ffe0ff */
[----:B------:R-:W-:Y:S01]  /*67c0*/  FMUL.FTZ R241, R14, c[0x0][0x320] ;  /* 0x0000c8000ef17a20 */ /* 0x000fe20000410000 */
[----:B---3--:R-:W-:Y:S01]  /*67d0*/  FSEL R0, R0, -INF , P0 ;  /* 0xff80000000007808 */ /* 0x008fe20000000000 */
[----:B------:R-:W-:Y:S01]  /*67e0*/  FMUL.FTZ R183, R15, c[0x0][0x320] ;  /* 0x0000c8000fb77a20 */ /* 0x000fe20000410000 */
[----:B------:R-:W-:Y:S01]  /*67f0*/  ISETP.GT.AND P1, PT, R160, RZ, PT ;  /* 0x000000ffa000720c */ /* 0x000fe20003f24270 */
[----:B------:R-:W-:Y:S01]  /*6800*/  FMUL.FTZ R239, R16, c[0x0][0x320] ;  /* 0x0000c80010ef7a20 */ /* 0x000fe20000410000 */
[C---:B------:R-:W-:Y:S03]  /*6810*/  HMMA.16816.F32 R28, R172.reuse, R136, R28 ;  /* 0x00000088ac1c723c */ /* 0x040fe6000000181c */
[----:B------:R-:W-:Y:S01]  /*6820*/  FMUL.FTZ R195, R17, c[0x0][0x320] ;  /* 0x0000c80011c37a20 */ /* 0x000fe20000410000 */
[----:B------:R-:W-:Y:S01]  /*6830*/  ISETP.GT.AND P0, PT, R160, 0x1, PT ;  /* 0x00000001a000780c */ /* 0x000fe20003f04270 */
[----:B------:R-:W-:Y:S01]  /*6840*/  FMUL.FTZ R237, R18, c[0x0][0x320] ;  /* 0x0000c80012ed7a20 */ /* 0x000fe20000410000 */
[----:B-1----:R-:W-:Y:S01]  /*6850*/  FSEL R245, R2, -INF , P2 ;  /* 0xff80000002f57808 */ /* 0x002fe20001000000 */
[----:B------:R-:W1:Y:S01]  /*6860*/  MUFU.TANH R154, R154 ;  /* 0x0000009a009a7308 */ /* 0x000e620000002400 */
[----:B------:R-:W-:Y:S01]  /*6870*/  HMMA.16816.F32 R32, R172, R138, R32 ;  /* 0x0000008aac20723c */ /* 0x000fe20000001820 */
[----:B------:R-:W-:Y:S03]  /*6880*/  LDSM.16.MT88.4 R144, [R135+UR4+0x3900] ;  /* 0x003900048790783b */ /* 0x000fe60008004200 */
[----:B------:R-:W-:Y:S01]  /*6890*/  FMUL.FTZ R219, R19, c[0x0][0x320] ;  /* 0x0000c80013db7a20 */ /* 0x000fe20000410000 */
[----:B------:R-:W-:Y:S01]  /*68a0*/  IADD3 R137, R135, UR4, RZ ;  /* 0x0000000487897c10 */ /* 0x000fe2000fffe0ff */
[----:B------:R-:W-:Y:S02]  /*68b0*/  FMUL.FTZ R235, R20, c[0x0][0x320] ;  /* 0x0000c80014eb7a20 */ /* 0x000fe40000410000 */
[----:B------:R-:W-:Y:S01]  /*68c0*/  FMUL.FTZ R233, R21, c[0x0][0x320] ;  /* 0x0000c80015e97a20 */ /* 0x000fe20000410000 */
[----:B------:R-:W2:Y:S03]  /*68d0*/  MUFU.TANH R155, R155 ;  /* 0x0000009b009b7308 */ /* 0x000ea60000002400 */
[----:B------:R-:W-:Y:S01]  /*68e0*/  FMUL.FTZ R231, R22, c[0x0][0x320] ;  /* 0x0000c80016e77a20 */ /* 0x000fe20000410000 */
[----:B------:R-:W-:Y:S01]  /*68f0*/  IADD3 R168, R188, R137, RZ ;  /* 0x00000089bca87210 */ /* 0x000fe20007ffe0ff */
[----:B------:R-:W-:Y:S02]  /*6900*/  FMUL.FTZ R229, R23, c[0x0][0x320] ;  /* 0x0000c80017e57a20 */ /* 0x000fe40000410000 */
[----:B------:R-:W-:Y:S02]  /*6910*/  FMUL.FTZ R227, R24, c[0x0][0x320] ;  /* 0x0000c80018e37a20 */ /* 0x000fe40000410000 */
[----:B------:R-:W-:Y:S01]  /*6920*/  FMUL.FTZ R225, R25, c[0x0][0x320] ;  /* 0x0000c80019e17a20 */ /* 0x000fe20000410000 */
[----:B------:R-:W3:Y:S01]  /*6930*/  MUFU.TANH R159, R159 ;  /* 0x0000009f009f7308 */ /* 0x000ee20000002400 */
[----:B------:R-:W-:Y:S01]  /*6940*/  FMUL.FTZ R181, R28, c[0x0][0x320] ;  /* 0x0000c8001cb57a20 */ /* 0x000fe20000410000 */
[----:B------:R-:W-:Y:S01]  /*6950*/  LDSM.16.MT88.4 R140, [R168+0x100] ;  /* 0x00010000a88c783b */ /* 0x000fe20000004200 */
[----:B------:R-:W-:Y:S01]  /*6960*/  FMUL.FTZ R167, R29, c[0x0][0x320] ;  /* 0x0000c8001da77a20 */ /* 0x000fe20000410000 */
[----:B-1----:R-:W-:Y:S01]  /*6970*/  FSEL R169, R154, -INF , P1 ;  /* 0xff8000009aa97808 */ /* 0x002fe20000800000 */
[----:B------:R-:W-:Y:S01]  /*6980*/  FMUL.FTZ R32, R32, c[0x0][0x320] ;  /* 0x0000c80020207a20 */ /* 0x000fe20000410000 */
[----:B------:R-:W-:Y:S01]  /*6990*/  ISETP.GT.AND P1, PT, R161, 0x8, PT ;  /* 0x00000008a100780c */ /* 0x000fe20003f24270 */
[----:B------:R-:W-:Y:S01]  /*69a0*/  FMUL.FTZ R223, R26, c[0x0][0x320] ;  /* 0x0000c8001adf7a20 */ /* 0x000fe20000410000 */
[----:B------:R-:W-:Y:S01]  /*69b0*/  FMNMX.FTZ R154, R0, R3, !PT ;  /* 0x00000003009a7209 */ /* 0x000fe20007810000 */
[----:B------:R-:W-:Y:S01]  /*69c0*/  FMUL.FTZ R33, R33, c[0x0][0x320] ;  /* 0x0000c80021217a20 */ /* 0x000fe20000410000 */
[----:B------:R-:W1:Y:S01]  /*69d0*/  MUFU.TANH R156, R156 ;  /* 0x0000009c009c7308 */ /* 0x000e620000002400 */
[----:B------:R-:W-:Y:S01]  /*69e0*/  FMUL.FTZ R221, R27, c[0x0][0x320] ;  /* 0x0000c8001bdd7a20 */ /* 0x000fe20000410000 */
[----:B------:R-:W-:Y:S01]  /*69f0*/  FMNMX.FTZ R154, R245, R154, !PT ;  /* 0x0000009af59a7209 */ /* 0x000fe20007810000 */
[----:B------:R-:W-:Y:S01]  /*6a00*/  FMUL.FTZ R165, R30, c[0x0][0x320] ;  /* 0x0000c8001ea57a20 */ /* 0x000fe20000410000 */
[----:B--2---:R-:W-:Y:S01]  /*6a10*/  FSEL R171, R155, -INF , P0 ;  /* 0xff8000009bab7808 */ /* 0x004fe20000000000 */
[----:B------:R-:W-:Y:S01]  /*6a20*/  FMUL.FTZ R2, R31, c[0x0][0x320] ;  /* 0x0000c8001f027a20 */ /* 0x000fe20000410000 */
[----:B------:R-:W-:Y:S01]  /*6a30*/  ISETP.GT.AND P0, PT, R161, 0x9, PT ;  /* 0x00000009a100780c */ /* 0x000fe20003f04270 */
[----:B------:R-:W-:Y:S01]  /*6a40*/  FMUL.FTZ R35, R35, c[0x0][0x320] ;  /* 0x0000c80023237a20 */ /* 0x000fe20000410000 */
[----:B------:R-:W-:Y:S02]  /*6a50*/  LDSM.16.MT88.4 R148, [R168+0x3900] ;  /* 0x00390000a894783b */ /* 0x000fe40000004200 */
[----:B------:R-:W2:Y:S01]  /*6a60*/  MUFU.TANH R157, R157 ;  /* 0x0000009d009d7308 */ /* 0x000ea20000002400 */
[----:B---3--:R-:W-:Y:S02]  /*6a70*/  FSEL R247, R159, -INF , P1 ;  /* 0xff8000009ff77808 */ /* 0x008fe40000800000 */
[----:B------:R-:W-:Y:S02]  /*6a80*/  ISETP.GT.AND P1, PT, R160, 0x8, PT ;  /* 0x00000008a000780c */ /* 0x000fe40003f24270 */
[----:B------:R-:W-:Y:S05]  /*6a90*/  FMNMX.FTZ R154, R247, R154, !PT ;  /* 0x0000009af79a7209 */ /* 0x000fea0007810000 */
[----:B------:R-:W3:Y:S01]  /*6aa0*/  MUFU.TANH R158, R158 ;  /* 0x0000009e009e7308 */ /* 0x000ee20000002400 */
[----:B-1----:R-:W-:Y:S02]  /*6ab0*/  FSEL R173, R156, -INF , P0 ;  /* 0xff8000009cad7808 */ /* 0x002fe40000000000 */
[----:B------:R-:W-:Y:S02]  /*6ac0*/  ISETP.GT.AND P0, PT, R160, 0x9, PT ;  /* 0x00000009a000780c */ /* 0x000fe40003f04270 */
[----:B------:R-:W-:Y:S05]  /*6ad0*/  FMNMX.FTZ R154, R173, R154, !PT ;  /* 0x0000009aad9a7209 */ /* 0x000fea0007810000 */
[----:B------:R-:W1:Y:S01]  /*6ae0*/  MUFU.TANH R243, R243 ;  /* 0x000000f300f37308 */ /* 0x000e620000002400 */
[----:B------:R-:W-:Y:S02]  /*6af0*/  FMNMX.FTZ R156, R169, R132, !PT ;  /* 0x00000084a99c7209 */ /* 0x000fe40007810000 */
[----:B--2---:R-:W-:Y:S01]  /*6b00*/  FSEL R251, R157, -INF , P1 ;  /* 0xff8000009dfb7808 */ /* 0x004fe20000800000 */
[----:B------:R-:W-:Y:S01]  /*6b10*/  FMUL.FTZ R157, R34, c[0x0][0x320] ;  /* 0x0000c800229d7a20 */ /* 0x000fe20000410000 */
[----:B------:R-:W-:Y:S02]  /*6b20*/  ISETP.GT.AND P1, PT, R161, 0x10, PT ;  /* 0x00000010a100780c */ /* 0x000fe40003f24270 */
[----:B------:R-:W-:Y:S03]  /*6b30*/  FMNMX.FTZ R156, R171, R156, !PT ;  /* 0x0000009cab9c7209 */ /* 0x000fe60007810000 */
[----:B------:R-:W2:Y:S01]  /*6b40*/  MUFU.TANH R179, R179 ;  /* 0x000000b300b37308 */ /* 0x000ea20000002400 */
[----:B---3--:R-:W-:Y:S02]  /*6b50*/  FSEL R249, R158, -INF , P0 ;  /* 0xff8000009ef97808 */ /* 0x008fe40000000000 */
[----:B------:R-:W-:Y:S02]  /*6b60*/  ISETP.GT.AND P0, PT, R161, 0x11, PT ;  /* 0x00000011a100780c */ /* 0x000fe40003f04270 */
[----:B------:R-:W-:Y:S05]  /*6b70*/  FMNMX.FTZ R158, R251, R156, !PT ;  /* 0x0000009cfb9e7209 */ /* 0x000fea0007810000 */
[----:B------:R-:W3:Y:S01]  /*6b80*/  MUFU.TANH R241, R241 ;  /* 0x000000f100f17308 */ /* 0x000ee20000002400 */
[----:B-1----:R-:W-:Y:S02]  /*6b90*/  FSEL R243, R243, -INF , P1 ;  /* 0xff800000f3f37808 */ /* 0x002fe40000800000 */
[C---:B------:R-:W-:Y:S02]  /*6ba0*/  ISETP.GT.AND P1, PT, R160.reuse, 0x10, PT ;  /* 0x00000010a000780c */ /* 0x040fe40003f24270 */
[----:B------:R-:W-:Y:S05]  /*6bb0*/  FMNMX.FTZ R154, R243, R154, !PT ;  /* 0x0000009af39a7209 */ /* 0x000fea0007810000 */
[----:B------:R-:W1:Y:S01]  /*6bc0*/  MUFU.TANH R239, R239 ;  /* 0x000000ef00ef7308 */ /* 0x000e620000002400 */
[----:B--2---:R-:W-:Y:S02]  /*6bd0*/  FSEL R179, R179, -INF , P0 ;  /* 0xff800000b3b37808 */ /* 0x004fe40000000000 */
[C---:B------:R-:W-:Y:S02]  /*6be0*/  ISETP.GT.AND P0, PT, R160.reuse, 0x11, PT ;  /* 0x00000011a000780c */ /* 0x040fe40003f04270 */
[----:B------:R-:W-:Y:S05]  /*6bf0*/  FMNMX.FTZ R154, R179, R154, !PT ;  /* 0x0000009ab39a7209 */ /* 0x000fea0007810000 */
[----:B------:R-:W2:Y:S01]  /*6c00*/  MUFU.TANH R183, R183 ;  /* 0x000000b700b77308 */ /* 0x000ea20000002400 */
[----:B---3--:R-:W-:Y:S02]  /*6c10*/  FSEL R241, R241, -INF , P1 ;  /* 0xff800000f1f17808 */ /* 0x008fe40000800000 */
[----:B------:R-:W-:Y:S07]  /*6c20*/  ISETP.GT.AND P1, PT, R161, 0x18, PT ;  /* 0x00000018a100780c */ /* 0x000fee0003f24270 */
[----:B------:R-:W3:Y:S01]  /*6c30*/  MUFU.TANH R195, R195 ;  /* 0x000000c300c37308 */ /* 0x000ee20000002400 */
[----:B-1----:R-:W-:Y:S02]  /*6c40*/  FSEL R239, R239, -INF , P1 ;  /* 0xff800000efef7808 */ /* 0x002fe40000800000 */
[C---:B------:R-:W-:Y:S02]  /*6c50*/  ISETP.GT.AND P1, PT, R160.reuse, 0x18, PT ;  /* 0x00000018a000780c */ /* 0x040fe40003f24270 */
[----:B------:R-:W-:Y:S05]  /*6c60*/  FMNMX.FTZ R154, R239, R154, !PT ;  /* 0x0000009aef9a7209 */ /* 0x000fea0007810000 */
[----:B------:R-:W1:Y:S01]  /*6c70*/  MUFU.TANH R237, R237 ;  /* 0x000000ed00ed7308 */ /* 0x000e620000002400 */
[----:B--2---:R-:W-:Y:S02]  /*6c80*/  FSEL R183, R183, -INF , P0 ;  /* 0xff800000b7b77808 */ /* 0x004fe40000000000 */
[----:B------:R-:W-:Y:S07]  /*6c90*/  ISETP.GT.AND P0, PT, R161, 0x19, PT ;  /* 0x00000019a100780c */ /* 0x000fee0003f04270 */
[----:B------:R-:W2:Y:S01]  /*6ca0*/  MUFU.TANH R235, R235 ;  /* 0x000000eb00eb7308 */ /* 0x000ea20000002400 */
[----:B---3--:R-:W-:Y:S02]  /*6cb0*/  FSEL R195, R195, -INF , P0 ;  /* 0xff800000c3c37808 */ /* 0x008fe40000000000 */
[C---:B------:R-:W-:Y:S02]  /*6cc0*/  ISETP.GT.AND P0, PT, R160.reuse, 0x19, PT ;  /* 0x00000019a000780c */ /* 0x040fe40003f04270 */
[----:B------:R-:W-:Y:S05]  /*6cd0*/  FMNMX.FTZ R156, R195, R154, !PT ;  /* 0x0000009ac39c7209 */ /* 0x000fea0007810000 */
[----:B------:R-:W3:Y:S01]  /*6ce0*/  MUFU.TANH R219, R219 ;  /* 0x000000db00db7308 */ /* 0x000ee20000002400 */
[----:B------:R-:W-:Y:S02]  /*6cf0*/  FMNMX.FTZ R154, R249, R158, !PT ;  /* 0x0000009ef99a7209 */ /* 0x000fe40007810000 */
[----:B-1----:R-:W-:Y:S02]  /*6d00*/  FSEL R237, R237, -INF , P1 ;  /* 0xff800000eded7808 */ /* 0x002fe40000800000 */
[----:B------:R-:W-:Y:S02]  /*6d10*/  ISETP.GT.AND P1, PT, R161, 0x20, PT ;  /* 0x00000020a100780c */ /* 0x000fe40003f24270 */
[----:B------:R-:W-:Y:S03]  /*6d20*/  FMNMX.FTZ R154, R241, R154, !PT ;  /* 0x0000009af19a7209 */ /* 0x000fe60007810000 */
[----:B------:R-:W1:Y:S01]  /*6d30*/  MUFU.TANH R233, R233 ;  /* 0x000000e900e97308 */ /* 0x000e620000002400 */
[----:B------:R-:W-:Y:S02]  /*6d40*/  FMNMX.FTZ R154, R183, R154, !PT ;  /* 0x0000009ab79a7209 */ /* 0x000fe40007810000 */
[----:B--2---:R-:W-:Y:S02]  /*6d50*/  FSEL R235, R235, -INF , P1 ;  /* 0xff800000ebeb7808 */ /* 0x004fe40000800000 */
[C---:B------:R-:W-:Y:S02]  /*6d60*/  ISETP.GT.AND P1, PT, R160.reuse, 0x20, PT ;  /* 0x00000020a000780c */ /* 0x040fe40003f24270 */
[----:B------:R-:W-:Y:S03]  /*6d70*/  FMNMX.FTZ R156, R235, R156, !PT ;  /* 0x0000009ceb9c7209 */ /* 0x000fe60007810000 */
[----:B------:R-:W2:Y:S01]  /*6d80*/  MUFU.TANH R231, R231 ;  /* 0x000000e700e77308 */ /* 0x000ea20000002400 */
[----:B---3--:R-:W-:Y:S02]  /*6d90*/  FSEL R219, R219, -INF , P0 ;  /* 0xff800000dbdb7808 */ /* 0x008fe40000000000 */
[----:B------:R-:W-:Y:S07]  /*6da0*/  ISETP.GT.AND P0, PT, R161, 0x21, PT ;  /* 0x00000021a100780c */ /* 0x000fee0003f04270 */
[----:B------:R-:W3:Y:S01]  /*6db0*/  MUFU.TANH R227, R227 ;  /* 0x000000e300e37308 */ /* 0x000ee20000002400 */
[----:B-1----:R-:W-:Y:S02]  /*6dc0*/  FSEL R233, R233, -INF , P0 ;  /* 0xff800000e9e97808 */ /* 0x002fe40000000000 */
[----:B------:R-:W-:Y:S02]  /*6dd0*/  ISETP.GT.AND P0, PT, R160, 0x21, PT ;  /* 0x00000021a000780c */ /* 0x000fe40003f04270 */
[----:B------:R-:W-:Y:S05]  /*6de0*/  FMNMX.FTZ R156, R233, R156, !PT ;  /* 0x0000009ce99c7209 */ /* 0x000fea0007810000 */
[----:B------:R-:W1:Y:S01]  /*6df0*/  MUFU.TANH R229, R229 ;  /* 0x000000e500e57308 */ /* 0x000e620000002400 */
[----:B--2---:R-:W-:Y:S02]  /*6e00*/  FSEL R231, R231, -INF , P1 ;  /* 0xff800000e7e77808 */ /* 0x004fe40000800000 */
[----:B------:R-:W-:Y:S07]  /*6e10*/  ISETP.GT.AND P1, PT, R161, 0x28, PT ;  /* 0x00000028a100780c */ /* 0x000fee0003f24270 */
[----:B------:R-:W2:Y:S01]  /*6e20*/  MUFU.TANH R225, R225 ;  /* 0x000000e100e17308 */ /* 0x000ea20000002400 */
[----:B---3--:R-:W-:Y:S02]  /*6e30*/  FSEL R227, R227, -INF , P1 ;  /* 0xff800000e3e37808 */ /* 0x008fe40000800000 */
[----:B------:R-:W-:Y:S02]  /*6e40*/  ISETP.GT.AND P1, PT, R161, 0x30, PT ;  /* 0x00000030a100780c */ /* 0x000fe40003f24270 */
[----:B------:R-:W-:Y:S05]  /*6e50*/  FMNMX.FTZ R34, R227, R156, !PT ;  /* 0x0000009ce3227209 */ /* 0x000fea0007810000 */
[----:B------:R-:W3:Y:S01]  /*6e60*/  MUFU.TANH R181, R181 ;  /* 0x000000b500b57308 */ /* 0x000ee20000002400 */
[----:B------:R-:W-:Y:S02]  /*6e70*/  FMNMX.FTZ R156, R237, R154, !PT ;  /* 0x0000009aed9c7209 */ /* 0x000fe40007810000 */
[----:B-1----:R-:W-:Y:S02]  /*6e80*/  FSEL R229, R229, -INF , P0 ;  /* 0xff800000e5e57808 */ /* 0x002fe40000000000 */
[----:B------:R-:W-:Y:S05]  /*6e90*/  ISETP.GT.AND P0, PT, R161, 0x29, PT ;  /* 0x00000029a100780c */ /* 0x000fea0003f04270 */
[----:B------:R-:W1:Y:S01]  /*6ea0*/  MUFU.TANH R167, R167 ;  /* 0x000000a700a77308 */ /* 0x000e620000002400 */
[----:B--2---:R-:W-:Y:S02]  /*6eb0*/  FSEL R225, R225, -INF , P0 ;  /* 0xff800000e1e17808 */ /* 0x004fe40000000000 */
[----:B------:R-:W-:Y:S02]  /*6ec0*/  ISETP.GT.AND P0, PT, R161, 0x31, PT ;  /* 0x00000031a100780c */ /* 0x000fe40003f04270 */
[----:B------:R-:W-:Y:S05]  /*6ed0*/  FMNMX.FTZ R34, R225, R34, !PT ;  /* 0x00000022e1227209 */ /* 0x000fea0007810000 */
[----:B------:R-:W2:Y:S01]  /*6ee0*/  MUFU.TANH R32, R32 ;  /* 0x0000002000207308 */ /* 0x000ea20000002400 */
[----:B---3--:R-:W-:Y:S02]  /*6ef0*/  FSEL R181, R181, -INF , P1 ;  /* 0xff800000b5b57808 */ /* 0x008fe40000800000 */
[----:B------:R-:W-:Y:S02]  /*6f00*/  ISETP.GT.AND P1, PT, R161, 0x38, PT ;  /* 0x00000038a100780c */ /* 0x000fe40003f24270 */
        /* <DEDUP_REMOVED lines=8> */
[----:B------:R-:W-:Y:S02]  /*6f90*/  FMNMX.FTZ R34, R229, R34, !PT ;  /* 0x00000022e5227209 */ /* 0x000fe40007810000 */
[----:B--2---:R-:W-:Y:S02]  /*6fa0*/  FSEL R161, R32, -INF , P1 ;  /* 0xff80000020a17808 */ /* 0x004fe40000800000 */
[C---:B------:R-:W-:Y:S02]  /*6fb0*/  ISETP.GT.AND P1, PT, R160.reuse, 0x28, PT ;  /* 0x00000028a000780c */ /* 0x040fe40003f24270 */
[----:B------:R-:W-:Y:S01]  /*6fc0*/  FMNMX.FTZ R154, R161, R154, !PT ;  /* 0x0000009aa19a7209 */ /* 0x000fe20007810000 */
[----:B------:R-:W2:Y:S01]  /*6fd0*/  MUFU.TANH R221, R221 ;  /* 0x000000dd00dd7308 */ /* 0x000ea20000002400 */
[----:B---3--:R-:W-:Y:S02]  /*6fe0*/  FSEL R159, R159, -INF , P0 ;  /* 0xff8000009f9f7808 */ /* 0x008fe40000000000 */
[C---:B------:R-:W-:Y:S02]  /*6ff0*/  ISETP.GT.AND P0, PT, R160.reuse, 0x29, PT ;  /* 0x00000029a000780c */ /* 0x040fe40003f04270 */
[----:B------:R-:W-:Y:S05]  /*7000*/  FMNMX.FTZ R32, R159, R154, !PT ;  /* 0x0000009a9f207209 */ /* 0x000fea0007810000 */
[----:B------:R-:W3:Y:S01]  /*7010*/  MUFU.TANH R165, R165 ;  /* 0x000000a500a57308 */ /* 0x000ee20000002400 */
[----:B------:R-:W4:Y:S01]  /*7020*/  SHFL.BFLY PT, R33, R32, 0x2, 0x1f ;  /* 0x0c401f0020217f89 */ /* 0x000f2200000e0000 */
[----:B-1----:R-:W-:Y:S02]  /*7030*/  FSEL R223, R223, -INF , P1 ;  /* 0xff800000dfdf7808 */ /* 0x002fe40000800000 */
[C---:B------:R-:W-:Y:S02]  /*7040*/  ISETP.GT.AND P1, PT, R160.reuse, 0x30, PT ;  /* 0x00000030a000780c */ /* 0x040fe40003f24270 */
[----:B------:R-:W-:Y:S04]  /*7050*/  FMNMX.FTZ R34, R223, R34, !PT ;  /* 0x00000022df227209 */ /* 0x000fe80007810000 */
        /* <DEDUP_REMOVED lines=9> */
[----:B------:R-:W-:Y:S02]  /*70f0*/  FMNMX.FTZ R2, R165, R34, !PT ;  /* 0x00000022a5027209 */ /* 0x000fe40007810000 */
[----:B------:R-:W-:Y:S02]  /*7100*/  ISETP.GT.AND P0, PT, R160, 0x39, PT ;  /* 0x00000039a000780c */ /* 0x000fe40003f04270 */
[----:B------:R-:W-:Y:S02]  /*7110*/  FMNMX.FTZ R2, R163, R2, !PT ;  /* 0x00000002a3027209 */ /* 0x000fe40007810000 */
[----:B--2---:R-:W-:Y:S04]  /*7120*/  FSEL R157, R157, -INF , P1 ;  /* 0xff8000009d9d7808 */ /* 0x004fe80000800000 */
[----:B------:R-:W-:Y:S02]  /*7130*/  FMNMX.FTZ R2, R157, R2, !PT ;  /* 0x000000029d027209 */ /* 0x000fe40007810000 */
[----:B---3--:R-:W-:Y:S02]  /*7140*/  FSEL R155, R155, -INF , P0 ;  /* 0xff8000009b9b7808 */ /* 0x008fe40000000000 */
[----:B----4-:R-:W-:Y:S02]  /*7150*/  FMNMX.FTZ R35, R32, R33, !PT ;  /* 0x0000002120237209 */ /* 0x010fe40007810000 */
        /* <DEDUP_REMOVED lines=10> */
[--C-:B------:R-:W-:Y:S02]  /*7200*/  FFMA.FTZ R177, R0, c[0x0][0x2d0], -R156.reuse ;  /* 0x0000b40000b17a23 */ /* 0x100fe4000001089c */
[----:B------:R-:W-:Y:S02]  /*7210*/  FADD.FTZ R4, -R4, R3 ;  /* 0x0000000304047221 */ /* 0x000fe40000010100 */
        /* <DEDUP_REMOVED lines=22> */
[----:B------:R-:W-:Y:S01]  /*7380*/  FFMA.FTZ R181, R181, c[0x0][0x2d0], -R156 ;  /* 0x0000b400b5b57a23 */ /* 0x000fe2000001089c */
[----:B------:R-:W-:Y:S01]  /*7390*/  PLOP3.LUT P0, PT, PT, PT, UP0, 0x80, 0x0 ;  /* 0x000000000000781c */ /* 0x000fe20003f0f008 */
[----:B------:R-:W-:Y:S02]  /*73a0*/  FADD.FTZ R3, -R5, R132 ;  /* 0x0000008405037221 */ /* 0x000fe40000010100 */
[--C-:B------:R-:W-:Y:S01]  /*73b0*/  FFMA.FTZ R173, R169, c[0x0][0x2d0], -R154.reuse ;  /* 0x0000b400a9ad7a23 */ /* 0x100fe2000001089a */
[----:B------:R-:W3:Y:S01]  /*73c0*/  MUFU.EX2 R174, R174 ;  /* 0x000000ae00ae7308 */ /* 0x000ee20000000800 */
[--C-:B------:R-:W-:Y:S02]  /*73d0*/  FFMA.FTZ R172, R171, c[0x0][0x2d0], -R154.reuse ;  /* 0x0000b400abac7a23 */ /* 0x100fe4000001089a */
[--C-:B------:R-:W-:Y:S01]  /*73e0*/  FFMA.FTZ R171, R251, c[0x0][0x2d0], -R154.reuse ;  /* 0x0000b400fbab7a23 */ /* 0x100fe2000001089a */
[----:B--2---:R-:W-:Y:S01]  /*73f0*/  F2FP.PACK_AB R136, R176, R177 ;  /* 0x000000b1b088723e */ /* 0x004fe200000000ff */
[--C-:B------:R-:W-:Y:S02]  /*7400*/  FFMA.FTZ R170, R249, c[0x0][0x2d0], -R154.reuse ;  /* 0x0000b400f9aa7a23 */ /* 0x100fe4000001089a */
[----:B------:R-:W-:Y:S02]  /*7410*/  FMUL.FTZ R132, R4, c[0x0][0x2d0] ;  /* 0x0000b40004847a20 */ /* 0x000fe40000410000 */
[----:B------:R-:W-:Y:S01]  /*7420*/  FMUL.FTZ R7, R3, c[0x0][0x2d0] ;  /* 0x0000b40003077a20 */ /* 0x000fe20000410000 */
[----:B------:R-:W-:Y:S01]  /*7430*/  MUFU.EX2 R173, R173 ;  /* 0x000000ad00ad7308 */ /* 0x000fe20000000800 */
[----:B------:R-:W-:Y:S02]  /*7440*/  FFMA.FTZ R228, R163, c[0x0][0x2d0], -R154 ;  /* 0x0000b400a3e47a23 */ /* 0x000fe4000001089a */
[----:B------:R-:W-:Y:S01]  /*7450*/  LDSM.16.MT88.4 R160, [R135+UR4+0x5900] ;  /* 0x0059000487a0783b */ /* 0x000fe20008004200 */
[----:B------:R-:W-:Y:S02]  /*7460*/  FFMA.FTZ R156, R159, c[0x0][0x2d0], -R156 ;  /* 0x0000b4009f9c7a23 */ /* 0x000fe4000001089c */
[--C-:B------:R-:W-:Y:S02]  /*7470*/  FFMA.FTZ R180, R241, c[0x0][0x2d0], -R154.reuse ;  /* 0x0000b400f1b47a23 */ /* 0x100fe4000001089a */
[--C-:B------:R-:W-:Y:S02]  /*7480*/  FFMA.FTZ R183, R183, c[0x0][0x2d0], -R154.reuse ;  /* 0x0000b400b7b77a23 */ /* 0x100fe4000001089a */
[----:B------:R-:W2:Y:S01]  /*7490*/  MUFU.EX2 R132, R132 ;  /* 0x0000008400847308 */ /* 0x000ea20000000800 */
[--C-:B------:R-:W-:Y:S02]  /*74a0*/  FFMA.FTZ R194, R237, c[0x0][0x2d0], -R154.reuse ;  /* 0x0000b400edc27a23 */ /* 0x100fe4000001089a */
[--C-:B------:R-:W-:Y:S01]  /*74b0*/  FFMA.FTZ R219, R219, c[0x0][0x2d0], -R154.reuse ;  /* 0x0000b400dbdb7a23 */ /* 0x100fe2000001089a */
[----:B---3--:R-:W-:Y:S01]  /*74c0*/  F2FP.PACK_AB R138, R174, R175 ;  /* 0x000000afae8a723e */ /* 0x008fe200000000ff */
[--C-:B------:R-:W-:Y:S02]  /*74d0*/  FFMA.FTZ R220, R231, c[0x0][0x2d0], -R154.reuse ;  /* 0x0000b400e7dc7a23 */ /* 0x100fe4000001089a */
[--C-:B------:R-:W-:Y:S02]  /*74e0*/  FFMA.FTZ R231, R157, c[0x0][0x2d0], -R154.reuse ;  /* 0x0000b4009de77a23 */ /* 0x100fe4000001089a */
[--C-:B------:R-:W-:Y:S01]  /*74f0*/  FFMA.FTZ R229, R229, c[0x0][0x2d0], -R154.reuse ;  /* 0x0000b400e5e57a23 */ /* 0x100fe2000001089a */
[----:B------:R-:W3:Y:S01]  /*7500*/  MUFU.EX2 R3, R7 ;  /* 0x0000000700037308 */ /* 0x000ee20000000800 */
[--C-:B------:R-:W-:Y:S02]  /*7510*/  FFMA.FTZ R223, R223, c[0x0][0x2d0], -R154.reuse ;  /* 0x0000b400dfdf7a23 */ /* 0x100fe4000001089a */
[--C-:B------:R-:W-:Y:S02]  /*7520*/  FFMA.FTZ R224, R221, c[0x0][0x2d0], -R154.reuse ;  /* 0x0000b400dde07a23 */ /* 0x100fe4000001089a */
[--C-:B------:R-:W-:Y:S02]  /*7530*/  FFMA.FTZ R221, R165, c[0x0][0x2d0], -R154.reuse ;  /* 0x0000b400a5dd7a23 */ /* 0x100fe4000001089a */
[----:B------:R-:W-:Y:S01]  /*7540*/  LDSM.16.MT88.4 R164, [R168+0x5900] ;  /* 0x00590000a8a4783b */ /* 0x000fe20000004200 */
[----:B------:R-:W-:Y:S02]  /*7550*/  FFMA.FTZ R154, R155, c[0x0][0x2d0], -R154 ;  /* 0x0000b4009b9a7a23 */ /* 0x000fe4000001089a */
[----:B------:R-:W4:Y:S01]  /*7560*/  MUFU.EX2 R172, R172 ;  /* 0x000000ac00ac7308 */ /* 0x000f220000000800 */
[C---:B--2---:R-:W-:Y:S02]  /*7570*/  FMUL.FTZ R4, R132.reuse, R128 ;  /* 0x0000008084047220 */ /* 0x044fe40000410000 */
[C---:B------:R-:W-:Y:S02]  /*7580*/  FMUL.FTZ R5, R132.reuse, R129 ;  /* 0x0000008184057220 */ /* 0x040fe40000410000 */
[C---:B------:R-:W-:Y:S05]  /*7590*/  FMUL.FTZ R8, R132.reuse, R124 ;  /* 0x0000007c84087220 */ /* 0x040fea0000410000 */
[----:B------:R-:W-:Y:S01]  /*75a0*/  MUFU.EX2 R171, R171 ;  /* 0x000000ab00ab7308 */ /* 0x000fe20000000800 */
[C---:B------:R-:W-:Y:S02]  /*75b0*/  FMUL.FTZ R9, R132.reuse, R125 ;  /* 0x0000007d84097220 */ /* 0x040fe40000410000 */
[C---:B------:R-:W-:Y:S02]  /*75c0*/  FMUL.FTZ R12, R132.reuse, R120 ;  /* 0x00000078840c7220 */ /* 0x040fe40000410000 */
[C---:B---3--:R-:W-:Y:S02]  /*75d0*/  FMUL.FTZ R6, R3.reuse, R130 ;  /* 0x0000008203067220 */ /* 0x048fe40000410000 */
[C---:B------:R-:W-:Y:S02]  /*75e0*/  FMUL.FTZ R7, R3.reuse, R131 ;  /* 0x0000008303077220 */ /* 0x040fe40000410000 */
[C---:B------:R-:W-:Y:S01]  /*75f0*/  FMUL.FTZ R10, R3.reuse, R126 ;  /* 0x0000007e030a7220 */ /* 0x040fe20000410000 */
[----:B------:R-:W2:Y:S01]  /*7600*/  MUFU.EX2 R170, R170 ;  /* 0x000000aa00aa7308 */ /* 0x000ea20000000800 */
[C---:B------:R-:W-:Y:S01]  /*7610*/  FMUL.FTZ R11, R3.reuse, R127 ;  /* 0x0000007f030b7220 */ /* 0x040fe20000410000 */
[----:B------:R-:W-:Y:S01]  /*7620*/  LDSM.16.MT88.4 R128, [R168+0x2900] ;  /* 0x00290000a880783b */ /* 0x000fe20000004200 */
[----:B------:R-:W-:Y:S01]  /*7630*/  FMUL.FTZ R13, R132, R121 ;  /* 0x00000079840d7220 */ /* 0x000fe20000410000 */
[----:B----4-:R-:W-:Y:S01]  /*7640*/  F2FP.PACK_AB R137, R172, R173 ;  /* 0x000000adac89723e */ /* 0x010fe200000000ff */
[C---:B------:R-:W-:Y:S02]  /*7650*/  FMUL.FTZ R14, R3.reuse, R122 ;  /* 0x0000007a030e7220 */ /* 0x040fe40000410000 */
[C---:B------:R-:W-:Y:S02]  /*7660*/  FMUL.FTZ R15, R3.reuse, R123 ;  /* 0x0000007b030f7220 */ /* 0x040fe40000410000 */
[C---:B------:R-:W-:Y:S01]  /*7670*/  FMUL.FTZ R16, R132.reuse, R116 ;  /* 0x0000007484107220 */ /* 0x040fe20000410000 */
[----:B------:R-:W3:Y:S01]  /*7680*/  LDSM.16.MT88.4 R124, [R134+UR4+0x100] ;  /* 0x00010004867c783b */ /* 0x000ee20008004200 */
[C---:B------:R-:W-:Y:S01]  /*7690*/  FMUL.FTZ R17, R132.reuse, R117 ;  /* 0x0000007584117220 */ /* 0x040fe20000410000 */
[----:B------:R-:W-:Y:S01]  /*76a0*/  MUFU.EX2 R230, R156 ;  /* 0x0000009c00e67308 */ /* 0x000fe20000000800 */
[C---:B------:R-:W-:Y:S02]  /*76b0*/  FMUL.FTZ R18, R3.reuse, R118 ;  /* 0x0000007603127220 */ /* 0x040fe40000410000 */
[C---:B------:R-:W-:Y:S02]  /*76c0*/  FMUL.FTZ R19, R3.reuse, R119 ;  /* 0x0000007703137220 */ /* 0x040fe40000410000 */
[C---:B------:R-:W-:Y:S01]  /*76d0*/  FMUL.FTZ R20, R132.reuse, R112 ;  /* 0x0000007084147220 */ /* 0x040fe20000410000 */
[----:B------:R-:W-:Y:S01]  /*76e0*/  LDSM.16.MT88.4 R116, [R134+UR4+0x900] ;  /* 0x000900048674783b */ /* 0x000fe20008004200 */
[----:B------:R-:W-:Y:S02]  /*76f0*/  FMUL.FTZ R21, R132, R113 ;  /* 0x0000007184157220 */ /* 0x000fe40000410000 */
[C---:B------:R-:W-:Y:S01]  /*7700*/  FMUL.FTZ R22, R3.reuse, R114 ;  /* 0x0000007203167220 */ /* 0x040fe20000410000 */
[----:B------:R4:W-:Y:S01]  /*7710*/  MUFU.EX2 R232, R154 ;  /* 0x0000009a00e87308 */ /* 0x0009e20000000800 */
[C---:B------:R-:W-:Y:S01]  /*7720*/  FMUL.FTZ R23, R3.reuse, R115 ;  /* 0x0000007303177220 */ /* 0x040fe20000410000 */
[----:B--2---:R-:W-:Y:S01]  /*7730*/  F2FP.PACK_AB R139, R170, R171 ;  /* 0x000000abaa8b723e */ /* 0x004fe200000000ff */
[C---:B------:R-:W-:Y:S01]  /*7740*/  FMUL.FTZ R24, R132.reuse, R108 ;  /* 0x0000006c84187220 */ /* 0x040fe20000410000 */
[----:B------:R-:W-:Y:S01]  /*7750*/  LDSM.16.MT88.4 R112, [R135+UR4+0x2100] ;  /* 0x002100048770783b */ /* 0x000fe20008004200 */
[----:B------:R-:W-:Y:S02]  /*7760*/  FMUL.FTZ R25, R132, R109 ;  /* 0x0000006d84197220 */ /* 0x000fe40000410000 */
[C---:B------:R-:W-:Y:S02]  /*7770*/  FMUL.FTZ R26, R3.reuse, R110 ;  /* 0x0000006e031a7220 */ /* 0x040fe40000410000 */
[C---:B-1----:R-:W-:Y:S01]  /*7780*/  HMMA.16816.F32 R4, R136.reuse, R32, R4 ;  /* 0x000000208804723c */ /* 0x042fe20000001804 */
[----:B------:R-:W-:Y:S04]  /*7790*/  MUFU.EX2 R178, R178 ;  /* 0x000000b200b27308 */ /* 0x000fe80000000800 */
[C---:B------:R-:W-:Y:S02]  /*77a0*/  FMUL.FTZ R27, R3.reuse, R111 ;  /* 0x0000006f031b7220 */ /* 0x040fe40000410000 */
[----:B------:R-:W-:Y:S01]  /*77b0*/  IADD3 R33, R134, UR4, RZ ;  /* 0x0000000486217c10 */ /* 0x000fe2000fffe0ff */
[C---:B------:R-:W-:Y:S03]  /*77c0*/  HMMA.16816.F32 R8, R136.reuse, R34, R8 ;  /* 0x000000228808723c */ /* 0x040fe60000001808 */
[----:B------:R-:W1:Y:S01]  /*77d0*/  MUFU.EX2 R179, R179 ;  /* 0x000000b300b37308 */ /* 0x000e620000000800 */
[----:B------:R-:W-:Y:S01]  /*77e0*/  IADD3 R169, R188, R33, RZ ;  /* 0x00000021bca97210 */ /* 0x000fe20007ffe0ff */
[C---:B------:R-:W-:Y:S01]  /*77f0*/  FMUL.FTZ R28, R132.reuse, R104 ;  /* 0x00000068841c7220 */ /* 0x040fe20000410000 */
[----:B----4-:R-:W-:Y:S02]  /*7800*/  LDSM.16.MT88.4 R152, [R134+UR4+0x3900] ;  /* 0x003900048698783b */ /* 0x010fe40008004200 */
[C---:B------:R-:W-:Y:S04]  /*7810*/  HMMA.16816.F32 R12, R136.reuse, R140, R12 ;  /* 0x0000008c880c723c */ /* 0x040fe8000000180c */
[C---:B------:R-:W-:Y:S01]  /*7820*/  FMUL.FTZ R29, R132.reuse, R105 ;  /* 0x00000069841d7220 */ /* 0x040fe20000410000 */
[----:B------:R-:W-:Y:S01]  /*7830*/  MUFU.EX2 R180, R180 ;  /* 0x000000b400b47308 */ /* 0x000fe20000000800 */
[C---:B------:R-:W-:Y:S01]  /*7840*/  FMUL.FTZ R30, R3.reuse, R106 ;  /* 0x0000006a031e7220 */ /* 0x040fe20000410000 */
[----:B------:R-:W2:Y:S01]  /*7850*/  LDSM.16.MT88.4 R120, [R169+0x100] ;  /* 0x00010000a978783b */ /* 0x000ea20000004200 */
[C---:B------:R-:W-:Y:S04]  /*7860*/  HMMA.16816.F32 R16, R136.reuse, R142, R16 ;  /* 0x0000008e8810723c */ /* 0x040fe80000001810 */
[C---:B------:R-:W-:Y:S02]  /*7870*/  FMUL.FTZ R31, R3.reuse, R107 ;  /* 0x0000006b031f7220 */ /* 0x040fe40000410000 */
[C---:B------:R-:W-:Y:S01]  /*7880*/  FMUL.FTZ R32, R132.reuse, R100 ;  /* 0x0000006484207220 */ /* 0x040fe20000410000 */
[----:B------:R-:W4:Y:S01]  /*7890*/  LDSM.16.MT88.4 R104, [R168+0x2100] ;  /* 0x00210000a868783b */ /* 0x000f220000004200 */
[C---:B---3--:R-:W-:Y:S01]  /*78a0*/  HMMA.16816.F32 R20, R136.reuse, R124, R20 ;  /* 0x0000007c8814723c */ /* 0x048fe20000001814 */
[----:B------:R-:W3:Y:S03]  /*78b0*/  MUFU.EX2 R183, R183 ;  /* 0x000000b700b77308 */ /* 0x000ee60000000800 */
[C---:B------:R-:W-:Y:S02]  /*78c0*/  FMUL.FTZ R33, R132.reuse, R101 ;  /* 0x0000006584217220 */ /* 0x040fe40000410000 */
[C---:B------:R-:W-:Y:S01]  /*78d0*/  FMUL.FTZ R34, R3.reuse, R102 ;  /* 0x0000006603227220 */ /* 0x040fe20000410000 */
[----:B------:R-:W-:Y:S01]  /*78e0*/  LDSM.16.MT88.4 R108, [R169+0x2100] ;  /* 0x00210000a96c783b */ /* 0x000fe20000004200 */
[C---:B------:R-:W-:Y:S03]  /*78f0*/  HMMA.16816.F32 R24, R136.reuse, R126, R24 ;  /* 0x0000007e8818723c */ /* 0x040fe60000001818 */
[----:B------:R-:W-:Y:S01]  /*7900*/  MUFU.EX2 R182, R182 ;  /* 0x000000b600b67308 */ /* 0x000fe20000000800 */
[C---:B------:R-:W-:Y:S02]  /*7910*/  FMUL.FTZ R35, R3.reuse, R103 ;  /* 0x0000006703237220 */ /* 0x040fe40000410000 */
[C---:B------:R-:W-:Y:S01]  /*7920*/  FMUL.FTZ R36, R132.reuse, R36 ;  /* 0x0000002484247220 */ /* 0x040fe20000410000 */
[----:B------:R-:W5:Y:S01]  /*7930*/  LDSM.16.MT88.4 R100, [R134+UR4+0x2100] ;  /* 0x002100048664783b */ /* 0x000f620008004200 */
[C---:B------:R-:W-:Y:S04]  /*7940*/  FMUL.FTZ R37, R132.reuse, R37 ;  /* 0x0000002584257220 */ /* 0x040fe80000410000 */
[C---:B------:R-:W-:Y:S01]  /*7950*/  FMUL.FTZ R38, R3.reuse, R38 ;  /* 0x0000002603267220 */ /* 0x040fe20000410000 */
[----:B------:R-:W1:Y:S01]  /*7960*/  MUFU.EX2 R195, R195 ;  /* 0x000000c300c37308 */ /* 0x000e620000000800 */
[C---:B------:R-:W-:Y:S01]  /*7970*/  FMUL.FTZ R39, R3.reuse, R39 ;  /* 0x0000002703277220 */ /* 0x040fe20000410000 */
[----:B------:R-:W-:Y:S01]  /*7980*/  LDSM.16.MT88.4 R124, [R135+UR4+0x2900] ;  /* 0x00290004877c783b */ /* 0x000fe20008004200 */
[C---:B------:R-:W-:Y:S02]  /*7990*/  FMUL.FTZ R40, R132.reuse, R40 ;  /* 0x0000002884287220 */ /* 0x040fe40000410000 */
[C---:B------:R-:W-:Y:S02]  /*79a0*/  FMUL.FTZ R41, R132.reuse, R41 ;  /* 0x0000002984297220 */ /* 0x040fe40000410000 */
[C---:B------:R-:W-:Y:S02]  /*79b0*/  FMUL.FTZ R42, R3.reuse, R42 ;  /* 0x0000002a032a7220 */ /* 0x040fe40000410000 */
[C---:B------:R-:W-:Y:S01]  /*79c0*/  FMUL.FTZ R43, R3.reuse, R43 ;  /* 0x0000002b032b7220 */ /* 0x040fe20000410000 */
[C---:B--2---:R-:W-:Y:S01]  /*79d0*/  HMMA.16816.F32 R28, R136.reuse, R120, R28 ;  /* 0x00000078881c723c */ /* 0x044fe2000000181c */
[----:B------:R-:W-:Y:S01]  /*79e0*/  LDSM.16.MT88.4 R140, [R134+UR4+0x2900] ;  /* 0x00290004868c783b */ /* 0x000fe20008004200 */
[----:B------:R-:W-:Y:S01]  /*79f0*/  MUFU.EX2 R194, R194 ;  /* 0x000000c200c27308 */ /* 0x000fe20000000800 */
[C---:B------:R-:W-:Y:S02]  /*7a00*/  FMUL.FTZ R44, R132.reuse, R44 ;  /* 0x0000002c842c7220 */ /* 0x040fe40000410000 */
[C---:B------:R-:W-:Y:S02]  /*7a10*/  FMUL.FTZ R45, R132.reuse, R45 ;  /* 0x0000002d842d7220 */ /* 0x040fe40000410000 */
[C---:B------:R-:W-:Y:S01]  /*7a20*/  FMUL.FTZ R46, R3.reuse, R46 ;  /* 0x0000002e032e7220 */ /* 0x040fe20000410000 */
[C---:B------:R-:W-:Y:S01]  /*7a30*/  HMMA.16816.F32 R32, R136.reuse, R122, R32 ;  /* 0x0000007a8820723c */ /* 0x040fe20000001820 */
[----:B------:R-:W-:Y:S03]  /*7a40*/  LDSM.16.MT88.4 R120, [R169+0x900] ;  /* 0x00090000a978783b */ /* 0x000fe60000004200 */
[C---:B------:R-:W-:Y:S01]  /*7a50*/  FMUL.FTZ R47, R3.reuse, R47 ;  /* 0x0000002f032f7220 */ /* 0x040fe20000410000 */
[----:B------:R-:W2:Y:S01]  /*7a60*/  MUFU.EX2 R219, R219 ;  /* 0x000000db00db7308 */ /* 0x000ea20000000800 */
[C---:B------:R-:W-:Y:S02]  /*7a70*/  FMUL.FTZ R48, R132.reuse, R48 ;  /* 0x0000003084307220 */ /* 0x040fe40000410000 */
[C---:B------:R-:W-:Y:S01]  /*7a80*/  HMMA.16816.F32 R36, R136.reuse, R112, R36 ;  /* 0x000000708824723c */ /* 0x040fe20000001824 */
[----:B------:R-:W-:Y:S03]  /*7a90*/  LDSM.16.MT88.4 R156, [R169+0x3900] ;  /* 0x00390000a99c783b */ /* 0x000fe60000004200 */
[C---:B------:R-:W-:Y:S02]  /*7aa0*/  FMUL.FTZ R49, R132.reuse, R49 ;  /* 0x0000003184317220 */ /* 0x040fe40000410000 */
[C---:B------:R-:W-:Y:S01]  /*7ab0*/  FMUL.FTZ R50, R3.reuse, R50 ;  /* 0x0000003203327220 */ /* 0x040fe20000410000 */
[----:B------:R-:W-:Y:S01]  /*7ac0*/  MUFU.EX2 R218, R218 ;  /* 0x000000da00da7308 */ /* 0x000fe20000000800 */
[C---:B------:R-:W-:Y:S01]  /*7ad0*/  HMMA.16816.F32 R40, R136.reuse, R114, R40 ;  /* 0x000000728828723c */ /* 0x040fe20000001828 */
[----:B------:R-:W-:Y:S03]  /*7ae0*/  LDSM.16.MT88.4 R112, [R135+UR4+0x900] ;  /* 0x000900048770783b */ /* 0x000fe60008004200 */
[C---:B------:R-:W-:Y:S02]  /*7af0*/  FMUL.FTZ R51, R3.reuse, R51 ;  /* 0x0000003303337220 */ /* 0x040fe40000410000 */
[C---:B------:R-:W-:Y:S02]  /*7b00*/  FMUL.FTZ R52, R132.reuse, R52 ;  /* 0x0000003484347220 */ /* 0x040fe40000410000 */
[C---:B----4-:R-:W-:Y:S01]  /*7b10*/  HMMA.16816.F32 R44, R136.reuse, R104, R44 ;  /* 0x00000068882c723c */ /* 0x050fe2000000182c */
[----:B------:R-:W-:Y:S03]  /*7b20*/  MUFU.EX2 R233, R233 ;  /* 0x000000e900e97308 */ /* 0x000fe60000000800 */
[C---:B------:R-:W-:Y:S02]  /*7b30*/  FMUL.FTZ R53, R132.reuse, R53 ;  /* 0x0000003584357220 */ /* 0x040fe40000410000 */
[C---:B------:R-:W-:Y:S02]  /*7b40*/  FMUL.FTZ R54, R3.reuse, R54 ;  /* 0x0000003603367220 */ /* 0x040fe40000410000 */
[C---:B------:R-:W-:Y:S01]  /*7b50*/  HMMA.16816.F32 R48, R136.reuse, R106, R48 ;  /* 0x0000006a8830723c */ /* 0x040fe20000001830 */
[----:B------:R-:W4:Y:S02]  /*7b60*/  LDSM.16.MT88.4 R104, [R135+UR4+0x4100] ;  /* 0x004100048768783b */ /* 0x000f240008004200 */
[----:B------:R-:W-:Y:S01]  /*7b70*/  MUFU.EX2 R220, R220 ;  /* 0x000000dc00dc7308 */ /* 0x000fe20000000800 */
[C---:B------:R-:W-:Y:S02]  /*7b80*/  FMUL.FTZ R55, R3.reuse, R55 ;  /* 0x0000003703377220 */ /* 0x040fe40000410000 */
[C---:B------:R-:W-:Y:S02]  /*7b90*/  FMUL.FTZ R56, R132.reuse, R56 ;  /* 0x0000003884387220 */ /* 0x040fe40000410000 */
[C---:B------:R-:W-:Y:S03]  /*7ba0*/  FMUL.FTZ R57, R132.reuse, R57 ;  /* 0x0000003984397220 */ /* 0x040fe60000410000 */
[C---:B-----5:R-:W-:Y:S02]  /*7bb0*/  HMMA.16816.F32 R52, R136.reuse, R100, R52 ;  /* 0x000000648834723c */ /* 0x060fe40000001834 */
[----:B------:R-:W-:Y:S01]  /*7bc0*/  MUFU.EX2 R229, R229 ;  /* 0x000000e500e57308 */ /* 0x000fe20000000800 */
[C---:B------:R-:W-:Y:S02]  /*7bd0*/  FMUL.FTZ R58, R3.reuse, R58 ;  /* 0x0000003a033a7220 */ /* 0x040fe40000410000 */
[C---:B------:R-:W-:Y:S02]  /*7be0*/  FMUL.FTZ R59, R3.reuse, R59 ;  /* 0x0000003b033b7220 */ /* 0x040fe40000410000 */
[C---:B------:R-:W-:Y:S02]  /*7bf0*/  FMUL.FTZ R60, R132.reuse, R60 ;  /* 0x0000003c843c7220 */ /* 0x040fe40000410000 */
[C---:B------:R-:W-:Y:S03]  /*7c00*/  FMUL.FTZ R61, R132.reuse, R61 ;  /* 0x0000003d843d7220 */ /* 0x040fe60000410000 */
[C---:B------:R-:W-:Y:S01]  /*7c10*/  HMMA.16816.F32 R56, R136.reuse, R102, R56 ;  /* 0x000000668838723c */ /* 0x040fe20000001838 */
[----:B------:R-:W5:Y:S01]  /*7c20*/  LDSM.16.MT88.4 R100, [R168+0x4100] ;  /* 0x00410000a864783b */ /* 0x000f620000004200 */
[----:B------:R-:W-:Y:S01]  /*7c30*/  MUFU.EX2 R222, R222 ;  /* 0x000000de00de7308 */ /* 0x000fe20000000800 */
[C---:B------:R-:W-:Y:S02]  /*7c40*/  FMUL.FTZ R62, R3.reuse, R62 ;  /* 0x0000003e033e7220 */ /* 0x040fe40000410000 */
[C---:B------:R-:W-:Y:S02]  /*7c50*/  FMUL.FTZ R63, R3.reuse, R63 ;  /* 0x0000003f033f7220 */ /* 0x040fe40000410000 */
[C---:B------:R-:W-:Y:S02]  /*7c60*/  FMUL.FTZ R64, R132.reuse, R64 ;  /* 0x0000004084407220 */ /* 0x040fe40000410000 */
[C---:B------:R-:W-:Y:S03]  /*7c70*/  FMUL.FTZ R65, R132.reuse, R65 ;  /* 0x0000004184417220 */ /* 0x040fe60000410000 */
[C---:B------:R-:W-:Y:S01]  /*7c80*/  HMMA.16816.F32 R60, R136.reuse, R108, R60 ;  /* 0x0000006c883c723c */ /* 0x040fe2000000183c */
[----:B------:R-:W-:Y:S02]  /*7c90*/  MUFU.EX2 R225, R225 ;  /* 0x000000e100e17308 */ /* 0x000fe40000000800 */
[C---:B------:R-:W-:Y:S02]  /*7ca0*/  FMUL.FTZ R66, R3.reuse, R66 ;  /* 0x0000004203427220 */ /* 0x040fe40000410000 */
[C---:B------:R-:W-:Y:S02]  /*7cb0*/  FMUL.FTZ R67, R3.reuse, R67 ;  /* 0x0000004303437220 */ /* 0x040fe40000410000 */
[C---:B------:R-:W-:Y:S02]  /*7cc0*/  FMUL.FTZ R68, R132.reuse, R68 ;  /* 0x0000004484447220 */ /* 0x040fe40000410000 */
[C---:B------:R-:W-:Y:S02]  /*7cd0*/  FMUL.FTZ R69, R132.reuse, R69 ;  /* 0x0000004584457220 */ /* 0x040fe40000410000 */
[----:B------:R-:W-:Y:S01]  /*7ce0*/  MUFU.EX2 R223, R223 ;  /* 0x000000df00df7308 */ /* 0x000fe20000000800 */
[C---:B------:R-:W-:Y:S01]  /*7cf0*/  HMMA.16816.F32 R64, R136.reuse, R110, R64 ;  /* 0x0000006e8840723c */ /* 0x040fe20000001840 */
[----:B------:R-:W1:Y:S02]  /*7d00*/  LDSM.16.MT88.4 R108, [R134+UR4+0x4100] ;  /* 0x00410004866c783b */ /* 0x000e640008004200 */
[C---:B------:R-:W-:Y:S02]  /*7d10*/  FMUL.FTZ R70, R3.reuse, R70 ;  /* 0x0000004603467220 */ /* 0x040fe40000410000 */
[C---:B------:R-:W-:Y:S02]  /*7d20*/  FMUL.FTZ R71, R3.reuse, R71 ;  /* 0x0000004703477220 */ /* 0x040fe40000410000 */
[C---:B------:R-:W-:Y:S02]  /*7d30*/  FMUL.FTZ R72, R132.reuse, R72 ;  /* 0x0000004884487220 */ /* 0x040fe40000410000 */
[C---:B------:R-:W-:Y:S01]  /*7d40*/  FMUL.FTZ R73, R132.reuse, R73 ;  /* 0x0000004984497220 */ /* 0x040fe20000410000 */
[----:B------:R-:W-:Y:S02]  /*7d50*/  MUFU.EX2 R224, R224 ;  /* 0x000000e000e07308 */ /* 0x000fe40000000800 */
[C---:B----4-:R-:W-:Y:S03]  /*7d60*/  HMMA.16816.F32 R68, R136.reuse, R104, R68 ;  /* 0x000000688844723c */ /* 0x050fe60000001844 */
[C---:B------:R-:W-:Y:S02]  /*7d70*/  FMUL.FTZ R74, R3.reuse, R74 ;  /* 0x0000004a034a7220 */ /* 0x040fe40000410000 */
[C---:B------:R-:W-:Y:S02]  /*7d80*/  FMUL.FTZ R75, R3.reuse, R75 ;  /* 0x0000004b034b7220 */ /* 0x040fe40000410000 */
[C---:B------:R-:W-:Y:S01]  /*7d90*/  FMUL.FTZ R84, R132.reuse, R84 ;  /* 0x0000005484547220 */ /* 0x040fe20000410000 */
[----:B------:R-:W-:Y:S01]  /*7da0*/  MUFU.EX2 R181, R181 ;  /* 0x000000b500b57308 */ /* 0x000fe20000000800 */
[C---:B------:R-:W-:Y:S03]  /*7db0*/  FMUL.FTZ R85, R132.reuse, R85 ;  /* 0x0000005584557220 */ /* 0x040fe60000410000 */
[C---:B------:R-:W-:Y:S01]  /*7dc0*/  HMMA.16816.F32 R72, R136.reuse, R106, R72 ;  /* 0x0000006a8848723c */ /* 0x040fe20000001848 */
[----:B------:R-:W4:Y:S02]  /*7dd0*/  LDSM.16.MT88.4 R104, [R169+0x4100] ;  /* 0x00410000a968783b */ /* 0x000f240000004200 */
[C---:B------:R-:W-:Y:S02]  /*7de0*/  FMUL.FTZ R76, R132.reuse, R76 ;  /* 0x0000004c844c7220 */ /* 0x040fe40000410000 */
[C---:B------:R-:W-:Y:S01]  /*7df0*/  FMUL.FTZ R77, R132.reuse, R77 ;  /* 0x0000004d844d7220 */ /* 0x040fe20000410000 */
[----:B------:R-:W2:Y:S01]  /*7e00*/  MUFU.EX2 R226, R226 ;  /* 0x000000e200e27308 */ /* 0x000ea20000000800 */
[C---:B------:R-:W-:Y:S02]  /*7e10*/  FMUL.FTZ R78, R3.reuse, R78 ;  /* 0x0000004e034e7220 */ /* 0x040fe40000410000 */
[C---:B------:R-:W-:Y:S03]  /*7e20*/  FMUL.FTZ R79, R3.reuse, R79 ;  /* 0x0000004f034f7220 */ /* 0x040fe60000410000 */
[C---:B------:R-:W-:Y:S02]  /*7e30*/  FMUL.FTZ R86, R3.reuse, R86 ;  /* 0x0000005603567220 */ /* 0x040fe40000410000 */
[C---:B------:R-:W-:Y:S02]  /*7e40*/  FMUL.FTZ R87, R3.reuse, R87 ;  /* 0x0000005703577220 */ /* 0x040fe40000410000 */
[C---:B-----5:R-:W-:Y:S01]  /*7e50*/  HMMA.16816.F32 R76, R136.reuse, R100, R76 ;  /* 0x00000064884c723c */ /* 0x060fe2000000184c */
[----:B------:R-:W-:Y:S02]  /*7e60*/  MUFU.EX2 R221, R221 ;  /* 0x000000dd00dd7308 */ /* 0x000fe40000000800 */
[C---:B------:R-:W-:Y:S02]  /*7e70*/  FMUL.FTZ R80, R132.reuse, R80 ;  /* 0x0000005084507220 */ /* 0x040fe40000410000 */
[C---:B------:R-:W-:Y:S02]  /*7e80*/  FMUL.FTZ R81, R132.reuse, R81 ;  /* 0x0000005184517220 */ /* 0x040fe40000410000 */
[----:B------:R-:W-:Y:S01]  /*7e90*/  FMUL.FTZ R82, R3, R82 ;  /* 0x0000005203527220 */ /* 0x000fe20000410000 */
[----:B-1----:R-:W-:Y:S01]  /*7ea0*/  F2FP.PACK_AB R100, R179, R178 ;  /* 0x000000b2b364723e */ /* 0x002fe200000000ff */
[----:B------:R-:W-:Y:S02]  /*7eb0*/  FMUL.FTZ R83, R3, R83 ;  /* 0x0000005303537220 */ /* 0x000fe40000410000 */
[----:B------:R-:W1:Y:S01]  /*7ec0*/  MUFU.EX2 R228, R228 ;  /* 0x000000e400e47308 */ /* 0x000e620000000800 */
[C---:B------:R-:W-:Y:S01]  /*7ed0*/  FMUL.FTZ R88, R132.reuse, R88 ;  /* 0x0000005884587220 */ /* 0x040fe20000410000 */
[----:B---3--:R-:W-:Y:S01]  /*7ee0*/  F2FP.PACK_AB R101, R183, R180 ;  /* 0x000000b4b765723e */ /* 0x008fe200000000ff */
[C---:B------:R-:W-:Y:S02]  /*7ef0*/  FMUL.FTZ R89, R132.reuse, R89 ;  /* 0x0000005984597220 */ /* 0x040fe40000410000 */
[C---:B------:R-:W-:Y:S03]  /*7f00*/  HMMA.16816.F32 R80, R136.reuse, R102, R80 ;  /* 0x000000668850723c */ /* 0x040fe60000001850 */
[C---:B------:R-:W-:Y:S02]  /*7f10*/  FMUL.FTZ R90, R3.reuse, R90 ;  /* 0x0000005a035a7220 */ /* 0x040fe40000410000 */
[----:B------:R-:W-:Y:S01]  /*7f20*/  FMUL.FTZ R91, R3, R91 ;  /* 0x0000005b035b7220 */ /* 0x000fe20000410000 */
[----:B------:R-:W3:Y:S01]  /*7f30*/  MUFU.EX2 R227, R227 ;  /* 0x000000e300e37308 */ /* 0x000ee20000000800 */
[C---:B------:R-:W-:Y:S01]  /*7f40*/  FMUL.FTZ R92, R132.reuse, R92 ;  /* 0x0000005c845c7220 */ /* 0x040fe20000410000 */
[C---:B------:R-:W-:Y:S04]  /*7f50*/  HMMA.16816.F32 R84, R136.reuse, R108, R84 ;  /* 0x0000006c8854723c */ /* 0x040fe80000001854 */
[C---:B------:R-:W-:Y:S01]  /*7f60*/  FMUL.FTZ R93, R132.reuse, R93 ;  /* 0x0000005d845d7220 */ /* 0x040fe20000410000 */
[----:B------:R-:W-:Y:S01]  /*7f70*/  F2FP.PACK_AB R102, R195, R182 ;  /* 0x000000b6c366723e */ /* 0x000fe200000000ff */
[----:B------:R-:W-:Y:S01]  /*7f80*/  FMUL.FTZ R94, R3, R94 ;  /* 0x0000005e035e7220 */ /* 0x000fe20000410000 */
[----:B--2---:R-:W-:Y:S01]  /*7f90*/  F2FP.PACK_AB R103, R219, R194 ;  /* 0x000000c2db67723e */ /* 0x004fe200000000ff */
[C---:B------:R-:W-:Y:S01]  /*7fa0*/  HMMA.16816.F32 R88, R136.reuse, R110, R88 ;  /* 0x0000006e8858723c */ /* 0x040fe20000001858 */
[----:B------:R-:W2:Y:S01]  /*7fb0*/  LDSM.16.MT88.4 R108, [R168+0x900] ;  /* 0x00090000a86c783b */ /* 0x000ea20000004200 */
[----:B------:R-:W5:Y:S02]  /*7fc0*/  MUFU.EX2 R231, R231 ;  /* 0x000000e700e77308 */ /* 0x000f640000000800 */
        /* <DEDUP_REMOVED lines=12> */
[----:B------:R-:W-:Y:S01]  /*8090*/  F2FP.PACK_AB R136, R226, R181 ;  /* 0x000000b5e288723e */ /* 0x000fe200000000ff */
[C---:B------:R-:W-:Y:S05]  /*80a0*/  HMMA.16816.F32 R4, R100.reuse, R112, R4 ;  /* 0x000000706404723c */ /* 0x040fea0000001804 */
[----:B-1----:R-:W-:Y:S01]  /*80b0*/  F2FP.PACK_AB R137, R228, R221 ;  /* 0x000000dde489723e */ /* 0x002fe200000000ff */
[----:B------:R-:W-:Y:S01]  /*80c0*/  FADD.FTZ R3, R175, R176 ;  /* 0x000000b0af037221 */ /* 0x000fe20000010000 */
[----:B---3--:R-:W-:Y:S01]  /*80d0*/  F2FP.PACK_AB R138, R230, R227 ;  /* 0x000000e3e68a723e */ /* 0x008fe200000000ff */
[C---:B------:R-:W-:Y:S01]  /*80e0*/  HMMA.16816.F32 R8, R100.reuse, R114, R8 ;  /* 0x000000726408723c */ /* 0x040fe20000001808 */
[----:B------:R-:W-:Y:S03]  /*80f0*/  LDSM.16.MT88.4 R112, [R168+0x4900] ;  /* 0x00490000a870783b */ /* 0x000fe60000004200 */
[----:B-----5:R-:W-:Y:S01]  /*8100*/  F2FP.PACK_AB R139, R232, R231 ;  /* 0x000000e7e88b723e */ /* 0x020fe200000000ff */
[----:B------:R-:W-:Y:S03]  /*8110*/  FADD.FTZ R3, R174, R3 ;  /* 0x00000003ae037221 */ /* 0x000fe60000010000 */
[C---:B--2---:R-:W-:Y:S04]  /*8120*/  HMMA.16816.F32 R12, R100.reuse, R108, R12 ;  /* 0x0000006c640c723c */ /* 0x044fe8000000180c */
[----:B------:R-:W-:Y:S04]  /*8130*/  FADD.FTZ R178, R178, R3 ;  /* 0x00000003b2b27221 */ /* 0x000fe80000010000 */
[C---:B------:R-:W-:Y:S01]  /*8140*/  HMMA.16816.F32 R16, R100.reuse, R110, R16 ;  /* 0x0000006e6410723c */ /* 0x040fe20000001810 */
[----:B------:R-:W1:Y:S03]  /*8150*/  LDSM.16.MT88.4 R108, [R135+UR4+0x4900] ;  /* 0x00490004876c783b */ /* 0x000e660008004200 */
[----:B------:R-:W-:Y:S04]  /*8160*/  FADD.FTZ R179, R179, R178 ;  /* 0x000000b2b3b37221 */ /* 0x000fe80000010000 */
[C---:B------:R-:W-:Y:S04]  /*8170*/  HMMA.16816.F32 R20, R100.reuse, R116, R20 ;  /* 0x000000746414723c */ /* 0x040fe80000001814 */
[----:B------:R-:W-:Y:S04]  /*8180*/  FADD.FTZ R182, R182, R179 ;  /* 0x000000b3b6b67221 */ /* 0x000fe80000010000 */
[C---:B------:R-:W-:Y:S01]  /*8190*/  HMMA.16816.F32 R24, R100.reuse, R118, R24 ;  /* 0x000000766418723c */ /* 0x040fe20000001818 */
[----:B------:R-:W-:Y:S03]  /*81a0*/  LDSM.16.MT88.4 R116, [R169+0x4900] ;  /* 0x00490000a974783b */ /* 0x000fe60000004200 */
        /* <DEDUP_REMOVED lines=32> */
[----:B------:R-:W-:Y:S03]  /*83b0*/  F2FP.PACK_AB R103, R224, R223 ;  /* 0x000000dfe067723e */ /* 0x000fe600000000ff */
[----:B------:R-:W-:Y:S04]  /*83c0*/  FADD.FTZ R222, R222, R233 ;  /* 0x000000e9dede7221 */ /* 0x000fe80000010000 */
        /* <DEDUP_REMOVED lines=77> */
[----:B------:R-:W-:Y:S01]  /*88a0*/  FADD.FTZ R202, R232, R231 ;  /* 0x000000e7e8ca7221 */ /* 0x000fe20000010000 */
[----:B------:R-:W-:-:S05]  /*88b0*/  @!P0 BRA `(.L_x_1353) ;  /* 0x000003f000008947 */ /* 0x000fca0003800000 */
[----:B------:R-:W-:Y:S01]  /*88c0*/  ISETP.NE.AND P2, PT, R196, 0x1, PT ;  /* 0x00000001c400780c */ /* 0x000fe20003f45270 */
[----:B------:R-:W-:Y:S01]  /*88d0*/  IMAD.U32 R4, RZ, RZ, UR7 ;  /* 0x00000007ff047e24 */ /* 0x000fe2000f8e00ff */
[----:B------:R-:W-:Y:S01]  /*88e0*/  IADD3 R11, -R215, 0x10, RZ ;  /* 0x00000010d70b7810 */ /* 0x000fe20007ffe1ff */
[----:B------:R-:W-:Y:S03]  /*88f0*/  IMAD.MOV.U32 R198, RZ, RZ, RZ ;  /* 0x000000ffffc67224 */ /* 0x000fe600078e00ff */
[----:B------:R-:W-:Y:S02]  /*8900*/  IADD3 R199, R201, UR15, R4 ;  /* 0x0000000fc9c77c10 */ /* 0x000fe4000fffe004 */
[----:B------:R-:W-:Y:S02]  /*8910*/  LOP3.LUT R11, R11, 0xf, RZ, 0xc0, !PT ;  /* 0x0000000f0b0b7812 */ /* 0x000fe400078ec0ff */
[----:B------:R-:W-:Y:S05]  /*8920*/  IADD3 R199, R199, -0x80, RZ ;  /* 0xffffff80c7c77810 */ /* 0x000fea0007ffe0ff */
        /* <DEDUP_REMOVED lines=23> */
[----:B------:R-:W-:Y:S02]  /*8aa0*/  LEA R13, P0, R5, c[0x0][0x1c8], 0x1 ;  /* 0x00007200050d7a11 */ /* 0x000fe400078008ff */
[----:B------:R-:W-:Y:S02]  /*8ab0*/  IADD3 R7, -R207, 0x10, RZ ;  /* 0x00000010cf077810 */ /* 0x000fe40007ffe1ff */
[----:B------:R-:W-:Y:S01]  /*8ac0*/  LEA.HI.X R3, R5, c[0x0][0x1cc], R4, 0x1, P0 ;  /* 0x0000730005037a11 */ /* 0x000fe200000f0c04 */
[----:B------:R-:W1:Y:S01]  /*8ad0*/  SHFL.IDX PT, R6, R13, 0x1, 0x181f ;  /* 0x00381f000d067f89 */ /* 0x000e6200000e0000 */
[----:B------:R-:W-:Y:S03]  /*8ae0*/  LOP3.LUT R7, R7, 0xf, RZ, 0xc0, !PT ;  /* 0x0000000f07077812 */ /* 0x000fe600078ec0ff */
[----:B------:R-:W2:Y:S04]  /*8af0*/  SHFL.IDX PT, R12, R3, 0x1, 0x181f ;  /* 0x00381f00030c7f89 */ /* 0x000ea800000e0000 */
[----:B------:R3:W-:Y:S04]  /*8b00*/  SHFL.IDX PT, R4, R3, RZ, 0x181f ;  /* 0x00181fff03047589 */ /* 0x0007e800000e0000 */
[----:B------:R-:W4:Y:S01]  /*8b10*/  SHFL.IDX PT, R5, R13, RZ, 0x181f ;  /* 0x00181fff0d057589 */ /* 0x000f2200000e0000 */
[----:B-1----:R-:W-:Y:S04]  /*8b20*/  IADD3 R10, P1, P0, R11, R6, R216 ;  /* 0x000000060b0a7210 */ /* 0x002fe8000783e0d8 */
[----:B--2---:R-:W-:Y:S02]  /*8b30*/  IADD3.X R11, RZ, R12, R217, P1, P0 ;  /* 0x0000000cff0b7210 */ /* 0x004fe40000fe04d9 */
[----:B------:R-:W-:Y:S01]  /*8b40*/  IADD3 R8, P1, P0, R8, R6, R213 ;  /* 0x0000000608087210 */ /* 0x000fe2000783e0d5 */
[----:B---3--:R-:W-:Y:S03]  /*8b50*/  IMAD.U32 R3, RZ, RZ, UR13 ;  /* 0x0000000dff037e24 */ /* 0x008fe6000f8e00ff */
[----:B------:R-:W-:Y:S01]  /*8b60*/  IADD3.X R9, RZ, R12, R214, P1, P0 ;  /* 0x0000000cff097210 */ /* 0x000fe20000fe04d6 */
[----:B------:R-:W-:Y:S01]  /*8b70*/  IMAD R3, R3, 0x3000, R200 ;  /* 0x0000300003037824 */ /* 0x000fe200078e02c8 */
[----:B------:R-:W-:Y:S04]  /*8b80*/  IADD3 R6, P1, P0, R7, R6, R210 ;  /* 0x0000000607067210 */ /* 0x000fe8000783e0d2 */
[----:B------:R-:W-:Y:S02]  /*8b90*/  IADD3.X R7, RZ, R12, R211, P1, P0 ;  /* 0x0000000cff077210 */ /* 0x000fe40000fe04d3 */
[C---:B----4-:R-:W-:Y:S02]  /*8ba0*/  IADD3 R14, P1, R5.reuse, R216, RZ ;  /* 0x000000d8050e7210 */ /* 0x050fe40007f3e0ff */
[----:B------:R-:W-:Y:S03]  /*8bb0*/  IADD3 R12, P0, R5, R213, RZ ;  /* 0x000000d5050c7210 */ /* 0x000fe60007f1e0ff */
[C---:B------:R-:W-:Y:S01]  /*8bc0*/  IMAD.X R15, R4.reuse, 0x1, R217, P1 ;  /* 0x00000001040f7824 */ /* 0x040fe200008e06d9 */
[----:B------:R-:W-:Y:S01]  /*8bd0*/  ISETP.NE.U32.AND P1, PT, R215, RZ, PT ;  /* 0x000000ffd700720c */ /* 0x000fe20003f25070 */
[C---:B------:R-:W-:Y:S01]  /*8be0*/  IMAD.X R13, R4.reuse, 0x1, R214, P0 ;  /* 0x00000001040d7824 */ /* 0x040fe200000e06d6 */
[----:B------:R-:W-:Y:S01]  /*8bf0*/  IADD3 R16, P0, R5, R210, RZ ;  /* 0x000000d205107210 */ /* 0x000fe20007f1e0ff */
[----:B------:R-:W-:Y:S04]  /*8c00*/  IMAD.SHL.U32 R5, R3, 0x2, RZ ;  /* 0x0000000203057824 */ /* 0x000fe800078e00ff */
[----:B------:R-:W-:Y:S01]  /*8c10*/  IMAD.X R17, R4, 0x1, R211, P0 ;  /* 0x0000000104117824 */ /* 0x000fe200000e06d3 */
[----:B------:R1:W-:Y:S01]  /*8c20*/  LDGSTS.E.BYPASS.LTC128B.128 [R5+0xc100], [R14.64], !P5 ;  /* 0x0c1000000e057fae */ /* 0x0003e2000e901d4a */
        /* <DEDUP_REMOVED lines=8> */
.L_x_1353:
[----:B------:R-:W-:Y:S01]  /*8cb0*/  UISETP.GT.AND UP0, UPT, UR23, UR22, UPT ;  /* 0x000000161700728c */ /* 0x000fe2000bf04270 */
[----:B------:R-:W0:Y:S01]  /*8cc0*/  LDGDEPBAR ;  /* 0x00000000000079af */ /* 0x000e220000000000 */
[----:B------:R-:W-:Y:S01]  /*8cd0*/  UIADD3 UR4, UR5, 0x1, URZ ;  /* 0x0000000105047890 */ /* 0x000fe2000fffe03f */
[----:B------:R-:W-:Y:S01]  /*8ce0*/  IMAD.MOV.U32 R132, RZ, RZ, R0 ;  /* 0x000000ffff847224 */ /* 0x000fe200078e0000 */
[----:B------:R-:W-:Y:S01]  /*8cf0*/  UISETP.GE.AND UP2, UPT, UR5, 0x1, UPT ;  /* 0x000000010500788c */ /* 0x000fe2000bf46270 */
[----:B------:R-:W-:Y:S01]  /*8d00*/  MOV R3, R2 ;  /* 0x0000000200037202 */ /* 0x000fe20000000f00 */
[----:B------:R-:W-:Y:S01]  /*8d10*/  UIADD3 UR23, UR23, -0x1, URZ ;  /* 0xffffffff17177890 */ /* 0x000fe2000fffe03f */
[----:B------:R-:W-:Y:S01]  /*8d20*/  PLOP3.LUT P0, PT, PT, PT, UP0, 0x80, 0x0 ;  /* 0x000000000000781c */ /* 0x000fe20003f0f008 */
[----:B------:R-:W-:Y:S11]  /*8d30*/  USEL UR5, UR4, URZ, !UP2 ;  /* 0x0000003f04057287 */ /* 0x000ff6000d000000 */
[----:B------:R-:W-:Y:S01]  /*8d40*/  @!UPT UIADD3 URZ, URZ, URZ, URZ ;  /* 0x0000003f3f3ff290 */ /* 0x000fe2000fffe03f */
[----:B------:R-:W-:-:S05]  /*8d50*/  @P0 BRA `(.L_x_1354) ;  /* 0xffffcac000000947 */ /* 0x000fca000383ffff */
.L_x_1351:
[----:B------:R-:W-:-:S13]  /*8d60*/  ISETP.LE.AND P0, PT, RZ, UR23, PT ;  /* 0x00000017ff007c0c */ /* 0x000fda000bf03270 */
[----:B------:R-:W-:Y:S05]  /*8d70*/  @!P0 BRA `(.L_x_1355) ;  /* 0x00002fb000008947 */ /* 0x000fea0003800000 */
[----:B------:R-:W2:Y:S01]  /*8d80*/  S2R R3, SR_TID.X ;  /* 0x0000000000037919 */ /* 0x000ea20000002100 */
[----:B-1----:R-:W-:Y:S01]  /*8d90*/  SHF.R.S32.HI R5, RZ, 0x1f, R206 ;  /* 0x0000001fff057819 */ /* 0x002fe200000114ce */
[----:B------:R-:W-:Y:S01]  /*8da0*/  IMAD.MOV.U32 R190, RZ, RZ, 0x40 ;  /* 0x00000040ffbe7424 */ /* 0x000fe200078e00ff */
[----:B------:R-:W-:Y:S01]  /*8db0*/  SHF.R.S32.HI R194, RZ, 0x1f, R205 ;  /* 0x0000001fffc27819 */ /* 0x000fe200000114cd */
[----:B------:R-:W-:Y:S01]  /*8dc0*/  IMAD.MOV.U32 R133, RZ, RZ, R2 ;  /* 0x000000ffff857224 */ /* 0x000fe200078e0002 */
[----:B------:R-:W-:Y:S02]  /*8dd0*/  SHF.R.S32.HI R195, RZ, 0x1f, R204 ;  /* 0x0000001fffc37819 */ /* 0x000fe400000114cc */
[C---:B------:R-:W-:Y:S01]  /*8de0*/  SHF.L.U64.HI R192, R206.reuse, 0x1, R5 ;  /* 0x00000001cec07819 */ /* 0x040fe20000010205 */
[----:B------:R-:W-:Y:S01]  /*8df0*/  IMAD.SHL.U32 R206, R206, 0x2, RZ ;  /* 0x00000002cece7824 */ /* 0x000fe200078e00ff */
[C---:B------:R-:W-:Y:S01]  /*8e00*/  SHF.L.U64.HI R194, R205.reuse, 0x1, R194 ;  /* 0x00000001cdc27819 */ /* 0x040fe200000102c2 */
[----:B------:R-:W-:Y:S01]  /*8e10*/  IMAD.SHL.U32 R205, R205, 0x2, RZ ;  /* 0x00000002cdcd7824 */ /* 0x000fe200078e00ff */
[C---:B------:R-:W-:Y:S01]  /*8e20*/  SHF.L.U64.HI R195, R204.reuse, 0x1, R195 ;  /* 0x00000001ccc37819 */ /* 0x040fe200000102c3 */
[----:B------:R-:W-:Y:S01]  /*8e30*/  IMAD.SHL.U32 R204, R204, 0x2, RZ ;  /* 0x00000002cccc7824 */ /* 0x000fe200078e00ff */
[----:B--2---:R-:W-:-:S04]  /*8e40*/  SHF.R.S32.HI R4, RZ, 0x1f, R3 ;  /* 0x0000001fff047819 */ /* 0x004fc80000011403 */
[----:B------:R-:W-:-:S04]  /*8e50*/  LEA.HI R4, R4, R3, RZ, 0x3 ;  /* 0x0000000304047211 */ /* 0x000fc800078f18ff */
[----:B------:R-:W-:-:S05]  /*8e60*/  LOP3.LUT R4, R4, 0xfffffff8, RZ, 0xc0, !PT ;  /* 0xfffffff804047812 */ /* 0x000fca00078ec0ff */
[----:B------:R-:W-:Y:S02]  /*8e70*/  IMAD.IADD R4, R3, 0x1, -R4 ;  /* 0x0000000103047824 */ /* 0x000fe400078e0a04 */
[----:B------:R-:W-:-:S03]  /*8e80*/  IMAD.MOV.U32 R3, RZ, RZ, R0 ;  /* 0x000000ffff037224 */ /* 0x000fc600078e0000 */
[----:B------:R-:W-:-:S04]  /*8e90*/  LOP3.LUT P0, RZ, R4, 0x4, RZ, 0xc0, !PT ;  /* 0x0000000404ff7812 */ /* 0x000fc8000780c0ff */
[----:B------:R-:W-:Y:S02]  /*8ea0*/  SEL R190, R190, 0xffffffc0, !P0 ;  /* 0xffffffc0bebe7807 */ /* 0x000fe40004000000 */
.L_x_1358:
[----:B------:R-:W-:Y:S04]  /*8eb0*/  DEPBAR.LE SB0, 0x2 ;  /* 0x000080800000791a */ /* 0x000fe80000000000 */
[----:B------:R-:W-:Y:S01]  /*8ec0*/  BAR.SYNC.DEFER_BLOCKING 0x0 ;  /* 0x0000000000007b1d */ /* 0x000fe20000010000 */
[----:B------:R-:W-:Y:S01]  /*8ed0*/  UIMAD UR4, UR5, 0x6000, URZ ;  /* 0x00006000050478a4 */ /* 0x000fe2000f8e023f */
[----:B------:R-:W-:Y:S05]  /*8ee0*/  ISETP.NE.AND P0, PT, RZ, UR23, PT ;  /* 0x00000017ff007c0c */ /* 0x000fea000bf05270 */
        /* <DEDUP_REMOVED lines=26> */
[----:B------:R-:W5:Y:S01]  /*9090*/  SHFL.IDX PT, R5, R6, 0x1, 0x181f ;  /* 0x00381f0006057f89 */ /* 0x000f6200000e0000 */
[----:B------:R-:W-:Y:S03]  /*90a0*/  IMAD.U32 R0, RZ, RZ, UR13 ;  /* 0x0000000dff007e24 */ /* 0x000fe6000f8e00ff */
[----:B------:R-:W4:Y:S01]  /*90b0*/  SHFL.IDX PT, R9, R6, RZ, 0x181f ;  /* 0x00181fff06097589 */ /* 0x000f2200000e0000 */
[----:B------:R-:W-:Y:S03]  /*90c0*/  IMAD R2, R0, 0x6000, R197 ;  /* 0x0000600000027824 */ /* 0x000fe600078e02c5 */
[----:B------:R-:W3:Y:S04]  /*90d0*/  SHFL.IDX PT, R11, R4, RZ, 0x181f ;  /* 0x00181fff040b7589 */ /* 0x000ee800000e0000 */
[----:B------:R2:W1:Y:S01]  /*90e0*/  SHFL.IDX PT, R7, R4, 0x1, 0x181f ;  /* 0x00381f0004077f89 */ /* 0x00046200000e0000 */
[-C--:B-----5:R-:W-:Y:S02]  /*90f0*/  IADD3 R10, P2, R5, R206.reuse, RZ ;  /* 0x000000ce050a7210 */ /* 0x0a0fe40007f5e0ff */
[C---:B----4-:R-:W-:Y:S02]  /*9100*/  IADD3 R12, P0, R9.reuse, R206, RZ ;  /* 0x000000ce090c7210 */ /* 0x050fe40007f1e0ff */
[-C--:B------:R-:W-:Y:S02]  /*9110*/  IADD3 R8, P1, R9, R205.reuse, RZ ;  /* 0x000000cd09087210 */ /* 0x080fe40007f3e0ff */
[----:B---3--:R-:W-:Y:S02]  /*9120*/  IADD3.X R13, R11, R192, RZ, P0, !PT ;  /* 0x000000c00b0d7210 */ /* 0x008fe400007fe4ff */
[----:B------:R-:W-:Y:S01]  /*9130*/  IADD3 R14, P0, R9, R204, RZ ;  /* 0x000000cc090e7210 */ /* 0x000fe20007f1e0ff */
[--C-:B------:R-:W-:Y:S01]  /*9140*/  IMAD.X R9, R11, 0x1, R194.reuse, P1 ;  /* 0x000000010b097824 */ /* 0x100fe200008e06c2 */
[----:B--2---:R-:W-:Y:S01]  /*9150*/  IADD3 R4, P1, R5, R205, RZ ;  /* 0x000000cd05047210 */ /* 0x004fe20007f3e0ff */
[----:B------:R2:W-:Y:S02]  /*9160*/  LDGSTS.E.BYPASS.LTC128B.128 [R2], [R12.64], !P5 ;  /* 0x000000000c027fae */ /* 0x0005e4000e901d4a */
[----:B------:R-:W-:Y:S01]  /*9170*/  IMAD.X R15, R11, 0x1, R195, P0 ;  /* 0x000000010b0f7824 */ /* 0x000fe200000e06c3 */
[----:B-1----:R-:W-:Y:S01]  /*9180*/  IADD3.X R11, R7, R192, RZ, P2, !PT ;  /* 0x000000c0070b7210 */ /* 0x002fe200017fe4ff */
[----:B------:R2:W-:Y:S01]  /*9190*/  LDGSTS.E.BYPASS.LTC128B.128 [R2+0x2000], [R8.64], !P4 ;  /* 0x0200000008027fae */ /* 0x0005e2000e101d4a */
[----:B------:R-:W-:Y:S01]  /*91a0*/  IADD3 R6, P0, R5, R204, RZ ;  /* 0x000000cc05067210 */ /* 0x000fe20007f1e0ff */
[C---:B------:R-:W-:Y:S02]  /*91b0*/  IMAD.X R5, R7.reuse, 0x1, R194, P1 ;  /* 0x0000000107057824 */ /* 0x040fe400008e06c2 */
[----:B------:R2:W-:Y:S01]  /*91c0*/  LDGSTS.E.BYPASS.LTC128B.128 [R2+0x4000], [R14.64], !P6 ;  /* 0x040000000e027fae */ /* 0x0005e2000f101d4a */
[----:B------:R-:W-:Y:S03]  /*91d0*/  IADD3.X R7, R7, R195, RZ, P0, !PT ;  /* 0x000000c307077210 */ /* 0x000fe600007fe4ff */
[----:B------:R2:W-:Y:S04]  /*91e0*/  LDGSTS.E.BYPASS.LTC128B.128 [R2+0x1000], [R10.64], !P5 ;  /* 0x010000000a027fae */ /* 0x0005e8000e901d4a */
[----:B------:R2:W-:Y:S04]  /*91f0*/  LDGSTS.E.BYPASS.LTC128B.128 [R2+0x3000], [R4.64], !P4 ;  /* 0x0300000004027fae */ /* 0x0005e8000e101d4a */
[----:B------:R2:W-:Y:S02]  /*9200*/  LDGSTS.E.BYPASS.LTC128B.128 [R2+0x5000], [R6.64], !P6 ;  /* 0x0500000006027fae */ /* 0x0005e4000f101d4a */
.L_x_1356:
[C---:B--23--:R-:W-:Y:S01]  /*9210*/  HMMA.16816.F32 R4, R136.reuse, R140, RZ ;  /* 0x0000008c8804723c */ /* 0x04cfe200000018ff */
[----:B------:R-:W-:Y:S01]  /*9220*/  LDSM.16.M88.4 R172, [R193+0xf900] ;  /* 0x00f90000c1ac783b */ /* 0x000fe20000000200 */
[----:B------:R-:W-:Y:S02]  /*9230*/  UISETP.GE.AND UP0, UPT, UR23, 0x2, UPT ;  /* 0x000000021700788c */ /* 0x000fe4000bf06270 */
[C---:B------:R-:W-:Y:S01]  /*9240*/  IADD3 R0, R190.reuse, R165, RZ ;  /* 0x000000a5be007210 */ /* 0x040fe20007ffe0ff */
[----:B------:R-:W-:Y:S01]  /*9250*/  UIADD3 UR9, UR13, 0x1, URZ ;  /* 0x000000010d097890 */ /* 0x000fe2000fffe03f */
[C---:B------:R-:W-:Y:S01]  /*9260*/  IADD3 R2, R190.reuse, R193, RZ ;  /* 0x000000c1be027210 */ /* 0x040fe20007ffe0ff */
[----:B------:R-:W-:Y:S01]  /*9270*/  UISETP.GE.AND UP1, UPT, UR13, 0x1, UPT ;  /* 0x000000010d00788c */ /* 0x000fe2000bf26270 */
[C---:B------:R-:W-:Y:S01]  /*9280*/  HMMA.16816.F32 R8, R136.reuse, R142, RZ ;  /* 0x0000008e8808723c */ /* 0x040fe200000018ff */
[----:B------:R-:W-:Y:S01]  /*9290*/  LDSM.16.M88.4 R140, [R0+0xc100] ;  /* 0x00c10000008c783b */ /* 0x000fe20000000200 */
[----:B------:R-:W-:Y:S01]  /*92a0*/  PLOP3.LUT P0, PT, PT, PT, UP0, 0x80, 0x0 ;  /* 0x000000000000781c */ /* 0x000fe20003f0f008 */
        /* <DEDUP_REMOVED lines=143> */
[C---:B------:R-:W-:Y:S02]  /*9ba0*/  HMMA.16816.F32 R20, R176.reuse, R140, R20 ;  /* 0x0000008cb014723c */ /* 0x040fe40000001814 */
        /* <DEDUP_REMOVED lines=157> */
[----:B------:R-:W-:Y:S01]  /*a580*/  LDSM.16.MT88.4 R152, [R134+UR4+0x3900] ;  /* 0x003900048698783b */ /* 0x000fe20008004200 */
[--C-:B------:R-:W-:Y:S02]  /*a590*/  FFMA.FTZ R216, R150, c[0x0][0x2d0], -R145.reuse ;  /* 0x0000b40096d87a23 */ /* 0x100fe40000010891 */
[----:B------:R-:W-:Y:S01]  /*a5a0*/  MUFU.EX2 R168, R168 ;  /* 0x000000a800a87308 */ /* 0x000fe20000000800 */
[--C-:B------:R-:W-:Y:S02]  /*a5b0*/  FFMA.FTZ R213, R149, c[0x0][0x2d0], -R148.reuse ;  /* 0x0000b40095d57a23 */ /* 0x100fe40000010894 */
[--C-:B------:R-:W-:Y:S02]  /*a5c0*/  FFMA.FTZ R215, R146, c[0x0][0x2d0], -R145.reuse ;  /* 0x0000b40092d77a23 */ /* 0x100fe40000010891 */
[C---:B--2---:R-:W-:Y:S02]  /*a5d0*/  FMUL.FTZ R6, R3.reuse, R130 ;  /* 0x0000008203067220 */ /* 0x044fe40000410000 */
        /* <DEDUP_REMOVED lines=17> */
[----:B------:R-:W1:Y:S01]  /*a6f0*/  MUFU.EX2 R165, R165 ;  /* 0x000000a500a57308 */ /* 0x000e620000000800 */
[----:B------:R-:W-:Y:S01]  /*a700*/  FMUL.FTZ R39, R3, R39 ;  /* 0x0000002703277220 */ /* 0x000fe20000410000 */
        /* <DEDUP_REMOVED lines=75> */
[C---:B------:R-:W-:Y:S02]  /*abc0*/  FMUL.FTZ R74, R3.reuse, R74 ;  /* 0x0000004a034a7220 */ /* 0x040fe40000410000 */
[C---:B------:R-:W-:Y:S01]  /*abd0*/  HMMA.16816.F32 R40, R128.reuse, R114, R40 ;  /* 0x000000728028723c */ /* 0x040fe20000001828 */
[----:B------:R-:W-:Y:S03]  /*abe0*/  LDSM.16.MT88.4 R112, [R135+UR4+0x900] ;  /* 0x000900048770783b */ /* 0x000fe60008004200 */
[C---:B------:R-:W-:Y:S02]  /*abf0*/  FMUL.FTZ R75, R3.reuse, R75 ;  /* 0x0000004b034b7220 */ /* 0x040fe40000410000 */
[C---:B------:R-:W-:Y:S02]  /*ac00*/  FMUL.FTZ R84, R132.reuse, R84 ;  /* 0x0000005484547220 */ /* 0x040fe40000410000 */
[----:B------:R-:W-:Y:S01]  /*ac10*/  FMUL.FTZ R85, R132, R85 ;  /* 0x0000005584557220 */ /* 0x000fe20000410000 */
[C---:B---3--:R-:W-:Y:S03]  /*ac20*/  HMMA.16816.F32 R44, R128.reuse, R104, R44 ;  /* 0x00000068802c723c */ /* 0x048fe6000000182c */
[C---:B------:R-:W-:Y:S02]  /*ac30*/  FMUL.FTZ R86, R3.reuse, R86 ;  /* 0x0000005603567220 */ /* 0x040fe40000410000 */
[----:B------:R-:W-:Y:S02]  /*ac40*/  FMUL.FTZ R87, R3, R87 ;  /* 0x0000005703577220 */ /* 0x000fe40000410000 */
[--C-:B------:R-:W-:Y:S01]  /*ac50*/  FFMA.FTZ R173, R173, c[0x0][0x2d0], -R148.reuse ;  /* 0x0000b400adad7a23 */ /* 0x100fe20000010894 */
[C---:B------:R-:W-:Y:S01]  /*ac60*/  HMMA.16816.F32 R48, R128.reuse, R106, R48 ;  /* 0x0000006a8030723c */ /* 0x040fe20000001830 */
[----:B------:R-:W1:Y:S03]  /*ac70*/  LDSM.16.MT88.4 R104, [R135+UR4+0x4100] ;  /* 0x004100048768783b */ /* 0x000e660008004200 */
[--C-:B------:R-:W-:Y:S01]  /*ac80*/  FFMA.FTZ R174, R175, c[0x0][0x2d0], -R148.reuse ;  /* 0x0000b400afae7a23 */ /* 0x100fe20000010894 */
[----:B------:R-:W-:Y:S01]  /*ac90*/  MUFU.EX2 R173, R173 ;  /* 0x000000ad00ad7308 */ /* 0x000fe20000000800 */
[--C-:B------:R-:W-:Y:S02]  /*aca0*/  FFMA.FTZ R175, R208, c[0x0][0x2d0], -R145.reuse ;  /* 0x0000b400d0af7a23 */ /* 0x100fe40000010891 */
[C---:B------:R-:W-:Y:S04]  /*acb0*/  HMMA.16816.F32 R52, R128.reuse, R100, R52 ;  /* 0x000000648034723c */ /* 0x040fe80000001834 */
[--C-:B------:R-:W-:Y:S02]  /*acc0*/  FFMA.FTZ R208, R158, c[0x0][0x2d0], -R145.reuse ;  /* 0x0000b4009ed07a23 */ /* 0x100fe40000010891 */
[--C-:B------:R-:W-:Y:S01]  /*acd0*/  FFMA.FTZ R176, R182, c[0x0][0x2d0], -R145.reuse ;  /* 0x0000b400b6b07a23 */ /* 0x100fe20000010891 */
[----:B------:R-:W2:Y:S01]  /*ace0*/  MUFU.EX2 R174, R174 ;  /* 0x000000ae00ae7308 */ /* 0x000ea20000000800 */
[C---:B------:R-:W-:Y:S01]  /*acf0*/  HMMA.16816.F32 R56, R128.reuse, R102, R56 ;  /* 0x000000668038723c */ /* 0x040fe20000001838 */
[----:B------:R-:W3:Y:S03]  /*ad00*/  LDSM.16.MT88.4 R100, [R133+0x4100] ;  /* 0x004100008564783b */ /* 0x000ee60000004200 */
[--C-:B------:R-:W-:Y:S02]  /*ad10*/  FFMA.FTZ R182, R159, c[0x0][0x2d0], -R148.reuse ;  /* 0x0000b4009fb67a23 */ /* 0x100fe40000010894 */
[--C-:B------:R-:W-:Y:S02]  /*ad20*/  FFMA.FTZ R177, R181, c[0x0][0x2d0], -R148.reuse ;  /* 0x0000b400b5b17a23 */ /* 0x100fe40000010894 */
[C---:B------:R-:W-:Y:S01]  /*ad30*/  HMMA.16816.F32 R60, R128.reuse, R108, R60 ;  /* 0x0000006c803c723c */ /* 0x040fe2000000183c */
[----:B------:R-:W-:Y:S01]  /*ad40*/  LDSM.16.MT88.4 R156, [R164+0x3900] ;  /* 0x00390000a49c783b */ /* 0x000fe20000004200 */
[----:B------:R-:W-:Y:S02]  /*ad50*/  MUFU.EX2 R175, R175 ;  /* 0x000000af00af7308 */ /* 0x000fe40000000800 */
[--C-:B------:R-:W-:Y:S02]  /*ad60*/  FFMA.FTZ R181, R161, c[0x0][0x2d0], -R148.reuse ;  /* 0x0000b400a1b57a23 */ /* 0x100fe40000010894 */
[----:B------:R-:W-:Y:S02]  /*ad70*/  FFMA.FTZ R148, R147, c[0x0][0x2d0], -R148 ;  /* 0x0000b40093947a23 */ /* 0x000fe40000010894 */
[C---:B------:R-:W-:Y:S01]  /*ad80*/  HMMA.16816.F32 R64, R128.reuse, R110, R64 ;  /* 0x0000006e8040723c */ /* 0x040fe20000001840 */
[----:B------:R-:W4:Y:S03]  /*ad90*/  LDSM.16.MT88.4 R108, [R134+UR4+0x4100] ;  /* 0x00410004866c783b */ /* 0x000f260008004200 */
[----:B------:R5:W-:Y:S01]  /*ada0*/  MUFU.EX2 R218, R148 ;  /* 0x0000009400da7308 */ /* 0x000be20000000800 */
[--C-:B------:R-:W-:Y:S02]  /*adb0*/  FFMA.FTZ R179, R180, c[0x0][0x2d0], -R145.reuse ;  /* 0x0000b400b4b37a23 */ /* 0x100fe40000010891 */
[--C-:B------:R-:W-:Y:S01]  /*adc0*/  FFMA.FTZ R180, R162, c[0x0][0x2d0], -R145.reuse ;  /* 0x0000b400a2b47a23 */ /* 0x100fe20000010891 */
[C---:B-1----:R-:W-:Y:S01]  /*add0*/  HMMA.16816.F32 R68, R128.reuse, R104, R68 ;  /* 0x000000688044723c */ /* 0x042fe20000001844 */
[----:B------:R-:W-:Y:S03]  /*ade0*/  LDSM.16.MT88.4 R160, [R135+UR4+0x5900] ;  /* 0x0059000487a0783b */ /* 0x000fe60008004200 */
[----:B------:R-:W-:Y:S02]  /*adf0*/  FFMA.FTZ R145, R144, c[0x0][0x2d0], -R145 ;  /* 0x0000b40090917a23 */ /* 0x000fe40000010891 */
[C---:B------:R-:W-:Y:S01]  /*ae00*/  FMUL.FTZ R88, R132.reuse, R88 ;  /* 0x0000005884587220 */ /* 0x040fe20000410000 */
[----:B------:R-:W1:Y:S01]  /*ae10*/  MUFU.EX2 R176, R176 ;  /* 0x000000b000b07308 */ /* 0x000e620000000800 */
[C---:B------:R-:W-:Y:S01]  /*ae20*/  FMUL.FTZ R89, R132.reuse, R89 ;  /* 0x0000005984597220 */ /* 0x040fe20000410000 */
[C---:B------:R-:W-:Y:S01]  /*ae30*/  HMMA.16816.F32 R72, R128.reuse, R106, R72 ;  /* 0x0000006a8048723c */ /* 0x040fe20000001848 */
[----:B------:R-:W4:Y:S02]  /*ae40*/  LDSM.16.MT88.4 R104, [R164+0x4100] ;  /* 0x00410000a468783b */ /* 0x000f240000004200 */
[C---:B------:R-:W-:Y:S02]  /*ae50*/  FMUL.FTZ R76, R132.reuse, R76 ;  /* 0x0000004c844c7220 */ /* 0x040fe40000410000 */
[C---:B------:R-:W-:Y:S02]  /*ae60*/  FMUL.FTZ R77, R132.reuse, R77 ;  /* 0x0000004d844d7220 */ /* 0x040fe40000410000 */
[C---:B------:R-:W-:Y:S01]  /*ae70*/  FMUL.FTZ R78, R3.reuse, R78 ;  /* 0x0000004e034e7220 */ /* 0x040fe20000410000 */
[----:B------:R-:W4:Y:S01]  /*ae80*/  MUFU.EX2 R177, R177 ;  /* 0x000000b100b17308 */ /* 0x000f220000000800 */
[----:B-----5:R-:W-:Y:S03]  /*ae90*/  LDSM.16.MT88.4 R148, [R133+0x3900] ;  /* 0x003900008594783b */ /* 0x020fe60000004200 */
[C---:B------:R-:W-:Y:S02]  /*aea0*/  FMUL.FTZ R79, R3.reuse, R79 ;  /* 0x0000004f034f7220 */ /* 0x040fe40000410000 */
[C---:B------:R-:W-:Y:S02]  /*aeb0*/  FMUL.FTZ R90, R3.reuse, R90 ;  /* 0x0000005a035a7220 */ /* 0x040fe40000410000 */
[C---:B------:R-:W-:Y:S02]  /*aec0*/  FMUL.FTZ R91, R3.reuse, R91 ;  /* 0x0000005b035b7220 */ /* 0x040fe40000410000 */
[C---:B------:R-:W-:Y:S01]  /*aed0*/  FMUL.FTZ R92, R132.reuse, R92 ;  /* 0x0000005c845c7220 */ /* 0x040fe20000410000 */
[C---:B---3--:R-:W-:Y:S01]  /*aee0*/  HMMA.16816.F32 R76, R128.reuse, R100, R76 ;  /* 0x00000064804c723c */ /* 0x048fe2000000184c */
[----:B------:R-:W-:Y:S02]  /*aef0*/  MUFU.EX2 R179, R179 ;  /* 0x000000b300b37308 */ /* 0x000fe40000000800 */
[C---:B------:R-:W-:Y:S02]  /*af00*/  FMUL.FTZ R80, R132.reuse, R80 ;  /* 0x0000005084507220 */ /* 0x040fe40000410000 */
[----:B------:R-:W-:Y:S02]  /*af10*/  FMUL.FTZ R81, R132, R81 ;  /* 0x0000005184517220 */ /* 0x000fe40000410000 */
[C---:B------:R-:W-:Y:S01]  /*af20*/  FMUL.FTZ R82, R3.reuse, R82 ;  /* 0x0000005203527220 */ /* 0x040fe20000410000 */
[----:B--2---:R-:W-:Y:S01]  /*af30*/  F2FP.PACK_AB R100, R174, R173 ;  /* 0x000000adae64723e */ /* 0x004fe200000000ff */
[C---:B------:R-:W-:Y:S02]  /*af40*/  FMUL.FTZ R83, R3.reuse, R83 ;  /* 0x0000005303537220 */ /* 0x040fe40000410000 */
[----:B------:R2:W-:Y:S01]  /*af50*/  MUFU.EX2 R220, R145 ;  /* 0x0000009100dc7308 */ /* 0x0005e20000000800 */
[----:B------:R-:W-:Y:S01]  /*af60*/  FMUL.FTZ R93, R132, R93 ;  /* 0x0000005d845d7220 */ /* 0x000fe20000410000 */
[----:B-1----:R-:W-:Y:S01]  /*af70*/  F2FP.PACK_AB R101, R176, R175 ;  /* 0x000000afb065723e */ /* 0x002fe200000000ff */
[C---:B------:R-:W-:Y:S02]  /*af80*/  FMUL.FTZ R94, R3.reuse, R94 ;  /* 0x0000005e035e7220 */ /* 0x040fe40000410000 */
[C---:B------:R-:W-:Y:S03]  /*af90*/  HMMA.16816.F32 R80, R128.reuse, R102, R80 ;  /* 0x000000668050723c */ /* 0x040fe60000001850 */
[C---:B------:R-:W-:Y:S02]  /*afa0*/  FMUL.FTZ R95, R3.reuse, R95 ;  /* 0x0000005f035f7220 */ /* 0x040fe40000410000 */
[C---:B------:R-:W-:Y:S01]  /*afb0*/  FMUL.FTZ R96, R132.reuse, R96 ;  /* 0x0000006084607220 */ /* 0x040fe20000410000 */
[----:B------:R-:W1:Y:S01]  /*afc0*/  MUFU.EX2 R180, R180 ;  /* 0x000000b400b47308 */ /* 0x000e620000000800 */
[----:B------:R-:W-:Y:S01]  /*afd0*/  FMUL.FTZ R97, R132, R97 ;  /* 0x0000006184617220 */ /* 0x000fe20000410000 */
[C---:B----4-:R-:W-:Y:S04]  /*afe0*/  HMMA.16816.F32 R84, R128.reuse, R108, R84 ;  /* 0x0000006c8054723c */ /* 0x050fe80000001854 */
[C---:B------:R-:W-:Y:S01]  /*aff0*/  FMUL.FTZ R98, R3.reuse, R98 ;  /* 0x0000006203627220 */ /* 0x040fe20000410000 */
[----:B------:R-:W-:Y:S01]  /*b000*/  F2FP.PACK_AB R102, R178, R177 ;  /* 0x000000b1b266723e */ /* 0x000fe200000000ff */
[C---:B------:R-:W-:Y:S02]  /*b010*/  FMUL.FTZ R99, R3.reuse, R99 ;  /* 0x0000006303637220 */ /* 0x040fe40000410000 */
[C---:B------:R-:W-:Y:S01]  /*b020*/  HMMA.16816.F32 R88, R128.reuse, R110, R88 ;  /* 0x0000006e8058723c */ /* 0x040fe20000001858 */
[----:B------:R-:W3:Y:S01]  /*b030*/  LDSM.16.MT88.4 R108, [R133+0x900] ;  /* 0x00090000856c783b */ /* 0x000ee20000004200 */
[----:B------:R-:W-:Y:S02]  /*b040*/  MUFU.EX2 R181, R181 ;  /* 0x000000b500b57308 */ /* 0x000fe40000000800 */
[----:B------:R-:W-:Y:S02]  /*b050*/  FFMA.FTZ R172, R132, R203, R172 ;  /* 0x000000cb84ac7223 */ /* 0x000fe400000100ac */
[----:B------:R-:W-:Y:S02]  /*b060*/  FFMA.FTZ R168, R3, R202, R168 ;  /* 0x000000ca03a87223 */ /* 0x000fe400000100a8 */
[C---:B------:R-:W-:Y:S01]  /*b070*/  HMMA.16816.F32 R92, R128.reuse, R104, R92 ;  /* 0x00000068805c723c */ /* 0x040fe2000000185c */
[----:B--2---:R-:W-:Y:S03]  /*b080*/  LDSM.16.MT88.4 R144, [R135+UR4+0x3900] ;  /* 0x003900048790783b */ /* 0x004fe60008004200 */
[----:B------:R-:W2:Y:S01]  /*b090*/  MUFU.EX2 R182, R182 ;  /* 0x000000b600b67308 */ /* 0x000ea20000000800 */
[----:B------:R-:W-:Y:S01]  /*b0a0*/  FADD.FTZ R171, R171, R172 ;  /* 0x000000acabab7221 */ /* 0x000fe20000010000 */
[----:B-1----:R-:W-:Y:S01]  /*b0b0*/  F2FP.PACK_AB R103, R180, R179 ;  /* 0x000000b3b467723e */ /* 0x002fe200000000ff */
[----:B------:R-:W-:Y:S01]  /*b0c0*/  FADD.FTZ R167, R167, R168 ;  /* 0x000000a8a7a77221 */ /* 0x000fe20000010000 */
[----:B------:R-:W-:Y:S01]  /*b0d0*/  HMMA.16816.F32 R96, R128, R106, R96 ;  /* 0x0000006a8060723c */ /* 0x000fe20000001860 */
[----:B------:R-:W1:Y:S05]  /*b0e0*/  LDSM.16.MT88.4 R104, [R164+0x2900] ;  /* 0x00290000a468783b */ /* 0x000e6a0000004200 */
[----:B------:R-:W4:Y:S02]  /*b0f0*/  MUFU.EX2 R208, R208 ;  /* 0x000000d000d07308 */ /* 0x000f240000000800 */
[C---:B------:R-:W-:Y:S08]  /*b100*/  HMMA.16816.F32 R4, R100.reuse, R112, R4 ;  /* 0x000000706404723c */ /* 0x040ff00000001804 */
[C---:B------:R-:W-:Y:S01]  /*b110*/  HMMA.16816.F32 R8, R100.reuse, R114, R8 ;  /* 0x000000726408723c */ /* 0x040fe20000001808 */
[----:B------:R-:W-:Y:S07]  /*b120*/  LDSM.16.MT88.4 R112, [R133+0x4900] ;  /* 0x004900008570783b */ /* 0x000fee0000004200 */
[C---:B---3--:R-:W-:Y:S08]  /*b130*/  HMMA.16816.F32 R12, R100.reuse, R108, R12 ;  /* 0x0000006c640c723c */ /* 0x048ff0000000180c */
[C---:B------:R-:W-:Y:S01]  /*b140*/  HMMA.16816.F32 R16, R100.reuse, R110, R16 ;  /* 0x0000006e6410723c */ /* 0x040fe20000001810 */
[----:B------:R-:W3:Y:S07]  /*b150*/  LDSM.16.MT88.4 R108, [R135+UR4+0x4900] ;  /* 0x00490004876c783b */ /* 0x000eee0008004200 */
        /* <DEDUP_REMOVED lines=18> */
[C---:B-1----:R-:W-:Y:S08]  /*b280*/  HMMA.16816.F32 R60, R100.reuse, R104, R60 ;  /* 0x00000068643c723c */ /* 0x042ff0000000183c */
[C---:B------:R-:W-:Y:S01]  /*b290*/  HMMA.16816.F32 R64, R100.reuse, R106, R64 ;  /* 0x0000006a6440723c */ /* 0x040fe20000001840 */
[----:B------:R-:W1:Y:S07]  /*b2a0*/  LDSM.16.MT88.4 R104, [R134+UR4+0x4900] ;  /* 0x004900048668783b */ /* 0x000e6e0008004200 */
[C---:B---3--:R-:W-:Y:S08]  /*b2b0*/  HMMA.16816.F32 R68, R100.reuse, R108, R68 ;  /* 0x0000006c6444723c */ /* 0x048ff00000001844 */
[C---:B------:R-:W-:Y:S01]  /*b2c0*/  HMMA.16816.F32 R72, R100.reuse, R110, R72 ;  /* 0x0000006e6448723c */ /* 0x040fe20000001848 */
[----:B------:R-:W3:Y:S07]  /*b2d0*/  LDSM.16.MT88.4 R108, [R135+UR4+0x1100] ;  /* 0x00110004876c783b */ /* 0x000eee0008004200 */
[C---:B------:R-:W-:Y:S08]  /*b2e0*/  HMMA.16816.F32 R76, R100.reuse, R112, R76 ;  /* 0x00000070644c723c */ /* 0x040ff0000000184c */
[C---:B------:R-:W-:Y:S01]  /*b2f0*/  HMMA.16816.F32 R80, R100.reuse, R114, R80 ;  /* 0x000000726450723c */ /* 0x040fe20000001850 */
[----:B------:R-:W5:Y:S07]  /*b300*/  LDSM.16.MT88.4 R112, [R134+UR4+0x1100] ;  /* 0x001100048670783b */ /* 0x000f6e0008004200 */
[C---:B-1----:R-:W-:Y:S08]  /*b310*/  HMMA.16816.F32 R84, R100.reuse, R104, R84 ;  /* 0x000000686454723c */ /* 0x042ff00000001854 */
[C---:B------:R-:W-:Y:S01]  /*b320*/  HMMA.16816.F32 R88, R100.reuse, R106, R88 ;  /* 0x0000006a6458723c */ /* 0x040fe20000001858 */
[----:B------:R-:W1:Y:S07]  /*b330*/  LDSM.16.MT88.4 R104, [R135+UR4+0x3100] ;  /* 0x003100048768783b */ /* 0x000e6e0008004200 */
[C---:B------:R-:W-:Y:S08]  /*b340*/  HMMA.16816.F32 R92, R100.reuse, R116, R92 ;  /* 0x00000074645c723c */ /* 0x040ff0000000185c */
[----:B------:R-:W-:Y:S01]  /*b350*/  HMMA.16816.F32 R96, R100, R118, R96 ;  /* 0x000000766460723c */ /* 0x000fe20000001860 */
[----:B------:R-:W1:Y:S06]  /*b360*/  LDSM.16.MT88.4 R116, [R133+0x3100] ;  /* 0x003100008574783b */ /* 0x000e6c0000004200 */
[----:B--2---:R-:W-:Y:S02]  /*b370*/  F2FP.PACK_AB R100, R182, R181 ;  /* 0x000000b5b664723e */ /* 0x004fe400000000ff */
[----:B----4-:R-:W-:Y:S03]  /*b380*/  F2FP.PACK_AB R101, R208, R183 ;  /* 0x000000b7d065723e */ /* 0x010fe600000000ff */
[----:B------:R-:W-:Y:S02]  /*b390*/  F2FP.PACK_AB R102, R210, R193 ;  /* 0x000000c1d266723e */ /* 0x000fe400000000ff */
[----:B------:R-:W-:Y:S07]  /*b3a0*/  F2FP.PACK_AB R103, R212, R207 ;  /* 0x000000cfd467723e */ /* 0x000fee00000000ff */
[C---:B---3--:R-:W-:Y:S08]  /*b3b0*/  HMMA.16816.F32 R4, R100.reuse, R108, R4 ;  /* 0x0000006c6404723c */ /* 0x048ff00000001804 */
[C---:B------:R-:W-:Y:S01]  /*b3c0*/  HMMA.16816.F32 R8, R100.reuse, R110, R8 ;  /* 0x0000006e6408723c */ /* 0x040fe20000001808 */
[----:B------:R-:W2:Y:S07]  /*b3d0*/  LDSM.16.MT88.4 R108, [R134+UR4+0x3100] ;  /* 0x00310004866c783b */ /* 0x000eae0008004200 */
[C---:B------:R-:W-:Y:S08]  /*b3e0*/  HMMA.16816.F32 R12, R100.reuse, R120, R12 ;  /* 0x00000078640c723c */ /* 0x040ff0000000180c */
[C---:B------:R-:W-:Y:S08]  /*b3f0*/  HMMA.16816.F32 R16, R100.reuse, R122, R16 ;  /* 0x0000007a6410723c */ /* 0x040ff00000001810 */
[C---:B-----5:R-:W-:Y:S08]  /*b400*/  HMMA.16816.F32 R20, R100.reuse, R112, R20 ;  /* 0x000000706414723c */ /* 0x060ff00000001814 */
        /* <DEDUP_REMOVED lines=8> */
[C---:B------:R-:W-:Y:S08]  /*b490*/  HMMA.16816.F32 R44, R100.reuse, R116, R44 ;  /* 0x00000074642c723c */ /* 0x040ff0000000182c */
        /* <DEDUP_REMOVED lines=53> */
[C---:B--2---:R-:W-:Y:S07]  /*b7f0*/  HMMA.16816.F32 R76, R136.reuse, R8, R76 ;  /* 0x00000008884c723c */ /* 0x044fee000000184c */
[----:B------:R-:W-:Y:S01]  /*b800*/  FADD.FTZ R8, R170, R171 ;  /* 0x000000abaa087221 */ /* 0x000fe20000010000 */
[C---:B------:R-:W-:Y:S04]  /*b810*/  HMMA.16816.F32 R80, R136.reuse, R10, R80 ;  /* 0x0000000a8850723c */ /* 0x040fe80000001850 */
[----:B------:R-:W-:Y:S04]  /*b820*/  FADD.FTZ R8, R169, R8 ;  /* 0x00000008a9087221 */ /* 0x000fe80000010000 */
[C---:B-1----:R-:W-:Y:S04]  /*b830*/  HMMA.16816.F32 R84, R136.reuse, R12, R84 ;  /* 0x0000000c8854723c */ /* 0x042fe80000001854 */
        /* <DEDUP_REMOVED lines=16> */
[----:B------:R-:W-:Y:S01]  /*b940*/  ULEA UR4, UR23, UR7, 0x6 ;  /* 0x0000000717047291 */ /* 0x000fe2000f8e303f */
[----:B------:R-:W-:Y:S01]  /*b950*/  ISETP.NE.AND P1, PT, R196, 0x1, PT ;  /* 0x00000001c400780c */ /* 0x000fe20003f25270 */
[----:B------:R-:W-:Y:S02]  /*b960*/  IMAD.MOV.U32 R198, RZ, RZ, RZ ;  /* 0x000000ffffc67224 */ /* 0x000fe400078e00ff */
[----:B------:R-:W-:Y:S02]  /*b970*/  IMAD.U32 R15, RZ, RZ, UR13 ;  /* 0x0000000dff0f7e24 */ /* 0x000fe4000f8e00ff */
        /* <DEDUP_REMOVED lines=15> */
[----:B-1----:R-:W-:Y:S05]  /*ba70*/  IMAD.WIDE.U32 R4, R199, c[0x0][0x1e0], RZ ;  /* 0x00007800c7047a25 */ /* 0x002fea00078e00ff */
[----:B------:R-:W-:Y:S02]  /*ba80*/  IADD3 R5, R5, R3, RZ ;  /* 0x0000000305057210 */ /* 0x000fe40007ffe0ff */
        /* <DEDUP_REMOVED lines=9> */
[----:B------:R-:W-:Y:S03]  /*bb20*/  IMAD R4, R15, 0x3000, R200 ;  /* 0x000030000f047824 */ /* 0x000fe600078e02c8 */
[----:B------:R-:W2:Y:S01]  /*bb30*/  SHFL.IDX PT, R11, R6, RZ, 0x181f ;  /* 0x00181fff060b7589 */ /* 0x000ea200000e0000 */
[----:B------:R-:W-:Y:S03]  /*bb40*/  IMAD.SHL.U32 R3, R4, 0x2, RZ ;  /* 0x0000000204037824 */ /* 0x000fe600078e00ff */
[----:B------:R-:W3:Y:S04]  /*bb50*/  SHFL.IDX PT, R5, R16, 0x1, 0x181f ;  /* 0x00381f0010057f89 */ /* 0x000ee800000e0000 */
[----:B------:R4:W5:Y:S01]  /*bb60*/  SHFL.IDX PT, R7, R6, 0x1, 0x181f ;  /* 0x00381f0006077f89 */ /* 0x00096200000e0000 */
[C---:B-1----:R-:W-:Y:S02]  /*bb70*/  IADD3 R12, P0, R9.reuse, R206, RZ ;  /* 0x000000ce090c7210 */ /* 0x042fe40007f1e0ff */
[-C--:B------:R-:W-:Y:S03]  /*bb80*/  IADD3 R8, P1, R9, R205.reuse, RZ ;  /* 0x000000cd09087210 */ /* 0x080fe60007f3e0ff */
[--C-:B--2---:R-:W-:Y:S01]  /*bb90*/  IMAD.X R13, R11, 0x1, R192.reuse, P0 ;  /* 0x000000010b0d7824 */ /* 0x104fe200000e06c0 */
[----:B------:R-:W-:Y:S02]  /*bba0*/  IADD3 R14, P0, R9, R204, RZ ;  /* 0x000000cc090e7210 */ /* 0x000fe40007f1e0ff */
[----:B------:R-:W-:Y:S02]  /*bbb0*/  IADD3.X R9, R11, R194, RZ, P1, !PT ;  /* 0x000000c20b097210 */ /* 0x000fe40000ffe4ff */
[----:B------:R1:W-:Y:S01]  /*bbc0*/  LDGSTS.E.BYPASS.LTC128B.128 [R3+0xc100], [R12.64], !P5 ;  /* 0x0c1000000c037fae */ /* 0x0003e2000e901d4a */
[----:B---3--:R-:W-:Y:S01]  /*bbd0*/  IADD3 R10, P2, R5, R206, RZ ;  /* 0x000000ce050a7210 */ /* 0x008fe20007f5e0ff */
[--C-:B------:R-:W-:Y:S01]  /*bbe0*/  IMAD.X R15, R11, 0x1, R195.reuse, P0 ;  /* 0x000000010b0f7824 */ /* 0x100fe200000e06c3 */
[C---:B------:R-:W-:Y:S01]  /*bbf0*/  IADD3 R4, P1, R5.reuse, R205, RZ ;  /* 0x000000cd05047210 */ /* 0x040fe20007f3e0ff */
[----:B------:R1:W-:Y:S01]  /*bc00*/  LDGSTS.E.BYPASS.LTC128B.128 [R3+0xe100], [R8.64], !P4 ;  /* 0x0e10000008037fae */ /* 0x0003e2000e101d4a */
[----:B----4-:R-:W-:Y:S01]  /*bc10*/  IADD3 R6, P0, R5, R204, RZ ;  /* 0x000000cc05067210 */ /* 0x010fe20007f1e0ff */
[C---:B-----5:R-:W-:Y:S01]  /*bc20*/  IMAD.X R11, R7.reuse, 0x1, R192, P2 ;  /* 0x00000001070b7824 */ /* 0x060fe200010e06c0 */
[C---:B------:R-:W-:Y:S01]  /*bc30*/  IADD3.X R5, R7.reuse, R194, RZ, P1, !PT ;  /* 0x000000c207057210 */ /* 0x040fe20000ffe4ff */
[----:B------:R1:W-:Y:S02]  /*bc40*/  LDGSTS.E.BYPASS.LTC128B.128 [R3+0x10100], [R14.64], !P6 ;  /* 0x101000000e037fae */ /* 0x0003e4000f101d4a */
[----:B------:R-:W-:Y:S02]  /*bc50*/  IMAD.X R7, R7, 0x1, R195, P0 ;  /* 0x0000000107077824 */ /* 0x000fe400000e06c3 */
[----:B------:R1:W-:Y:S04]  /*bc60*/  LDGSTS.E.BYPASS.LTC128B.128 [R3+0xd100], [R10.64], !P5 ;  /* 0x0d1000000a037fae */ /* 0x0003e8000e901d4a */
[----:B------:R1:W-:Y:S04]  /*bc70*/  LDGSTS.E.BYPASS.LTC128B.128 [R3+0xf100], [R4.64], !P4 ;  /* 0x0f10000004037fae */ /* 0x0003e8000e101d4a */
[----:B------:R1:W-:Y:S02]  /*bc80*/  LDGSTS.E.BYPASS.LTC128B.128 [R3+0x11100], [R6.64], !P6 ;  /* 0x1110000006037fae */ /* 0x0003e4000f101d4a */
.L_x_1357:
[----:B------:R-:W-:Y:S01]  /*bc90*/  UIADD3 UR4, UR23, -0x1, URZ ;  /* 0xffffffff17047890 */ /* 0x000fe2000fffe03f */
[----:B------:R-:W0:Y:S01]  /*bca0*/  LDGDEPBAR ;  /* 0x00000000000079af */ /* 0x000e220000000000 */
[----:B------:R-:W-:Y:S01]  /*bcb0*/  UIADD3 UR9, UR5, 0x1, URZ ;  /* 0x0000000105097890 */ /* 0x000fe2000fffe03f */
[----:B------:R-:W-:Y:S01]  /*bcc0*/  ISETP.LT.AND P0, PT, RZ, UR23, PT ;  /* 0x00000017ff007c0c */ /* 0x000fe2000bf01270 */
[----:B------:R-:W-:Y:S01]  /*bcd0*/  UISETP.GE.AND UP0, UPT, UR5, 0x1, UPT ;  /* 0x000000010500788c */ /* 0x000fe2000bf06270 */
[----:B-1----:R-:W-:Y:S01]  /*bce0*/  IMAD.MOV.U32 R3, RZ, RZ, R0 ;  /* 0x000000ffff037224 */ /* 0x002fe200078e0000 */
[----:B------:R-:W-:Y:S01]  /*bcf0*/  MOV R133, R2 ;  /* 0x0000000200857202 */ /* 0x000fe20000000f00 */
[----:B------:R-:W-:Y:S02]  /*bd00*/  UMOV UR23, UR4 ;  /* 0x0000000400177c82 */ /* 0x000fe40008000000 */
[----:B------:R-:W-:Y:S07]  /*bd10*/  USEL UR5, UR9, URZ, !UP0 ;  /* 0x0000003f09057287 */ /* 0x000fee000c000000 */
[----:B------:R-:W-:-:S05]  /*bd20*/  @P0 BRA `(.L_x_1358) ;  /* 0xffffd18000000947 */ /* 0x000fca000383ffff */
.L_x_1355:
        /* <DEDUP_REMOVED lines=122> */
.L_x_1341:
        /* <DEDUP_REMOVED lines=42> */
[----:B------:R-:W-:Y:S01]  /*c770*/  ISETP.NE.U32.AND P0, PT, R12, 0x1, PT ;  /* 0x000000010c00780c */ /* 0x000fe20003f05070 */
[----:B------:R-:W-:Y:S01]  /*c780*/  IMAD.U32 R12, RZ, RZ, UR4 ;  /* 0x00000004ff0c7e24 */ /* 0x000fe2000f8e00ff */
        /* <DEDUP_REMOVED lines=9> */
[----:B------:R-:W-:Y:S02]  /*c820*/  F2FP.PACK_AB R44, R45, R44 ;  /* 0x0000002c2d2c723e */ /* 0x000fe400000000ff */
[----:B------:R-:W-:-:S02]  /*c830*/  F2FP.PACK_AB R46, R47, R46 ;  /* 0x0000002e2f2e723e */ /* 0x000fc400000000ff */
[C---:B------:R-:W-:Y:S02]  /*c840*/  IADD3 R6, R13.reuse, 0x80, RZ ;  /* 0x000000800d067810 */ /* 0x040fe40007ffe0ff */
[----:B------:R-:W-:Y:S02]  /*c850*/  IADD3 R5, R13, 0x70, RZ ;  /* 0x000000700d057810 */ /* 0x000fe40007ffe0ff */
[----:B------:R-:W-:Y:S02]  /*c860*/  @P0 IADD3 R5, R6, 0x10, RZ ;  /* 0x0000001006050810 */ /* 0x000fe40007ffe0ff */
[----:B------:R-:W-:Y:S01]  /*c870*/  SEL R6, R9, 0xffffffe0, !P1 ;  /* 0xffffffe009067807 */ /* 0x000fe20004800000 */
[----:B------:R-:W-:Y:S01]  /*c880*/  IMAD.MOV.U32 R9, RZ, RZ, 0x40 ;  /* 0x00000040ff097424 */ /* 0x000fe200078e00ff */
[----:B------:R-:W-:Y:S02]  /*c890*/  F2FP.PACK_AB R48, R49, R48 ;  /* 0x000000303130723e */ /* 0x000fe400000000ff */
[----:B------:R-:W-:Y:S01]  /*c8a0*/  F2FP.PACK_AB R50, R51, R50 ;  /* 0x000000323332723e */ /* 0x000fe200000000ff */
[----:B------:R-:W-:Y:S01]  /*c8b0*/  IMAD.IADD R15, R13, 0x1, R6 ;  /* 0x000000010d0f7824 */ /* 0x000fe200078e0206 */
[----:B------:R-:W-:Y:S01]  /*c8c0*/  SEL R10, R9, 0xffffffc0, !P2 ;  /* 0xffffffc0090a7807 */ /* 0x000fe20005000000 */
[----:B------:R-:W-:Y:S01]  /*c8d0*/  IMAD.IADD R9, R6, 0x1, R5 ;  /* 0x0000000106097824 */ /* 0x000fe200078e0205 */
[----:B------:R-:W-:-:S02]  /*c8e0*/  F2FP.PACK_AB R52, R53, R52 ;  /* 0x000000343534723e */ /* 0x000fc400000000ff */
        /* <DEDUP_REMOVED lines=86> */
[----:B---3--:R-:W-:-:S05]  /*ce50*/  IMAD.U32 R15, RZ, RZ, UR5 ;  /* 0x00000005ff0f7e24 */ /* 0x008fca000f8e00ff */
[----:B------:R1:W5:Y:S01]  /*ce60*/  @P1 LDG.E R5, [R14.64] ;  /* 0x0000000a0e051981 */ /* 0x000362000c1e1900 */
[----:B------:R-:W-:Y:S02]  /*ce70*/  UMOV UR20, URZ ;  /* 0x0000003f00147c82 */ /* 0x000fe40008000000 */
[----:B------:R-:W-:Y:S01]  /*ce80*/  UMOV UR21, URZ ;  /* 0x0000003f00157c82 */ /* 0x000fe20008000000 */
[----:B----4-:R-:W2:Y:S02]  /*ce90*/  @P0 R2UR UR5, R6 ;  /* 0x00000000060503c2 */ /* 0x010ea400000e0000 */
        /* <DEDUP_REMOVED lines=8> */
.L_x_1360:
[----:B-1----:R-:W-:Y:S01]  /*cf20*/  SHF.R.S32.HI R9, RZ, 0x1f, R2 ;  /* 0x0000001fff097819 */ /* 0x002fe20000011402 */
[----:B------:R-:W1:Y:S01]  /*cf30*/  S2R R57, SR_CTAID.X ;  /* 0x0000000000397919 */ /* 0x000e620000002500 */
[----:B------:R-:W-:Y:S01]  /*cf40*/  LOP3.LUT R13, R4, 0xffffffe0, RZ, 0xc0, !PT ;  /* 0xffffffe0040d7812 */ /* 0x000fe200078ec0ff */
[----:B------:R-:W-:Y:S01]  /*cf50*/  IMAD.MOV.U32 R6, RZ, RZ, c[0x0][0x4e8] ;  /* 0x00013a00ff067624 */ /* 0x000fe200078e00ff */
[----:B------:R-:W-:Y:S01]  /*cf60*/  LEA.HI R9, R9, R2, RZ, 0x3 ;  /* 0x0000000209097211 */ /* 0x000fe200078f18ff */
[----:B------:R-:W-:Y:S01]  /*cf70*/  UMOV UR14, UR20 ;  /* 0x00000014000e7c82 */ /* 0x000fe20008000000 */
[----:B------:R-:W-:Y:S01]  /*cf80*/  BSSY B0, `(.L_x_1361) ;  /* 0x000008c000007945 */ /* 0x000fe20003800000 */
[----:B------:R-:W-:Y:S01]  /*cf90*/  IMAD.IADD R4, R0, 0x1, -R13 ;  /* 0x0000000100047824 */ /* 0x000fe200078e0a0d */
[----:B------:R-:W-:Y:S01]  /*cfa0*/  LOP3.LUT R9, R9, 0xffffff8, RZ, 0xc0, !PT ;  /* 0x0ffffff809097812 */ /* 0x000fe200078ec0ff */
[----:B------:R-:W-:Y:S01]  /*cfb0*/  UMOV UR15, UR21 ;  /* 0x00000015000f7c82 */ /* 0x000fe20008000000 */
[----:B------:R-:W-:Y:S01]  /*cfc0*/  ISETP.NE.AND P1, PT, R6, 0x1, PT ;  /* 0x000000010600780c */ /* 0x000fe20003f25270 */
[----:B------:R-:W-:Y:S01]  /*cfd0*/  ULDC.64 UR12, c[0x0][0x490] ;  /* 0x00012400000c7ab9 */ /* 0x000fe20000000a00 */
[----:B------:R-:W-:Y:S01]  /*cfe0*/  LEA.HI R6, R11, R11, RZ, 0x1 ;  /* 0x0000000b0b067211 */ /* 0x000fe200078f08ff */
[----:B------:R-:W-:Y:S01]  /*cff0*/  IMAD.IADD R2, R2, 0x1, -R9 ;  /* 0x0000000102027824 */ /* 0x000fe200078e0a09 */
[----:B------:R-:W-:Y:S01]  /*d000*/  SHF.R.S32.HI R9, RZ, 0x1f, R4 ;  /* 0x0000001fff097819 */ /* 0x000fe20000011404 */
[----:B------:R-:W-:Y:S01]  /*d010*/  UIMAD.WIDE.U32 UR14, UR6, UR12, UR14 ;  /* 0x0000000c060e72a5 */ /* 0x000fe2000f8e000e */
[----:B------:R-:W-:Y:S01]  /*d020*/  LOP3.LUT R6, R6, 0x1ffffffe, RZ, 0xc0, !PT ;  /* 0x1ffffffe06067812 */ /* 0x000fe200078ec0ff */
[----:B------:R-:W-:Y:S01]  /*d030*/  UIMAD UR12, UR7, UR12, URZ ;  /* 0x0000000c070c72a4 */ /* 0x000fe2000f8e023f */
[----:B------:R-:W-:Y:S01]  /*d040*/  LEA.HI R9, R9, R4, RZ, 0x2 ;  /* 0x0000000409097211 */ /* 0x000fe200078f10ff */
[----:B------:R-:W-:Y:S01]  /*d050*/  ULDC.64 UR4, c[0x0][0x3a0] ;  /* 0x0000e80000047ab9 */ /* 0x000fe20000000a00 */
        /* <DEDUP_REMOVED lines=11> */
[----:B------:R-:W-:Y:S01]  /*d110*/  USEL UR17, UR8, URZ, !UP1 ;  /* 0x0000003f08117287 */ /* 0x000fe2000c800000 */
[----:B------:R-:W-:Y:S01]  /*d120*/  IMAD.SHL.U32 R3, R3, 0x8, RZ ;  /* 0x0000000803037824 */ /* 0x000fe200078e00ff */
[----:B------:R-:W-:Y:S02]  /*d130*/  UIMAD.WIDE.U32 UR18, UR20, UR4, URZ ;  /* 0x00000004141272a5 */ /* 0x000fe4000f8e003f */
[----:B-1----:R-:W-:Y:S01]  /*d140*/  LEA R6, R57, R6, 0x7 ;  /* 0x0000000639067211 */ /* 0x002fe200078e38ff */
[----:B------:R-:W-:Y:S02]  /*d150*/  ULDC.64 UR8, c[0x0][0x498] ;  /* 0x0001260000087ab9 */ /* 0x000fe40000000a00 */
[----:B------:R-:W-:Y:S02]  /*d160*/  UIMAD UR16, UR20, UR5, UR16 ;  /* 0x00000005141072a4 */ /* 0x000fe4000f8e0210 */
        /* <DEDUP_REMOVED lines=26> */
[----:B------:R-:W-:Y:S01]  /*d310*/  LOP3.LUT R11, R11, 0x1c0, RZ, 0xc0, !PT ;  /* 0x000001c00b0b7812 */ /* 0x000fe200078ec0ff */
[----:B------:R-:W-:-:S02]  /*d320*/  ULDC.64 UR6, c[0x0][0x3f0] ;  /* 0x0000fc0000067ab9 */ /* 0x000fc40000000a00 */
[----:B------:R-:W-:Y:S01]  /*d330*/  IMAD R13, R57, 0x80, R0 ;  /* 0x00000080390d7824 */ /* 0x000fe200078e0200 */
[----:B------:R-:W-:Y:S01]  /*d340*/  LEA R16, P0, R14, c[0x0][0x450], 0x2 ;  /* 0x000114000e107a11 */ /* 0x000fe200078010ff */
[----:B------:R-:W-:Y:S01]  /*d350*/  IMAD R17, R6, c[0x0][0x48c], R17 ;  /* 0x0001230006117a24 */ /* 0x000fe200078e0211 */
[----:B------:R-:W-:Y:S01]  /*d360*/  UIMAD UR12, UR12, UR6, URZ ;  /* 0x000000060c0c72a4 */ /* 0x000fe2000f8e023f */
[----:B------:R-:W-:Y:S01]  /*d370*/  @P1 IMAD.HI.U32 R10, R13, c[0x0][0x4ec], RZ ;  /* 0x00013b000d0a1a27 */ /* 0x000fe200078e00ff */
[----:B------:R-:W-:Y:S01]  /*d380*/  UIADD3 UR19, UR19, UR5, URZ ;  /* 0x0000000513137290 */ /* 0x000fe2000fffe03f */
[----:B------:R-:W-:Y:S01]  /*d390*/  SHF.R.U32.HI R6, RZ, 0x3, R11 ;  /* 0x00000003ff067819 */ /* 0x000fe2000001160b */
[----:B------:R-:W-:Y:S01]  /*d3a0*/  UIMAD UR7, UR17, UR7, UR12 ;  /* 0x00000007110772a4 */ /* 0x000fe2000f8e020c */
[----:B------:R-:W-:Y:S01]  /*d3b0*/  IMAD.IADD R12, R15, 0x1, R17 ;  /* 0x000000010f0c7824 */ /* 0x000fe200078e0211 */
[----:B------:R-:W-:Y:S01]  /*d3c0*/  UIMAD.WIDE.U32 UR18, UR17, UR6, UR18 ;  /* 0x00000006111272a5 */ /* 0x000fe2000f8e0012 */
[----:B------:R-:W-:Y:S01]  /*d3d0*/  IMAD.SHL.U32 R0, R9, 0x8, RZ ;  /* 0x0000000809007824 */ /* 0x000fe200078e00ff */
[----:B------:R-:W-:Y:S01]  /*d3e0*/  SHFL.IDX PT, R50, R16, RZ, 0x1c1f ;  /* 0x001c1fff10327589 */ /* 0x000fe200000e0000 */
[----:B------:R-:W-:Y:S01]  /*d3f0*/  IMAD.MOV.U32 R9, RZ, RZ, R13 ;  /* 0x000000ffff097224 */ /* 0x000fe200078e000d */
[----:B------:R-:W-:Y:S01]  /*d400*/  @P1 SHF.R.U32.HI R9, RZ, c[0x0][0x4f0], R10 ;  /* 0x00013c00ff091a19 */ /* 0x000fe2000001160a */
[----:B------:R-:W-:Y:S01]  /*d410*/  UIADD3 UR7, UR19, UR7, URZ ;  /* 0x0000000713077290 */ /* 0x000fe2000fffe03f */
[----:B------:R-:W-:Y:S01]  /*d420*/  LEA.HI.X R12, R14, c[0x0][0x454], R12, 0x2, P0 ;  /* 0x000115000e0c7a11 */ /* 0x000fe200000f140c */
[----:B------:R-:W-:Y:S01]  /*d430*/  SHFL.IDX PT, R48, R16, 0x1, 0x1c1f ;  /* 0x003c1f0010307f89 */ /* 0x000fe200000e0000 */
        /* <DEDUP_REMOVED lines=23> */
[----:B------:R-:W-:Y:S01]  /*d5b0*/  IMAD R9, R9, c[0x0][0x3d8], RZ ;  /* 0x0000f60009097a24 */ /* 0x000fe200078e02ff */
[----:B-1----:R1:W-:Y:S03]  /*d5c0*/  @!P1 ST.E [R50.64], R7 ;  /* 0x0000000732009985 */ /* 0x0023e6000c10190a */
        /* <DEDUP_REMOVED lines=39> */
.L_x_1362:
[----:B--2---:R-:W-:Y:S05]  /*d840*/  BSYNC B0 ;  /* 0x0000000000007941 */ /* 0x004fea0003800000 */
.L_x_1361:
        /* <DEDUP_REMOVED lines=23> */
.L_x_1364:
[----:B------:R-:W-:Y:S05]  /*d9c0*/  BSYNC B0 ;  /* 0x0000000000007941 */ /* 0x000fea0003800000 */
.L_x_1363:
        /* <DEDUP_REMOVED lines=23> */
.L_x_1366:
[----:B------:R-:W-:Y:S05]  /*db40*/  BSYNC B0 ;  /* 0x0000000000007941 */ /* 0x000fea0003800000 */
.L_x_1365:
        /* <DEDUP_REMOVED lines=24> */
.L_x_1359:
        /* <DEDUP_REMOVED lines=31> */
.L_x_1367:
        /* <DEDUP_REMOVED lines=24> */
[----:B------:R-:W-:-:S04]  /*e040*/  UIMAD UR14, UR8, UR4, URZ ;  /* 0x00000004080e72a4 */ /* 0x000fc8000f8e023f */
[----:B------:R-:W-:Y:S01]  /*e050*/  @P0 SHF.R.U32.HI R8, RZ, c[0x0][0x4f0], R0 ;  /* 0x00013c00ff080a19 */ /* 0x000fe20000011600 */
[----:B------:R-:W-:-:S03]  /*e060*/  UIMAD UR5, UR9, UR5, UR14 ;  /* 0x00000005090572a4 */ /* 0x000fc6000f8e020e */
[----:B------:R-:W-:Y:S01]  /*e070*/  IADD3 R4, -R8, RZ, RZ ;  /* 0x000000ff08047210 */ /* 0x000fe20007ffe1ff */
[----:B------:R-:W-:Y:S02]  /*e080*/  UMOV UR14, UR16 ;  /* 0x00000010000e7c82 */ /* 0x000fe40008000000 */
[----:B------:R-:W-:Y:S01]  /*e090*/  UIMAD.WIDE.U32 UR14, UR9, UR4, UR14 ;  /* 0x00000004090e72a5 */ /* 0x000fe2000f8e000e */
[----:B------:R-:W-:Y:S02]  /*e0a0*/  IMAD.U32 R0, RZ, RZ, UR5 ;  /* 0x00000005ff007e24 */ /* 0x000fe4000f8e00ff */
[----:B------:R-:W-:Y:S01]  /*e0b0*/  IMAD R4, R4, c[0x0][0x4e8], R5 ;  /* 0x00013a0004047a24 */ /* 0x000fe200078e0205 */
[----:B------:R-:W-:Y:S02]  /*e0c0*/  SHF.R.S32.HI R5, RZ, 0x1f, R8 ;  /* 0x0000001fff057819 */ /* 0x000fe40000011408 */
[----:B------:R-:W-:Y:S02]  /*e0d0*/  IADD3 R8, P0, R8, UR14, RZ ;  /* 0x0000000e08087c10 */ /* 0x000fe4000ff1e0ff */
[----:B------:R-:W-:-:S02]  /*e0e0*/  SHF.R.S32.HI R2, RZ, 0x1f, R4 ;  /* 0x0000001fff027819 */ /* 0x000fc40000011404 */
        /* <DEDUP_REMOVED lines=9> */
.L_x_1369:
[----:B------:R-:W-:Y:S05]  /*e180*/  BSYNC B0 ;  /* 0x0000000000007941 */ /* 0x000fea0003800000 */
.L_x_1368:
        /* <DEDUP_REMOVED lines=70> */
.L_x_1371:
[----:B------:R-:W-:Y:S05]  /*e5f0*/  BSYNC B0 ;  /* 0x0000000000007941 */ /* 0x000fea0003800000 */
.L_x_1370:
        /* <DEDUP_REMOVED lines=21> */
.L_x_1373:
[----:B------:R-:W-:Y:S05]  /*e750*/  BSYNC B0 ;  /* 0x0000000000007941 */ /* 0x000fea0003800000 */
.L_x_1372:
        /* <DEDUP_REMOVED lines=21> */
.L_x_1375:
[----:B------:R-:W-:Y:S05]  /*e8b0*/  BSYNC B0 ;  /* 0x0000000000007941 */ /* 0x000fea0003800000 */
.L_x_1374:
        /* <DEDUP_REMOVED lines=22> */
.L_x_1376:
        /* <DEDUP_REMOVED lines=14> */
.L_x_1514:


//--------------------- .text._ZN7cutlass13device_kernelIN5flash19enable_sm80_to_sm89INS1_16FlashAttnFwdSm80INS1_25CollectiveMainloopFwdSm80ILi8ELi2ELb0EN4cute5tupleIJNS5_1CILi128EEENS7_ILi64EEENS7_ILi192EEEEEELi192ENS_6half_tEfNS_4arch4Sm80ELb1ELb0ELb1ELb1ELb1ELb1ELb1ELb0EEENS1_21CollectiveEpilogueFwdINS6_IJS8_SA_S9_EEENS6_IJNS7_ILi1EEESI_SI_EEESC_SE_Li256ELb1ELb1ELb0ELb0EEENS1_19SingleTileSchedulerILb1ELb0ELb1ELi128EEEEEEEEEvNT_6ParamsE --------------------------
	.section	.text._ZN7cutlass13device_kernelIN5flash19enable_sm80_to_sm89INS1_16FlashAttnFwdSm80INS1_25CollectiveMainloopFwdSm80ILi8ELi2ELb0EN4cute5tupleIJNS5_1CILi128EEENS7_ILi64EEENS7_ILi192EEEEEELi192ENS_6half_tEfNS_4arch4Sm80ELb1ELb0ELb1ELb1ELb1ELb1ELb1ELb0EEENS1_21CollectiveEpilogueFwdINS6_IJS8_SA_S9_EEENS6_IJNS7_ILi1EEESI_SI_EEESC_SE_Li256ELb1ELb1ELb0ELb0EEENS1_19SingleTileSchedulerILb1ELb0ELb1ELi128EEEEEEEEEvNT_6ParamsE,"ax",@progbits
	.sectioninfo	@"SHI_REGISTERS=242"
	.align	128
.text._ZN7cutlass13device_kernelIN5flash19enable_sm80_to_sm89INS1_16FlashAttnFwdSm80INS1_25CollectiveMainloopFwdSm80ILi8ELi2ELb0EN4cute5tupleIJNS5_1CILi128EEENS7_ILi64EEENS7_ILi192EEEEEELi192ENS_6half_tEfNS_4arch4Sm80ELb1ELb0ELb1ELb1ELb1ELb1ELb1ELb0EEENS1_21CollectiveEpilogueFwdINS6_IJS8_SA_S9_EEENS6_IJNS7_ILi1EEESI_SI_EEESC_SE_Li256ELb1ELb1ELb0ELb0EEENS1_19SingleTileSchedulerILb1ELb0ELb1ELi128EEEEEEEEEvNT_6ParamsE:
        .type           _ZN7cutlass13device_kernelIN5flash19enable_sm80_to_sm89INS1_16FlashAttnFwdSm80INS1_25CollectiveMainloopFwdSm80ILi8ELi2ELb0EN4cute5tupleIJNS5_1CILi128EEENS7_ILi64EEENS7_ILi192EEEEEELi192ENS_6half_tEfNS_4arch4Sm80ELb1ELb0ELb1ELb1ELb1ELb1ELb1ELb0EEENS1_21CollectiveEpilogueFwdINS6_IJS8_SA_S9_EEENS6_IJNS7_ILi1EEESI_SI_EEESC_SE_Li256ELb1ELb1ELb0ELb0EEENS1_19SingleTileSchedulerILb1ELb0ELb1ELi128EEEEEEEEEvNT_6ParamsE,@function
        .size           _ZN7cutlass13device_kernelIN5flash19enable_sm80_to_sm89INS1_16FlashAttnFwdSm80INS1_25CollectiveMainloopFwdSm80ILi8ELi2ELb0EN4cute5tupleIJNS5_1CILi128EEENS7_ILi64EEENS7_ILi192EEEEEELi192ENS_6half_tEfNS_4arch4Sm80ELb1ELb0ELb1ELb1ELb1ELb1ELb1ELb0EEENS1_21CollectiveEpilogueFwdINS6_IJS8_SA_S9_EEENS6_IJNS7_ILi1EEESI_SI_EEESC_SE_Li256ELb1ELb1ELb0ELb0EEENS1_19SingleTileSchedulerILb1ELb0ELb1ELi128EEEEEEEEEvNT_6ParamsE,(.L_x_1515 - _ZN7cutlass13device_kernelIN5flash19enable_sm80_to_sm89INS1_16FlashAttnFwdSm80INS1_25CollectiveMainloopFwdSm80ILi8ELi2ELb0EN4cute5tupleIJNS5_1CILi128EEENS7_ILi64EEENS7_ILi192EEEEEELi192ENS_6half_tEfNS_4arch4Sm80ELb1ELb0ELb1ELb1ELb1ELb1ELb1ELb0EEENS1_21CollectiveEpilogueFwdINS6_IJS8_SA_S9_EEENS6_IJNS7_ILi1EEESI_SI_EEESC_SE_Li256ELb1ELb1ELb0ELb0EEENS1_19SingleTileSchedulerILb1ELb0ELb1ELi128EEEEEEEEEvNT_6ParamsE)
        .other          _ZN7cutlass13device_kernelIN5flash19enable_sm80_to_sm89INS1_16FlashAttnFwdSm80INS1_25CollectiveMainloopFwdSm80ILi8ELi2ELb0EN4cute5tupleIJNS5_1CILi128EEENS7_ILi64EEENS7_ILi192EEEEEELi192ENS_6half_tEfNS_4arch4Sm80ELb1ELb0ELb1ELb1ELb1ELb1ELb1ELb0EEENS1_21CollectiveEpilogueFwdINS6_IJS8_SA_S9_EEENS6_IJNS7_ILi1EEESI_SI_EEESC_SE_Li256ELb1ELb1ELb0ELb0EEENS1_19SingleTileSchedulerILb1ELb0ELb1ELi128EEEEEEEEEvNT_6ParamsE,@"STO_CUDA_ENTRY STV_DEFAULT"
_ZN7cutlass13device_kernelIN5flash19enable_sm80_to_sm89INS1_16FlashAttnFwdSm80INS1_25CollectiveMainloopFwdSm80ILi8ELi2ELb0EN4cute5tupleIJNS5_1CILi128EEENS7_ILi64EEENS7_ILi192EEEEEELi192ENS_6half_tEfNS_4arch4Sm80ELb1ELb0ELb1ELb1ELb1ELb1ELb1ELb0EEENS1_21CollectiveEpilogueFwdINS6_IJS8_SA_S9_EEENS6_IJNS7_ILi1EEESI_SI_EEESC_SE_Li256ELb1ELb1ELb0ELb0EEENS1_19SingleTileSchedulerILb1ELb0ELb1ELi128EEEEEEEEEvNT_6ParamsE:
[----:B------:R-:W-:Y:S02]  /*0000*/  MOV R1, c[0x0][0x28] ;  /* 0x00000a0000017a02 */ /* 0x000fe40000000f00 */
[----:B------:R-:W1:Y:S01]  /*0010*/  S2R R82, SR_TID.X ;  /* 0x0000000000527919 */ /* 0x000e620000002100 */
[----:B------:R-:W-:Y:S01]  /*0020*/  MOV R2, 0x4 ;  /* 0x0000000400027802 */ /* 0x000fe20000000f00 */
[----:B------:R-:W2:Y:S01]  /*0030*/  S2UR UR4, SR_CTAID.X ;  /* 0x00000000000479c3 */ /* 0x000ea20000002500 */
[----:B------:R-:W-:Y:S01]  /*0040*/  ULDC.64 UR10, c[0x0][0x118] ;  /* 0x00004600000a7ab9 */ /* 0x000fe20000000a00 */
[----:B------:R-:W3:Y:S01]  /*0050*/  S2R R197, SR_CTAID.Z ;  /* 0x0000000000c57919 */ /* 0x000ee20000002700 */
[----:B-1----:R-:W-:Y:S01]  /*0060*/  SHF.R.U32.HI R0, RZ, 0x5, R82 ;  /* 0x00000005ff007819 */ /* 0x002fe20000011652 */
[----:B---3--:R-:W-:-:S05]  /*0070*/  IMAD.WIDE R4, R197, R2, c[0x0][0x568] ;  /* 0x00015a00c5047625 */ /* 0x008fca00078e0202 */
[----:B------:R-:W1:Y:S02]  /*0080*/  SHFL.IDX PT, R0, R0, RZ, 0x1f ;  /* 0x00001fff00007589 */ /* 0x000e6400000e0000 */
[----:B-1----:R-:W-:-:S13]  /*0090*/  ISETP.NE.AND P0, PT, R0, RZ, PT ;  /* 0x000000ff0000720c */ /* 0x002fda0003f05270 */
[----:B--2---:R-:W-:Y:S05]  /*00a0*/  @!P0 BRA `(.L_x_1377) ;  /* 0x0000014000008947 */ /* 0x004fea0003800000 */
[----:B------:R-:W-:-:S04]  /*00b0*/  ISETP.NE.U32.AND P0, PT, RZ, c[0x0][0x568], PT ;  /* 0x00015a00ff007a0c */ /* 0x000fc80003f05070 */
[----:B------:R-:W-:-:S13]  /*00c0*/  ISETP.NE.AND.EX P0, PT, RZ, c[0x0][0x56c], PT, P0 ;  /* 0x00015b00ff007a0c */ /* 0x000fda0003f05300 */
[----:B------:R-:W-:Y:S05]  /*00d0*/  @!P0 BRA `(.L_x_1378) ;  /* 0x0000002000008947 */ /* 0x000fea0003800000 */
[----:B------:R1:W5:Y:S01]  /*00e0*/  LDG.E R3, [R4.64] ;  /* 0x0000000a04037981 */ /* 0x000362000c1e1900 */
[----:B------:R-:W-:Y:S05]  /*00f0*/  BRA `(.L_x_1379) ;  /* 0x0000009000007947 */ /* 0x000fea0003800000 */
.L_x_1378:
        /* <DEDUP_REMOVED lines=8> */
.L_x_1380:
[----:B------:R-:W-:-:S04]  /*0180*/  MOV R3, c[0x0][0x54c] ;  /* 0x0001530000037a02 */ /* 0x000fc80000000f00 */
.L_x_1379:
[----:B------:R-:W-:Y:S01]  /*0190*/  USHF.L.U32 UR4, UR4, 0x7, URZ ;  /* 0x0000000704047899 */ /* 0x000fe2000800063f */
[----:B-----5:R-:W-:-:S05]  /*01a0*/  IMAD R3, R3, c[0x0][0x548], RZ ;  /* 0x0001520003037a24 */ /* 0x020fca00078e02ff */
[----:B-1----:R-:W-:-:S04]  /*01b0*/  MOV R4, UR4 ;  /* 0x0000000400047c02 */ /* 0x002fc80008000f00 */
[----:B------:R-:W-:-:S04]  /*01c0*/  ISETP.GE.AND P0, PT, R4, R3, PT ;  /* 0x000000030400720c */ /* 0x000fc80003f06270 */
[----:B------:R-:W-:Y:S01]  /*01d0*/  SEL R197, R197, 0xffffffff, !P0 ;  /* 0xffffffffc5c57807 */ /* 0x000fe20004000000 */
[----:B------:R-:W-:Y:S05]  /*01e0*/  BRA `(.L_x_1381) ;  /* 0x0000013000007947 */ /* 0x000fea0003800000 */
.L_x_1377:
[----:B------:R-:W-:-:S04]  /*01f0*/  ISETP.NE.U32.AND P0, PT, RZ, c[0x0][0x568], PT ;  /* 0x00015a00ff007a0c */ /* 0x000fc80003f05070 */
[----:B------:R-:W-:-:S13]  /*0200*/  ISETP.NE.AND.EX P0, PT, RZ, c[0x0][0x56c], PT, P0 ;  /* 0x00015b00ff007a0c */ /* 0x000fda0003f05300 */
[----:B------:R-:W-:Y:S05]  /*0210*/  @!P0 BRA `(.L_x_1382) ;  /* 0x0000002000008947 */ /* 0x000fea0003800000 */
[----:B------:R1:W5:Y:S01]  /*0220*/  LDG.E R3, [R4.64] ;  /* 0x0000000a04037981 */ /* 0x000362000c1e1900 */
[----:B------:R-:W-:Y:S05]  /*0230*/  BRA `(.L_x_1383) ;  /* 0x0000009000007947 */ /* 0x000fea0003800000 */
.L_x_1382:
        /* <DEDUP_REMOVED lines=8> */
.L_x_1384:
[----:B------:R-:W-:-:S04]  /*02c0*/  MOV R3, c[0x0][0x54c] ;  /* 0x0001530000037a02 */ /* 0x000fc80000000f00 */
.L_x_1383:
[----:B------:R-:W-:Y:S01]  /*02d0*/  USHF.L.U32 UR4, UR4, 0x7, URZ ;  /* 0x0000000704047899 */ /* 0x000fe2000800063f */
[----:B-----5:R-:W-:-:S05]  /*02e0*/  IMAD R3, R3, c[0x0][0x548], RZ ;  /* 0x0001520003037a24 */ /* 0x020fca00078e02ff */
[----:B-1----:R-:W-:-:S04]  /*02f0*/  MOV R4, UR4 ;  /* 0x0000000400047c02 */ /* 0x002fc80008000f00 */
[----:B------:R-:W-:-:S04]  /*0300*/  ISETP.GE.AND P0, PT, R4, R3, PT ;  /* 0x000000030400720c */ /* 0x000fc80003f06270 */
[----:B------:R-:W-:-:S04]  /*0310*/  SEL R197, R197, 0xffffffff, !P0 ;  /* 0xffffffffc5c57807 */ /* 0x000fc80004000000 */
.L_x_1381:
[----:B------:R-:W-:-:S13]  /*0320*/  ISETP.GE.AND P0, PT, R197, RZ, PT ;  /* 0x000000ffc500720c */ /* 0x000fda0003f06270 */
[----:B------:R-:W-:Y:S05]  /*0330*/  @!P0 EXIT ;  /* 0x000000000000894d */ /* 0x000fea0003800000 */
[----:B------:R-:W-:Y:S02]  /*0340*/  ISETP.NE.U32.AND P0, PT, RZ, c[0x0][0x370], PT ;  /* 0x0000dc00ff007a0c */ /* 0x000fe40003f05070 */
[----:B------:R-:W-:Y:S02]  /*0350*/  ISETP.NE.U32.AND P2, PT, RZ, c[0x0][0x360], PT ;  /* 0x0000d800ff007a0c */ /* 0x000fe40003f45070 */
[----:B------:R-:W-:Y:S02]  /*0360*/  ISETP.NE.AND.EX P1, PT, RZ, c[0x0][0x374], PT, P0 ;  /* 0x0000dd00ff007a0c */ /* 0x000fe40003f25300 */
[----:B------:R-:W-:Y:S02]  /*0370*/  ISETP.NE.AND.EX P0, PT, RZ, c[0x0][0x364], PT, P2 ;  /* 0x0000d900ff007a0c */ /* 0x000fe40003f05320 */
[----:B------:R-:W-:Y:S02]  /*0380*/  ISETP.NE.U32.AND P2, PT, RZ, c[0x0][0x348], PT ;  /* 0x0000d200ff007a0c */ /* 0x000fe40003f45070 */
[----:B------:R-:W-:-:S02]  /*0390*/  ISETP.NE.U32.AND P3, PT, RZ, c[0x0][0x350], PT ;  /* 0x0000d400ff007a0c */ /* 0x000fc40003f65070 */
[----:B------:R-:W-:Y:S02]  /*03a0*/  ISETP.NE.U32.AND P4, PT, RZ, c[0x0][0x358], PT ;  /* 0x0000d600ff007a0c */ /* 0x000fe40003f85070 */
[----:B------:R-:W-:Y:S02]  /*03b0*/  ISETP.NE.AND.EX P2, PT, RZ, c[0x0][0x34c], PT, P2 ;  /* 0x0000d300ff007a0c */ /* 0x000fe40003f45320 */
[----:B------:R-:W-:Y:S01]  /*03c0*/  ISETP.NE.AND.EX P3, PT, RZ, c[0x0][0x354], PT, P3 ;  /* 0x0000d500ff007a0c */ /* 0x000fe20003f65330 */
[----:B------:R-:W-:Y:S01]  /*03d0*/  @P1 IMAD.WIDE R8, R197, R2, c[0x0][0x370] ;  /* 0x0000dc00c5081625 */ /* 0x000fe200078e0202 */
[----:B------:R-:W-:-:S03]  /*03e0*/  ISETP.NE.AND.EX P4, PT, RZ, c[0x0][0x35c], PT, P4 ;  /* 0x0000d700ff007a0c */ /* 0x000fc60003f85340 */
[CC--:B------:R-:W-:Y:S01]  /*03f0*/  @P0 IMAD.WIDE R6, R197.reuse, R2.reuse, c[0x0][0x360] ;  /* 0x0000d800c5060625 */ /* 0x0c0fe200078e0202 */
[----:B------:R1:W2:Y:S03]  /*0400*/  @P1 LDG.E R3, [R8.64] ;  /* 0x0000000a08031981 */ /* 0x0002a6000c1e1900 */
[----:B------:R-:W-:Y:S01]  /*0410*/  IMAD.MOV.U32 R84, RZ, RZ, RZ ;  /* 0x000000ffff547224 */ /* 0x000fe200078e00ff */
[----:B------:R3:W4:Y:S01]  /*0420*/  @P0 LDG.E R0, [R6.64] ;  /* 0x0000000a06000981 */ /* 0x000722000c1e1900 */
[----:B------:R-:W-:Y:S02]  /*0430*/  IMAD.MOV.U32 R93, RZ, RZ, RZ ;  /* 0x000000ffff5d7224 */ /* 0x000fe400078e00ff */
[----:B------:R-:W-:Y:S02]  /*0440*/  IMAD.MOV.U32 R13, RZ, RZ, RZ ;  /* 0x000000ffff0d7224 */ /* 0x000fe400078e00ff */
[----:B------:R-:W-:-:S05]  /*0450*/  IMAD.WIDE R10, R197, R2, c[0x0][0x348] ;  /* 0x0000d200c50a7625 */ /* 0x000fca00078e0202 */
[----:B------:R2:W5:Y:S01]  /*0460*/  @P2 LDG.E R84, [R10.64] ;  /* 0x0000000a0a542981 */ /* 0x000562000c1e1900 */
[----:B-1----:R-:W-:-:S04]  /*0470*/  IMAD.WIDE R8, R197, R2, c[0x0][0x350] ;  /* 0x0000d400c5087625 */ /* 0x002fc800078e0202 */
[----:B---3--:R-:W-:Y:S01]  /*0480*/  IMAD.WIDE R6, R197, R2, c[0x0][0x358] ;  /* 0x0000d600c5067625 */ /* 0x008fe200078e0202 */
[----:B------:R1:W5:Y:S04]  /*0490*/  @P3 LDG.E R93, [R8.64] ;  /* 0x0000000a085d3981 */ /* 0x000368000c1e1900 */
[----:B------:R1:W5:Y:S04]  /*04a0*/  @P4 LDG.E R13, [R6.64] ;  /* 0x0000000a060d4981 */ /* 0x000368000c1e1900 */
[----:B------:R-:W3:Y:S01]  /*04b0*/  S2R R196, SR_CTAID.Y ;  /* 0x0000000000c47919 */ /* 0x000ee20000002600 */
[----:B------:R-:W-:-:S02]  /*04c0*/  UMOV UR8, URZ ;  /* 0x0000003f00087c82 */ /* 0x000fc40008000000 */
[----:B------:R-:W-:Y:S02]  /*04d0*/  ULDC UR12, c[0x0][0x168] ;  /* 0x00005a00000c7ab9 */ /* 0x000fe40000000800 */
[----:B------:R-:W-:Y:S02]  /*04e0*/  ULDC UR4, c[0x0][0x2ac] ;  /* 0x0000ab0000047ab9 */ /* 0x000fe40000000800 */
[----:B------:R-:W-:Y:S02]  /*04f0*/  ULDC UR17, c[0x0][0x1d0] ;  /* 0x0000740000117ab9 */ /* 0x000fe40000000800 */
[----:B------:R-:W-:Y:S01]  /*0500*/  UIMAD UR17, UR4, UR17, URZ ;  /* 0x00000011041172a4 */ /* 0x000fe2000f8e023f */
[----:B------:R-:W-:Y:S01]  /*0510*/  IMAD.MOV.U32 R85, RZ, RZ, c[0x0][0x228] ;  /* 0x00008a00ff557624 */ /* 0x000fe200078e00ff */
[----:B---3--:R-:W-:Y:S01]  /*0520*/  SHF.R.S32.HI R83, RZ, 0x1f, R196 ;  /* 0x0000001fff537819 */ /* 0x008fe200000114c4 */
[----:B--2---:R1:W2:Y:S08]  /*0530*/  @P1 R2UR UR8, R3 ;  /* 0x00000000030813c2 */ /* 0x0042b000000e0000 */
[----:B----4-:R1:W3:Y:S01]  /*0540*/  @P0 R2UR UR12, R0 ;  /* 0x00000000000c03c2 */ /* 0x0102e200000e0000 */
[----:B------:R-:W-:Y:S05]  /*0550*/  @P0 BRA `(.L_x_1385) ;  /* 0x0000006000000947 */ /* 0x000fea0003800000 */
[----:B------:R-:W-:Y:S05]  /*0560*/  @!P2 BRA `(.L_x_1385) ;  /* 0x000000500000a947 */ /* 0x000fea0003800000 */
[----:B-1----:R-:W4:Y:S04]  /*0570*/  LDG.E R3, [R10.64] ;  /* 0x0000000a0a037981 */ /* 0x002f28000c1e1900 */
[----:B---3--:R-:W3:Y:S01]  /*0580*/  LDG.E R0, [R10.64+0x4] ;  /* 0x0000040a0a007981 */ /* 0x008ee2000c1e1900 */
[----:B----4-:R-:W1:Y:S08]  /*0590*/  R2UR UR12, R3 ;  /* 0x00000000030c73c2 */ /* 0x010e7000000e0000 */
[----:B---3--:R-:W1:Y:S02]  /*05a0*/  R2UR UR4, R0 ;  /* 0x00000000000473c2 */ /* 0x008e6400000e0000 */
[----:B-1----:R-:W-:-:S06]  /*05b0*/  UIADD3 UR12, -UR12, UR4, URZ ;  /* 0x000000040c0c7290 */ /* 0x002fcc000fffe13f */
.L_x_1385:
[----:B------:R-:W-:-:S04]  /*05c0*/  ISETP.NE.U32.AND P0, PT, RZ, c[0x0][0x368], PT ;  /* 0x0000da00ff007a0c */ /* 0x000fc80003f05070 */
[----:B------:R-:W-:-:S13]  /*05d0*/  ISETP.NE.AND.EX P0, PT, RZ, c[0x0][0x36c], PT, P0 ;  /* 0x0000db00ff007a0c */ /* 0x000fda0003f05300 */
[----:B------:R-:W-:Y:S05]  /*05e0*/  @!P0 BRA `(.L_x_1386) ;  /* 0x0000004000008947 */ /* 0x000fea0003800000 */
[----:B-1----:R-:W-:-:S05]  /*05f0*/  IMAD.WIDE R8, R197, R2, c[0x0][0x368] ;  /* 0x0000da00c5087625 */ /* 0x002fca00078e0202 */
[----:B------:R-:W4:Y:S02]  /*0600*/  LDG.E R0, [R8.64] ;  /* 0x0000000a08007981 */ /* 0x000f24000c1e1900 */
[----:B----4-:R1:W4:Y:S02]  /*0610*/  R2UR UR17, R0 ;  /* 0x00000000001173c2 */ /* 0x01032400000e0000 */
[----:B-1--4-:R-:W-:Y:S05]  /*0620*/  BRA `(.L_x_1387) ;  /* 0x0000006000007947 */ /* 0x012fea0003800000 */
.L_x_1386:
[----:B------:R-:W-:Y:S05]  /*0630*/  @!P3 BRA `(.L_x_1387) ;  /* 0x000000500000b947 */ /* 0x000fea0003800000 */
[----:B-1----:R-:W4:Y:S04]  /*0640*/  LDG.E R0, [R8.64] ;  /* 0x0000000a08007981 */ /* 0x002f28000c1e1900 */
[----:B---3--:R-:W3:Y:S01]  /*0650*/  LDG.E R3, [R8.64+0x4] ;  /* 0x0000040a08037981 */ /* 0x008ee2000c1e1900 */
[----:B----4-:R-:W1:Y:S08]  /*0660*/  R2UR UR17, R0 ;  /* 0x00000000001173c2 */ /* 0x010e7000000e0000 */
[----:B---3--:R-:W1:Y:S02]  /*0670*/  R2UR UR4, R3 ;  /* 0x00000000030473c2 */ /* 0x008e6400000e0000 */
[----:B-1----:R-:W-:-:S06]  /*0680*/  UIADD3 UR17, -UR17, UR4, URZ ;  /* 0x0000000411117290 */ /* 0x002fcc000fffe13f */
.L_x_1387:
[----:B-1----:R-:W4:Y:S04]  /*0690*/  @P4 LDG.E R0, [R6.64] ;  /* 0x0000000a06004981 */ /* 0x002f28000c1e1900 */
[----:B------:R-:W4:Y:S01]  /*06a0*/  @P4 LDG.E R5, [R6.64+0x4] ;  /* 0x0000040a06054981 */ /* 0x000f22000c1e1900 */
[----:B------:R-:W-:-:S04]  /*06b0*/  ISETP.NE.U32.AND P1, PT, RZ, c[0x0][0x378], PT ;  /* 0x0000de00ff007a0c */ /* 0x000fc80003f25070 */
[----:B------:R-:W-:-:S13]  /*06c0*/  ISETP.NE.AND.EX P1, PT, RZ, c[0x0][0x37c], PT, P1 ;  /* 0x0000df00ff007a0c */ /* 0x000fda0003f25310 */
[----:B------:R-:W-:-:S05]  /*06d0*/  @P1 IMAD.WIDE R8, R197, R2, c[0x0][0x378] ;  /* 0x0000de00c5081625 */ /* 0x000fca00078e0202 */
[----:B---3--:R-:W3:Y:S01]  /*06e0*/  @P1 LDG.E R3, [R8.64] ;  /* 0x0000000a08031981 */ /* 0x008ee2000c1e1900 */
[----:B------:R-:W1:Y:S01]  /*06f0*/  R2UR UR13, R4 ;  /* 0x00000000040d73c2 */ /* 0x000e6200000e0000 */
[----:B------:R-:W-:Y:S02]  /*0700*/  ULDC UR4, c[0x0][0x2c4] ;  /* 0x0000b10000047ab9 */ /* 0x000fe40000000800 */
[----:B------:R-:W-:Y:S02]  /*0710*/  UISETP.NE.AND UP2, UPT, UR4, 0x1, UPT ;  /* 0x000000010400788c */ /* 0x000fe4000bf45270 */
[----:B--2---:R-:W-:Y:S02]  /*0720*/  UIADD3 UR6, -UR8, UR17, URZ ;  /* 0x0000001108067290 */ /* 0x004fe4000fffe13f */
[----:B------:R-:W-:-:S04]  /*0730*/  ULDC.64 UR4, c[0x0][0x2c8] ;  /* 0x0000b20000047ab9 */ /* 0x000fc80000000a00 */
[----:B------:R-:W-:-:S05]  /*0740*/  IMAD R11, RZ, RZ, -UR6 ;  /* 0x80000006ff0b7e24 */ /* 0x000fca000f8e02ff */
[----:B------:R-:W-:Y:S01]  /*0750*/  IMNMX R11, RZ, R11, !PT ;  /* 0x0000000bff0b7217 */ /* 0x000fe20007800200 */
[----:B-1----:R-:W-:-:S04]  /*0760*/  @UP2 UIADD3 UR18, UR13, 0x7f, URZ ;  /* 0x0000007f0d122890 */ /* 0x002fc8000fffe03f */
[----:B------:R-:W-:Y:S01]  /*0770*/  UIMAD.WIDE.U32 UR18, UR18, UR4, URZ ;  /* 0x00000004121272a5 */ /* 0x000fe2000f8e003f */
[----:B----4-:R-:W-:Y:S01]  /*0780*/  @P4 IMAD.IADD R85, R5, 0x1, -R0 ;  /* 0x0000000105554824 */ /* 0x010fe200078e0a00 */
[----:B------:R-:W-:-:S03]  /*0790*/  IADD3 R0, R4, 0x7f, RZ ;  /* 0x0000007f04007810 */ /* 0x000fc60007ffe0ff */
[----:B------:R-:W1:Y:S08]  /*07a0*/  R2UR UR9, R85 ;  /* 0x00000000550973c2 */ /* 0x000e7000000e0000 */
[----:B------:R2:W4:Y:S02]  /*07b0*/  R2UR UR7, R0 ;  /* 0x00000000000773c2 */ /* 0x00052400000e0000 */
[----:B----4-:R-:W-:-:S02]  /*07c0*/  @UP2 USHF.R.U32.HI UR7, URZ, UR5, UR19 ;  /* 0x000000053f072299 */ /* 0x010fc40008011613 */
[----:B-1----:R-:W-:-:S04]  /*07d0*/  UIADD3 UR9, UR6, UR9, URZ ;  /* 0x0000000906097290 */ /* 0x002fc8000fffe03f */
[----:B------:R-:W-:Y:S02]  /*07e0*/  UIADD3 UR15, UR9, 0x40, -UR12 ;  /* 0x00000040090f7890 */ /* 0x000fe4000fffe80c */
[----:B------:R-:W-:Y:S02]  /*07f0*/  UIADD3 UR4, UR9, 0x3f, URZ ;  /* 0x0000003f09047890 */ /* 0x000fe4000fffe03f */
[----:B------:R-:W-:Y:S02]  /*0800*/  UIADD3 UR7, UR15, UR7, URZ ;  /* 0x000000070f077290 */ /* 0x000fe4000fffe03f */
[----:B------:R-:W-:Y:S02]  /*0810*/  USHF.R.S32.HI UR14, URZ, 0x1f, UR4 ;  /* 0x0000001f3f0e7899 */ /* 0x000fe40008011404 */
[----:B------:R-:W-:Y:S02]  /*0820*/  USHF.R.S32.HI UR5, URZ, 0x1f, UR7 ;  /* 0x0000001f3f057899 */ /* 0x000fe40008011407 */
[----:B------:R-:W-:-:S02]  /*0830*/  ULEA.HI UR14, UR14, UR4, URZ, 0x6 ;  /* 0x000000040e0e7291 */ /* 0x000fc4000f8f303f */
[----:B------:R-:W-:Y:S02]  /*0840*/  ULEA.HI UR5, UR5, UR7, URZ, 0x6 ;  /* 0x0000000705057291 */ /* 0x000fe4000f8f303f */
[----:B------:R-:W-:Y:S02]  /*0850*/  USHF.R.S32.HI UR16, URZ, 0x6, UR14 ;  /* 0x000000063f107899 */ /* 0x000fe4000801140e */
[----:B------:R-:W-:Y:S02]  /*0860*/  USHF.R.S32.HI UR5, URZ, 0x6, UR5 ;  /* 0x000000063f057899 */ /* 0x000fe40008011405 */
[----:B------:R-:W-:Y:S02]  /*0870*/  UMOV UR14, UR17 ;  /* 0x00000011000e7c82 */ /* 0x000fe40008000000 */
[----:B------:R-:W-:Y:S02]  /*0880*/  UISETP.LT.AND UP0, UPT, UR16, UR5, UPT ;  /* 0x000000051000728c */ /* 0x000fe4000bf01270 */
[----:B---3--:R1:W3:Y:S02]  /*0890*/  @P1 R2UR UR14, R3 ;  /* 0x00000000030e13c2 */ /* 0x0082e400000e0000 */
[----:B------:R-:W-:-:S04]  /*08a0*/  USEL UR4, UR16, UR5, UP0 ;  /* 0x0000000510047287 */ /* 0x000fc80008000000 */
[----:B------:R-:W-:-:S06]  /*08b0*/  ULEA UR4, UR4, -UR6, 0x6 ;  /* 0x8000000604047291 */ /* 0x000fcc000f8e303f */
[----:B------:R-:W-:-:S04]  /*08c0*/  IMNMX R4, R85, UR4, PT ;  /* 0x0000000455047c17 */ /* 0x000fc8000b800200 */
[----:B------:R-:W-:Y:S02]  /*08d0*/  ISETP.GT.AND P0, PT, R4, R11, PT ;  /* 0x0000000b0400720c */ /* 0x000fe40003f04270 */
[----:B------:R-:W-:-:S05]  /*08e0*/  SHF.R.U32.HI R11, RZ, 0x6, R11 ;  /* 0x00000006ff0b7819 */ /* 0x000fca000001160b */
[----:B--2---:R-:W-:-:S06]  /*08f0*/  IMAD.MOV.U32 R0, RZ, RZ, R11 ;  /* 0x000000ffff007224 */ /* 0x004fcc00078e000b */
[----:B------:R-:W-:-:S04]  /*0900*/  @P0 IADD3 R4, R4, 0x3f, RZ ;  /* 0x0000003f04040810 */ /* 0x000fc80007ffe0ff */
[----:B------:R-:W-:-:S04]  /*0910*/  @P0 SHF.R.S32.HI R5, RZ, 0x1f, R4 ;  /* 0x0000001fff050819 */ /* 0x000fc80000011404 */
[----:B------:R-:W-:-:S04]  /*0920*/  @P0 LEA.HI R5, R5, R4, RZ, 0x6 ;  /* 0x0000000405050211 */ /* 0x000fc800078f30ff */
[----:B------:R-:W-:-:S04]  /*0930*/  @P0 SHF.R.S32.HI R0, RZ, 0x6, R5 ;  /* 0x00000006ff000819 */ /* 0x000fc80000011405 */
[----:B------:R-:W-:-:S13]  /*0940*/  ISETP.GT.AND P0, PT, R0, R11, PT ;  /* 0x0000000b0000720c */ /* 0x000fda0003f04270 */
[----:B------:R-:W-:Y:S05]  /*0950*/  @!P0 BRA `(.L_x_1388) ;  /* 0x00005a7000008947 */ /* 0x000fea0003800000 */
[----:B-1-3--:R-:W-:Y:S02]  /*0960*/  ISETP.NE.U32.AND P3, PT, RZ, c[0x0][0x340], PT ;  /* 0x0000d000ff007a0c */ /* 0x00afe40003f65070 */
[----:B------:R-:W-:Y:S02]  /*0970*/  SHF.R.S32.HI R15, RZ, 0x1f, R82 ;  /* 0x0000001fff0f7819 */ /* 0x000fe40000011452 */
[----:B-----5:R-:W-:Y:S02]  /*0980*/  SHF.R.S32.HI R5, RZ, 0x1f, R13 ;  /* 0x0000001fff057819 */ /* 0x020fe4000001140d */
[----:B------:R-:W-:Y:S01]  /*0990*/  IADD3 R18, R0, -0x1, RZ ;  /* 0xffffffff00127810 */ /* 0x000fe20007ffe0ff */
[----:B------:R-:W-:Y:S01]  /*09a0*/  IMAD.MOV.U32 R96, RZ, RZ, c[0x0][0x238] ;  /* 0x00008e00ff607624 */ /* 0x000fe200078e00ff */
[----:B------:R-:W-:Y:S01]  /*09b0*/  ISETP.NE.AND.EX P3, PT, RZ, c[0x0][0x344], PT, P3 ;  /* 0x0000d100ff007a0c */ /* 0x000fe20003f65330 */
[----:B------:R-:W-:Y:S02]  /*09c0*/  IMAD.MOV.U32 R99, RZ, RZ, 0x6 ;  /* 0x00000006ff637424 */ /* 0x000fe400078e00ff */
[----:B------:R-:W-:Y:S01]  /*09d0*/  IMAD.MOV.U32 R4, RZ, RZ, c[0x0][0x258] ;  /* 0x00009600ff047624 */ /* 0x000fe200078e00ff */
[----:B------:R-:W-:Y:S01]  /*09e0*/  SEL R150, R197, RZ, !P4 ;  /* 0x000000ffc5967207 */ /* 0x000fe20006000000 */
[----:B------:R-:W-:-:S02]  /*09f0*/  IMAD.U32 R160, RZ, RZ, UR14 ;  /* 0x0000000effa07e24 */ /* 0x000fc4000f8e00ff */
[----:B------:R-:W-:Y:S01]  /*0a00*/  IMAD.U32 R154, RZ, RZ, UR14 ;  /* 0x0000000eff9a7e24 */ /* 0x000fe2000f8e00ff */
[----:B------:R-:W-:Y:S02]  /*0a10*/  USHF.R.S32.HI UR18, URZ, 0x1f, UR14 ;  /* 0x0000001f3f127899 */ /* 0x000fe4000801140e */
[----:B------:R-:W-:Y:S01]  /*0a20*/  ULDC.64 UR6, c[0x0][0x290] ;  /* 0x0000a40000067ab9 */ /* 0x000fe20000000a00 */
[----:B------:R-:W-:Y:S01]  /*0a30*/  IMAD.U32 R156, RZ, RZ, UR14 ;  /* 0x0000000eff9c7e24 */ /* 0x000fe2000f8e00ff */
[----:B------:R-:W-:Y:S01]  /*0a40*/  ULDC.64 UR4, c[0x0][0x280] ;  /* 0x0000a00000047ab9 */ /* 0x000fe20000000a00 */
[----:B------:R-:W-:-:S06]  /*0a50*/  @P3 IMAD.WIDE R162, R197, R2, c[0x0][0x340] ;  /* 0x0000d000c5a23625 */ /* 0x000fcc00078e0202 */
[----:B------:R-:W2:Y:S01]  /*0a60*/  @P3 LDG.E R162, [R162.64] ;  /* 0x0000000aa2a23981 */ /* 0x000ea2000c1e1900 */
[----:B------:R-:W-:Y:S01]  /*0a70*/  LEA.HI R9, R15, R82, RZ, 0x3 ;  /* 0x000000520f097211 */ /* 0x000fe200078f18ff */
[----:B------:R-:W-:Y:S01]  /*0a80*/  IMAD.SHL.U32 R89, R96, 0x40, RZ ;  /* 0x0000004060597824 */ /* 0x000fe200078e00ff */
[----:B------:R-:W-:Y:S01]  /*0a90*/  ISETP.GT.AND P0, PT, R18, R11, PT ;  /* 0x0000000b1200720c */ /* 0x000fe20003f04270 */
[----:B------:R-:W-:Y:S01]  /*0aa0*/  IMAD.SHL.U32 R88, R4, 0x40, RZ ;  /* 0x0000004004587824 */ /* 0x000fe200078e00ff */
[----:B------:R-:W-:Y:S01]  /*0ab0*/  SHF.R.S32.HI R2, RZ, 0x3, R9 ;  /* 0x00000003ff027819 */ /* 0x000fe20000011409 */
[----:B------:R-:W-:Y:S01]  /*0ac0*/  IMAD.SHL.U32 R103, R96, 0x20, RZ ;  /* 0x0000002060677824 */ /* 0x000fe200078e00ff */
[----:B------:R-:W-:Y:S01]  /*0ad0*/  LOP3.LUT R9, R9, 0x1ffffff8, RZ, 0xc0, !PT ;  /* 0x1ffffff809097812 */ /* 0x000fe200078ec0ff */
[----:B------:R-:W-:Y:S01]  /*0ae0*/  IMAD.SHL.U32 R105, R4, 0x20, RZ ;  /* 0x0000002004697824 */ /* 0x000fe200078e00ff */
[----:B------:R-:W-:Y:S01]  /*0af0*/  IADD3 R13, P1, R2, R13, RZ ;  /* 0x0000000d020d7210 */ /* 0x000fe20007f3e0ff */
[----:B------:R-:W-:Y:S01]  /*0b00*/  IMAD.IADD R3, R85, 0x1, -R2 ;  /* 0x0000000155037824 */ /* 0x000fe200078e0a02 */
[----:B------:R-:W-:Y:S01]  /*0b10*/  SHF.L.U64.HI R87, R96, R99, c[0x0][0x23c] ;  /* 0x00008f0060577619 */ /* 0x000fe20000010263 */
[----:B------:R-:W-:Y:S01]  /*0b20*/  IMAD.IADD R9, R82, 0x1, -R9 ;  /* 0x0000000152097824 */ /* 0x000fe200078e0a09 */
[----:B------:R-:W-:Y:S01]  /*0b30*/  LEA.HI.X.SX32 R20, R2, R5, 0x1, P1 ;  /* 0x0000000502147211 */ /* 0x000fe200008f0eff */
[----:B------:R-:W-:Y:S01]  /*0b40*/  IMAD R3, R18, -0x40, R3 ;  /* 0xffffffc012037824 */ /* 0x000fe200078e0203 */
[----:B------:R-:W-:Y:S01]  /*0b50*/  SHF.L.U64.HI R86, R4, R99, c[0x0][0x25c] ;  /* 0x0000970004567619 */ /* 0x000fe20000010263 */
[----:B------:R-:W-:Y:S01]  /*0b60*/  IMAD.SHL.U32 R22, R9, 0x8, RZ ;  /* 0x0000000809167824 */ /* 0x000fe200078e00ff */
[----:B------:R-:W-:Y:S01]  /*0b70*/  SHF.R.S32.HI R7, RZ, 0x1f, R18 ;  /* 0x0000001fff077819 */ /* 0x000fe20000011412 */
[C---:B------:R-:W-:Y:S01]  /*0b80*/  IMAD R16, R20.reuse, c[0x0][0x238], RZ ;  /* 0x00008e0014107a24 */ /* 0x040fe200078e02ff */
[----:B------:R-:W-:Y:S01]  /*0b90*/  ISETP.GE.AND P2, PT, R3, 0x1, PT ;  /* 0x000000010300780c */ /* 0x000fe20003f46270 */
[----:B------:R-:W-:Y:S01]  /*0ba0*/  IMAD R20, R20, c[0x0][0x258], RZ ;  /* 0x0000960014147a24 */ /* 0x000fe200078e02ff */
[----:B------:R-:W-:Y:S01]  /*0bb0*/  SHF.R.S32.HI R23, RZ, 0x1f, R22 ;  /* 0x0000001fff177819 */ /* 0x000fe20000011416 */
[----:B------:R-:W-:Y:S01]  /*0bc0*/  IMAD R16, R13, c[0x0][0x23c], R16 ;  /* 0x00008f000d107a24 */ /* 0x000fe200078e0210 */
[----:B------:R-:W-:Y:S01]  /*0bd0*/  ISETP.GE.AND P1, PT, R3, 0x21, PT ;  /* 0x000000210300780c */ /* 0x000fe20003f26270 */
[C---:B------:R-:W-:Y:S01]  /*0be0*/  IMAD R20, R13.reuse, c[0x0][0x25c], R20 ;  /* 0x000097000d147a24 */ /* 0x040fe200078e0214 */
[----:B------:R-:W-:Y:S01]  /*0bf0*/  UIMAD UR6, UR18, UR6, URZ ;  /* 0x00000006120672a4 */ /* 0x000fe2000f8e023f */
[--C-:B------:R-:W-:Y:S01]  /*0c00*/  IMAD.WIDE.U32 R24, R13, c[0x0][0x238], R22.reuse ;  /* 0x00008e000d187a25 */ /* 0x100fe200078e0016 */
[----:B------:R-:W-:Y:S01]  /*0c10*/  UIMAD UR4, UR18, UR4, URZ ;  /* 0x00000004120472a4 */ /* 0x000fe2000f8e023f */
[----:B------:R-:W-:Y:S01]  /*0c20*/  IADD3 R93, R93, UR17, RZ ;  /* 0x000000115d5d7c10 */ /* 0x000fe2000fffe0ff */
[----:B------:R-:W-:Y:S01]  /*0c30*/  UIMAD UR6, UR14, UR7, UR6 ;  /* 0x000000070e0672a4 */ /* 0x000fe2000f8e0206 */
[----:B------:R-:W-:Y:S01]  /*0c40*/  IMAD.WIDE.U32 R12, R13, c[0x0][0x258], R22 ;  /* 0x000096000d0c7a25 */ /* 0x000fe200078e0016 */
[----:B------:R-:W-:-:S03]  /*0c50*/  UIMAD UR4, UR14, UR5, UR4 ;  /* 0x000000050e0472a4 */ /* 0x000fc6000f8e0204 */
[----:B------:R-:W-:Y:S02]  /*0c60*/  IMAD.IADD R21, R13, 0x1, R20 ;  /* 0x000000010d157824 */ /* 0x000fe400078e0214 */
[----:B------:R-:W-:Y:S01]  /*0c70*/  IMAD.SHL.U32 R3, R2, 0x40, RZ ;  /* 0x0000004002037824 */ /* 0x000fe200078e00ff */
[----:B------:R-:W-:Y:S01]  /*0c80*/  IADD3 R2, R22, 0x40, RZ ;  /* 0x0000004016027810 */ /* 0x000fe20007ffe0ff */
[----:B------:R-:W-:Y:S02]  /*0c90*/  IMAD.IADD R17, R25, 0x1, R16 ;  /* 0x0000000119117824 */ /* 0x000fe400078e0210 */
[----:B------:R-:W-:Y:S01]  /*0ca0*/  IMAD.MOV.U32 R20, RZ, RZ, R12 ;  /* 0x000000ffff147224 */ /* 0x000fe200078e000c */
[----:B------:R-:W-:Y:S01]  /*0cb0*/  SHF.R.S32.HI R12, RZ, 0x1f, R197 ;  /* 0x0000001fff0c7819 */ /* 0x000fe200000114c5 */
[----:B------:R-:W-:Y:S01]  /*0cc0*/  IMAD.MOV.U32 R16, RZ, RZ, R24 ;  /* 0x000000ffff107224 */ /* 0x000fe200078e0018 */
[----:B------:R-:W-:Y:S01]  /*0cd0*/  LOP3.LUT R3, R3, 0x1c0, RZ, 0xc0, !PT ;  /* 0x000001c003037812 */ /* 0x000fe200078ec0ff */
[----:B------:R-:W-:Y:S01]  /*0ce0*/  IMAD R9, R83, c[0x0][0x240], RZ ;  /* 0x0000900053097a24 */ /* 0x000fe200078e02ff */
[----:B------:R-:W-:Y:S01]  /*0cf0*/  SEL R169, R12, RZ, !P4 ;  /* 0x000000ff0ca97207 */ /* 0x000fe20006000000 */
[-C--:B------:R-:W-:Y:S01]  /*0d00*/  IMAD R8, R87, R18.reuse, RZ ;  /* 0x0000001257087224 */ /* 0x080fe200078e02ff */
[----:B------:R-:W-:Y:S01]  /*0d10*/  LOP3.LUT R10, R3, 0x38, R22, 0xf8, !PT ;  /* 0x00000038030a7812 */ /* 0x000fe200078ef816 */
[----:B------:R-:W-:Y:S01]  /*0d20*/  IMAD R6, R86, R18, RZ ;  /* 0x0000001256067224 */ /* 0x000fe200078e02ff */
[----:B------:R-:W-:Y:S01]  /*0d30*/  SHF.R.U32.HI R3, RZ, 0x3, R3 ;  /* 0x00000003ff037819 */ /* 0x000fe20000011603 */
[----:B------:R-:W-:Y:S01]  /*0d40*/  IMAD R152, R196, c[0x0][0x244], R9 ;  /* 0x00009100c4987a24 */ /* 0x000fe200078e0209 */
[----:B------:R-:W-:Y:S01]  /*0d50*/  ISETP.GE.AND P6, PT, R2, c[0x0][0x1d4], PT ;  /* 0x0000750002007a0c */ /* 0x000fe20003fc6270 */
[----:B------:R-:W-:Y:S01]  /*0d60*/  IMAD.WIDE.U32 R16, R196, c[0x0][0x240], R16 ;  /* 0x00009000c4107a25 */ /* 0x000fe200078e0010 */
[----:B------:R-:W-:-:S02]  /*0d70*/  LEA.HI R2, R15, R82, RZ, 0x2 ;  /* 0x000000520f027211 */ /* 0x000fc400078f10ff */
[----:B------:R-:W-:Y:S01]  /*0d80*/  LOP3.LUT R3, R10, R3, RZ, 0x3c, !PT ;  /* 0x000000030a037212 */ /* 0x000fe200078e3cff */
[----:B------:R-:W-:Y:S01]  /*0d90*/  IMAD R8, R7, R89, R8 ;  /* 0x0000005907087224 */ /* 0x000fe200078e0208 */
[----:B------:R-:W-:Y:S01]  /*0da0*/  LEA.HI R10, R15, R82, RZ, 0x6 ;  /* 0x000000520f0a7211 */ /* 0x000fe200078f30ff */
[----:B------:R-:W-:Y:S01]  /*0db0*/  IMAD R7, R7, R88, R6 ;  /* 0x0000005807077224 */ /* 0x000fe200078e0206 */
[----:B------:R-:W-:Y:S01]  /*0dc0*/  @P0 IADD3 R6, R0, -0x2, RZ ;  /* 0xfffffffe00060810 */ /* 0x000fe20007ffe0ff */
[----:B------:R-:W-:Y:S01]  /*0dd0*/  IMAD.IADD R153, R17, 0x1, R152 ;  /* 0x0000000111997824 */ /* 0x000fe200078e0298 */
[----:B------:R-:W-:Y:S01]  /*0de0*/  LOP3.LUT R13, R2, 0xfffffffc, RZ, 0xc0, !PT ;  /* 0xfffffffc020d7812 */ /* 0x000fe200078ec0ff */
[----:B------:R-:W-:Y:S01]  /*0df0*/  IMAD.MOV.U32 R152, RZ, RZ, R16 ;  /* 0x000000ffff987224 */ /* 0x000fe200078e0010 */
[----:B------:R-:W-:Y:S01]  /*0e00*/  @P0 SHF.R.S32.HI R5, RZ, 0x1f, R6 ;  /* 0x0000001fff050819 */ /* 0x000fe20000011406 */
[----:B------:R-:W-:Y:S01]  /*0e10*/  IMAD R171, R169, c[0x0][0x248], RZ ;  /* 0x00009200a9ab7a24 */ /* 0x000fe200078e02ff */
[C---:B------:R-:W-:Y:S01]  /*0e20*/  IADD3 R9, R22.reuse, 0x80, RZ ;  /* 0x0000008016097810 */ /* 0x040fe20007ffe0ff */
[----:B------:R-:W-:Y:S01]  /*0e30*/  @P0 IMAD R0, R87, R6, RZ ;  /* 0x0000000657000224 */ /* 0x000fe200078e02ff */
[----:B------:R-:W-:Y:S01]  /*0e40*/  ISETP.GE.AND P4, PT, R22, c[0x0][0x1d4], PT ;  /* 0x0000750016007a0c */ /* 0x000fe20003f86270 */
[C---:B------:R-:W-:Y:S01]  /*0e50*/  IMAD R171, R150.reuse, c[0x0][0x24c], R171 ;  /* 0x0000930096ab7a24 */ /* 0x040fe200078e02ab */
[----:B------:R-:W-:Y:S01]  /*0e60*/  ISETP.GE.AND P5, PT, R9, c[0x0][0x1d4], PT ;  /* 0x0000750009007a0c */ /* 0x000fe20003fa6270 */
[----:B------:R-:W-:Y:S01]  /*0e70*/  IMAD.WIDE.U32 R152, R150, c[0x0][0x248], R152 ;  /* 0x0000920096987a25 */ /* 0x000fe200078e0098 */
[----:B------:R-:W-:-:S02]  /*0e80*/  SHF.R.S32.HI R91, RZ, 0x2, R2 ;  /* 0x00000002ff5b7819 */ /* 0x000fc40000011402 */
[----:B------:R-:W-:Y:S01]  /*0e90*/  SHF.R.S32.HI R2, RZ, 0x1f, R2 ;  /* 0x0000001fff027819 */ /* 0x000fe20000011402 */
[----:B------:R-:W-:Y:S01]  /*0ea0*/  @P0 IMAD R0, R5, R89, R0 ;  /* 0x0000005905000224 */ /* 0x000fe200078e0200 */
[----:B------:R-:W-:Y:S01]  /*0eb0*/  SHF.R.S32.HI R26, RZ, 0x1f, R91 ;  /* 0x0000001fff1a7819 */ /* 0x000fe2000001145b */
[----:B------:R-:W-:Y:S01]  /*0ec0*/  IMAD R5, R83, c[0x0][0x260], RZ ;  /* 0x0000980053057a24 */ /* 0x000fe200078e02ff */
[----:B------:R-:W-:Y:S01]  /*0ed0*/  LEA.HI R2, R2, R91, RZ, 0x3 ;  /* 0x0000005b02027211 */ /* 0x000fe200078f18ff */
[----:B------:R-:W-:Y:S01]  /*0ee0*/  IMAD.IADD R171, R153, 0x1, R171 ;  /* 0x0000000199ab7824 */ /* 0x000fe200078e02ab */
[----:B------:R-:W-:Y:S01]  /*0ef0*/  LEA.HI R15, R15, R82, RZ, 0x5 ;  /* 0x000000520f0f7211 */ /* 0x000fe200078f28ff */
[----:B------:R-:W-:Y:S01]  /*0f00*/  IMAD.MOV.U32 R170, RZ, RZ, R152 ;  /* 0x000000ffffaa7224 */ /* 0x000fe200078e0098 */
[----:B------:R-:W-:Y:S01]  /*0f10*/  LOP3.LUT R2, R2, 0xfffffff8, RZ, 0xc0, !PT ;  /* 0xfffffff802027812 */ /* 0x000fe200078ec0ff */
[----:B------:R-:W-:Y:S01]  /*0f20*/  IMAD.SHL.U32 R10, R10, 0x8, RZ ;  /* 0x000000080a0a7824 */ /* 0x000fe200078e00ff */
[----:B------:R-:W-:Y:S01]  /*0f30*/  P2R R90, PR, RZ, 0x10 ;  /* 0x00000010ff5a7803 */ /* 0x000fe20000000000 */
[----:B------:R-:W-:-:S02]  /*0f40*/  IMAD.IADD R118, R82, 0x1, -R13 ;  /* 0x0000000152767824 */ /* 0x000fc400078e0a0d */
[C---:B------:R-:W-:Y:S01]  /*0f50*/  IMAD R5, R196.reuse, c[0x0][0x264], R5 ;  /* 0x00009900c4057a24 */ /* 0x040fe200078e0205 */
[----:B------:R-:W-:Y:S01]  /*0f60*/  LOP3.LUT R10, R3, 0xfffffe00, R10, 0xf8, !PT ;  /* 0xfffffe00030a7812 */ /* 0x000fe200078ef80a */
[----:B------:R-:W-:-:S04]  /*0f70*/  IMAD.WIDE.U32 R20, R196, c[0x0][0x260], R20 ;  /* 0x00009800c4147a25 */ /* 0x000fc800078e0014 */
[----:B------:R-:W-:Y:S02]  /*0f80*/  IMAD.IADD R21, R21, 0x1, R5 ;  /* 0x0000000115157824 */ /* 0x000fe400078e0205 */
[----:B------:R-:W-:Y:S02]  /*0f90*/  IMAD.MOV.U32 R5, RZ, RZ, 0x5 ;  /* 0x00000005ff057424 */ /* 0x000fe400078e00ff */
[----:B------:R-:W-:Y:S02]  /*0fa0*/  IMAD R169, R169, c[0x0][0x268], RZ ;  /* 0x00009a00a9a97a24 */ /* 0x000fe400078e02ff */
[----:B------:R-:W-:Y:S01]  /*0fb0*/  @P2 IMAD.SHL.U32 R9, R10, 0x2, RZ ;  /* 0x000000020a092824 */ /* 0x000fe200078e00ff */
[-C--:B------:R-:W-:Y:S01]  /*0fc0*/  SHF.L.U64.HI R96, R96, R5.reuse, c[0x0][0x23c] ;  /* 0x00008f0060607619 */ /* 0x080fe20000010205 */
[----:B------:R-:W-:Y:S01]  /*0fd0*/  IMAD R169, R150, c[0x0][0x26c], R169 ;  /* 0x00009b0096a97a24 */ /* 0x000fe200078e02a9 */
[----:B------:R-:W-:Y:S01]  /*0fe0*/  SHF.L.U64.HI R98, R4, R5, c[0x0][0x25c] ;  /* 0x0000970004627619 */ /* 0x000fe20000010205 */
[----:B------:R-:W-:-:S04]  /*0ff0*/  IMAD.WIDE.U32 R150, R150, c[0x0][0x268], R20 ;  /* 0x00009a0096967a25 */ /* 0x000fc800078e0014 */
[----:B------:R-:W-:Y:S02]  /*1000*/  IMAD.IADD R169, R151, 0x1, R169 ;  /* 0x0000000197a97824 */ /* 0x000fe400078e02a9 */
[----:B------:R-:W-:Y:S02]  /*1010*/  IMAD.MOV.U32 R168, RZ, RZ, R150 ;  /* 0x000000ffffa87224 */ /* 0x000fe400078e0096 */
[----:B------:R-:W-:Y:S02]  /*1020*/  IMAD.SHL.U32 R24, R118, 0x8, RZ ;  /* 0x0000000876187824 */ /* 0x000fe400078e00ff */
[----:B------:R-:W-:-:S03]  /*1030*/  IMAD.WIDE.U32 R20, R18, R88, R168 ;  /* 0x0000005812147225 */ /* 0x000fc600078e00a8 */
[----:B------:R-:W-:Y:S01]  /*1040*/  SHF.R.S32.HI R25, RZ, 0x1f, R24 ;  /* 0x0000001fff197819 */ /* 0x000fe20000011418 */
[----:B------:R-:W-:Y:S01]  /*1050*/  IMAD.SHL.U32 R22, R118, 0x4, RZ ;  /* 0x0000000476167824 */ /* 0x000fe200078e00ff */
[----:B------:R-:W-:Y:S01]  /*1060*/  IADD3 R121, R24, 0xa0, RZ ;  /* 0x000000a018797810 */ /* 0x000fe20007ffe0ff */
[----:B------:R-:W-:Y:S01]  /*1070*/  IMAD R28, R26, c[0x0][0x290], RZ ;  /* 0x0000a4001a1c7a24 */ /* 0x000fe200078e02ff */
[----:B------:R-:W-:Y:S01]  /*1080*/  IADD3 R123, R24, 0x60, RZ ;  /* 0x00000060187b7810 */ /* 0x000fe20007ffe0ff */
[----:B------:R-:W-:Y:S01]  /*1090*/  IMAD R26, R26, c[0x0][0x280], RZ ;  /* 0x0000a0001a1a7a24 */ /* 0x000fe200078e02ff */
[----:B------:R-:W-:Y:S01]  /*10a0*/  SHF.R.S32.HI R23, RZ, 0x1f, R22 ;  /* 0x0000001fff177819 */ /* 0x000fe20000011416 */
[C---:B------:R-:W-:Y:S01]  /*10b0*/  IMAD.WIDE.U32 R30, R91.reuse, c[0x0][0x280], R24 ;  /* 0x0000a0005b1e7a25 */ /* 0x040fe200078e0018 */
[----:B------:R-:W-:Y:S02]  /*10c0*/  IADD3 R19, R22, 0x40, RZ ;  /* 0x0000004016137810 */ /* 0x000fe40007ffe0ff */
[----:B------:R-:W-:Y:S01]  /*10d0*/  IADD3 R122, R24, 0x80, RZ ;  /* 0x00000080187a7810 */ /* 0x000fe20007ffe0ff */
[C---:B------:R-:W-:Y:S01]  /*10e0*/  IMAD R26, R91.reuse, c[0x0][0x284], R26 ;  /* 0x0000a1005b1a7a24 */ /* 0x040fe200078e021a */
[----:B------:R-:W-:Y:S01]  /*10f0*/  IADD3 R14, R22, 0x50, RZ ;  /* 0x00000050160e7810 */ /* 0x000fe20007ffe0ff */
[----:B------:R-:W-:Y:S01]  /*1100*/  IMAD R28, R91, c[0x0][0x294], R28 ;  /* 0x0000a5005b1c7a24 */ /* 0x000fe200078e021c */
[----:B------:R-:W-:Y:S01]  /*1110*/  SHF.R.S32.HI R111, RZ, 0x1f, R122 ;  /* 0x0000001fff6f7819 */ /* 0x000fe2000001147a */
[----:B------:R-:W-:-:S02]  /*1120*/  IMAD.IADD R31, R31, 0x1, R26 ;  /* 0x000000011f1f7824 */ /* 0x000fc400078e021a */
[----:B------:R-:W-:Y:S01]  /*1130*/  IMAD.WIDE.U32 R16, R91, c[0x0][0x290], R24 ;  /* 0x0000a4005b107a25 */ /* 0x000fe200078e0018 */
[----:B------:R-:W-:-:S03]  /*1140*/  LEA.HI R111, R111, R122, RZ, 0x3 ;  /* 0x0000007a6f6f7211 */ /* 0x000fc600078f18ff */
[----:B------:R-:W-:Y:S01]  /*1150*/  IMAD.IADD R17, R17, 0x1, R28 ;  /* 0x0000000111117824 */ /* 0x000fe200078e021c */
[----:B------:R-:W-:Y:S01]  /*1160*/  LOP3.LUT R111, R111, 0xfffffff8, RZ, 0xc0, !PT ;  /* 0xfffffff86f6f7812 */ /* 0x000fe200078ec0ff */
[----:B------:R-:W-:Y:S02]  /*1170*/  IMAD.IADD R120, R91, 0x1, -R2 ;  /* 0x000000015b787824 */ /* 0x000fe400078e0a02 */
[----:B------:R-:W-:Y:S01]  /*1180*/  IMAD.WIDE.U32 R160, R160, c[0x0][0x290], R16 ;  /* 0x0000a400a0a07a25 */ /* 0x000fe200078e0010 */
[----:B------:R-:W-:-:S03]  /*1190*/  SHF.R.S32.HI R104, RZ, 0x1f, R111 ;  /* 0x0000001fff687819 */ /* 0x000fc6000001146f */
[----:B------:R-:W-:Y:S01]  /*11a0*/  IMAD.IADD R16, R22, 0x1, R19 ;  /* 0x0000000116107824 */ /* 0x000fe200078e0213 */
[----:B------:R-:W-:Y:S01]  /*11b0*/  IADD3 R131, R161, UR6, RZ ;  /* 0x00000006a1837c10 */ /* 0x000fe2000fffe0ff */
[----:B------:R-:W-:Y:S02]  /*11c0*/  IMAD.SHL.U32 R119, R120, 0x40, RZ ;  /* 0x0000004078777824 */ /* 0x000fe400078e00ff */
[----:B------:R-:W-:Y:S02]  /*11d0*/  IMAD.SHL.U32 R15, R15, 0x10, RZ ;  /* 0x000000100f0f7824 */ /* 0x000fe400078e00ff */
[----:B------:R-:W-:Y:S01]  /*11e0*/  IMAD.WIDE.U32 R166, R196, c[0x0][0x210], RZ ;  /* 0x00008400c4a67a25 */ /* 0x000fe200078e00ff */
[----:B------:R-:W-:Y:S02]  /*11f0*/  LOP3.LUT R119, R119, 0x1c0, RZ, 0xc0, !PT ;  /* 0x000001c077777812 */ /* 0x000fe400078ec0ff */
[----:B------:R-:W-:Y:S01]  /*1200*/  LOP3.LUT R15, R15, 0xfffffe00, RZ, 0xc0, !PT ;  /* 0xfffffe000f0f7812 */ /* 0x000fe200078ec0ff */
[----:B------:R-:W-:Y:S01]  /*1210*/  IMAD.WIDE.U32 R38, R91, c[0x0][0x290], R22 ;  /* 0x0000a4005b267a25 */ /* 0x000fe200078e0016 */
[----:B------:R-:W-:-:S03]  /*1220*/  SHF.R.U32.HI R108, RZ, 0x3, R119 ;  /* 0x00000003ff6c7819 */ /* 0x000fc60000011677 */
[----:B------:R-:W-:-:S04]  /*1230*/  IMAD.WIDE.U32 R164, R196, c[0x0][0x1e8], RZ ;  /* 0x00007a00c4a47a25 */ /* 0x000fc800078e00ff */
[----:B------:R-:W-:Y:S02]  /*1240*/  IMAD.IADD R29, R28, 0x1, R39 ;  /* 0x000000011c1d7824 */ /* 0x000fe400078e0227 */
[----:B------:R-:W-:Y:S02]  /*1250*/  IMAD.MOV.U32 R127, RZ, RZ, c[0x0][0x27c] ;  /* 0x00009f00ff7f7624 */ /* 0x000fe400078e00ff */
[----:B------:R-:W-:Y:S02]  /*1260*/  IMAD.MOV.U32 R28, RZ, RZ, R38 ;  /* 0x000000ffff1c7224 */ /* 0x000fe400078e0026 */
[----:B------:R-:W-:Y:S02]  /*1270*/  IMAD.MOV.U32 R132, RZ, RZ, 0x1 ;  /* 0x00000001ff847424 */ /* 0x000fe400078e00ff */
[----:B------:R-:W-:Y:S02]  /*1280*/  IMAD.U32 R158, RZ, RZ, UR14 ;  /* 0x0000000eff9e7e24 */ /* 0x000fe4000f8e00ff */
[----:B------:R-:W-:-:S04]  /*1290*/  IMAD.WIDE.U32 R156, R156, c[0x0][0x290], R28 ;  /* 0x0000a4009c9c7a25 */ /* 0x000fc800078e001c */
[----:B------:R-:W-:Y:S01]  /*12a0*/  IMAD.MOV.U32 R107, RZ, RZ, c[0x0][0x27c] ;  /* 0x00009f00ff6b7624 */ /* 0x000fe200078e00ff */
[----:B------:R-:W-:Y:S01]  /*12b0*/  IADD3 R129, R157, UR6, RZ ;  /* 0x000000069d817c10 */ /* 0x000fe2000fffe0ff */
[----:B------:R-:W-:-:S04]  /*12c0*/  IMAD.WIDE.U32 R158, R158, c[0x0][0x280], R30 ;  /* 0x0000a0009e9e7a25 */ /* 0x000fc800078e001e */
[----:B------:R-:W-:Y:S01]  /*12d0*/  IMAD.MOV.U32 R53, RZ, RZ, RZ ;  /* 0x000000ffff357224 */ /* 0x000fe200078e00ff */
[----:B------:R-:W-:Y:S01]  /*12e0*/  IADD3 R130, R159, UR4, RZ ;  /* 0x000000049f827c10 */ /* 0x000fe2000fffe0ff */
[----:B------:R-:W-:Y:S02]  /*12f0*/  IMAD.MOV.U32 R67, RZ, RZ, 0x1 ;  /* 0x00000001ff437424 */ /* 0x000fe400078e00ff */
[----:B------:R-:W-:Y:S02]  /*1300*/  IMAD.SHL.U32 R107, R107, 0x2, RZ ;  /* 0x000000026b6b7824 */ /* 0x000fe400078e00ff */
[----:B------:R-:W-:Y:S01]  /*1310*/  IMAD R118, R118, 0x40, R91 ;  /* 0x0000004076767824 */ /* 0x000fe200078e025b */
[----:B--2---:R-:W-:Y:S01]  /*1320*/  @P3 SHF.R.S32.HI R163, RZ, 0x1f, R162 ;  /* 0x0000001fffa33819 */ /* 0x004fe200000114a2 */
[----:B------:R-:W-:Y:S02]  /*1330*/  @!P3 IMAD.MOV.U32 R163, RZ, RZ, R12 ;  /* 0x000000ffffa3b224 */ /* 0x000fe400078e000c */
[----:B------:R-:W-:-:S04]  /*1340*/  IMAD.WIDE.U32 R12, R18, R89, R170 ;  /* 0x00000059120c7225 */ /* 0x000fc800078e00aa */
[----:B------:R-:W-:Y:S01]  /*1350*/  @!P3 IMAD.MOV.U32 R162, RZ, RZ, R197 ;  /* 0x000000ffffa2b224 */ /* 0x000fe200078e00c5 */
[----:B------:R-:W-:Y:S01]  /*1360*/  @P2 LEA R32, P3, R12, c[0x0][0x220], 0x1 ;  /* 0x000088000c202a11 */ /* 0x000fe200078608ff */
[----:B------:R-:W-:-:S05]  /*1370*/  IMAD.IADD R3, R13, 0x1, R8 ;  /* 0x000000010d037824 */ /* 0x000fca00078e0208 */
[----:B------:R-:W-:Y:S02]  /*1380*/  @P2 LEA.HI.X R33, R12, c[0x0][0x224], R3, 0x1, P3 ;  /* 0x000089000c212a11 */ /* 0x000fe400018f0c03 */
[----:B------:R-:W-:Y:S01]  /*1390*/  @P1 IADD3 R8, P3, R103, R12, RZ ;  /* 0x0000000c67081210 */ /* 0x000fe20007f7e0ff */
[----:B------:R-:W-:Y:S02]  /*13a0*/  IMAD.WIDE.U32 R12, R91, c[0x0][0x280], R22 ;  /* 0x0000a0005b0c7a25 */ /* 0x000fe400078e0016 */
[----:B------:R-:W-:Y:S01]  /*13b0*/  @!PT LDS RZ, [RZ] ;  /* 0x00000000fffff984 */ /* 0x000fe20000000800 */
[----:B------:R-:W-:Y:S01]  /*13c0*/  @!PT LDS RZ, [RZ] ;  /* 0x00000000fffff984 */ /* 0x000fe20000000800 */
[----:B------:R-:W-:Y:S01]  /*13d0*/  @!PT LDS RZ, [RZ] ;  /* 0x00000000fffff984 */ /* 0x000fe20000000800 */
[----:B------:R1:W-:Y:S02]  /*13e0*/  @P2 LDGSTS.E.BYPASS.LTC128B.128 [R9+0xc100], [R32.64], !P4 ;  /* 0x0c10000020092fae */ /* 0x0003e4000e101d4a */
[----:B------:R-:W-:Y:S01]  /*13f0*/  @P1 IMAD.X R3, R96, 0x1, R3, P3 ;  /* 0x0000000160031824 */ /* 0x000fe200018e0603 */
[----:B------:R-:W-:Y:S01]  /*1400*/  @P1 LEA R36, P3, R8, c[0x0][0x220], 0x1 ;  /* 0x0000880008241a11 */ /* 0x000fe200078608ff */
[----:B------:R1:W-:Y:S01]  /*1410*/  @P2 LDGSTS.E.BYPASS.LTC128B.128 [R9+0xe100], [R32.64+0x80], !P6 ;  /* 0x0e10008020092fae */ /* 0x0003e2000f101d4a */
[----:B------:R-:W-:-:S02]  /*1420*/  IMAD.IADD R27, R26, 0x1, R13 ;  /* 0x000000011a1b7824 */ /* 0x000fc400078e020d */
[----:B------:R-:W-:Y:S01]  /*1430*/  @P1 LEA.HI.X R37, R8, c[0x0][0x224], R3, 0x1, P3 ;  /* 0x0000890008251a11 */ /* 0x000fe200018f0c03 */
[----:B------:R-:W-:Y:S01]  /*1440*/  @P1 IMAD.SHL.U32 R8, R10, 0x2, RZ ;  /* 0x000000020a081824 */ /* 0x000fe200078e00ff */
[----:B------:R1:W-:Y:S01]  /*1450*/  @P2 LDGSTS.E.BYPASS.LTC128B.128 [R9+0x10100], [R32.64+0x100], !P5 ;  /* 0x1010010020092fae */ /* 0x0003e2000e901d4a */
[----:B------:R-:W-:Y:S01]  /*1460*/  IMAD.IADD R3, R21, 0x1, R7 ;  /* 0x0000000115037824 */ /* 0x000fe200078e0207 */
[C---:B------:R-:W-:Y:S01]  /*1470*/  @P2 LEA R34, P3, R20.reuse, c[0x0][0x250], 0x1 ;  /* 0x0000940014222a11 */ /* 0x040fe200078608ff */
[----:B------:R-:W-:Y:S01]  /*1480*/  IMAD.MOV.U32 R26, RZ, RZ, R12 ;  /* 0x000000ffff1a7224 */ /* 0x000fe200078e000c */
[----:B------:R2:W-:Y:S02]  /*1490*/  @P1 LDGSTS.E.BYPASS.LTC128B.128 [R8+0xd100], [R36.64], !P4 ;  /* 0x0d10000024081fae */ /* 0x0005e4000e101d4a */
[----:B------:R-:W-:Y:S01]  /*14a0*/  @P2 LEA.HI.X R35, R20, c[0x0][0x254], R3, 0x1, P3 ;  /* 0x0000950014232a11 */ /* 0x000fe200018f0c03 */
[----:B------:R-:W-:Y:S01]  /*14b0*/  IMAD.WIDE.U32 R154, R154, c[0x0][0x280], R26 ;  /* 0x0000a0009a9a7a25 */ /* 0x000fe200078e001a */
[----:B------:R2:W-:Y:S01]  /*14c0*/  @P1 LDGSTS.E.BYPASS.LTC128B.128 [R8+0xf100], [R36.64+0x80], !P6 ;  /* 0x0f10008024081fae */ /* 0x0005e2000f101d4a */
[----:B------:R-:W-:-:S02]  /*14d0*/  ISETP.GE.AND P3, PT, R24, c[0x0][0x27c], PT ;  /* 0x00009f0018007a0c */ /* 0x000fc40003f66270 */
[----:B------:R-:W-:Y:S01]  /*14e0*/  @P0 IMAD.WIDE.U32 R26, R6, R89, R170 ;  /* 0x00000059061a0225 */ /* 0x000fe200078e00aa */
[----:B------:R2:W-:Y:S01]  /*14f0*/  @P1 LDGSTS.E.BYPASS.LTC128B.128 [R8+0x11100], [R36.64+0x100], !P5 ;  /* 0x1110010024081fae */ /* 0x0005e2000e901d4a */
[----:B------:R-:W-:Y:S02]  /*1500*/  SEL R7, RZ, c[0x0][0x27c], !P3 ;  /* 0x00009f00ff077a07 */ /* 0x000fe40005800000 */
[----:B------:R-:W-:Y:S01]  /*1510*/  P2R R126, PR, RZ, 0x8 ;  /* 0x00000008ff7e7803 */ /* 0x000fe20000000000 */
[----:B------:R-:W0:Y:S01]  /*1520*/  LDGDEPBAR ;  /* 0x00000000000079af */ /* 0x000e220000000000 */
[----:B------:R-:W-:Y:S01]  /*1530*/  @P0 IMAD.IADD R0, R27, 0x1, R0 ;  /* 0x000000011b000824 */ /* 0x000fe200078e0200 */
[----:B------:R-:W-:Y:S01]  /*1540*/  IADD3 R128, R155, UR4, RZ ;  /* 0x000000049b807c10 */ /* 0x000fe2000fffe0ff */
[----:B------:R-:W-:Y:S01]  /*1550*/  IMAD.IADD R12, R24, 0x1, R7 ;  /* 0x00000001180c7824 */ /* 0x000fe200078e0207 */
[----:B------:R-:W-:Y:S01]  /*1560*/  ULDC.U8 UR4, c[0x0][0x298] ;  /* 0x0000a60000047ab9 */ /* 0x000fe20000000000 */
[----:B------:R-:W-:Y:S01]  /*1570*/  @P2 IMAD.SHL.U32 R7, R10, 0x2, RZ ;  /* 0x000000020a072824 */ /* 0x000fe200078e00ff */
[----:B------:R-:W-:Y:S02]  /*1580*/  BAR.SYNC.DEFER_BLOCKING 0x0 ;  /* 0x0000000000007b1d */ /* 0x000fe40000010000 */
[----:B------:R-:W-:-:S04]  /*1590*/  SHF.R.S32.HI R5, RZ, 0x1f, R12 ;  /* 0x0000001fff057819 */ /* 0x000fc8000001140c */
[CC--:B------:R-:W-:Y:S02]  /*15a0*/  LEA.HI R4, R5.reuse, R12.reuse, RZ, 0x3 ;  /* 0x0000000c05047211 */ /* 0x0c0fe400078f18ff */
[----:B------:R-:W-:Y:S02]  /*15b0*/  LEA.HI R5, R5, R12, RZ, 0x6 ;  /* 0x0000000c05057211 */ /* 0x000fe400078f30ff */
[----:B------:R-:W-:Y:S02]  /*15c0*/  LOP3.LUT R134, R4, 0xfffffff8, RZ, 0xc0, !PT ;  /* 0xfffffff804867812 */ /* 0x000fe400078ec0ff */
[----:B------:R-:W-:Y:S01]  /*15d0*/  SHF.R.S32.HI R115, RZ, 0x3, R4 ;  /* 0x00000003ff737819 */ /* 0x000fe20000011404 */
[----:B------:R-:W-:Y:S01]  /*15e0*/  IMAD.SHL.U32 R5, R5, 0x40, RZ ;  /* 0x0000004005057824 */ /* 0x000fe200078e00ff */
[----:B------:R-:W-:-:S04]  /*15f0*/  SHF.R.S32.HI R133, RZ, 0x1f, R134 ;  /* 0x0000001fff857819 */ /* 0x000fc80000011486 */
[----:B------:R-:W-:Y:S02]  /*1600*/  LOP3.LUT R5, R5, 0xfffff000, RZ, 0xc0, !PT ;  /* 0xfffff00005057812 */ /* 0x000fe400078ec0ff */
[C---:B------:R-:W-:Y:S01]  /*1610*/  SHF.L.U64.HI R133, R134.reuse, 0x1, R133 ;  /* 0x0000000186857819 */ /* 0x040fe20000010285 */
[----:B------:R-:W-:Y:S01]  /*1620*/  IMAD.SHL.U32 R134, R134, 0x2, RZ ;  /* 0x0000000286867824 */ /* 0x000fe200078e00ff */
[----:B------:R-:W-:Y:S01]  /*1630*/  @!PT LDS RZ, [RZ] ;  /* 0x00000000fffff984 */ /* 0x000fe20000000800 */
[----:B------:R-:W-:Y:S01]  /*1640*/  @!PT LDS RZ, [RZ] ;  /* 0x00000000fffff984 */ /* 0x000fe20000000800 */
[----:B------:R-:W-:Y:S01]  /*1650*/  @!PT LDS RZ, [RZ] ;  /* 0x00000000fffff984 */ /* 0x000fe20000000800 */
[----:B------:R3:W-:Y:S04]  /*1660*/  @P2 LDGSTS.E.BYPASS.LTC128B.128 [R7+0x100], [R34.64], !P4 ;  /* 0x0010000022072fae */ /* 0x0007e8000e101d4a */
[----:B------:R3:W-:Y:S04]  /*1670*/  @P2 LDGSTS.E.BYPASS.LTC128B.128 [R7+0x2100], [R34.64+0x80], !P6 ;  /* 0x0210008022072fae */ /* 0x0007e8000f101d4a */
[----:B------:R3:W-:Y:S01]  /*1680*/  @P2 LDGSTS.E.BYPASS.LTC128B.128 [R7+0x4100], [R34.64+0x100], !P5 ;  /* 0x0410010022072fae */ /* 0x0007e2000e901d4a */
[----:B--2---:R-:W-:-:S02]  /*1690*/  @P1 IADD3 R8, P2, R105, R20, RZ ;  /* 0x0000001469081210 */ /* 0x004fc40007f5e0ff */
[----:B------:R-:W-:-:S03]  /*16a0*/  IADD3 R20, R22, 0x20, RZ ;  /* 0x0000002016147810 */ /* 0x000fc60007ffe0ff */
[----:B------:R-:W-:Y:S01]  /*16b0*/  @P1 IMAD.X R3, R98, 0x1, R3, P2 ;  /* 0x0000000162031824 */ /* 0x000fe200010e0603 */
[----:B------:R-:W-:Y:S01]  /*16c0*/  @P1 LEA R12, P2, R8, c[0x0][0x250], 0x1 ;  /* 0x00009400080c1a11 */ /* 0x000fe200078408ff */
[----:B------:R-:W-:-:S03]  /*16d0*/  IMAD.IADD R17, R22, 0x1, R20 ;  /* 0x0000000116117824 */ /* 0x000fc600078e0214 */
[----:B------:R-:W-:Y:S02]  /*16e0*/  @P1 LEA.HI.X R13, R8, c[0x0][0x254], R3, 0x1, P2 ;  /* 0x00009500080d1a11 */ /* 0x000fe400010f0c03 */
[----:B------:R-:W-:-:S04]  /*16f0*/  ISETP.GE.AND P3, PT, R17, c[0x0][0x27c], PT ;  /* 0x00009f0011007a0c */ /* 0x000fc80003f66270 */
[----:B------:R-:W-:Y:S02]  /*1700*/  SEL R8, RZ, c[0x0][0x27c], !P3 ;  /* 0x00009f00ff087a07 */ /* 0x000fe40005800000 */
[----:B------:R-:W-:-:S03]  /*1710*/  P2R R125, PR, RZ, 0x8 ;  /* 0x00000008ff7d7803 */ /* 0x000fc60000000000 */
[----:B------:R-:W-:Y:S02]  /*1720*/  IMAD.IADD R6, R8, 0x1, R17 ;  /* 0x0000000108067824 */ /* 0x000fe400078e0211 */
[----:B---3--:R-:W-:-:S03]  /*1730*/  @P1 IMAD.SHL.U32 R7, R10, 0x2, RZ ;  /* 0x000000020a071824 */ /* 0x008fc600078e00ff */
[----:B------:R-:W-:Y:S02]  /*1740*/  SHF.R.S32.HI R3, RZ, 0x1f, R6 ;  /* 0x0000001fff037819 */ /* 0x000fe40000011406 */
[----:B------:R2:W-:Y:S02]  /*1750*/  @P1 LDGSTS.E.BYPASS.LTC128B.128 [R7+0x1100], [R12.64], !P4 ;  /* 0x011000000c071fae */ /* 0x0005e4000e101d4a */
[CC--:B------:R-:W-:Y:S02]  /*1760*/  LEA.HI R142, R3.reuse, R6.reuse, RZ, 0x3 ;  /* 0x00000006038e7211 */ /* 0x0c0fe400078f18ff */
[----:B------:R-:W-:Y:S01]  /*1770*/  LEA.HI R3, R3, R6, RZ, 0x6 ;  /* 0x0000000603037211 */ /* 0x000fe200078f30ff */
[----:B------:R2:W-:Y:S01]  /*1780*/  @P1 LDGSTS.E.BYPASS.LTC128B.128 [R7+0x3100], [R12.64+0x80], !P6 ;  /* 0x031000800c071fae */ /* 0x0005e2000f101d4a */
[----:B------:R-:W-:Y:S01]  /*1790*/  IMAD.MOV.U32 R6, RZ, RZ, c[0x0][0x290] ;  /* 0x0000a400ff067624 */ /* 0x000fe200078e00ff */
[----:B------:R-:W-:Y:S02]  /*17a0*/  LOP3.LUT R136, R142, 0xfffffff8, RZ, 0xc0, !PT ;  /* 0xfffffff88e887812 */ /* 0x000fe400078ec0ff */
[----:B------:R2:W-:Y:S01]  /*17b0*/  @P1 LDGSTS.E.BYPASS.LTC128B.128 [R7+0x5100], [R12.64+0x100], !P5 ;  /* 0x051001000c071fae */ /* 0x0005e2000e901d4a */
[----:B------:R-:W-:Y:S01]  /*17c0*/  @P0 LEA R8, P1, R26, c[0x0][0x220], 0x1 ;  /* 0x000088001a080a11 */ /* 0x000fe200078208ff */
[----:B------:R-:W-:Y:S01]  /*17d0*/  IMAD.SHL.U32 R3, R3, 0x40, RZ ;  /* 0x0000004003037824 */ /* 0x000fe200078e00ff */
[----:B------:R-:W-:Y:S01]  /*17e0*/  SHF.L.U64.HI R95, R6, R99, c[0x0][0x294] ;  /* 0x0000a500065f7619 */ /* 0x000fe20000010263 */
[----:B------:R-:W0:Y:S01]  /*17f0*/  LDGDEPBAR ;  /* 0x00000000000079af */ /* 0x000e220000000000 */
[----:B-1----:R-:W-:Y:S01]  /*1800*/  @P0 LEA.HI.X R9, R26, c[0x0][0x224], R0, 0x1, P1 ;  /* 0x000089001a090a11 */ /* 0x002fe200008f0c00 */
[----:B------:R-:W-:Y:S01]  /*1810*/  @P0 IMAD.SHL.U32 R0, R10, 0x2, RZ ;  /* 0x000000020a000824 */ /* 0x000fe200078e00ff */
[----:B------:R-:W-:Y:S01]  /*1820*/  @P0 LEA R26, P1, R103, R8, 0x1 ;  /* 0x00000008671a0211 */ /* 0x000fe200078208ff */
[----:B------:R-:W-:Y:S01]  /*1830*/  IMAD.SHL.U32 R97, R6, 0x40, RZ ;  /* 0x0000004006617824 */ /* 0x000fe200078e00ff */
[----:B------:R-:W-:-:S02]  /*1840*/  LOP3.LUT R3, R3, 0xfffff000, RZ, 0xc0, !PT ;  /* 0xfffff00003037812 */ /* 0x000fc400078ec0ff */
[----:B------:R-:W-:Y:S01]  /*1850*/  @P0 LEA.HI.X R27, R103, R9, R96, 0x1, P1 ;  /* 0x00000009671b0211 */ /* 0x000fe200008f0c60 */
[----:B------:R1:W-:Y:S01]  /*1860*/  @P0 LDGSTS.E.BYPASS.LTC128B.128 [R0+0x12100], [R8.64], !P4 ;  /* 0x1210000008000fae */ /* 0x0003e2000e101d4a */
[----:B------:R-:W-:Y:S02]  /*1870*/  LOP3.LUT P1, RZ, R120, 0x4, RZ, 0xc0, !PT ;  /* 0x0000000478ff7812 */ /* 0x000fe4000782c0ff */
[----:B------:R-:W-:Y:S01]  /*1880*/  SHF.R.S32.HI R6, RZ, 0x1f, R123 ;  /* 0x0000001fff067819 */ /* 0x000fe2000001147b */
[----:B------:R1:W-:Y:S01]  /*1890*/  @P0 LDGSTS.E.BYPASS.LTC128B.128 [R0+0x14100], [R8.64+0x80], !P6 ;  /* 0x1410008008000fae */ /* 0x0003e2000f101d4a */
[----:B------:R-:W-:Y:S02]  /*18a0*/  SHF.R.S32.HI R135, RZ, 0x1f, R136 ;  /* 0x0000001fff877819 */ /* 0x000fe40000011488 */
[----:B------:R-:W-:Y:S01]  /*18b0*/  LEA.HI R113, R6, R123, RZ, 0x3 ;  /* 0x0000007b06717211 */ /* 0x000fe200078f18ff */
[----:B------:R1:W-:Y:S01]  /*18c0*/  @P0 LDGSTS.E.BYPASS.LTC128B.128 [R0+0x16100], [R8.64+0x100], !P5 ;  /* 0x1610010008000fae */ /* 0x0003e2000e901d4a */
[C---:B------:R-:W-:Y:S01]  /*18d0*/  SHF.L.U64.HI R135, R136.reuse, 0x1, R135 ;  /* 0x0000000188877819 */ /* 0x040fe20000010287 */
[----:B------:R-:W-:Y:S01]  /*18e0*/  IMAD.SHL.U32 R136, R136, 0x2, RZ ;  /* 0x0000000288887824 */ /* 0x000fe200078e00ff */
[----:B------:R-:W-:Y:S01]  /*18f0*/  LOP3.LUT R113, R113, 0xfffffff8, RZ, 0xc0, !PT ;  /* 0xfffffff871717812 */ /* 0x000fe200078ec0ff */
[----:B------:R3:W-:Y:S01]  /*1900*/  @P0 LDGSTS.E.BYPASS.LTC128B.128 [R0+0x13100], [R26.64], !P4 ;  /* 0x131000001a000fae */ /* 0x0007e2000e101d4a */
[----:B--2---:R-:W-:-:S03]  /*1910*/  IADD3 R13, R22, 0x10, RZ ;  /* 0x00000010160d7810 */ /* 0x004fc60007ffe0ff */
[----:B------:R3:W-:Y:S01]  /*1920*/  @P0 LDGSTS.E.BYPASS.LTC128B.128 [R0+0x15100], [R26.64+0x80], !P6 ;  /* 0x151000801a000fae */ /* 0x0007e2000f101d4a */
[----:B------:R-:W-:Y:S02]  /*1930*/  IADD3 R12, R22, 0x30, RZ ;  /* 0x00000030160c7810 */ /* 0x000fe40007ffe0ff */
[----:B------:R-:W-:Y:S01]  /*1940*/  SHF.R.S32.HI R106, RZ, 0x1f, R113 ;  /* 0x0000001fff6a7819 */ /* 0x000fe20000011471 */
[----:B------:R3:W-:Y:S01]  /*1950*/  @P0 LDGSTS.E.BYPASS.LTC128B.128 [R0+0x17100], [R26.64+0x100], !P5 ;  /* 0x171001001a000fae */ /* 0x0007e2000e901d4a */
[----:B------:R-:W-:-:S03]  /*1960*/  ISETP.GE.AND P0, PT, R16, c[0x0][0x27c], PT ;  /* 0x00009f0010007a0c */ /* 0x000fc60003f06270 */
[----:B------:R-:W0:Y:S01]  /*1970*/  LDGDEPBAR ;  /* 0x00000000000079af */ /* 0x000e220000000000 */
[----:B------:R-:W-:Y:S02]  /*1980*/  SEL R7, RZ, c[0x0][0x27c], !P0 ;  /* 0x00009f00ff077a07 */ /* 0x000fe40004000000 */
[----:B------:R-:W-:Y:S02]  /*1990*/  P2R R124, PR, RZ, 0x1 ;  /* 0x00000001ff7c7803 */ /* 0x000fe40000000000 */
[----:B------:R-:W-:Y:S01]  /*19a0*/  ISETP.GE.AND P0, PT, R127, 0x1, PT ;  /* 0x000000017f00780c */ /* 0x000fe20003f06270 */
[----:B------:R-:W-:Y:S01]  /*19b0*/  IMAD.IADD R7, R7, 0x1, R16 ;  /* 0x0000000107077824 */ /* 0x000fe200078e0210 */
[----:B-1----:R-:W-:-:S04]  /*19c0*/  LOP3.LUT R9, R119, 0x38, R4, 0xf8, !PT ;  /* 0x0000003877097812 */ /* 0x002fc800078ef804 */
[----:B------:R-:W-:-:S04]  /*19d0*/  LOP3.LUT R114, R9, R108, RZ, 0x3c, !PT ;  /* 0x0000006c09727212 */ /* 0x000fc800078e3cff */
[----:B------:R-:W-:Y:S02]  /*19e0*/  IADD3 R114, R114, R5, R15 ;  /* 0x0000000572727210 */ /* 0x000fe40007ffe00f */
[----:B---3--:R-:W-:Y:S02]  /*19f0*/  P2R R0, PR, RZ, 0x2 ;  /* 0x00000002ff007803 */ /* 0x008fe40000000000 */
[----:B------:R-:W-:Y:S02]  /*1a00*/  SHF.R.S32.HI R0, RZ, 0x1f, R7 ;  /* 0x0000001fff007819 */ /* 0x000fe40000011407 */
[----:B------:R-:W-:Y:S02]  /*1a10*/  ISETP.NE.AND P1, PT, R132, c[0x0][0x2b8], PT ;  /* 0x0000ae0084007a0c */ /* 0x000fe40003f25270 */
[CC--:B------:R-:W-:Y:S02]  /*1a20*/  LEA.HI R2, R0.reuse, R7.reuse, RZ, 0x3 ;  /* 0x0000000700027211 */ /* 0x0c0fe400078f18ff */
[----:B------:R-:W-:-:S02]  /*1a30*/  LEA.HI R0, R0, R7, RZ, 0x6 ;  /* 0x0000000700007211 */ /* 0x000fc400078f30ff */
[C---:B------:R-:W-:Y:S02]  /*1a40*/  LOP3.LUT R5, R119.reuse, 0x38, R2, 0xf8, !PT ;  /* 0x0000003877057812 */ /* 0x040fe400078ef802 */
[----:B------:R-:W-:Y:S01]  /*1a50*/  LOP3.LUT R7, R119, 0x38, R142, 0xf8, !PT ;  /* 0x0000003877077812 */ /* 0x000fe200078ef88e */
[----:B------:R-:W-:Y:S01]  /*1a60*/  IMAD.SHL.U32 R0, R0, 0x40, RZ ;  /* 0x0000004000007824 */ /* 0x000fe200078e00ff */
[-C--:B------:R-:W-:Y:S01]  /*1a70*/  LOP3.LUT R110, R5, R108.reuse, RZ, 0x3c, !PT ;  /* 0x0000006c056e7212 */ /* 0x080fe200078e3cff */
[----:B------:R-:W-:Y:S01]  /*1a80*/  IMAD R5, R83, c[0x0][0x210], RZ ;  /* 0x0000840053057a24 */ /* 0x000fe200078e02ff */
[----:B------:R-:W-:Y:S02]  /*1a90*/  LOP3.LUT R112, R7, R108, RZ, 0x3c, !PT ;  /* 0x0000006c07707212 */ /* 0x000fe400078e3cff */
[----:B------:R-:W-:Y:S01]  /*1aa0*/  LOP3.LUT R0, R0, 0xfffff000, RZ, 0xc0, !PT ;  /* 0xfffff00000007812 */ /* 0x000fe200078ec0ff */
[----:B------:R-:W-:Y:S01]  /*1ab0*/  IMAD R5, R196, c[0x0][0x214], R5 ;  /* 0x00008500c4057a24 */ /* 0x000fe200078e0205 */
[--C-:B------:R-:W-:Y:S01]  /*1ac0*/  IADD3 R112, R112, R3, R15.reuse ;  /* 0x0000000370707210 */ /* 0x100fe20007ffe00f */
[----:B------:R-:W-:Y:S01]  /*1ad0*/  IMAD R3, R83, c[0x0][0x1e8], RZ ;  /* 0x00007a0053037a24 */ /* 0x000fe200078e02ff */
[----:B------:R-:W-:Y:S01]  /*1ae0*/  IADD3 R110, R110, R0, R15 ;  /* 0x000000006e6e7210 */ /* 0x000fe20007ffe00f */
[----:B------:R-:W-:Y:S01]  /*1af0*/  IMAD.MOV.U32 R0, RZ, RZ, c[0x0][0x280] ;  /* 0x0000a000ff007624 */ /* 0x000fe200078e00ff */
[----:B------:R-:W-:Y:S01]  /*1b00*/  LOP3.LUT R138, R2, 0xfffffff8, RZ, 0xc0, !PT ;  /* 0xfffffff8028a7812 */ /* 0x000fe200078ec0ff */
[----:B------:R-:W-:Y:S01]  /*1b10*/  IMAD.IADD R94, R167, 0x1, R5 ;  /* 0x00000001a75e7824 */ /* 0x000fe200078e0205 */
[----:B------:R-:W-:Y:S01]  /*1b20*/  SHF.R.S32.HI R5, RZ, 0x1f, R16 ;  /* 0x0000001fff057819 */ /* 0x000fe20000011410 */
[C---:B------:R-:W-:Y:S01]  /*1b30*/  IMAD.SHL.U32 R101, R0.reuse, 0x40, RZ ;  /* 0x0000004000657824 */ /* 0x040fe200078e00ff */
[----:B------:R-:W-:Y:S01]  /*1b40*/  SHF.L.U64.HI R99, R0, R99, c[0x0][0x284] ;  /* 0x0000a10000637619 */ /* 0x000fe20000010263 */
[----:B------:R-:W-:Y:S01]  /*1b50*/  IMAD R3, R196, c[0x0][0x1ec], R3 ;  /* 0x00007b00c4037a24 */ /* 0x000fe200078e0203 */
[----:B------:R-:W-:-:S02]  /*1b60*/  SHF.R.S32.HI R0, RZ, 0x1f, R121 ;  /* 0x0000001fff007819 */ /* 0x000fc40000011479 */
[----:B------:R-:W-:Y:S01]  /*1b70*/  LEA.HI R116, R5, R16, RZ, 0x3 ;  /* 0x0000001005747211 */ /* 0x000fe200078f18ff */
[----:B------:R-:W-:Y:S01]  /*1b80*/  IMAD.IADD R100, R165, 0x1, R3 ;  /* 0x00000001a5647824 */ /* 0x000fe200078e0203 */
[----:B------:R-:W-:Y:S01]  /*1b90*/  LEA.HI R109, R0, R121, RZ, 0x3 ;  /* 0x00000079006d7211 */ /* 0x000fe200078f18ff */
[----:B------:R-:W-:Y:S01]  /*1ba0*/  IMAD R3, R163, c[0x0][0x2b0], RZ ;  /* 0x0000ac00a3037a24 */ /* 0x000fe200078e02ff */
[----:B------:R-:W-:Y:S02]  /*1bb0*/  SHF.R.S32.HI R0, RZ, 0x1f, R17 ;  /* 0x0000001fff007819 */ /* 0x000fe40000011411 */
[----:B------:R-:W-:Y:S01]  /*1bc0*/  LOP3.LUT R5, R119, 0x18, R24, 0xf8, !PT ;  /* 0x0000001877057812 */ /* 0x000fe200078ef818 */
[----:B------:R-:W-:Y:S01]  /*1bd0*/  IMAD R3, R162, c[0x0][0x2b4], R3 ;  /* 0x0000ad00a2037a24 */ /* 0x000fe200078e0203 */
[----:B------:R-:W-:Y:S01]  /*1be0*/  LEA.HI R117, R0, R17, RZ, 0x3 ;  /* 0x0000001100757211 */ /* 0x000fe200078f18ff */
[----:B------:R-:W-:Y:S01]  /*1bf0*/  IMAD.WIDE.U32 R162, R162, c[0x0][0x2b0], RZ ;  /* 0x0000ac00a2a27a25 */ /* 0x000fe200078e00ff */
[----:B------:R-:W-:-:S02]  /*1c00*/  LOP3.LUT R0, R5, R108, RZ, 0x3c, !PT ;  /* 0x0000006c05007212 */ /* 0x000fc400078e3cff */
[----:B------:R-:W-:Y:S01]  /*1c10*/  SHF.R.S32.HI R137, RZ, 0x1f, R138 ;  /* 0x0000001fff897819 */ /* 0x000fe2000001148a */
[----:B------:R-:W-:Y:S01]  /*1c20*/  IMAD.IADD R92, R163, 0x1, R3 ;  /* 0x00000001a35c7824 */ /* 0x000fe200078e0203 */
[----:B------:R-:W-:Y:S01]  /*1c30*/  LOP3.LUT R109, R109, 0xfffffff8, RZ, 0xc0, !PT ;  /* 0xfffffff86d6d7812 */ /* 0x000fe200078ec0ff */
[----:B------:R-:W-:Y:S01]  /*1c40*/  IMAD.IADD R0, R0, 0x1, R15 ;  /* 0x0000000100007824 */ /* 0x000fe200078e020f */
[----:B------:R-:W-:Y:S02]  /*1c50*/  LOP3.LUT R117, R117, 0xfffffff8, RZ, 0xc0, !PT ;  /* 0xfffffff875757812 */ /* 0x000fe400078ec0ff */
[----:B------:R-:W-:Y:S02]  /*1c60*/  LOP3.LUT R116, R116, 0xfffffff8, RZ, 0xc0, !PT ;  /* 0xfffffff874747812 */ /* 0x000fe400078ec0ff */
[----:B------:R-:W-:Y:S02]  /*1c70*/  SHF.R.S32.HI R141, RZ, 0x3, R2 ;  /* 0x00000003ff8d7819 */ /* 0x000fe40000011402 */
[C---:B------:R-:W-:Y:S01]  /*1c80*/  SHF.L.U64.HI R137, R138.reuse, 0x1, R137 ;  /* 0x000000018a897819 */ /* 0x040fe20000010289 */
[----:B------:R-:W-:Y:S01]  /*1c90*/  IMAD.SHL.U32 R138, R138, 0x2, RZ ;  /* 0x000000028a8a7824 */ /* 0x000fe200078e00ff */
[----:B------:R-:W-:-:S02]  /*1ca0*/  P2R R2, PR, RZ, 0x1 ;  /* 0x00000001ff027803 */ /* 0x000fc40000000000 */
[----:B------:R-:W-:Y:S02]  /*1cb0*/  SHF.R.S32.HI R102, RZ, 0x1f, R109 ;  /* 0x0000001fff667819 */ /* 0x000fe4000001146d */
[----:B------:R-:W-:Y:S02]  /*1cc0*/  SHF.R.S32.HI R140, RZ, 0x1f, R117 ;  /* 0x0000001fff8c7819 */ /* 0x000fe40000011475 */
[----:B------:R-:W-:Y:S02]  /*1cd0*/  SHF.R.S32.HI R139, RZ, 0x1f, R116 ;  /* 0x0000001fff8b7819 */ /* 0x000fe40000011474 */
[----:B------:R-:W-:Y:S02]  /*1ce0*/  SHF.R.S32.HI R142, RZ, 0x3, R142 ;  /* 0x00000003ff8e7819 */ /* 0x000fe4000001148e */
[----:B------:R-:W-:Y:S02]  /*1cf0*/  P2R R2, PR, RZ, 0x2 ;  /* 0x00000002ff027803 */ /* 0x000fe40000000000 */
.L_x_1413:
        /* <DEDUP_REMOVED lines=20> */
[----:B------:R-:W-:Y:S02]  /*1e40*/  @!P0 LEA.HI.X.SX32 R4, R3, R92, 0x1, P1 ;  /* 0x0000005c03048211 */ /* 0x000fe400008f0eff */
[C---:B------:R-:W-:Y:S04]  /*1e50*/  @!P0 LEA R6, P1, R5.reuse, c[0x0][0x2a0], 0x2 ;  /* 0x0000a80005068a11 */ /* 0x040fe800078210ff */
[----:B------:R-:W-:Y:S01]  /*1e60*/  @!P0 LEA.HI.X R7, R5, c[0x0][0x2a4], R4, 0x2, P1 ;  /* 0x0000a90005078a11 */ /* 0x000fe200008f1404 */
[----:B------:R-:W-:Y:S04]  /*1e70*/  IMAD.MOV R4, RZ, RZ, -R3 ;  /* 0x000000ffff047224 */ /* 0x000fe800078e0a03 */
[----:B------:R1:W5:Y:S01]  /*1e80*/  @!P0 LDG.E R144, [R6.64] ;  /* 0x0000000a06908981 */ /* 0x000362000c1e1900 */
[----:B------:R-:W-:Y:S03]  /*1e90*/  IMAD R143, R4, c[0x0][0x2b8], R143 ;  /* 0x0000ae00048f7a24 */ /* 0x000fe600078e028f */
        /* <DEDUP_REMOVED lines=11> */
[C---:B------:R-:W-:Y:S03]  /*1f50*/  IMAD R5, R144.reuse, c[0x0][0x1f4], R5 ;  /* 0x00007d0090057a24 */ /* 0x040fe600078e0205 */
        /* <DEDUP_REMOVED lines=75> */
.L_x_1393:
[----:B------:R-:W-:Y:S05]  /*2410*/  BSYNC B0 ;  /* 0x0000000000007941 */ /* 0x000fea0003800000 */
.L_x_1392:
        /* <DEDUP_REMOVED lines=93> */
.L_x_1396:
[----:B------:R-:W-:Y:S05]  /*29f0*/  BSYNC B0 ;  /* 0x0000000000007941 */ /* 0x000fea0003800000 */
.L_x_1395:
        /* <DEDUP_REMOVED lines=58> */
.L_x_1398:
[----:B------:R-:W-:Y:S05]  /*2da0*/  BSYNC B0 ;  /* 0x0000000000007941 */ /* 0x000fea0003800000 */
.L_x_1397:
        /* <DEDUP_REMOVED lines=58> */
.L_x_1400:
[----:B------:R-:W-:Y:S05]  /*3150*/  BSYNC B0 ;  /* 0x0000000000007941 */ /* 0x000fea0003800000 */
.L_x_1399:
        /* <DEDUP_REMOVED lines=58> */
.L_x_1402:
[----:B------:R-:W-:Y:S05]  /*3500*/  BSYNC B0 ;  /* 0x0000000000007941 */ /* 0x000fea0003800000 */
.L_x_1401:
        /* <DEDUP_REMOVED lines=58> */
.L_x_1404:
[----:B------:R-:W-:Y:S05]  /*38b0*/  BSYNC B0 ;  /* 0x0000000000007941 */ /* 0x000fea0003800000 */
.L_x_1403:
        /* <DEDUP_REMOVED lines=58> */
.L_x_1391:
        /* <DEDUP_REMOVED lines=47> */
.L_x_1406:
[----:B------:R-:W-:Y:S05]  /*3f50*/  BSYNC B0 ;  /* 0x0000000000007941 */ /* 0x000fea0003800000 */
.L_x_1405:
        /* <DEDUP_REMOVED lines=35> */
[----:B------:R-:W-:Y:S01]  /*4190*/  IADD3 R180, R114, R175, RZ ;  /* 0x000000af72b47210 */ /* 0x000fe20007ffe0ff */
[----:B------:R-:W-:Y:S01]  /*41a0*/  IMAD.MOV.U32 R63, RZ, RZ, R59 ;  /* 0x000000ffff3f7224 */ /* 0x000fe200078e003b */
[----:B------:R-:W-:Y:S02]  /*41b0*/  SEL R177, R107, R174, !P2 ;  /* 0x000000ae6bb17207 */ /* 0x000fe40005000000 */
[----:B------:R-:W-:Y:S02]  /*41c0*/  ISETP.GE.AND P0, PT, R24, c[0x0][0x27c], PT ;  /* 0x00009f0018007a0c */ /* 0x000fe40003f06270 */
[----:B------:R-:W-:Y:S02]  /*41d0*/  SHF.R.S32.HI R176, RZ, 0x1f, R177 ;  /* 0x0000001fffb07819 */ /* 0x000fe400000114b1 */
[----:B------:R-:W-:Y:S02]  /*41e0*/  MOV R46, R40 ;  /* 0x00000028002e7202 */ /* 0x000fe40000000f00 */
[----:B------:R-:W-:Y:S02]  /*41f0*/  LEA.HI R176, R176, R177, RZ, 0x4 ;  /* 0x000000b1b0b07211 */ /* 0x000fe400078f20ff */
[----:B------:R-:W-:Y:S02]  /*4200*/  MOV R55, R56 ;  /* 0x0000003800377202 */ /* 0x000fe40000000f00 */
[----:B------:R-:W-:Y:S03]  /*4210*/  LEA.HI.SX32 R178, R176, R115, 0x1c ;  /* 0x00000073b0b27211 */ /* 0x000fe600078fe2ff */
[----:B------:R-:W-:Y:S01]  /*4220*/  @!P0 SHF.R.U64 R47, R40, 0x10, R41 ;  /* 0x00000010282f8819 */ /* 0x000fe20000001229 */
[----:B------:R-:W-:Y:S01]  /*4230*/  IMAD.MOV.U32 R40, RZ, RZ, R43 ;  /* 0x000000ffff287224 */ /* 0x000fe200078e002b */
[----:B------:R-:W-:Y:S01]  /*4240*/  SHF.R.S32.HI R179, RZ, 0x1f, R178 ;  /* 0x0000001fffb37819 */ /* 0x000fe200000114b2 */
[----:B------:R-:W-:Y:S01]  /*4250*/  @!P0 HADD2.F32 R49, -RZ, R46.H0_H0 ;  /* 0x2000002eff318230 */ /* 0x000fe20000004100 */
[----:B------:R-:W-:Y:S01]  /*4260*/  SHF.L.U32 R176, R178, 0x3, RZ ;  /* 0x00000003b2b07819 */ /* 0x000fe200000006ff */
[----:B------:R-:W-:Y:S01]  /*4270*/  @!P0 HADD2.F32 R50, -RZ, R47.H0_H0 ;  /* 0x2000002fff328230 */ /* 0x000fe20000004100 */
[----:B------:R-:W-:Y:S01]  /*4280*/  LEA.HI R179, R179, R178, RZ, 0x3 ;  /* 0x000000b2b3b37211 */ /* 0x000fe200078f18ff */
[----:B------:R-:W-:Y:S01]  /*4290*/  @!P0 HADD2.F32 R55, -RZ, R55.H0_H0 ;  /* 0x20000037ff378230 */ /* 0x000fe20000004100 */
[----:B------:R-:W-:Y:S01]  /*42a0*/  SHF.L.U32 R178, R180, 0x1, RZ ;  /* 0x00000001b4b27819 */ /* 0x000fe200000006ff */
[----:B------:R-:W-:Y:S01]  /*42b0*/  @!P0 HADD2.F32 R63, -RZ, R63.H0_H0 ;  /* 0x2000003fff3f8230 */ /* 0x000fe20000004100 */
[----:B------:R-:W-:Y:S01]  /*42c0*/  LOP3.LUT R181, R119, 0x38, R176, 0xf8, !PT ;  /* 0x0000003877b57812 */ /* 0x000fe200078ef8b0 */
[----:B------:R-:W-:Y:S01]  /*42d0*/  IMAD.SHL.U32 R179, R179, 0x200, RZ ;  /* 0x00000200b3b37824 */ /* 0x000fe200078e00ff */
[----:B------:R-:W-:Y:S01]  /*42e0*/  @!P0 SHF.R.U64 R56, R56, 0x10, R57 ;  /* 0x0000001038388819 */ /* 0x000fe20000001239 */
[----:B------:R-:W-:Y:S01]  /*42f0*/  LDS.128 R32, [R178+0xc100] ;  /* 0x00c10000b2207984 */ /* 0x000fe20000000c00 */
[----:B------:R-:W-:Y:S02]  /*4300*/  LOP3.LUT R182, R181, R108, RZ, 0x3c, !PT ;  /* 0x0000006cb5b67212 */ /* 0x000fe400078e3cff */
[----:B------:R-:W-:Y:S01]  /*4310*/  LOP3.LUT R179, R179, 0x7ffff000, RZ, 0xc0, !PT ;  /* 0x7ffff000b3b37812 */ /* 0x000fe200078ec0ff */
[----:B------:R-:W-:Y:S01]  /*4320*/  @!P0 HADD2.F32 R56, -RZ, R56.H0_H0 ;  /* 0x20000038ff388230 */ /* 0x000fe20000004100 */
[----:B------:R-:W-:Y:S02]  /*4330*/  @!P0 SHF.R.U32.HI R48, RZ, 0x10, R41 ;  /* 0x00000010ff308819 */ /* 0x000fe40000011629 */
[----:B------:R-:W-:Y:S02]  /*4340*/  IADD3 R182, R182, R179, R15 ;  /* 0x000000b3b6b67210 */ /* 0x000fe40007ffe00f */
[----:B------:R-:W-:Y:S02]  /*4350*/  @!P0 SHF.R.U32.HI R61, RZ, 0x10, R57 ;  /* 0x00000010ff3d8819 */ /* 0x000fe40000011639 */
[--C-:B------:R-:W-:Y:S01]  /*4360*/  @!P0 SHF.R.U64 R60, R58, 0x10, R59.reuse ;  /* 0x000000103a3c8819 */ /* 0x100fe2000000123b */
[----:B------:R-:W-:Y:S01]  /*4370*/  IMAD.IADD R179, R175, 0x1, R182 ;  /* 0x00000001afb37824 */ /* 0x000fe200078e02b6 */
[----:B------:R-:W-:Y:S02]  /*4380*/  @!P0 SHF.R.U32.HI R65, RZ, 0x10, R59 ;  /* 0x00000010ff418819 */ /* 0x000fe4000001163b */
[----:B------:R-:W-:Y:S01]  /*4390*/  MOV R57, R58 ;  /* 0x0000003a00397202 */ /* 0x000fe20000000f00 */
[----:B------:R-:W-:Y:S01]  /*43a0*/  IMAD.SHL.U32 R177, R179, 0x2, RZ ;  /* 0x00000002b3b17824 */ /* 0x000fe200078e00ff */
[----:B------:R-:W-:Y:S01]  /*43b0*/  MOV R41, R42 ;  /* 0x0000002a00297202 */ /* 0x000fe20000000f00 */
[----:B------:R-:W-:Y:S01]  /*43c0*/  @!P0 HADD2.F32 R60, -RZ, R60.H0_H0 ;  /* 0x2000003cff3c8230 */ /* 0x000fe20000004100 */
[--C-:B------:R-:W-:Y:S01]  /*43d0*/  @!P0 SHF.R.U64 R42, R42, 0x10, R43.reuse ;  /* 0x000000102a2a8819 */ /* 0x100fe2000000122b */
[----:B------:R-:W-:Y:S01]  /*43e0*/  @!P0 HADD2.F32 R59, -RZ, R57.H0_H0 ;  /* 0x20000039ff3b8230 */ /* 0x000fe20000004100 */
[----:B------:R-:W1:Y:S01]  /*43f0*/  LDS.128 R76, [R177+0xc100] ;  /* 0x00c10000b14c7984 */ /* 0x000e620000000c00 */
[----:B------:R-:W-:Y:S01]  /*4400*/  @!P0 SHF.R.U32.HI R43, RZ, 0x10, R43 ;  /* 0x00000010ff2b8819 */ /* 0x000fe2000001162b */
[----:B------:R-:W-:Y:S02]  /*4410*/  @!P0 HADD2.F32 R65, -RZ, R65.H0_H0 ;  /* 0x20000041ff418230 */ /* 0x000fe40000004100 */
[----:B------:R-:W-:Y:S02]  /*4420*/  @!P0 HADD2.F32 R42, -RZ, R42.H0_H0 ;  /* 0x2000002aff2a8230 */ /* 0x000fe40000004100 */
[----:B------:R-:W-:Y:S01]  /*4430*/  @!P0 HADD2.F32 R43, -RZ, R43.H0_H0 ;  /* 0x2000002bff2b8230 */ /* 0x000fe20000004100 */
        /* <DEDUP_REMOVED lines=65> */
[----:B------:R-:W-:Y:S01]  /*4850*/  @!P0 FFMA.FTZ R184, R40, R65, -R184 ;  /* 0x0000004128b88223 */ /* 0x000fe200000108b8 */
        /* <DEDUP_REMOVED lines=18> */
.L_x_1408:
[----:B------:R-:W-:Y:S05]  /*4980*/  BSYNC B0 ;  /* 0x0000000000007941 */ /* 0x000fea0003800000 */
.L_x_1407:
        /* <DEDUP_REMOVED lines=126> */
.L_x_1410:
[----:B------:R-:W-:Y:S05]  /*5170*/  BSYNC B0 ;  /* 0x0000000000007941 */ /* 0x000fea0003800000 */
.L_x_1409:
[----:B------:R-:W-:Y:S11]  /*5180*/  ISETP.GE.AND P0, PT, R16, c[0x0][0x1d4], PT ;  /* 0x0000750010007a0c */ /* 0x000ff60003f06270 */
[----:B------:R-:W-:Y:S02]  /*5190*/  @!UPT UIADD3 URZ, URZ, URZ, URZ ;  /* 0x0000003f3f3ff290 */ /* 0x000fe4000fffe03f */
[----:B------:R-:W-:-:S05]  /*51a0*/  @P0 BRA `(.L_x_1394) ;  /* 0x00000b0000000947 */ /* 0x000fca0003800000 */
[----:B------:R-:W-:Y:S02]  /*51b0*/  ISETP.NE.AND P1, PT, R124, RZ, PT ;  /* 0x000000ff7c00720c */ /* 0x000fe40003f25270 */
[----:B----4-:R-:W-:Y:S02]  /*51c0*/  IADD3 R54, P0, R172, R138, RZ ;  /* 0x0000008aac367210 */ /* 0x010fe40007f1e0ff */
[----:B------:R-:W-:Y:S02]  /*51d0*/  SEL R174, R107, R174, !P1 ;  /* 0x000000ae6bae7207 */ /* 0x000fe40004800000 */
[----:B---3--:R-:W-:Y:S02]  /*51e0*/  IADD3.X R55, R173, R137, RZ, P0, !PT ;  /* 0x00000089ad377210 */ /* 0x008fe400007fe4ff */
        /* <DEDUP_REMOVED lines=122> */
.L_x_1390:
        /* <DEDUP_REMOVED lines=8> */
[C---:B------:R-:W-:Y:S02]  /*5a10*/  IMAD R7, R144.reuse, c[0x0][0x1f4], R7 ;  /* 0x00007d0090077a24 */ /* 0x040fe400078e0207 */
        /* <DEDUP_REMOVED lines=41> */
.L_x_1394:
[----:B------:R-:W-:Y:S05]  /*5cb0*/  BSYNC B1 ;  /* 0x0000000000017941 */ /* 0x000fea0003800000 */
.L_x_1389:
[----:B------:R-:W-:Y:S01]  /*5cc0*/  ISETP.GT.AND P0, PT, R18, R11, PT ;  /* 0x0000000b1200720c */ /* 0x000fe20003f04270 */
[----:B------:R-:W-:Y:S01]  /*5cd0*/  BSSY B0, `(.L_x_1411) ;  /* 0x000004d000007945 */ /* 0x000fe20003800000 */
[C---:B------:R-:W-:Y:S02]  /*5ce0*/  ISETP.GE.AND P1, PT, R67.reuse, 0x1, PT ;  /* 0x000000014300780c */ /* 0x040fe40003f26270 */
[C---:B-12---:R-:W-:Y:S02]  /*5cf0*/  IADD3 R3, R67.reuse, 0x1, RZ ;  /* 0x0000000143037810 */ /* 0x046fe40007ffe0ff */
        /* <DEDUP_REMOVED lines=27> */
[----:B------:R-:W-:Y:S04]  /*5eb0*/  IADD3 R4, P1, R166, R8, RZ ;  /* 0x00000008a6047210 */ /* 0x000fe80007f3e0ff */
[----:B------:R-:W-:Y:S02]  /*5ec0*/  IADD3.X R3, R94, R9, R3, P1, !PT ;  /* 0x000000095e037210 */ /* 0x000fe40000ffe403 */
        /* <DEDUP_REMOVED lines=45> */
.L_x_1412:
[----:B-12-4-:R-:W-:Y:S05]  /*61a0*/  BSYNC B0 ;  /* 0x0000000000007941 */ /* 0x016fea0003800000 */
.L_x_1411:
        /* <DEDUP_REMOVED lines=34> */
.L_x_1388:
[----:B-1-3--:R-:W-:Y:S01]  /*63d0*/  UIADD3 UR6, UR13, 0x7f, URZ ;  /* 0x0000007f0d067890 */ /* 0x00afe2000fffe03f */
[----:B------:R-:W-:Y:S01]  /*63e0*/  PLOP3.LUT P2, PT, PT, PT, PT, 0x80, 0x0 ;  /* 0x000000000000781c */ /* 0x000fe20003f4f070 */
[----:B------:R-:W-:Y:S01]  /*63f0*/  ULDC.64 UR4, c[0x0][0x2c8] ;  /* 0x0000b20000047ab9 */ /* 0x000fe20000000a00 */
[----:B------:R-:W-:Y:S01]  /*6400*/  CS2R R98, SRZ ;  /* 0x0000000000627805 */ /* 0x000fe2000001ff00 */
[----:B------:R-:W-:Y:S01]  /*6410*/  UIMAD.WIDE.U32 UR18, UR6, UR4, URZ ;  /* 0x00000004061272a5 */ /* 0x000fe2000f8e003f */
[----:B------:R-:W-:Y:S01]  /*6420*/  IMAD.MOV.U32 R5, RZ, RZ, RZ ;  /* 0x000000ffff057224 */ /* 0x000fe200078e00ff */
[----:B------:R-:W-:Y:S01]  /*6430*/  CS2R R94, SRZ ;  /* 0x00000000005e7805 */ /* 0x000fe2000001ff00 */
[----:B------:R-:W-:Y:S01]  /*6440*/  IMAD.MOV.U32 R96, RZ, RZ, RZ ;  /* 0x000000ffff607224 */ /* 0x000fe200078e00ff */
[----:B------:R-:W-:Y:S01]  /*6450*/  @UP2 USHF.R.U32.HI UR6, URZ, UR5, UR19 ;  /* 0x000000053f062299 */ /* 0x000fe20008011613 */
[----:B-----5:R-:W-:Y:S01]  /*6460*/  CS2R R92, SRZ ;  /* 0x00000000005c7805 */ /* 0x020fe2000001ff00 */
[----:B------:R-:W-:Y:S01]  /*6470*/  CS2R R90, SRZ ;  /* 0x00000000005a7805 */ /* 0x000fe2000001ff00 */
[----:B------:R-:W-:Y:S01]  /*6480*/  CS2R R88, SRZ ;  /* 0x0000000000587805 */ /* 0x000fe2000001ff00 */
[----:B------:R-:W-:Y:S01]  /*6490*/  UIADD3 UR6, UR15, UR6, URZ ;  /* 0x000000060f067290 */ /* 0x000fe2000fffe03f */
[----:B------:R-:W-:Y:S01]  /*64a0*/  CS2R R86, SRZ ;  /* 0x0000000000567805 */ /* 0x000fe2000001ff00 */
[----:B------:R-:W-:Y:S01]  /*64b0*/  CS2R R8, SRZ ;  /* 0x0000000000087805 */ /* 0x000fe2000001ff00 */
[----:B------:R-:W-:Y:S01]  /*64c0*/  MOV R7, RZ ;  /* 0x000000ff00077202 */ /* 0x000fe20000000f00 */
[----:B------:R-:W-:Y:S01]  /*64d0*/  USHF.R.S32.HI UR4, URZ, 0x1f, UR6 ;  /* 0x0000001f3f047899 */ /* 0x000fe20008011406 */
[----:B------:R-:W-:Y:S01]  /*64e0*/  CS2R R10, SRZ ;  /* 0x00000000000a7805 */ /* 0x000fe2000001ff00 */
[----:B------:R-:W-:Y:S01]  /*64f0*/  CS2R R80, SRZ ;  /* 0x0000000000507805 */ /* 0x000fe2000001ff00 */
[----:B------:R-:W-:Y:S01]  /*6500*/  CS2R R78, SRZ ;  /* 0x00000000004e7805 */ /* 0x000fe2000001ff00 */
[----:B------:R-:W-:Y:S01]  /*6510*/  ULEA.HI UR4, UR4, UR6, URZ, 0x6 ;  /* 0x0000000604047291 */ /* 0x000fe2000f8f303f */
[----:B------:R-:W-:Y:S01]  /*6520*/  CS2R R76, SRZ ;  /* 0x00000000004c7805 */ /* 0x000fe2000001ff00 */
[----:B------:R-:W-:Y:S01]  /*6530*/  CS2R R74, SRZ ;  /* 0x00000000004a7805 */ /* 0x000fe2000001ff00 */
        /* <DEDUP_REMOVED lines=50> */
[----:B------:R-:W-:Y:S01]  /*6860*/  ULDC UR19, c[0x0][0x2c4] ;  /* 0x0000b10000137ab9 */ /* 0x000fe20000000800 */
[----:B------:R-:W-:Y:S01]  /*6870*/  PLOP3.LUT P1, PT, PT, PT, UP2, 0x80, 0x0 ;  /* 0x000000000000781c */ /* 0x000fe20003f2f028 */
[----:B------:R-:W-:Y:S01]  /*6880*/  IMAD R3, R3, c[0x0][0x178], RZ ;  /* 0x00005e0003037a24 */ /* 0x000fe200078e02ff */
[----:B------:R-:W-:Y:S01]  /*6890*/  LEA.HI R2, R7, R82, RZ, 0x3 ;  /* 0x0000005207027211 */ /* 0x000fe200078f18ff */
[----:B------:R-:W-:Y:S01]  /*68a0*/  UIMAD UR19, UR12, UR19, URZ ;  /* 0x000000130c1372a4 */ /* 0x000fe2000f8e023f */
[----:B------:R-:W-:Y:S01]  /*68b0*/  PLOP3.LUT P0, PT, PT, PT, UP2, 0x80, 0x0 ;  /* 0x000000000000781c */ /* 0x000fe20003f0f028 */
[----:B------:R-:W-:Y:S01]  /*68c0*/  IMAD R3, R84, c[0x0][0x17c], R3 ;  /* 0x00005f0054037a24 */ /* 0x000fe200078e0203 */
[----:B------:R-:W-:Y:S01]  /*68d0*/  SHF.R.S32.HI R15, RZ, 0x3, R2 ;  /* 0x00000003ff0f7819 */ /* 0x000fe20000011402 */
[----:B------:R-:W-:Y:S01]  /*68e0*/  BSSY B0, `(.L_x_1415) ;  /* 0x000006e000007945 */ /* 0x000fe20003800000 */
[----:B------:R-:W-:Y:S01]  /*68f0*/  ISETP.NE.U32.AND P2, PT, RZ, c[0x0][0x348], PT ;  /* 0x0000d200ff007a0c */ /* 0x000fe20003f45070 */
[----:B------:R-:W-:Y:S01]  /*6900*/  IMAD.IADD R17, R17, 0x1, R3 ;  /* 0x0000000111117824 */ /* 0x000fe200078e0203 */
[----:B------:R-:W-:-:S02]  /*6910*/  LOP3.LUT R3, R2, 0xfffffff8, RZ, 0xc0, !PT ;  /* 0xfffffff802037812 */ /* 0x000fc400078ec0ff */
[----:B------:R-:W-:Y:S01]  /*6920*/  SHF.R.S32.HI R13, RZ, 0x1f, R197 ;  /* 0x0000001fff0d7819 */ /* 0x000fe200000114c5 */
[----:B------:R-:W-:Y:S01]  /*6930*/  IMAD.WIDE.U32 R16, R196, c[0x0][0x1b8], R16 ;  /* 0x00006e00c4107a25 */ /* 0x000fe200078e0010 */
[----:B------:R-:W-:Y:S02]  /*6940*/  ISETP.NE.AND.EX P2, PT, RZ, c[0x0][0x34c], PT, P2 ;  /* 0x0000d300ff007a0c */ /* 0x000fe40003f45320 */
[-C--:B------:R-:W-:Y:S01]  /*6950*/  LEA.HI R9, R7, R82.reuse, RZ, 0x4 ;  /* 0x0000005207097211 */ /* 0x080fe200078f20ff */
[----:B------:R-:W-:Y:S01]  /*6960*/  IMAD.IADD R132, R82, 0x1, -R3 ;  /* 0x0000000152847824 */ /* 0x000fe200078e0a03 */
[----:B------:R-:W-:Y:S01]  /*6970*/  SEL R13, R13, RZ, !P2 ;  /* 0x000000ff0d0d7207 */ /* 0x000fe20005000000 */
[----:B------:R-:W-:Y:S01]  /*6980*/  IMAD R3, R83, c[0x0][0x1b8], RZ ;  /* 0x00006e0053037a24 */ /* 0x000fe200078e02ff */
[----:B------:R-:W-:Y:S01]  /*6990*/  SEL R10, R197, RZ, !P2 ;  /* 0x000000ffc50a7207 */ /* 0x000fe20005000000 */
[----:B------:R-:W-:Y:S01]  /*69a0*/  IMAD R206, R132, 0x20, R15 ;  /* 0x0000002084ce7824 */ /* 0x000fe200078e020f */
[----:B------:R-:W-:Y:S01]  /*69b0*/  SHF.R.S32.HI R6, RZ, 0x4, R9 ;  /* 0x00000004ff067819 */ /* 0x000fe20000011409 */
[----:B------:R-:W-:Y:S01]  /*69c0*/  IMAD R3, R196, c[0x0][0x1bc], R3 ;  /* 0x00006f00c4037a24 */ /* 0x000fe200078e0203 */
[----:B------:R-:W-:Y:S01]  /*69d0*/  LOP3.LUT R8, R8, 0xfffffffb, RZ, 0xc0, !PT ;  /* 0xfffffffb08087812 */ /* 0x000fe200078ec0ff */
[----:B------:R-:W-:Y:S01]  /*69e0*/  IMAD R13, R13, c[0x0][0x1c0], RZ ;  /* 0x000070000d0d7a24 */ /* 0x000fe200078e02ff */
[----:B------:R-:W-:Y:S01]  /*69f0*/  IADD3 R4, R206, UR13, RZ ;  /* 0x0000000dce047c10 */ /* 0x000fe2000fffe0ff */
[----:B------:R-:W-:Y:S01]  /*6a00*/  IMAD.IADD R17, R17, 0x1, R3 ;  /* 0x0000000111117824 */ /* 0x000fe200078e0203 */
[----:B------:R-:W-:Y:S01]  /*6a10*/  LEA.HI R205, R7, R82, RZ, 0x6 ;  /* 0x0000005207cd7211 */ /* 0x000fe200078f30ff */
[----:B------:R-:W-:-:S02]  /*6a20*/  IMAD R13, R10, c[0x0][0x1c4], R13 ;  /* 0x000071000a0d7a24 */ /* 0x000fc400078e020d */
[----:B------:R-:W-:Y:S01]  /*6a30*/  @P1 IMAD.HI.U32 R0, R4, c[0x0][0x2c8], RZ ;  /* 0x0000b20004001a27 */ /* 0x000fe200078e00ff */
[----:B------:R-:W-:-:S03]  /*6a40*/  LOP3.LUT P1, RZ, R132, 0x4, RZ, 0xc0, !PT ;  /* 0x0000000484ff7812 */ /* 0x000fc6000782c0ff */
[----:B------:R-:W-:Y:S01]  /*6a50*/  IMAD.MOV.U32 R12, RZ, RZ, R4 ;  /* 0x000000ffff0c7224 */ /* 0x000fe200078e0004 */
[----:B------:R-:W-:Y:S01]  /*6a60*/  @P0 SHF.R.U32.HI R12, RZ, c[0x0][0x2cc], R0 ;  /* 0x0000b300ff0c0a19 */ /* 0x000fe20000011600 */
[----:B------:R-:W-:Y:S01]  /*6a70*/  IMAD.WIDE.U32 R10, R10, c[0x0][0x1c0], R16 ;  /* 0x000070000a0a7a25 */ /* 0x000fe200078e0010 */
[C---:B------:R-:W-:Y:S02]  /*6a80*/  LEA.HI R0, R9.reuse, R6, RZ, 0x1 ;  /* 0x0000000609007211 */ /* 0x040fe400078f08ff */
[--C-:B------:R-:W-:Y:S01]  /*6a90*/  SHF.R.S32.HI R3, RZ, 0x1f, R12.reuse ;  /* 0x0000001fff037819 */ /* 0x100fe2000001140c */
[----:B------:R-:W-:Y:S01]  /*6aa0*/  IMAD.MOV R5, RZ, RZ, -R12 ;  /* 0x000000ffff057224 */ /* 0x000fe200078e0a0c */
[----:B------:R-:W-:Y:S01]  /*6ab0*/  LOP3.LUT R9, R9, 0xfffffff0, RZ, 0xc0, !PT ;  /* 0xfffffff009097812 */ /* 0x000fe200078ec0ff */
[----:B------:R-:W-:Y:S01]  /*6ac0*/  IMAD.IADD R11, R11, 0x1, R13 ;  /* 0x000000010b0b7824 */ /* 0x000fe200078e020d */
[----:B------:R-:W-:Y:S01]  /*6ad0*/  LOP3.LUT R0, R0, 0xfffffffe, RZ, 0xc0, !PT ;  /* 0xfffffffe00007812 */ /* 0x000fe200078ec0ff */
[----:B------:R-:W-:Y:S01]  /*6ae0*/  IMAD R3, R3, c[0x0][0x1b0], RZ ;  /* 0x00006c0003037a24 */ /* 0x000fe200078e02ff */
[----:B------:R-:W-:Y:S01]  /*6af0*/  LOP3.LUT P0, RZ, R132, 0x2, RZ, 0xc0, !PT ;  /* 0x0000000284ff7812 */ /* 0x000fe2000780c0ff */
[----:B------:R-:W-:-:S02]  /*6b00*/  IMAD R4, R5, c[0x0][0x2c4], R4 ;  /* 0x0000b10005047a24 */ /* 0x000fc400078e0204 */
[----:B------:R-:W-:Y:S02]  /*6b10*/  IMAD R3, R12, c[0x0][0x1b4], R3 ;  /* 0x00006d000c037a24 */ /* 0x000fe400078e0203 */
[----:B------:R-:W-:Y:S02]  /*6b20*/  IMAD.IADD R9, R82, 0x1, -R9 ;  /* 0x0000000152097824 */ /* 0x000fe400078e0a09 */
[----:B------:R-:W-:-:S04]  /*6b30*/  IMAD.WIDE.U32 R12, R12, c[0x0][0x1b0], R10 ;  /* 0x00006c000c0c7a25 */ /* 0x000fc800078e000a */
[----:B------:R-:W-:Y:S01]  /*6b40*/  IMAD.IADD R0, R6, 0x1, -R0 ;  /* 0x0000000106007824 */ /* 0x000fe200078e0a00 */
[----:B------:R-:W-:Y:S01]  /*6b50*/  SHF.R.S32.HI R6, RZ, 0x1f, R9 ;  /* 0x0000001fff067819 */ /* 0x000fe20000011409 */
[----:B------:R-:W-:Y:S01]  /*6b60*/  IMAD.IADD R13, R13, 0x1, R3 ;  /* 0x000000010d0d7824 */ /* 0x000fe200078e0203 */
[----:B------:R-:W-:Y:S01]  /*6b70*/  SHF.R.S32.HI R3, RZ, 0x1f, R4 ;  /* 0x0000001fff037819 */ /* 0x000fe20000011404 */
[----:B------:R-:W-:Y:S01]  /*6b80*/  IMAD.SHL.U32 R5, R132, 0x40, RZ ;  /* 0x0000004084057824 */ /* 0x000fe200078e00ff */
[----:B------:R-:W-:Y:S01]  /*6b90*/  LEA.HI R11, R6, R9, RZ, 0x3 ;  /* 0x00000009060b7211 */ /* 0x000fe200078f18ff */
[----:B------:R-:W-:Y:S01]  /*6ba0*/  IMAD.WIDE.U32 R12, R4, c[0x0][0x1a8], R12 ;  /* 0x00006a00040c7a25 */ /* 0x000fe200078e000c */
[----:B------:R-:W-:Y:S02]  /*6bb0*/  @P0 LOP3.LUT R8, R8, 0x4, RZ, 0xfc, !PT ;  /* 0x0000000408080812 */ /* 0x000fe400078efcff */
[----:B------:R-:W-:Y:S01]  /*6bc0*/  LOP3.LUT R6, R11, 0xfffffff8, RZ, 0xc0, !PT ;  /* 0xfffffff80b067812 */ /* 0x000fe200078ec0ff */
[----:B------:R-:W-:Y:S01]  /*6bd0*/  IMAD R3, R3, c[0x0][0x1a8], RZ ;  /* 0x00006a0003037a24 */ /* 0x000fe200078e02ff */
[----:B------:R-:W-:Y:S01]  /*6be0*/  LOP3.LUT R5, R5, 0x1c0, RZ, 0xc0, !PT ;  /* 0x000001c005057812 */ /* 0x000fe200078ec0ff */
[----:B------:R-:W-:Y:S01]  /*6bf0*/  IMAD.SHL.U32 R17, R15, 0x40, RZ ;  /* 0x000000400f117824 */ /* 0x000fe200078e00ff */
[----:B------:R-:W-:Y:S01]  /*6c00*/  LEA R16, P0, R12, c[0x0][0x160], 0x1 ;  /* 0x000058000c107a11 */ /* 0x000fe200078008ff */
[----:B------:R-:W-:Y:S01]  /*6c10*/  IMAD R3, R4, c[0x0][0x1ac], R3 ;  /* 0x00006b0004037a24 */ /* 0x000fe200078e0203 */
[----:B------:R-:W-:Y:S01]  /*6c20*/  LOP3.LUT R2, R5, 0x8, R2, 0xf8, !PT ;  /* 0x0000000805027812 */ /* 0x000fe200078ef802 */
[----:B------:R-:W-:Y:S01]  /*6c30*/  IMAD.IADD R6, R9, 0x1, -R6 ;  /* 0x0000000109067824 */ /* 0x000fe200078e0a06 */
[----:B------:R-:W-:Y:S01]  /*6c40*/  SHF.R.U32.HI R5, RZ, 0x3, R5 ;  /* 0x00000003ff057819 */ /* 0x000fe20000011605 */
[----:B------:R-:W-:Y:S01]  /*6c50*/  IMAD.IADD R3, R13, 0x1, R3 ;  /* 0x000000010d037824 */ /* 0x000fe200078e0203 */
[----:B------:R-:W-:Y:S01]  /*6c60*/  LOP3.LUT R17, R17, 0x1c0, RZ, 0xc0, !PT ;  /* 0x000001c011117812 */ /* 0x000fe200078ec0ff */
[----:B------:R-:W-:Y:S01]  /*6c70*/  IMAD.SHL.U32 R9, R6, 0x40, RZ ;  /* 0x0000004006097824 */ /* 0x000fe200078e00ff */
[----:B------:R-:W-:Y:S01]  /*6c80*/  LOP3.LUT R5, R2, R5, RZ, 0x3c, !PT ;  /* 0x0000000502057212 */ /* 0x000fe200078e3cff */
[----:B------:R-:W-:Y:S01]  /*6c90*/  IMAD.SHL.U32 R2, R0, 0x8, RZ ;  /* 0x0000000800027824 */ /* 0x000fe200078e00ff */
[----:B------:R-:W-:Y:S01]  /*6ca0*/  LEA.HI.X R14, R12, c[0x0][0x164], R3, 0x1, P0 ;  /* 0x000059000c0e7a11 */ /* 0x000fe200000f0c03 */
[----:B------:R-:W-:Y:S01]  /*6cb0*/  IMAD.SHL.U32 R11, R11, 0x40, RZ ;  /* 0x000000400b0b7824 */ /* 0x000fe200078e00ff */
[----:B------:R-:W-:Y:S01]  /*6cc0*/  IADD3 R12, R15, UR13, RZ ;  /* 0x0000000d0f0c7c10 */ /* 0x000fe2000fffe0ff */
[----:B------:R-:W-:Y:S01]  /*6cd0*/  IMAD.SHL.U32 R218, R132, 0x8, RZ ;  /* 0x0000000884da7824 */ /* 0x000fe200078e00ff */
[----:B------:R-:W-:Y:S01]  /*6ce0*/  LOP3.LUT R9, R9, 0x1c0, RZ, 0xc0, !PT ;  /* 0x000001c009097812 */ /* 0x000fe200078ec0ff */
[----:B------:R-:W-:Y:S01]  /*6cf0*/  IMAD.SHL.U32 R205, R205, 0x8, RZ ;  /* 0x00000008cdcd7824 */ /* 0x000fe200078e00ff */
[C---:B------:R-:W-:Y:S01]  /*6d00*/  LOP3.LUT P5, RZ, R6.reuse, 0x4, RZ, 0xc0, !PT ;  /* 0x0000000406ff7812 */ /* 0x040fe200078ac0ff */
[----:B------:R-:W-:Y:S01]  /*6d10*/  IMAD.MOV.U32 R3, RZ, RZ, 0x20 ;  /* 0x00000020ff037424 */ /* 0x000fe200078e00ff */
[----:B------:R-:W-:Y:S01]  /*6d20*/  LOP3.LUT P4, RZ, R6, 0x2, RZ, 0xc0, !PT ;  /* 0x0000000206ff7812 */ /* 0x000fe2000788c0ff */
[----:B------:R1:W2:Y:S01]  /*6d30*/  SHFL.IDX PT, R18, R16, RZ, 0x181f ;  /* 0x00181fff10127589 */ /* 0x0002a200000e0000 */
[----:B------:R-:W-:Y:S01]  /*6d40*/  ISETP.GE.AND P0, PT, R12, UR19, PT ;  /* 0x000000130c007c0c */ /* 0x000fe2000bf06270 */
[----:B------:R-:W-:Y:S01]  /*6d50*/  IMAD R5, R0, 0x200, R5 ;  /* 0x0000020000057824 */ /* 0x000fe200078e0205 */
[----:B------:R-:W-:Y:S01]  /*6d60*/  LEA.HI R6, R7, R82, RZ, 0x5 ;  /* 0x0000005207067211 */ /* 0x000fe200078f28ff */
[----:B------:R1:W3:Y:S01]  /*6d70*/  SHFL.IDX PT, R19, R14, RZ, 0x181f ;  /* 0x00181fff0e137589 */ /* 0x0002e200000e0000 */
[----:B------:R-:W-:-:S02]  /*6d80*/  LOP3.LUT R2, R9, 0x8, R2, 0xf8, !PT ;  /* 0x0000000809027812 */ /* 0x000fc400078ef802 */
[----:B------:R-:W-:Y:S02]  /*6d90*/  SHF.R.U32.HI R9, RZ, 0x3, R9 ;  /* 0x00000003ff097819 */ /* 0x000fe40000011609 */
[----:B------:R-:W-:Y:S02]  /*6da0*/  SHF.R.S32.HI R80, RZ, 0x5, R6 ;  /* 0x00000005ff507819 */ /* 0x000fe40000011406 */
[----:B------:R-:W-:Y:S02]  /*6db0*/  LOP3.LUT R11, R11, 0xfffffe00, RZ, 0xc0, !PT ;  /* 0xfffffe000b0b7812 */ /* 0x000fe400078ec0ff */
[----:B------:R-:W-:Y:S02]  /*6dc0*/  SHF.R.U32.HI R20, RZ, 0x3, R17 ;  /* 0x00000003ff147819 */ /* 0x000fe40000011611 */
[----:B------:R-:W-:Y:S01]  /*6dd0*/  LOP3.LUT R17, R17, 0x38, R218, 0xf8, !PT ;  /* 0x0000003811117812 */ /* 0x000fe200078ef8da */
[----:B------:R-:W-:Y:S01]  /*6de0*/  IMAD R13, R80, 0x400, R11 ;  /* 0x00000400500d7824 */ /* 0x000fe200078e020b */
[----:B------:R-:W-:Y:S01]  /*6df0*/  LOP3.LUT R4, R2, R9, RZ, 0x3c, !PT ;  /* 0x0000000902047212 */ /* 0x000fe200078e3cff */
[----:B------:R-:W-:Y:S01]  /*6e00*/  IMAD.MOV.U32 R2, RZ, RZ, 0x10 ;  /* 0x00000010ff027424 */ /* 0x000fe200078e00ff */
[----:B------:R-:W-:-:S02]  /*6e10*/  LOP3.LUT R20, R17, R20, RZ, 0x3c, !PT ;  /* 0x0000001411147212 */ /* 0x000fc400078e3cff */
[C---:B------:R-:W-:Y:S01]  /*6e20*/  IADD3 R10, R218.reuse, 0x40, RZ ;  /* 0x00000040da0a7810 */ /* 0x040fe20007ffe0ff */
[----:B------:R-:W-:Y:S01]  /*6e30*/  IMAD.IADD R0, R13, 0x1, R4 ;  /* 0x000000010d007824 */ /* 0x000fe200078e0204 */
[----:B------:R-:W-:Y:S02]  /*6e40*/  IADD3 R9, R218, 0x80, RZ ;  /* 0x00000080da097810 */ /* 0x000fe40007ffe0ff */
[----:B------:R-:W-:Y:S02]  /*6e50*/  SEL R2, R2, 0xfffffff0, !P4 ;  /* 0xfffffff002027807 */ /* 0x000fe40006000000 */
[----:B------:R-:W-:Y:S02]  /*6e60*/  ISETP.GE.AND P2, PT, R218, c[0x0][0x198], PT ;  /* 0x00006600da007a0c */ /* 0x000fe40003f46270 */
[----:B------:R-:W-:Y:S02]  /*6e70*/  ISETP.GE.AND P4, PT, R9, c[0x0][0x198], PT ;  /* 0x0000660009007a0c */ /* 0x000fe40003f86270 */
[----:B------:R-:W-:-:S02]  /*6e80*/  LOP3.LUT R205, R20, 0xfffffe00, R205, 0xf8, !PT ;  /* 0xfffffe0014cd7812 */ /* 0x000fc400078ef8cd */
[----:B------:R-:W-:Y:S02]  /*6e90*/  LOP3.LUT R4, R4, R11, RZ, 0xfc, !PT ;  /* 0x0000000b04047212 */ /* 0x000fe400078efcff */
[----:B------:R-:W-:Y:S01]  /*6ea0*/  SEL R3, R3, 0xffffffe0, !P5 ;  /* 0xffffffe003037807 */ /* 0x000fe20006800000 */
[----:B------:R-:W-:Y:S01]  /*6eb0*/  @!P3 IMAD.MOV.U32 R210, RZ, RZ, R197 ;  /* 0x000000ffffd2b224 */ /* 0x000fe200078e00c5 */
[----:B------:R-:W-:Y:S01]  /*6ec0*/  ISETP.GE.AND P3, PT, R10, c[0x0][0x198], PT ;  /* 0x000066000a007a0c */ /* 0x000fe20003f66270 */
[----:B------:R-:W-:Y:S07]  /*6ed0*/  @P0 BRA `(.L_x_1416) ;  /* 0x000000e000000947 */ /* 0x000fee0003800000 */
[----:B-123--:R-:W-:Y:S01]  /*6ee0*/  SHF.R.S32.HI R13, RZ, 0x1f, R10 ;  /* 0x0000001fff0d7819 */ /* 0x00efe2000001140a */
        /* <DEDUP_REMOVED lines=13> */
.L_x_1416:
[----:B-123--:R-:W-:Y:S05]  /*6fc0*/  BSYNC B0 ;  /* 0x0000000000007941 */ /* 0x00efea0003800000 */
.L_x_1415:
        /* <DEDUP_REMOVED lines=20> */
.L_x_1418:
[----:B------:R-:W-:Y:S05]  /*7110*/  BSYNC B0 ;  /* 0x0000000000007941 */ /* 0x000fea0003800000 */
.L_x_1417:
        /* <DEDUP_REMOVED lines=20> */
.L_x_1420:
[----:B------:R-:W-:Y:S05]  /*7260*/  BSYNC B0 ;  /* 0x0000000000007941 */ /* 0x000fea0003800000 */
.L_x_1419:
[----:B------:R-:W-:Y:S01]  /*7270*/  IMAD.MOV.U32 R201, RZ, RZ, c[0x0][0x2b8] ;  /* 0x0000ae00ffc97624 */ /* 0x000fe200078e00ff */
[----:B---3--:R-:W-:Y:S01]  /*7280*/  SHFL.IDX PT, R22, R16, 0x3, 0x181f ;  /* 0x00781f0010167f89 */ /* 0x008fe200000e0000 */
[----:B------:R-:W-:Y:S01]  /*7290*/  IADD3 R12, R12, 0x60, RZ ;  /* 0x000000600c0c7810 */ /* 0x000fe20007ffe0ff */
[----:B------:R-:W-:Y:S01]  /*72a0*/  IMAD.U32 R13, RZ, RZ, UR15 ;  /* 0x0000000fff0d7e24 */ /* 0x000fe2000f8e00ff */
[----:B------:R-:W-:Y:S01]  /*72b0*/  LOP3.LUT R8, R8, 0xfffffffd, RZ, 0xc0, !PT ;  /* 0xfffffffd08087812 */ /* 0x000fe200078ec0ff */
[----:B------:R-:W3:Y:S01]  /*72c0*/  SHFL.IDX PT, R23, R14, 0x3, 0x181f ;  /* 0x00781f000e177f89 */ /* 0x000ee200000e0000 */
[----:B------:R-:W-:Y:S01]  /*72d0*/  ISETP.NE.AND P5, PT, R201, 0x1, PT ;  /* 0x00000001c900780c */ /* 0x000fe20003fa5270 */
[----:B------:R-:W-:Y:S01]  /*72e0*/  IMAD R204, R13, 0x40, R206 ;  /* 0x000000400dcc7824 */ /* 0x000fe200078e02ce */
[----:B------:R-:W-:Y:S01]  /*72f0*/  ISETP.GE.AND P0, PT, R12, UR19, PT ;  /* 0x000000130c007c0c */ /* 0x000fe2000bf06270 */
[----:B------:R-:W-:Y:S01]  /*7300*/  IMAD.SHL.U32 R40, R205, 0x2, RZ ;  /* 0x00000002cd287824 */ /* 0x000fe200078e00ff */
[----:B------:R-:W-:Y:S01]  /*7310*/  SHF.R.S32.HI R13, RZ, 0x1f, R10 ;  /* 0x0000001fff0d7819 */ /* 0x000fe2000001140a */
[----:B------:R-:W-:Y:S01]  /*7320*/  IMAD.MOV.U32 R203, RZ, RZ, RZ ;  /* 0x000000ffffcb7224 */ /* 0x000fe200078e00ff */
[----:B------:R-:W-:-:S02]  /*7330*/  IADD3 R204, R204, -0x40, RZ ;  /* 0xffffffc0cccc7810 */ /* 0x000fc40007ffe0ff */
[----:B------:R-:W-:Y:S02]  /*7340*/  LEA.HI R214, R13, R10, RZ, 0x3 ;  /* 0x0000000a0dd67211 */ /* 0x000fe400078f18ff */
[----:B-----5:R-:W-:Y:S02]  /*7350*/  SHF.R.S32.HI R17, RZ, 0x1f, R210 ;  /* 0x0000001fff117819 */ /* 0x020fe400000114d2 */
[----:B------:R-:W-:Y:S02]  /*7360*/  LOP3.LUT R214, R214, 0xfffffff8, RZ, 0xc0, !PT ;  /* 0xfffffff8d6d67812 */ /* 0x000fe400078ec0ff */
[----:B------:R-:W-:Y:S01]  /*7370*/  @P5 LOP3.LUT R8, R8, 0x2, RZ, 0xfc, !PT ;  /* 0x0000000208085812 */ /* 0x000fe200078efcff */
[----:B------:R-:W-:Y:S01]  /*7380*/  IMAD R17, R17, c[0x0][0x2b0], RZ ;  /* 0x0000ac0011117a24 */ /* 0x000fe200078e02ff */
[----:B------:R-:W-:Y:S02]  /*7390*/  SHF.R.S32.HI R8, RZ, 0x1f, R9 ;  /* 0x0000001fff087819 */ /* 0x000fe40000011409 */
[----:B------:R-:W-:Y:S01]  /*73a0*/  P2R R11, PR, RZ, 0x2 ;  /* 0x00000002ff0b7803 */ /* 0x000fe20000000000 */
[----:B------:R-:W-:Y:S01]  /*73b0*/  IMAD R17, R210, c[0x0][0x2b4], R17 ;  /* 0x0000ad00d2117a24 */ /* 0x000fe200078e0211 */
[----:B------:R-:W-:Y:S01]  /*73c0*/  LEA.HI R213, R8, R9, RZ, 0x3 ;  /* 0x0000000908d57211 */ /* 0x000fe200078f18ff */
[----:B------:R-:W-:-:S03]  /*73d0*/  IMAD.WIDE.U32 R210, R210, c[0x0][0x2b0], RZ ;  /* 0x0000ac00d2d27a25 */ /* 0x000fc600078e00ff */
[----:B------:R-:W-:Y:S01]  /*73e0*/  LOP3.LUT R213, R213, 0xfffffff8, RZ, 0xc0, !PT ;  /* 0xfffffff8d5d57812 */ /* 0x000fe200078ec0ff */
[----:B---34-:R-:W-:-:S04]  /*73f0*/  @!P0 IMAD.WIDE R18, R218, 0x2, R22 ;  /* 0x00000002da128825 */ /* 0x018fc800078e0216 */
[----:B------:R-:W-:Y:S01]  /*7400*/  IMAD.IADD R200, R211, 0x1, R17 ;  /* 0x00000001d3c87824 */ /* 0x000fe200078e0211 */
[----:B------:R-:W-:Y:S01]  /*7410*/  @!PT LDS RZ, [RZ] ;  /* 0x00000000fffff984 */ /* 0x000fe20000000800 */
[----:B------:R3:W-:Y:S01]  /*7420*/  @!P0 LDGSTS.E.BYPASS.LTC128B.128 [R40+0x1b100], [R18.64], !P2 ;  /* 0x1b10000012288fae */ /* 0x0007e2000d101d4a */
[C---:B------:R-:W-:Y:S02]  /*7430*/  ISETP.GE.AND P2, PT, R204.reuse, UR9, PT ;  /* 0x00000009cc007c0c */ /* 0x040fe4000bf46270 */
[----:B------:R-:W-:Y:S02]  /*7440*/  IADD3 R204, R204, UR8, RZ ;  /* 0x00000008cccc7c10 */ /* 0x000fe4000fffe0ff */
[----:B------:R-:W-:-:S03]  /*7450*/  ISETP.GT.OR P2, PT, R206, 0x3f, P2 ;  /* 0x0000003fce00780c */ /* 0x000fc60001744670 */
[----:B------:R-:W-:-:S04]  /*7460*/  @P5 IMAD.HI.U32 R12, R204, c[0x0][0x2bc], RZ ;  /* 0x0000af00cc0c5a27 */ /* 0x000fc800078e00ff */
[----:B------:R-:W-:Y:S01]  /*7470*/  IMAD.MOV.U32 R13, RZ, RZ, R204 ;  /* 0x000000ffff0d7224 */ /* 0x000fe200078e00cc */
[----:B------:R-:W-:Y:S01]  /*7480*/  @P5 SHF.R.U32.HI R13, RZ, c[0x0][0x2c0], R12 ;  /* 0x0000b000ff0d5a19 */ /* 0x000fe2000001160c */
[----:B---3--:R-:W-:-:S04]  /*7490*/  @!P0 IMAD.WIDE R18, R214, 0x2, R22 ;  /* 0x00000002d6128825 */ /* 0x008fc800078e0216 */
[----:B------:R-:W-:Y:S01]  /*74a0*/  @!P0 IMAD.WIDE R22, R213, 0x2, R22 ;  /* 0x00000002d5168825 */ /* 0x000fe200078e0216 */
[----:B------:R3:W-:Y:S01]  /*74b0*/  @!P0 LDGSTS.E.BYPASS.LTC128B.128 [R40+0x1f100], [R18.64], !P3 ;  /* 0x1f10000012288fae */ /* 0x0007e2000d901d4a */
[----:B------:R-:W-:-:S03]  /*74c0*/  @!P2 IADD3 R17, P3, R13, R210, RZ ;  /* 0x000000d20d11a210 */ /* 0x000fc60007f7e0ff */
[----:B------:R4:W-:Y:S01]  /*74d0*/  @!P0 LDGSTS.E.BYPASS.LTC128B.128 [R40+0x23100], [R22.64], !P4 ;  /* 0x2310000016288fae */ /* 0x0009e2000e101d4a */
[----:B------:R-:W-:Y:S02]  /*74e0*/  @!P2 LEA.HI.X.SX32 R8, R13, R200, 0x1, P3 ;  /* 0x000000c80d08a211 */ /* 0x000fe400018f0eff */
[C---:B------:R-:W-:Y:S01]  /*74f0*/  @!P2 LEA R20, P3, R17.reuse, c[0x0][0x2a0], 0x2 ;  /* 0x0000a8001114aa11 */ /* 0x040fe200078610ff */
[----:B------:R-:W0:Y:S03]  /*7500*/  LDGDEPBAR ;  /* 0x00000000000079af */ /* 0x000e260000000000 */
[----:B------:R-:W-:Y:S01]  /*7510*/  @!P2 LEA.HI.X R21, R17, c[0x0][0x2a4], R8, 0x2, P3 ;  /* 0x0000a9001115aa11 */ /* 0x000fe200018f1408 */
[----:B------:R-:W-:Y:S06]  /*7520*/  BAR.SYNC.DEFER_BLOCKING 0x0 ;  /* 0x0000000000007b1d */ /* 0x000fec0000010000 */
[----:B--2---:R-:W2:Y:S01]  /*7530*/  @!P2 LDG.E R203, [R20.64] ;  /* 0x0000000a14cba981 */ /* 0x004ea2000c1e1900 */
[----:B------:R-:W-:Y:S01]  /*7540*/  IMAD.MOV R13, RZ, RZ, -R13 ;  /* 0x000000ffff0d7224 */ /* 0x000fe200078e0a0d */
[----:B------:R-:W-:Y:S01]  /*7550*/  ULEA UR18, UR15, 0xffffffc0, 0x6 ;  /* 0xffffffc00f127891 */ /* 0x000fe2000f8e303f */
[----:B------:R-:W-:Y:S01]  /*7560*/  IMAD R199, R83, c[0x0][0x1e8], RZ ;  /* 0x00007a0053c77a24 */ /* 0x000fe200078e02ff */
[----:B------:R-:W-:Y:S01]  /*7570*/  ISETP.GE.AND P5, PT, R218, c[0x0][0x1d4], PT ;  /* 0x00007500da007a0c */ /* 0x000fe20003fa6270 */
[----:B------:R-:W-:Y:S01]  /*7580*/  IMAD R204, R13, c[0x0][0x2b8], R204 ;  /* 0x0000ae000dcc7a24 */ /* 0x000fe200078e02cc */
[----:B------:R-:W-:Y:S01]  /*7590*/  UIADD3 UR18, UR9, -UR18, URZ ;  /* 0x8000001209127290 */ /* 0x000fe2000fffe03f */
[----:B------:R-:W-:Y:S01]  /*75a0*/  IMAD.WIDE.U32 R208, R196, c[0x0][0x1e8], RZ ;  /* 0x00007a00c4d07a25 */ /* 0x000fe200078e00ff */
[----:B------:R-:W-:Y:S01]  /*75b0*/  ISETP.GE.AND P4, PT, R10, c[0x0][0x1d4], PT ;  /* 0x000075000a007a0c */ /* 0x000fe20003f86270 */
[----:B------:R-:W-:Y:S01]  /*75c0*/  UISETP.GE.AND UP1, UPT, UR15, 0x2, UPT ;  /* 0x000000020f00788c */ /* 0x000fe2000bf26270 */
[----:B------:R-:W-:Y:S01]  /*75d0*/  SHF.R.S32.HI R13, RZ, 0x1f, R204 ;  /* 0x0000001fff0d7819 */ /* 0x000fe200000114cc */
[----:B-1----:R-:W-:Y:S01]  /*75e0*/  IMAD.WIDE.U32 R16, R204, c[0x0][0x1e0], RZ ;  /* 0x00007800cc107a25 */ /* 0x002fe200078e00ff */
[----:B------:R-:W-:-:S02]  /*75f0*/  ISETP.GE.AND P6, PT, R9, c[0x0][0x1d4], PT ;  /* 0x0000750009007a0c */ /* 0x000fc40003fc6270 */
[----:B------:R-:W-:Y:S01]  /*7600*/  ISETP.GE.AND P3, PT, R218, c[0x0][0x1d4], PT ;  /* 0x00007500da007a0c */ /* 0x000fe20003f66270 */
[----:B---3--:R-:W-:Y:S01]  /*7610*/  IMAD R19, R13, c[0x0][0x1e0], RZ ;  /* 0x000078000d137a24 */ /* 0x008fe200078e02ff */
[----:B------:R-:W-:Y:S01]  /*7620*/  ISETP.GE.AND P2, PT, R10, c[0x0][0x1d4], PT ;  /* 0x000075000a007a0c */ /* 0x000fe20003f46270 */
[----:B------:R-:W-:Y:S01]  /*7630*/  IMAD R199, R196, c[0x0][0x1ec], R199 ;  /* 0x00007b00c4c77a24 */ /* 0x000fe200078e02c7 */
[----:B------:R-:W-:Y:S01]  /*7640*/  SHF.R.S32.HI R215, RZ, 0x1f, R218 ;  /* 0x0000001fffd77819 */ /* 0x000fe200000114da */
[----:B------:R-:W-:Y:S01]  /*7650*/  IMAD R18, R204, c[0x0][0x1e4], R19 ;  /* 0x00007900cc127a24 */ /* 0x000fe200078e0213 */
[----:B------:R-:W-:Y:S01]  /*7660*/  SEL R216, RZ, 0x10, P6 ;  /* 0x00000010ffd87807 */ /* 0x000fe20003000000 */
[----:B------:R-:W-:Y:S01]  /*7670*/  IMAD.IADD R199, R209, 0x1, R199 ;  /* 0x00000001d1c77824 */ /* 0x000fe200078e02c7 */
[----:B------:R-:W-:Y:S01]  /*7680*/  IADD3 R202, R40, 0x100, RZ ;  /* 0x0000010028ca7810 */ /* 0x000fe20007ffe0ff */
[----:B------:R-:W-:Y:S01]  /*7690*/  IMAD.IADD R19, R17, 0x1, R18 ;  /* 0x0000000111137824 */ /* 0x000fe200078e0212 */
[----:B------:R-:W-:Y:S01]  /*76a0*/  SHF.R.S32.HI R217, RZ, 0x1f, R214 ;  /* 0x0000001fffd97819 */ /* 0x000fe200000114d6 */
[----:B------:R-:W-:Y:S01]  /*76b0*/  IMAD.MOV.U32 R18, RZ, RZ, R16 ;  /* 0x000000ffff127224 */ /* 0x000fe200078e0010 */
[----:B------:R-:W-:Y:S01]  /*76c0*/  SHF.R.S32.HI R144, RZ, 0x1f, R213 ;  /* 0x0000001fff907819 */ /* 0x000fe200000114d5 */
[----:B------:R-:W-:-:S02]  /*76d0*/  IMAD R13, R13, c[0x0][0x208], RZ ;  /* 0x000082000d0d7a24 */ /* 0x000fc400078e02ff */
[----:B------:R-:W-:-:S04]  /*76e0*/  IMAD.WIDE.U32 R42, R196, c[0x0][0x210], RZ ;  /* 0x00008400c42a7a25 */ /* 0x000fc800078e00ff */
[----:B------:R-:W-:Y:S02]  /*76f0*/  IMAD R14, R204, c[0x0][0x20c], R13 ;  /* 0x00008300cc0e7a24 */ /* 0x000fe400078e020d */
[----:B------:R-:W-:-:S04]  /*7700*/  IMAD R13, R83, c[0x0][0x210], RZ ;  /* 0x00008400530d7a24 */ /* 0x000fc800078e02ff */
[----:B------:R-:W-:-:S04]  /*7710*/  IMAD R13, R196, c[0x0][0x214], R13 ;  /* 0x00008500c40d7a24 */ /* 0x000fc800078e020d */
[----:B------:R-:W-:Y:S01]  /*7720*/  IMAD.IADD R198, R43, 0x1, R13 ;  /* 0x000000012bc67824 */ /* 0x000fe200078e020d */
[----:B--2---:R-:W-:Y:S01]  /*7730*/  SHF.R.S32.HI R12, RZ, 0x1f, R203 ;  /* 0x0000001fff0c7819 */ /* 0x004fe200000114cb */
[----:B------:R-:W-:-:S04]  /*7740*/  IMAD.WIDE.U32 R18, R203, c[0x0][0x1f0], R18 ;  /* 0x00007c00cb127a25 */ /* 0x000fc800078e0012 */
[----:B------:R-:W-:Y:S01]  /*7750*/  IMAD R8, R12, c[0x0][0x1f0], RZ ;  /* 0x00007c000c087a24 */ /* 0x000fe200078e02ff */
[----:B------:R-:W-:Y:S01]  /*7760*/  IADD3 R17, P0, R208, R18, RZ ;  /* 0x00000012d0117210 */ /* 0x000fe20007f1e0ff */
[----:B------:R-:W-:Y:S02]  /*7770*/  IMAD R12, R12, c[0x0][0x218], RZ ;  /* 0x000086000c0c7a24 */ /* 0x000fe400078e02ff */
[C---:B------:R-:W-:Y:S02]  /*7780*/  IMAD R8, R203.reuse, c[0x0][0x1f4], R8 ;  /* 0x00007d00cb087a24 */ /* 0x040fe400078e0208 */
[----:B------:R-:W-:-:S03]  /*7790*/  IMAD R13, R203, c[0x0][0x21c], R12 ;  /* 0x00008700cb0d7a24 */ /* 0x000fc600078e020c */
[----:B------:R-:W-:Y:S01]  /*77a0*/  IADD3.X R8, R199, R19, R8, P0, !PT ;  /* 0x00000013c7087210 */ /* 0x000fe200007fe408 */
[----:B------:R-:W-:Y:S01]  /*77b0*/  IMAD.WIDE.U32 R18, R204, c[0x0][0x208], RZ ;  /* 0x00008200cc127a25 */ /* 0x000fe200078e00ff */
[----:B------:R-:W-:-:S04]  /*77c0*/  LEA R20, P0, R17, c[0x0][0x1c8], 0x1 ;  /* 0x0000720011147a11 */ /* 0x000fc800078008ff */
[----:B------:R-:W-:Y:S01]  /*77d0*/  LEA.HI.X R17, R17, c[0x0][0x1cc], R8, 0x1, P0 ;  /* 0x0000730011117a11 */ /* 0x000fe200000f0c08 */
[----:B----4-:R-:W-:Y:S01]  /*77e0*/  SHFL.IDX PT, R22, R20, RZ, 0x181f ;  /* 0x00181fff14167589 */ /* 0x010fe200000e0000 */
[----:B------:R-:W-:Y:S01]  /*77f0*/  IADD3 R8, -R15, UR18, RZ ;  /* 0x000000120f087c10 */ /* 0x000fe2000fffe1ff */
[----:B------:R-:W-:Y:S02]  /*7800*/  IMAD.IADD R15, R19, 0x1, R14 ;  /* 0x00000001130f7824 */ /* 0x000fe400078e020e */
[----:B------:R-:W1:Y:S01]  /*7810*/  SHFL.IDX PT, R23, R17, RZ, 0x181f ;  /* 0x00181fff11177589 */ /* 0x000e6200000e0000 */
[----:B------:R-:W-:Y:S01]  /*7820*/  ISETP.GE.AND P0, PT, R8, 0x1, PT ;  /* 0x000000010800780c */ /* 0x000fe20003f06270 */
[----:B------:R-:W-:Y:S02]  /*7830*/  IMAD.MOV.U32 R14, RZ, RZ, R18 ;  /* 0x000000ffff0e7224 */ /* 0x000fe400078e0012 */
[----:B------:R-:W-:Y:S02]  /*7840*/  SHFL.IDX PT, R16, R20, 0x1, 0x181f ;  /* 0x00381f0014107f89 */ /* 0x000fe400000e0000 */
[----:B------:R-:W-:-:S02]  /*7850*/  IMAD.WIDE.U32 R14, R203, c[0x0][0x218], R14 ;  /* 0x00008600cb0e7a25 */ /* 0x000fc400078e000e */
[----:B------:R-:W2:Y:S06]  /*7860*/  SHFL.IDX PT, R17, R17, 0x1, 0x181f ;  /* 0x00381f0011117f89 */ /* 0x000eac00000e0000 */
[----:B-1----:R-:W-:-:S04]  /*7870*/  @P0 IMAD.WIDE R26, R218, 0x2, R22 ;  /* 0x00000002da1a0825 */ /* 0x002fc800078e0216 */
[--C-:B------:R-:W-:Y:S01]  /*7880*/  @P0 IMAD.WIDE R24, R214, 0x2, R22.reuse ;  /* 0x00000002d6180825 */ /* 0x100fe200078e0216 */
[----:B------:R1:W-:Y:S03]  /*7890*/  @P0 LDGSTS.E.BYPASS.LTC128B.128 [R40+0xc100], [R26.64], !P5 ;  /* 0x0c1000001a280fae */ /* 0x0003e6000e901d4a */
[----:B------:R-:W-:Y:S01]  /*78a0*/  @P0 IMAD.WIDE R22, R213, 0x2, R22 ;  /* 0x00000002d5160825 */ /* 0x000fe200078e0216 */
[----:B------:R3:W-:Y:S04]  /*78b0*/  @P0 LDGSTS.E.BYPASS.LTC128B.128 [R40+0xe100], [R24.64], !P4 ;  /* 0x0e10000018280fae */ /* 0x0007e8000e101d4a */
[----:B------:R4:W-:Y:S01]  /*78c0*/  @P0 LDGSTS.E.BYPASS.LTC128B.128 [R40+0x10100], [R22.64], !P6 ;  /* 0x1010000016280fae */ /* 0x0009e2000f101d4a */
[----:B------:R-:W-:-:S04]  /*78d0*/  IADD3 R18, P0, R42, R14, RZ ;  /* 0x0000000e2a127210 */ /* 0x000fc80007f1e0ff */
[----:B------:R-:W-:Y:S02]  /*78e0*/  IADD3.X R13, R198, R15, R13, P0, !PT ;  /* 0x0000000fc60d7210 */ /* 0x000fe400007fe40d */
[----:B------:R-:W-:-:S04]  /*78f0*/  LEA R19, P0, R18, c[0x0][0x1f8], 0x1 ;  /* 0x00007e0012137a11 */ /* 0x000fc800078008ff */
[----:B------:R-:W-:Y:S01]  /*7900*/  LEA.HI.X R18, R18, c[0x0][0x1fc], R13, 0x1, P0 ;  /* 0x00007f0012127a11 */ /* 0x000fe200000f0c0d */
[----:B------:R-:W4:Y:S01]  /*7910*/  SHFL.IDX PT, R14, R19, RZ, 0x181f ;  /* 0x00181fff130e7589 */ /* 0x000f2200000e0000 */
[----:B------:R-:W-:-:S03]  /*7920*/  ISETP.GT.AND P0, PT, R8, 0x20, PT ;  /* 0x000000200800780c */ /* 0x000fc60003f04270 */
[----:B------:R-:W4:Y:S04]  /*7930*/  SHFL.IDX PT, R15, R18, RZ, 0x181f ;  /* 0x00181fff120f7589 */ /* 0x000f2800000e0000 */
[----:B------:R-:W4:Y:S01]  /*7940*/  SHFL.IDX PT, R12, R19, 0x1, 0x181f ;  /* 0x00381f00130c7f89 */ /* 0x000f2200000e0000 */
[----:B---3--:R-:W-:-:S03]  /*7950*/  IMAD.WIDE R24, R214, 0x2, RZ ;  /* 0x00000002d6187825 */ /* 0x008fc600078e02ff */
[----:B------:R3:W3:Y:S02]  /*7960*/  SHFL.IDX PT, R13, R18, 0x1, 0x181f ;  /* 0x00381f00120d7f89 */ /* 0x0006e400000e0000 */
[----:B--2---:R-:W-:-:S04]  /*7970*/  @P0 IMAD.WIDE R28, R218, 0x2, R16 ;  /* 0x00000002da1c0825 */ /* 0x004fc800078e0210 */
[--C-:B-1----:R-:W-:Y:S01]  /*7980*/  @P0 IMAD.WIDE R26, R214, 0x2, R16.reuse ;  /* 0x00000002d61a0825 */ /* 0x102fe200078e0210 */
[----:B------:R1:W-:Y:S03]  /*7990*/  @P0 LDGSTS.E.BYPASS.LTC128B.128 [R40+0xd100], [R28.64], !P5 ;  /* 0x0d1000001c280fae */ /* 0x0003e6000e901d4a */
[C---:B------:R-:W-:Y:S01]  /*79a0*/  @P0 IMAD.WIDE R30, R213.reuse, 0x2, R16 ;  /* 0x00000002d51e0825 */ /* 0x040fe200078e0210 */
[----:B------:R1:W-:Y:S03]  /*79b0*/  @P0 LDGSTS.E.BYPASS.LTC128B.128 [R40+0xf100], [R26.64], !P4 ;  /* 0x0f1000001a280fae */ /* 0x0003e6000e101d4a */
[----:B------:R-:W-:Y:S01]  /*79c0*/  IMAD.WIDE R16, R218, 0x2, RZ ;  /* 0x00000002da107825 */ /* 0x000fe200078e02ff */
[----:B------:R1:W-:Y:S03]  /*79d0*/  @P0 LDGSTS.E.BYPASS.LTC128B.128 [R40+0x11100], [R30.64], !P6 ;  /* 0x111000001e280fae */ /* 0x0003e6000f101d4a */
[----:B----4-:R-:W-:Y:S01]  /*79e0*/  IMAD.WIDE R22, R213, 0x2, RZ ;  /* 0x00000002d5167825 */ /* 0x010fe200078e02ff */
[C---:B------:R-:W-:Y:S01]  /*79f0*/  IADD3 R20, P0, R14.reuse, R16, RZ ;  /* 0x000000100e147210 */ /* 0x040fe20007f1e0ff */
[----:B------:R-:W0:Y:S04]  /*7a00*/  LDGDEPBAR ;  /* 0x00000000000079af */ /* 0x000e280000000000 */
[----:B------:R-:W-:Y:S01]  /*7a10*/  IMAD.X R21, R15, 0x1, R17, P0 ;  /* 0x000000010f157824 */ /* 0x000fe200000e0611 */
[----:B---3--:R-:W-:-:S05]  /*7a20*/  IADD3 R18, P0, R14, R24, RZ ;  /* 0x000000180e127210 */ /* 0x008fca0007f1e0ff */
[----:B------:R-:W-:Y:S01]  /*7a30*/  IMAD.X R19, R15, 0x1, R25, P0 ;  /* 0x000000010f137824 */ /* 0x000fe200000e0619 */
[----:B------:R-:W-:-:S05]  /*7a40*/  IADD3 R16, P0, R16, R12, RZ ;  /* 0x0000000c10107210 */ /* 0x000fca0007f1e0ff */
[----:B------:R-:W-:Y:S01]  /*7a50*/  IMAD.X R17, R17, 0x1, R13, P0 ;  /* 0x0000000111117824 */ /* 0x000fe200000e060d */
        /* <DEDUP_REMOVED lines=32> */
[----:B------:R-:W-:-:S04]  /*7c60*/  @!P3 IADD3 R11, P0, R9, R210, RZ ;  /* 0x000000d2090bb210 */ /* 0x000fc80007f1e0ff */
[----:B------:R-:W-:Y:S02]  /*7c70*/  @!P3 LEA.HI.X.SX32 R8, R9, R200, 0x1, P0 ;  /* 0x000000c80908b211 */ /* 0x000fe400000f0eff */
[----:B-1----:R-:W-:-:S04]  /*7c80*/  @!P3 LEA R12, P0, R11, c[0x0][0x2a0], 0x2 ;  /* 0x0000a8000b0cba11 */ /* 0x002fc800078010ff */
[----:B------:R-:W-:-:S05]  /*7c90*/  @!P3 LEA.HI.X R13, R11, c[0x0][0x2a4], R8, 0x2, P0 ;  /* 0x0000a9000b0dba11 */ /* 0x000fca00000f1408 */
[----:B------:R1:W2:Y:S01]  /*7ca0*/  @!P3 LDG.E R203, [R12.64] ;  /* 0x0000000a0ccbb981 */ /* 0x0002a2000c1e1900 */
[----:B------:R-:W-:Y:S01]  /*7cb0*/  IMAD.MOV R9, RZ, RZ, -R9 ;  /* 0x000000ffff097224 */ /* 0x000fe200078e0a09 */
[C---:B------:R-:W-:Y:S01]  /*7cc0*/  SHF.L.U64.HI R15, R218.reuse, 0x1, R215 ;  /* 0x00000001da0f7819 */ /* 0x040fe200000102d7 */
        /* <DEDUP_REMOVED lines=16> */
[----:B------:R-:W-:Y:S02]  /*7dd0*/  IADD3 R9, P0, R208, R10, RZ ;  /* 0x0000000ad0097210 */ /* 0x000fe40007f1e0ff */
[----:B------:R-:W-:Y:S01]  /*7de0*/  SEL R10, RZ, 0x10, P4 ;  /* 0x00000010ff0a7807 */ /* 0x000fe20002000000 */
[----:B------:R-:W-:Y:S02]  /*7df0*/  IMAD R16, R203, c[0x0][0x1f4], R8 ;  /* 0x00007d00cb107a24 */ /* 0x000fe400078e0208 */
[----:B------:R-:W-:Y:S01]  /*7e00*/  IMAD.SHL.U32 R8, R213, 0x2, RZ ;  /* 0x00000002d5087824 */ /* 0x000fe200078e00ff */
[----:B------:R-:W-:Y:S02]  /*7e10*/  IADD3 R22, -R10, 0x10, RZ ;  /* 0x000000100a167810 */ /* 0x000fe40007ffe1ff */
[----:B------:R-:W-:Y:S01]  /*7e20*/  IADD3.X R16, R199, R11, R16, P0, !PT ;  /* 0x0000000bc7107210 */ /* 0x000fe200007fe410 */
[----:B------:R-:W-:Y:S01]  /*7e30*/  IMAD.SHL.U32 R11, R214, 0x2, RZ ;  /* 0x00000002d60b7824 */ /* 0x000fe200078e00ff */
[----:B------:R-:W-:-:S02]  /*7e40*/  LEA R17, P0, R9, c[0x0][0x1c8], 0x1 ;  /* 0x0000720009117a11 */ /* 0x000fc400078008ff */
[----:B------:R-:W-:Y:S02]  /*7e50*/  LOP3.LUT R22, R22, 0xf, RZ, 0xc0, !PT ;  /* 0x0000000f16167812 */ /* 0x000fe400078ec0ff */
[----:B------:R-:W-:Y:S01]  /*7e60*/  LEA.HI.X R16, R9, c[0x0][0x1cc], R16, 0x1, P0 ;  /* 0x0000730009107a11 */ /* 0x000fe200000f0c10 */
[----:B------:R-:W1:Y:S01]  /*7e70*/  SHFL.IDX PT, R18, R17, 0x1, 0x181f ;  /* 0x00381f0011127f89 */ /* 0x000e6200000e0000 */
[----:B------:R-:W-:-:S03]  /*7e80*/  SHF.L.U64.HI R9, R213, 0x1, R144 ;  /* 0x00000001d5097819 */ /* 0x000fc60000010290 */
        /* <DEDUP_REMOVED lines=24> */
.L_x_1421:
[----:B------:R-:W-:Y:S01]  /*8010*/  ISETP.LT.AND P0, PT, RZ, c[0x0][0x27c], PT ;  /* 0x00009f00ff007a0c */ /* 0x000fe20003f01270 */
[----:B------:R-:W0:-:S12]  /*8020*/  LDGDEPBAR ;  /* 0x00000000000079af */ /* 0x000e180000000000 */
[----:B------:R-:W-:Y:S05]  /*8030*/  @P0 BRA `(.L_x_1422) ;  /* 0x0000002000000947 */ /* 0x000fea0003800000 */
[----:B------:R-:W-:-:S04]  /*8040*/  DEPBAR.LE SB0, 0x3 ;  /* 0x000080c00000791a */ /* 0x000fc80000000000 */
[----:B------:R-:W-:Y:S05]  /*8050*/  BRA `(.L_x_1423) ;  /* 0x00006ef000007947 */ /* 0x000fea0003800000 */
.L_x_1422:
[----:B------:R-:W-:Y:S01]  /*8060*/  USHF.R.S32.HI UR17, URZ, 0x1f, UR14 ;  /* 0x0000001f3f117899 */ /* 0x000fe2000801140e */
[----:B------:R-:W-:Y:S01]  /*8070*/  LEA.HI R81, R7, R82, RZ, 0x2 ;  /* 0x0000005207517211 */ /* 0x000fe200078f10ff */
[----:B------:R-:W-:Y:S01]  /*8080*/  ULDC.64 UR6, c[0x0][0x280] ;  /* 0x0000a00000067ab9 */ /* 0x000fe20000000a00 */
[----:B------:R-:W-:Y:S01]  /*8090*/  BSSY B2, `(.L_x_1423) ;  /* 0x00006eb000027945 */ /* 0x000fe20003800000 */
[----:B------:R-:W-:Y:S01]  /*80a0*/  ULDC.64 UR4, c[0x0][0x290] ;  /* 0x0000a40000047ab9 */ /* 0x000fe20000000a00 */
[----:B------:R-:W-:Y:S01]  /*80b0*/  LOP3.LUT R83, R81, 0xfffffffc, RZ, 0xc0, !PT ;  /* 0xfffffffc51537812 */ /* 0x000fe200078ec0ff */
[----:B------:R-:W-:Y:S01]  /*80c0*/  UIMAD UR16, UR17, UR6, URZ ;  /* 0x00000006111072a4 */ /* 0x000fe2000f8e023f */
[----:B------:R-:W-:Y:S01]  /*80d0*/  SHF.R.S32.HI R81, RZ, 0x2, R81 ;  /* 0x00000002ff517819 */ /* 0x000fe20000011451 */
[----:B------:R-:W-:Y:S02]  /*80e0*/  UIMAD UR17, UR17, UR4, URZ ;  /* 0x00000004111172a4 */ /* 0x000fe4000f8e023f */
[----:B------:R-:W-:Y:S01]  /*80f0*/  UIMAD.WIDE.U32 UR22, UR14, UR4, URZ ;  /* 0x000000040e1672a5 */ /* 0x000fe2000f8e003f */
[----:B-1----:R-:W-:Y:S01]  /*8100*/  IADD3 R8, R81, UR13, RZ ;  /* 0x0000000d51087c10 */ /* 0x002fe2000fffe0ff */
[----:B------:R-:W-:Y:S01]  /*8110*/  UIMAD.WIDE.U32 UR20, UR14, UR6, URZ ;  /* 0x000000060e1472a5 */ /* 0x000fe2000f8e003f */
[----:B------:R-:W-:Y:S01]  /*8120*/  IMAD.IADD R83, R82, 0x1, -R83 ;  /* 0x0000000152537824 */ /* 0x000fe200078e0a53 */
[----:B------:R-:W-:-:S02]  /*8130*/  ULDC.U8 UR4, c[0x0][0x298] ;  /* 0x0000a60000047ab9 */ /* 0x000fc40000000000 */
[----:B------:R-:W-:Y:S01]  /*8140*/  ISETP.NE.AND P0, PT, RZ, UR4, PT ;  /* 0x00000004ff007c0c */ /* 0x000fe2000bf05270 */
[----:B------:R-:W-:Y:S01]  /*8150*/  UIMAD UR7, UR14, UR7, UR16 ;  /* 0x000000070e0772a4 */ /* 0x000fe2000f8e0210 */
[C---:B------:R-:W-:Y:S01]  /*8160*/  IMAD.SHL.U32 R55, R83.reuse, 0x8, RZ ;  /* 0x0000000853377824 */ /* 0x040fe200078e00ff */
[----:B------:R-:W-:Y:S01]  /*8170*/  UIMAD UR5, UR14, UR5, UR17 ;  /* 0x000000050e0572a4 */ /* 0x000fe2000f8e0211 */
[----:B------:R-:W-:Y:S01]  /*8180*/  IMAD R9, R83, 0x40, R8 ;  /* 0x0000004053097824 */ /* 0x000fe200078e0208 */
[----:B------:R-:W-:Y:S02]  /*8190*/  UIADD3 UR7, UR7, UR21, URZ ;  /* 0x0000001507077290 */ /* 0x000fe4000fffe03f */
[----:B------:R-:W-:-:S06]  /*81a0*/  UIADD3 UR5, UR5, UR23, URZ ;  /* 0x0000001705057290 */ /* 0x000fcc000fffe03f */
[----:B------:R-:W-:Y:S05]  /*81b0*/  @!P0 BRA `(.L_x_1424) ;  /* 0x0000359000008947 */ /* 0x000fea0003800000 */
[----:B------:R-:W-:Y:S01]  /*81c0*/  PLOP3.LUT P0, PT, PT, PT, UP2, 0x80, 0x0 ;  /* 0x000000000000781c */ /* 0x000fe20003f0f028 */
[----:B------:R-:W-:Y:S01]  /*81d0*/  IMAD.U32 R14, RZ, RZ, UR20 ;  /* 0x00000014ff0e7e24 */ /* 0x000fe2000f8e00ff */
[----:B------:R-:W-:Y:S01]  /*81e0*/  MOV R15, UR21 ;  /* 0x00000015000f7c02 */ /* 0x000fe20008000f00 */
[----:B------:R-:W-:Y:S01]  /*81f0*/  IMAD.U32 R17, RZ, RZ, UR7 ;  /* 0x00000007ff117e24 */ /* 0x000fe2000f8e00ff */
        /* <DEDUP_REMOVED lines=13> */
[----:B------:R-:W-:Y:S01]  /*82d0*/  CS2R R74, SRZ ;  /* 0x00000000004a7805 */ /* 0x000fe2000001ff00 */
[----:B------:R-:W-:Y:S01]  /*82e0*/  CS2R R90, SRZ ;  /* 0x00000000005a7805 */ /* 0x000fe2000001ff00 */
[----:B------:R-:W-:Y:S01]  /*82f0*/  CS2R R100, SRZ ;  /* 0x0000000000647805 */ /* 0x000fe2000001ff00 */
[----:B------:R-:W-:-:S07]  /*8300*/  CS2R R84, SRZ ;  /* 0x0000000000547805 */ /* 0x000fce000001ff00 */
[----:B------:R-:W-:-:S04]  /*8310*/  @P0 SHF.R.U32.HI R9, RZ, c[0x0][0x2cc], R10 ;  /* 0x0000b300ff090a19 */ /* 0x000fc8000001160a */
[----:B------:R-:W-:Y:S01]  /*8320*/  SHF.R.S32.HI R10, RZ, 0x1f, R9 ;  /* 0x0000001fff0a7819 */ /* 0x000fe20000011409 */
[----:B------:R-:W-:Y:S01]  /*8330*/  IMAD.WIDE.U32 R14, R9, c[0x0][0x280], R16 ;  /* 0x0000a000090e7a25 */ /* 0x000fe200078e0010 */
[----:B------:R-:W-:-:S03]  /*8340*/  MOV R17, UR5 ;  /* 0x0000000500117c02 */ /* 0x000fc60008000f00 */
[C---:B------:R-:W-:Y:S02]  /*8350*/  IMAD R12, R10.reuse, c[0x0][0x280], RZ ;  /* 0x0000a0000a0c7a24 */ /* 0x040fe400078e02ff */
[----:B------:R-:W-:Y:S02]  /*8360*/  IMAD R10, R10, c[0x0][0x290], RZ ;  /* 0x0000a4000a0a7a24 */ /* 0x000fe400078e02ff */
[C---:B------:R-:W-:Y:S01]  /*8370*/  IMAD R19, R9.reuse, c[0x0][0x284], R12 ;  /* 0x0000a10009137a24 */ /* 0x040fe200078e020c */
[C---:B------:R-:W-:Y:S01]  /*8380*/  LEA R12, P0, R14.reuse, c[0x0][0x270], 0x1 ;  /* 0x00009c000e0c7a11 */ /* 0x040fe200078008ff */
[----:B------:R-:W-:Y:S02]  /*8390*/  IMAD R10, R9, c[0x0][0x294], R10 ;  /* 0x0000a500090a7a24 */ /* 0x000fe400078e020a */
[----:B------:R-:W-:Y:S01]  /*83a0*/  IMAD.IADD R19, R15, 0x1, R19 ;  /* 0x000000010f137824 */ /* 0x000fe200078e0213 */
[----:B------:R-:W-:Y:S01]  /*83b0*/  MOV R15, UR23 ;  /* 0x00000017000f7c02 */ /* 0x000fe20008000f00 */
[----:B------:R1:W2:Y:S03]  /*83c0*/  SHFL.IDX PT, R22, R12, RZ, 0x1c1f ;  /* 0x001c1fff0c167589 */ /* 0x0002a600000e0000 */
[----:B------:R-:W-:Y:S01]  /*83d0*/  LEA.HI.X R19, R14, c[0x0][0x274], R19, 0x1, P0 ;  /* 0x00009d000e137a11 */ /* 0x000fe200000f0c13 */
[----:B------:R-:W-:-:S04]  /*83e0*/  IMAD.U32 R14, RZ, RZ, UR22 ;  /* 0x00000016ff0e7e24 */ /* 0x000fc8000f8e00ff */
[----:B------:R-:W-:Y:S01]  /*83f0*/  IMAD.MOV.U32 R16, RZ, RZ, R14 ;  /* 0x000000ffff107224 */ /* 0x000fe200078e000e */
[----:B------:R1:W3:Y:S03]  /*8400*/  SHFL.IDX PT, R23, R19, RZ, 0x1c1f ;  /* 0x001c1fff13177589 */ /* 0x0002e600000e0000 */
[----:B------:R-:W-:-:S05]  /*8410*/  IMAD.WIDE.U32 R14, R9, c[0x0][0x290], R16 ;  /* 0x0000a400090e7a25 */ /* 0x000fca00078e0010 */
[----:B------:R-:W-:Y:S02]  /*8420*/  IADD3 R18, R15, R10, RZ ;  /* 0x0000000a0f127210 */ /* 0x000fe40007ffe0ff */
[C---:B------:R-:W-:Y:S02]  /*8430*/  LEA R10, P0, R14.reuse, c[0x0][0x288], 0x1 ;  /* 0x0000a2000e0a7a11 */ /* 0x040fe400078008ff */
[----:B------:R-:W-:Y:S02]  /*8440*/  LEA.HI R15, R7, R82, RZ, 0x2 ;  /* 0x00000052070f7211 */ /* 0x000fe400078f10ff */
[----:B------:R-:W-:Y:S01]  /*8450*/  LEA.HI.X R18, R14, c[0x0][0x28c], R18, 0x1, P0 ;  /* 0x0000a3000e127a11 */ /* 0x000fe200000f0c12 */
[----:B------:R1:W4:Y:S01]  /*8460*/  SHFL.IDX PT, R16, R10, RZ, 0x1c1f ;  /* 0x001c1fff0a107589 */ /* 0x00032200000e0000 */
[----:B------:R-:W-:Y:S02]  /*8470*/  ISETP.GE.AND P0, PT, R8, UR19, PT ;  /* 0x0000001308007c0c */ /* 0x000fe4000bf06270 */
[----:B------:R-:W-:Y:S01]  /*8480*/  LOP3.LUT R15, R15, 0xfffffffc, RZ, 0xc0, !PT ;  /* 0xfffffffc0f0f7812 */ /* 0x000fe200078ec0ff */
[----:B------:R1:W1:Y:S04]  /*8490*/  SHFL.IDX PT, R17, R18, RZ, 0x1c1f ;  /* 0x001c1fff12117589 */ /* 0x00026800000e0000 */
[----:B------:R-:W-:-:S05]  /*84a0*/  IMAD.IADD R15, R82, 0x1, -R15 ;  /* 0x00000001520f7824 */ /* 0x000fca00078e0a0f */
[----:B------:R-:W-:Y:S01]  /*84b0*/  SHF.L.U32 R15, R15, 0x2, RZ ;  /* 0x000000020f0f7819 */ /* 0x000fe200000006ff */
[----:B------:R-:W-:Y:S05]  /*84c0*/  @P0 BRA `(.L_x_1426) ;  /* 0x000003e000000947 */ /* 0x000fea0003800000 */
[C---:B--23--:R-:W-:Y:S01]  /*84d0*/  ISETP.GE.AND P0, PT, R15.reuse, c[0x0][0x27c], PT ;  /* 0x00009f000f007a0c */ /* 0x04cfe20003f06270 */
[----:B------:R-:W-:Y:S01]  /*84e0*/  CS2R R86, SRZ ;  /* 0x0000000000567805 */ /* 0x000fe2000001ff00 */
[----:B------:R-:W-:Y:S01]  /*84f0*/  CS2R R84, SRZ ;  /* 0x0000000000547805 */ /* 0x000fe2000001ff00 */
[----:B------:R-:W-:-:S10]  /*8500*/  IADD3 R9, R15, 0x10, RZ ;  /* 0x000000100f097810 */ /* 0x000fd40007ffe0ff */
[----:B------:R-:W-:-:S04]  /*8510*/  @!P0 IMAD.WIDE R26, R15, 0x2, R22 ;  /* 0x000000020f1a8825 */ /* 0x000fc800078e0216 */
        /* <DEDUP_REMOVED lines=20> */
[----:B--2---:R-:W-:-:S04]  /*8660*/  @!P0 IMAD.WIDE R24, R9, 0x2, R22 ;  /* 0x0000000209188825 */ /* 0x004fc800078e0216 */
[----:B-1----:R-:W-:Y:S01]  /*8670*/  @!P0 IMAD.WIDE R26, R9, 0x2, R16 ;  /* 0x00000002091a8825 */ /* 0x002fe200078e0210 */
        /* <DEDUP_REMOVED lines=9> */
[----:B---3--:R-:W-:-:S04]  /*8710*/  @!P0 IMAD.WIDE R28, R9, 0x2, R22 ;  /* 0x00000002091c8825 */ /* 0x008fc800078e0216 */
[----:B----4-:R-:W-:Y:S01]  /*8720*/  @!P0 IMAD.WIDE R30, R9, 0x2, R16 ;  /* 0x00000002091e8825 */ /* 0x010fe200078e0210 */
        /* <DEDUP_REMOVED lines=24> */
.L_x_1426:
[----:B--23--:R-:W-:Y:S05]  /*88b0*/  BSYNC B0 ;  /* 0x0000000000007941 */ /* 0x00cfea0003800000 */
.L_x_1425:
[----:B-----5:R-:W-:Y:S01]  /*88c0*/  IMAD.MOV.U32 R11, RZ, RZ, R64 ;  /* 0x000000ffff0b7224 */ /* 0x020fe200078e0040 */
[----:B------:R-:W-:Y:S01]  /*88d0*/  IADD3 R8, R8, 0x40, RZ ;  /* 0x0000004008087810 */ /* 0x000fe20007ffe0ff */
[----:B------:R-:W-:Y:S01]  /*88e0*/  IMAD.MOV.U32 R9, RZ, RZ, R65 ;  /* 0x000000ffff097224 */ /* 0x000fe200078e0041 */
[----:B-1----:R-:W1:Y:S01]  /*88f0*/  SHFL.IDX PT, R12, R12, 0x1, 0x1c1f ;  /* 0x003c1f000c0c7f89 */ /* 0x002e6200000e0000 */
[----:B------:R-:W-:Y:S01]  /*8900*/  IMAD.MOV.U32 R14, RZ, RZ, R70 ;  /* 0x000000ffff0e7224 */ /* 0x000fe200078e0046 */
[----:B------:R-:W-:Y:S01]  /*8910*/  ISETP.GE.AND P0, PT, R8, UR19, PT ;  /* 0x0000001308007c0c */ /* 0x000fe2000bf06270 */
        /* <DEDUP_REMOVED lines=15> */
[----:B------:R-:W-:Y:S01]  /*8a10*/  PRMT R72, R9, 0x5410, R11 ;  /* 0x0000541009487816 */ /* 0x000fe2000000000b */
[----:B------:R-:W-:Y:S01]  /*8a20*/  IMAD.MOV.U32 R13, RZ, RZ, R87 ;  /* 0x000000ffff0d7224 */ /* 0x000fe200078e0057 */
[----:B------:R-:W-:Y:S01]  /*8a30*/  MOV R11, R62 ;  /* 0x0000003e000b7202 */ /* 0x000fe20000000f00 */
[----:B------:R-:W-:Y:S01]  /*8a40*/  IMAD.MOV.U32 R9, RZ, RZ, R63 ;  /* 0x000000ffff097224 */ /* 0x000fe200078e003f */
[----:B------:R-:W-:Y:S01]  /*8a50*/  BSSY B0, `(.L_x_1427) ;  /* 0x000005c000007945 */ /* 0x000fe20003800000 */
        /* <DEDUP_REMOVED lines=13> */
[----:B------:R3:W4:Y:S01]  /*8b30*/  SHFL.IDX PT, R13, R19, 0x1, 0x1c1f ;  /* 0x003c1f00130d7f89 */ /* 0x00072200000e0000 */
[----:B------:R-:W-:Y:S01]  /*8b40*/  MOV R9, R91 ;  /* 0x0000005b00097202 */ /* 0x000fe20000000f00 */
[----:B------:R-:W-:Y:S01]  /*8b50*/  CS2R R48, SRZ ;  /* 0x0000000000307805 */ /* 0x000fe2000001ff00 */
[----:B------:R-:W-:Y:S01]  /*8b60*/  CS2R R56, SRZ ;  /* 0x0000000000387805 */ /* 0x000fe2000001ff00 */
[----:B------:R3:W1:Y:S01]  /*8b70*/  SHFL.IDX PT, R11, R18, 0x1, 0x1c1f ;  /* 0x003c1f00120b7f89 */ /* 0x00066200000e0000 */
        /* <DEDUP_REMOVED lines=8> */
[----:B------:R-:W-:Y:S01]  /*8c00*/  CS2R R46, SRZ ;  /* 0x00000000002e7805 */ /* 0x000fe2000001ff00 */
[----:B------:R-:W-:Y:S01]  /*8c10*/  CS2R R52, SRZ ;  /* 0x0000000000347805 */ /* 0x000fe2000001ff00 */
[----:B------:R-:W-:Y:S05]  /*8c20*/  @P0 BRA `(.L_x_1428) ;  /* 0x000003e000000947 */ /* 0x000fea0003800000 */
[C---:B--2---:R-:W-:Y:S01]  /*8c30*/  ISETP.GE.AND P0, PT, R15.reuse, c[0x0][0x27c], PT ;  /* 0x00009f000f007a0c */ /* 0x044fe20003f06270 */
[----:B------:R-:W-:Y:S01]  /*8c40*/  CS2R R56, SRZ ;  /* 0x0000000000387805 */ /* 0x000fe2000001ff00 */
[----:B------:R-:W-:Y:S01]  /*8c50*/  CS2R R52, SRZ ;  /* 0x0000000000347805 */ /* 0x000fe2000001ff00 */
[----:B------:R-:W-:-:S10]  /*8c60*/  IADD3 R9, R15, 0x10, RZ ;  /* 0x000000100f097810 */ /* 0x000fd40007ffe0ff */
[----:B-1--4-:R-:W-:-:S04]  /*8c70*/  @!P0 IMAD.WIDE R22, R15, 0x2, R12 ;  /* 0x000000020f168825 */ /* 0x012fc800078e020c */
[----:B---3--:R-:W-:Y:S01]  /*8c80*/  @!P0 IMAD.WIDE R18, R15, 0x2, R10 ;  /* 0x000000020f128825 */ /* 0x008fe200078e020a */
        /* <DEDUP_REMOVED lines=42> */
[----:B-1----:R-:W-:-:S04]  /*8f30*/  @!P0 IMAD.WIDE R18, R8, 0x2, R12 ;  /* 0x0000000208128825 */ /* 0x002fc800078e020c */
[----:B--2---:R-:W-:Y:S01]  /*8f40*/  @!P0 IMAD.WIDE R22, R8, 0x2, R10 ;  /* 0x0000000208168825 */ /* 0x004fe200078e020a */
        /* <DEDUP_REMOVED lines=12> */
.L_x_1428:
[----:B--2---:R-:W-:Y:S05]  /*9010*/  BSYNC B0 ;  /* 0x0000000000007941 */ /* 0x004fea0003800000 */
.L_x_1427:
[----:B-1----:R-:W-:Y:S01]  /*9020*/  SHF.R.S32.HI R8, RZ, 0x1f, R81 ;  /* 0x0000001fff087819 */ /* 0x002fe20000011451 */
[----:B-----5:R-:W-:Y:S01]  /*9030*/  IMAD.MOV.U32 R11, RZ, RZ, R21 ;  /* 0x000000ffff0b7224 */ /* 0x020fe200078e0015 */
[----:B------:R-:W-:Y:S01]  /*9040*/  UIADD3 UR4, -UR13, UR19, URZ ;  /* 0x000000130d047290 */ /* 0x000fe2000fffe13f */
[----:B------:R-:W-:Y:S01]  /*9050*/  IMAD.MOV.U32 R9, RZ, RZ, R27 ;  /* 0x000000ffff097224 */ /* 0x000fe200078e001b */
[----:B------:R-:W-:Y:S01]  /*9060*/  LEA.HI R8, R8, R81, RZ, 0x3 ;  /* 0x0000005108087211 */ /* 0x000fe200078f18ff */
[----:B------:R-:W-:-:S04]  /*9070*/  DEPBAR.LE SB0, 0x3 ;  /* 0x000080c00000791a */ /* 0x000fc80000000000 */
[----:B------:R-:W-:Y:S01]  /*9080*/  LOP3.LUT R8, R8, 0xfffffff8, RZ, 0xc0, !PT ;  /* 0xfffffff808087812 */ /* 0x000fe200078ec0ff */
[----:B------:R-:W-:Y:S01]  /*9090*/  UISETP.LT.AND UP0, UPT, UR4, 0x80, UPT ;  /* 0x000000800400788c */ /* 0x000fe2000bf01270 */
[----:B------:R-:W-:Y:S03]  /*90a0*/  BSSY B1, `(.L_x_1429) ;  /* 0x000014f000017945 */ /* 0x000fe60003800000 */
[----:B------:R-:W-:Y:S01]  /*90b0*/  IMAD.IADD R8, R81, 0x1, -R8 ;  /* 0x0000000151087824 */ /* 0x000fe200078e0a08 */
[----:B------:R-:W-:-:S03]  /*90c0*/  USEL UR4, UR4, 0x80, UP0 ;  /* 0x0000008004047887 */ /* 0x000fc60008000000 */
        /* <DEDUP_REMOVED lines=22> */
[----:B----4-:R-:W-:Y:S01]  /*9230*/  PRMT R13, R13, 0x5410, R8 ;  /* 0x000054100d0d7816 */ /* 0x010fe20000000008 */
[----:B---3--:R-:W-:-:S02]  /*9240*/  IMAD R18, R80, 0x200, R55 ;  /* 0x0000020050127824 */ /* 0x008fc400078e0237 */
[----:B------:R-:W-:Y:S01]  /*9250*/  IMAD.MOV.U32 R8, RZ, RZ, R30 ;  /* 0x000000ffff087224 */ /* 0x000fe200078e001e */
[----:B------:R-:W-:Y:S01]  /*9260*/  PRMT R32, R9, 0x5410, R10 ;  /* 0x0000541009207816 */ /* 0x000fe2000000000a */
[----:B------:R-:W-:Y:S01]  /*9270*/  IMAD.MOV.U32 R10, RZ, RZ, R56 ;  /* 0x000000ffff0a7224 */ /* 0x000fe200078e0038 */
[C---:B------:R-:W-:Y:S01]  /*9280*/  IADD3 R12, R18.reuse, 0x20, RZ ;  /* 0x00000020120c7810 */ /* 0x040fe20007ffe0ff */
[----:B------:R-:W-:Y:S01]  /*9290*/  IMAD.MOV.U32 R9, RZ, RZ, R57 ;  /* 0x000000ffff097224 */ /* 0x000fe200078e0039 */
[C---:B------:R-:W-:Y:S01]  /*92a0*/  @P0 IADD3 R12, R18.reuse, -0x20, RZ ;  /* 0xffffffe0120c0810 */ /* 0x040fe20007ffe0ff */
[----:B------:R-:W-:Y:S01]  /*92b0*/  IMAD.MOV.U32 R11, RZ, RZ, R17 ;  /* 0x000000ffff0b7224 */ /* 0x000fe200078e0011 */
[----:B------:R-:W-:Y:S02]  /*92c0*/  ISETP.GE.AND P0, PT, R81, UR4, PT ;  /* 0x0000000451007c0c */ /* 0x000fe4000bf06270 */
[----:B------:R-:W-:Y:S01]  /*92d0*/  PRMT R41, R9, 0x5410, R10 ;  /* 0x0000541009297816 */ /* 0x000fe2000000000a */
[----:B------:R-:W-:Y:S01]  /*92e0*/  IMAD.MOV.U32 R10, RZ, RZ, R24 ;  /* 0x000000ffff0a7224 */ /* 0x000fe200078e0018 */
[----:B------:R-:W-:Y:S01]  /*92f0*/  PRMT R23, R23, 0x5410, R8 ;  /* 0x0000541017177816 */ /* 0x000fe20000000008 */
[----:B------:R-:W-:Y:S01]  /*9300*/  IMAD.MOV.U32 R9, RZ, RZ, R25 ;  /* 0x000000ffff097224 */ /* 0x000fe200078e0019 */
[----:B------:R-:W-:Y:S01]  /*9310*/  PRMT R13, R11, 0x7610, R13 ;  /* 0x000076100b0d7816 */ /* 0x000fe2000000000d */
[----:B------:R-:W-:Y:S01]  /*9320*/  IMAD.MOV.U32 R8, RZ, RZ, R46 ;  /* 0x000000ffff087224 */ /* 0x000fe200078e002e */
[----:B------:R-:W-:Y:S01]  /*9330*/  LEA R18, R18, 0x18100, 0x1 ;  /* 0x0001810012127811 */ /* 0x000fe200078e08ff */
[----:B------:R-:W-:Y:S01]  /*9340*/  IMAD.MOV.U32 R11, RZ, RZ, R31 ;  /* 0x000000ffff0b7224 */ /* 0x000fe200078e001f */
        /* <DEDUP_REMOVED lines=8> */
[----:B------:R-:W-:Y:S02]  /*93d0*/  IMAD.MOV.U32 R10, RZ, RZ, R47 ;  /* 0x000000ffff0a7224 */ /* 0x000fe400078e002f */
[----:B------:R-:W-:-:S03]  /*93e0*/  IMAD.MOV.U32 R9, RZ, RZ, R52 ;  /* 0x000000ffff097224 */ /* 0x000fc600078e0034 */
[----:B------:R-:W-:Y:S02]  /*93f0*/  PRMT R33, R10, 0x7610, R33 ;  /* 0x000076100a217816 */ /* 0x000fe40000000021 */
[----:B------:R-:W-:Y:S01]  /*9400*/  PRMT R37, R8, 0x5410, R9 ;  /* 0x0000541008257816 */ /* 0x000fe20000000009 */
[----:B------:R-:W-:Y:S05]  /*9410*/  @P0 BRA `(.L_x_1430) ;  /* 0x0000117000000947 */ /* 0x000fea0003800000 */
[----:B------:R-:W-:Y:S01]  /*9420*/  ISETP.GE.AND P0, PT, R15, c[0x0][0x27c], PT ;  /* 0x00009f000f007a0c */ /* 0x000fe20003f06270 */
[----:B------:R-:W-:-:S12]  /*9430*/  BSSY B0, `(.L_x_1431) ;  /* 0x000002c000007945 */ /* 0x000fd80003800000 */
[----:B------:R-:W-:Y:S05]  /*9440*/  @P0 BRA `(.L_x_1432) ;  /* 0x000002a000000947 */ /* 0x000fea0003800000 */
[----:B------:R-:W1:Y:S01]  /*9450*/  LDS.128 R8, [R18] ;  /* 0x0000000012087984 */ /* 0x000e620000000c00 */
[--C-:B------:R-:W-:Y:S01]  /*9460*/  SHF.R.U64 R83, R84, 0x10, R85.reuse ;  /* 0x0000001054537819 */ /* 0x100fe20000001255 */
[--C-:B------:R-:W-:Y:S01]  /*9470*/  HADD2.F32 R89, -RZ, R73.reuse.H1_H1 ;  /* 0x30000049ff597230 */ /* 0x100fe20000004100 */
[----:B------:R-:W-:Y:S01]  /*9480*/  SHF.R.U32.HI R84, RZ, 0x10, R85 ;  /* 0x00000010ff547819 */ /* 0x000fe20000011655 */
        /* <DEDUP_REMOVED lines=38> */
.L_x_1432:
[----:B------:R-:W-:Y:S05]  /*96f0*/  BSYNC B0 ;  /* 0x0000000000007941 */ /* 0x000fea0003800000 */
.L_x_1431:
        /* <DEDUP_REMOVED lines=46> */
.L_x_1434:
[----:B------:R-:W-:Y:S05]  /*99e0*/  BSYNC B0 ;  /* 0x0000000000007941 */ /* 0x000fea0003800000 */
.L_x_1433:
        /* <DEDUP_REMOVED lines=46> */
.L_x_1436:
[----:B------:R-:W-:Y:S05]  /*9cd0*/  BSYNC B0 ;  /* 0x0000000000007941 */ /* 0x000fea0003800000 */
.L_x_1435:
        /* <DEDUP_REMOVED lines=46> */
.L_x_1438:
[----:B------:R-:W-:Y:S05]  /*9fc0*/  BSYNC B0 ;  /* 0x0000000000007941 */ /* 0x000fea0003800000 */
.L_x_1437:
        /* <DEDUP_REMOVED lines=9> */
[--C-:B------:R-:W-:Y:S02]  /*a060*/  SHF.R.U64 R55, R70, 0x10, R71.reuse ;  /* 0x0000001046377819 */ /* 0x100fe40000001247 */
        /* <DEDUP_REMOVED lines=15> */
[CC--:B------:R-:W-:Y:S01]  /*a160*/  FMUL.FTZ R73, R66.reuse, R69.reuse ;  /* 0x0000004542497220 */ /* 0x0c0fe20000410000 */
[----:B------:R-:W-:Y:S01]  /*a170*/  HADD2.F32 R9, -RZ, R9.H1_H1 ;  /* 0x30000009ff097230 */ /* 0x000fe20000004100 */
[C---:B------:R-:W-:Y:S01]  /*a180*/  FMUL.FTZ R69, R61.reuse, R69 ;  /* 0x000000453d457220 */ /* 0x040fe20000410000 */
[----:B------:R-:W-:Y:S01]  /*a190*/  HADD2.F32 R54, -RZ, R59.H0_H0 ;  /* 0x2000003bff367230 */ /* 0x000fe20000004100 */
[-C--:B------:R-:W-:Y:S01]  /*a1a0*/  FFMA.FTZ R73, R61, R72.reuse, -R73 ;  /* 0x000000483d497223 */ /* 0x080fe20000010849 */
[----:B------:R-:W-:Y:S01]  /*a1b0*/  HADD2.F32 R59, -RZ, R58.H0_H0 ;  /* 0x2000003aff3b7230 */ /* 0x000fe20000004100 */
[----:B------:R-:W-:Y:S01]  /*a1c0*/  FFMA.FTZ R66, R66, R72, R69 ;  /* 0x0000004842427223 */ /* 0x000fe20000010045 */
[----:B------:R-:W-:Y:S01]  /*a1d0*/  HADD2.F32 R58, -RZ, R55.H0_H0 ;  /* 0x20000037ff3a7230 */ /* 0x000fe20000004100 */
[----:B------:R-:W-:-:S02]  /*a1e0*/  FMUL.FTZ R55, R10, R11 ;  /* 0x0000000b0a377220 */ /* 0x000fc40000410000 */
[-C--:B------:R-:W-:Y:S02]  /*a1f0*/  FMUL.FTZ R60, R9, R54.reuse ;  /* 0x00000036093c7220 */ /* 0x080fe40000410000 */
[C---:B------:R-:W-:Y:S02]  /*a200*/  FMUL.FTZ R11, R8.reuse, R11 ;  /* 0x0000000b080b7220 */ /* 0x040fe40000410000 */
[C---:B------:R-:W-:Y:S02]  /*a210*/  FMUL.FTZ R54, R67.reuse, R54 ;  /* 0x0000003643367220 */ /* 0x040fe40000410000 */
        /* <DEDUP_REMOVED lines=9> */
.L_x_1440:
[----:B------:R-:W-:Y:S05]  /*a2b0*/  BSYNC B0 ;  /* 0x0000000000007941 */ /* 0x000fea0003800000 */
.L_x_1439:
[----:B-1----:R-:W-:-:S04]  /*a2c0*/  IADD3 R8, R15, 0x50, RZ ;  /* 0x000000500f087810 */ /* 0x002fc80007ffe0ff */
        /* <DEDUP_REMOVED lines=44> */
.L_x_1430:
[----:B------:R-:W-:Y:S05]  /*a590*/  BSYNC B1 ;  /* 0x0000000000017941 */ /* 0x000fea0003800000 */
.L_x_1429:
        /* <DEDUP_REMOVED lines=37> */
[----:B------:R-:W-:Y:S02]  /*a7f0*/  FFMA.FTZ R56, R53, R60, -R56 ;  /* 0x0000003c35387223 */ /* 0x000fe40000010838 */
        /* <DEDUP_REMOVED lines=10> */
.L_x_1443:
[----:B------:R-:W-:Y:S05]  /*a8a0*/  BSYNC B0 ;  /* 0x0000000000007941 */ /* 0x000fea0003800000 */
.L_x_1442:
        /* <DEDUP_REMOVED lines=22> */
[CC--:B------:R-:W-:Y:S01]  /*aa10*/  FMUL.FTZ R56, R50.reuse, R52.reuse ;  /* 0x0000003432387220 */ /* 0x0c0fe20000410000 */
[----:B------:R-:W-:Y:S01]  /*aa20*/  HADD2.F32 R10, -RZ, R10.H1_H1 ;  /* 0x3000000aff0a7230 */ /* 0x000fe20000004100 */
[----:B------:R-:W-:Y:S01]  /*aa30*/  FMUL.FTZ R52, R49, R52 ;  /* 0x0000003431347220 */ /* 0x000fe20000410000 */
[----:B------:R-:W-:Y:S01]  /*aa40*/  HADD2.F32 R9, -RZ, R9.H1_H1 ;  /* 0x30000009ff097230 */ /* 0x000fe20000004100 */
[----:B------:R-:W-:Y:S01]  /*aa50*/  FFMA.FTZ R11, R11, R54, R46 ;  /* 0x000000360b0b7223 */ /* 0x000fe2000001002e */
        /* <DEDUP_REMOVED lines=8> */
[----:B------:R-:W-:Y:S02]  /*aae0*/  FMUL.FTZ R46, R51, R46 ;  /* 0x0000002e332e7220 */ /* 0x000fe40000410000 */
[----:B------:R-:W-:Y:S02]  /*aaf0*/  FFMA.FTZ R48, R47, R54, -R48 ;  /* 0x000000362f307223 */ /* 0x000fe40000010830 */
        /* <DEDUP_REMOVED lines=9> */
.L_x_1445:
[----:B------:R-:W-:Y:S05]  /*ab90*/  BSYNC B0 ;  /* 0x0000000000007941 */ /* 0x000fea0003800000 */
.L_x_1444:
        /* <DEDUP_REMOVED lines=34> */
[C---:B------:R-:W-:Y:S02]  /*adc0*/  FMUL.FTZ R29, R8.reuse, R29 ;  /* 0x0000001d081d7220 */ /* 0x040fe40000410000 */
        /* <DEDUP_REMOVED lines=11> */
.L_x_1447:
[----:B------:R-:W-:Y:S05]  /*ae80*/  BSYNC B0 ;  /* 0x0000000000007941 */ /* 0x000fea0003800000 */
.L_x_1446:
        /* <DEDUP_REMOVED lines=30> */
[----:B------:R-:W-:-:S02]  /*b070*/  FMUL.FTZ R28, R10, R23 ;  /* 0x000000170a1c7220 */ /* 0x000fc40000410000 */
[----:B------:R-:W-:Y:S02]  /*b080*/  FMUL.FTZ R31, R9, R30 ;  /* 0x0000001e091f7220 */ /* 0x000fe40000410000 */
[C---:B------:R-:W-:Y:S02]  /*b090*/  FMUL.FTZ R38, R33.reuse, R38 ;  /* 0x0000002621267220 */ /* 0x040fe40000410000 */
[----:B------:R-:W-:Y:S02]  /*b0a0*/  FMUL.FTZ R23, R8, R23 ;  /* 0x0000001708177220 */ /* 0x000fe40000410000 */
[----:B------:R-:W-:Y:S02]  /*b0b0*/  FMUL.FTZ R30, R36, R30 ;  /* 0x0000001e241e7220 */ /* 0x000fe40000410000 */
[-C--:B------:R-:W-:Y:S02]  /*b0c0*/  FFMA.FTZ R39, R33, R44.reuse, -R39 ;  /* 0x0000002c21277223 */ /* 0x080fe40000010827 */
[----:B------:R-:W-:-:S02]  /*b0d0*/  FFMA.FTZ R38, R35, R44, R38 ;  /* 0x0000002c23267223 */ /* 0x000fc40000010026 */
        /* <DEDUP_REMOVED lines=9> */
.L_x_1449:
[----:B------:R-:W-:Y:S05]  /*b170*/  BSYNC B0 ;  /* 0x0000000000007941 */ /* 0x000fea0003800000 */
.L_x_1448:
        /* <DEDUP_REMOVED lines=46> */
.L_x_1451:
[----:B------:R-:W-:Y:S05]  /*b460*/  BSYNC B0 ;  /* 0x0000000000007941 */ /* 0x000fea0003800000 */
.L_x_1450:
[----:B------:R-:W-:-:S04]  /*b470*/  IADD3 R15, R15, 0x50, RZ ;  /* 0x000000500f0f7810 */ /* 0x000fc80007ffe0ff */
[----:B------:R-:W-:-:S13]  /*b480*/  ISETP.GE.AND P0, PT, R15, c[0x0][0x27c], PT ;  /* 0x00009f000f007a0c */ /* 0x000fda0003f06270 */
[----:B------:R-:W-:Y:S05]  /*b490*/  @P0 BRA `(.L_x_1441) ;  /* 0x00003aa000000947 */ /* 0x000fea0003800000 */
[----:B-1----:R-:W1:Y:S01]  /*b4a0*/  LDS.128 R8, [R12+0xa000] ;  /* 0x00a000000c087984 */ /* 0x002e620000000c00 */
        /* <DEDUP_REMOVED lines=40> */
[----:B------:R1:W-:Y:S01]  /*b730*/  STS.128 [R12+0xa000], R8 ;  /* 0x00a000080c007388 */ /* 0x0003e20000000c00 */
[----:B------:R-:W-:Y:S05]  /*b740*/  BRA `(.L_x_1441) ;  /* 0x000037f000007947 */ /* 0x000fea0003800000 */
.L_x_1424:
[----:B------:R-:W-:Y:S01]  /*b750*/  PLOP3.LUT P0, PT, PT, PT, UP2, 0x80, 0x0 ;  /* 0x000000000000781c */ /* 0x000fe20003f0f028 */
[----:B------:R-:W-:Y:S01]  /*b760*/  IMAD.U32 R12, RZ, RZ, UR20 ;  /* 0x00000014ff0c7e24 */ /* 0x000fe2000f8e00ff */
[----:B------:R-:W-:Y:S01]  /*b770*/  MOV R13, UR21 ;  /* 0x00000015000d7c02 */ /* 0x000fe20008000f00 */
[----:B------:R-:W-:Y:S01]  /*b780*/  IMAD.U32 R15, RZ, RZ, UR7 ;  /* 0x00000007ff0f7e24 */ /* 0x000fe2000f8e00ff */
[----:B------:R-:W-:Y:S01]  /*b790*/  BSSY B0, `(.L_x_1452) ;  /* 0x000004c000007945 */ /* 0x000fe20003800000 */
[----:B------:R-:W-:Y:S01]  /*b7a0*/  IMAD.MOV.U32 R14, RZ, RZ, R12 ;  /* 0x000000ffff0e7224 */ /* 0x000fe200078e000c */
[----:B------:R-:W-:Y:S01]  /*b7b0*/  CS2R R30, SRZ ;  /* 0x00000000001e7805 */ /* 0x000fe2000001ff00 */
[----:B------:R-:W-:Y:S01]  /*b7c0*/  IMAD.U32 R17, RZ, RZ, UR5 ;  /* 0x00000005ff117e24 */ /* 0x000fe2000f8e00ff */
        /* <DEDUP_REMOVED lines=12> */
[----:B------:R-:W-:Y:S01]  /*b890*/  CS2R R70, SRZ ;  /* 0x0000000000467805 */ /* 0x000fe2000001ff00 */
[----:B------:R-:W-:-:S06]  /*b8a0*/  CS2R R68, SRZ ;  /* 0x0000000000447805 */ /* 0x000fcc000001ff00 */
[----:B------:R-:W-:-:S04]  /*b8b0*/  @P0 SHF.R.U32.HI R9, RZ, c[0x0][0x2cc], R10 ;  /* 0x0000b300ff090a19 */ /* 0x000fc8000001160a */
[----:B------:R-:W-:Y:S01]  /*b8c0*/  SHF.R.S32.HI R10, RZ, 0x1f, R9 ;  /* 0x0000001fff0a7819 */ /* 0x000fe20000011409 */
[----:B------:R-:W-:-:S04]  /*b8d0*/  IMAD.WIDE.U32 R14, R9, c[0x0][0x280], R14 ;  /* 0x0000a000090e7a25 */ /* 0x000fc800078e000e */
[----:B------:R-:W-:Y:S01]  /*b8e0*/  IMAD R18, R10, c[0x0][0x280], RZ ;  /* 0x0000a0000a127a24 */ /* 0x000fe200078e02ff */
[----:B------:R-:W-:Y:S01]  /*b8f0*/  LEA R12, P0, R14, c[0x0][0x270], 0x1 ;  /* 0x00009c000e0c7a11 */ /* 0x000fe200078008ff */
[----:B------:R-:W-:Y:S02]  /*b900*/  IMAD R10, R10, c[0x0][0x290], RZ ;  /* 0x0000a4000a0a7a24 */ /* 0x000fe400078e02ff */
[C---:B------:R-:W-:Y:S02]  /*b910*/  IMAD R18, R9.reuse, c[0x0][0x284], R18 ;  /* 0x0000a10009127a24 */ /* 0x040fe400078e0212 */
[----:B------:R-:W-:Y:S01]  /*b920*/  IMAD R10, R9, c[0x0][0x294], R10 ;  /* 0x0000a500090a7a24 */ /* 0x000fe200078e020a */
[----:B------:R1:W2:Y:S02]  /*b930*/  SHFL.IDX PT, R22, R12, RZ, 0x1c1f ;  /* 0x001c1fff0c167589 */ /* 0x0002a400000e0000 */
[----:B------:R-:W-:Y:S01]  /*b940*/  IADD3 R18, R15, R18, RZ ;  /* 0x000000120f127210 */ /* 0x000fe20007ffe0ff */
[----:B------:R-:W-:-:S03]  /*b950*/  IMAD.U32 R15, RZ, RZ, UR23 ;  /* 0x00000017ff0f7e24 */ /* 0x000fc6000f8e00ff */
[----:B------:R-:W-:Y:S02]  /*b960*/  LEA.HI.X R18, R14, c[0x0][0x274], R18, 0x1, P0 ;  /* 0x00009d000e127a11 */ /* 0x000fe400000f0c12 */
[----:B------:R-:W-:-:S03]  /*b970*/  MOV R14, UR22 ;  /* 0x00000016000e7c02 */ /* 0x000fc60008000f00 */
[----:B------:R1:W3:Y:S01]  /*b980*/  SHFL.IDX PT, R23, R18, RZ, 0x1c1f ;  /* 0x001c1fff12177589 */ /* 0x0002e200000e0000 */
[----:B------:R-:W-:-:S05]  /*b990*/  MOV R16, R14 ;  /* 0x0000000e00107202 */ /* 0x000fca0000000f00 */
[----:B------:R-:W-:-:S04]  /*b9a0*/  IMAD.WIDE.U32 R14, R9, c[0x0][0x290], R16 ;  /* 0x0000a400090e7a25 */ /* 0x000fc800078e0010 */
[----:B------:R-:W-:Y:S01]  /*b9b0*/  IMAD.IADD R17, R15, 0x1, R10 ;  /* 0x000000010f117824 */ /* 0x000fe200078e020a */
[----:B------:R-:W-:-:S04]  /*b9c0*/  LEA R10, P0, R14, c[0x0][0x288], 0x1 ;  /* 0x0000a2000e0a7a11 */ /* 0x000fc800078008ff */
[----:B------:R-:W-:Y:S01]  /*b9d0*/  LEA.HI.X R17, R14, c[0x0][0x28c], R17, 0x1, P0 ;  /* 0x0000a3000e117a11 */ /* 0x000fe200000f0c11 */
[----:B------:R1:W4:Y:S01]  /*b9e0*/  SHFL.IDX PT, R20, R10, RZ, 0x1c1f ;  /* 0x001c1fff0a147589 */ /* 0x00032200000e0000 */
[----:B------:R-:W-:-:S03]  /*b9f0*/  ISETP.GE.AND P0, PT, R8, UR19, PT ;  /* 0x0000001308007c0c */ /* 0x000fc6000bf06270 */
[----:B------:R1:W1:Y:S10]  /*ba00*/  SHFL.IDX PT, R21, R17, RZ, 0x1c1f ;  /* 0x001c1fff11157589 */ /* 0x00027400000e0000 */
[----:B------:R-:W-:Y:S05]  /*ba10*/  @P0 BRA `(.L_x_1453) ;  /* 0x0000023000000947 */ /* 0x000fea0003800000 */
[C---:B--23--:R-:W-:Y:S01]  /*ba20*/  ISETP.GE.AND P0, PT, R55.reuse, c[0x0][0x27c], PT ;  /* 0x00009f0037007a0c */ /* 0x04cfe20003f06270 */
[----:B------:R-:W-:Y:S01]  /*ba30*/  CS2R R74, SRZ ;  /* 0x00000000004a7805 */ /* 0x000fe2000001ff00 */
[----:B------:R-:W-:Y:S01]  /*ba40*/  CS2R R72, SRZ ;  /* 0x0000000000487805 */ /* 0x000fe2000001ff00 */
[----:B------:R-:W-:Y:S01]  /*ba50*/  CS2R R70, SRZ ;  /* 0x0000000000467805 */ /* 0x000fe2000001ff00 */
[----:B------:R-:W-:Y:S01]  /*ba60*/  CS2R R68, SRZ ;  /* 0x0000000000447805 */ /* 0x000fe2000001ff00 */
[----:B------:R-:W-:-:S08]  /*ba70*/  IADD3 R14, R55, 0x20, RZ ;  /* 0x00000020370e7810 */ /* 0x000fd00007ffe0ff */
[----:B------:R-:W-:-:S04]  /*ba80*/  @!P0 IMAD.WIDE R24, R55, 0x2, R22 ;  /* 0x0000000237188825 */ /* 0x000fc800078e0216 */
        /* <DEDUP_REMOVED lines=28> */
.L_x_1453:
[----:B--23--:R-:W-:Y:S05]  /*bc50*/  BSYNC B0 ;  /* 0x0000000000007941 */ /* 0x00cfea0003800000 */
.L_x_1452:
        /* <DEDUP_REMOVED lines=18> */
[----:B------:R-:W-:Y:S01]  /*bd80*/  IMAD.MOV.U32 R15, RZ, RZ, R71 ;  /* 0x000000ffff0f7224 */ /* 0x000fe200078e0047 */
        /* <DEDUP_REMOVED lines=24> */
[----:B------:R1:W2:Y:S01]  /*bf10*/  SHFL.IDX PT, R11, R17, 0x1, 0x1c1f ;  /* 0x003c1f00110b7f89 */ /* 0x0002a200000e0000 */
[----:B------:R-:W-:Y:S01]  /*bf20*/  PRMT R88, R9, 0x5410, R14 ;  /* 0x0000541009587816 */ /* 0x000fe2000000000e */
[----:B------:R-:W-:Y:S01]  /*bf30*/  IMAD.MOV.U32 R9, RZ, RZ, R69 ;  /* 0x000000ffff097224 */ /* 0x000fe200078e0045 */
[----:B------:R-:W-:Y:S01]  /*bf40*/  MOV R14, R68 ;  /* 0x00000044000e7202 */ /* 0x000fe20000000f00 */
[----:B------:R-:W-:Y:S01]  /*bf50*/  CS2R R22, SRZ ;  /* 0x0000000000167805 */ /* 0x000fe2000001ff00 */
[----:B----4-:R-:W-:Y:S01]  /*bf60*/  CS2R R20, SRZ ;  /* 0x0000000000147805 */ /* 0x010fe2000001ff00 */
[----:B------:R-:W-:Y:S01]  /*bf70*/  CS2R R34, SRZ ;  /* 0x0000000000227805 */ /* 0x000fe2000001ff00 */
[----:B------:R-:W-:Y:S01]  /*bf80*/  PRMT R94, R9, 0x5410, R14 ;  /* 0x00005410095e7816 */ /* 0x000fe2000000000e */
[----:B------:R-:W-:Y:S01]  /*bf90*/  CS2R R32, SRZ ;  /* 0x0000000000207805 */ /* 0x000fe2000001ff00 */
[----:B---3--:R-:W-:Y:S01]  /*bfa0*/  CS2R R18, SRZ ;  /* 0x0000000000127805 */ /* 0x008fe2000001ff00 */
[----:B-1----:R-:W-:Y:S01]  /*bfb0*/  CS2R R16, SRZ ;  /* 0x0000000000107805 */ /* 0x002fe2000001ff00 */
[----:B------:R-:W-:Y:S05]  /*bfc0*/  @P0 BRA `(.L_x_1455) ;  /* 0x0000023000000947 */ /* 0x000fea0003800000 */
[C---:B--2---:R-:W-:Y:S01]  /*bfd0*/  ISETP.GE.AND P0, PT, R55.reuse, c[0x0][0x27c], PT ;  /* 0x00009f0037007a0c */ /* 0x044fe20003f06270 */
        /* <DEDUP_REMOVED lines=28> */
[----:B------:R-:W-:Y:S01]  /*c1a0*/  @!P0 LOP3.LUT R8, R8, 0xfffffff8, RZ, 0xc0, !PT ;  /* 0xfffffff808088812 */ /* 0x000fe200078ec0ff */
[----:B--2---:R-:W-:-:S04]  /*c1b0*/  CS2R R20, SRZ ;  /* 0x0000000000147805 */ /* 0x004fc8000001ff00 */
[----:B------:R-:W-:-:S04]  /*c1c0*/  @!P0 IMAD.WIDE R12, R8, 0x2, R12 ;  /* 0x00000002080c8825 */ /* 0x000fc800078e020c */
[----:B------:R-:W-:Y:S01]  /*c1d0*/  @!P0 IMAD.WIDE R8, R8, 0x2, R10 ;  /* 0x0000000208088825 */ /* 0x000fe200078e020a */
[----:B------:R1:W5:Y:S04]  /*c1e0*/  @!P0 LD.E.128 R28, [R12.64] ;  /* 0x0000000a0c1c8980 */ /* 0x000368000c101d00 */
[----:B------:R1:W5:Y:S02]  /*c1f0*/  @!P0 LD.E.128 R20, [R8.64] ;  /* 0x0000000a08148980 */ /* 0x000364000c101d00 */
.L_x_1455:
[----:B--2---:R-:W-:Y:S05]  /*c200*/  BSYNC B0 ;  /* 0x0000000000007941 */ /* 0x004fea0003800000 */
.L_x_1454:
[----:B-----5:R-:W-:Y:S01]  /*c210*/  IMAD.MOV.U32 R11, RZ, RZ, R30 ;  /* 0x000000ffff0b7224 */ /* 0x020fe200078e001e */
[----:B-1----:R-:W-:Y:S01]  /*c220*/  MOV R8, R29 ;  /* 0x0000001d00087202 */ /* 0x002fe20000000f00 */
[----:B------:R-:W-:Y:S01]  /*c230*/  IMAD.MOV.U32 R10, RZ, RZ, R31 ;  /* 0x000000ffff0a7224 */ /* 0x000fe200078e001f */
[----:B------:R-:W-:Y:S01]  /*c240*/  UIADD3 UR4, -UR13, UR19, URZ ;  /* 0x000000130d047290 */ /* 0x000fe2000fffe13f */
[----:B------:R-:W-:Y:S01]  /*c250*/  IMAD.MOV.U32 R9, RZ, RZ, R28 ;  /* 0x000000ffff097224 */ /* 0x000fe200078e001c */
[----:B------:R-:W-:-:S04]  /*c260*/  DEPBAR.LE SB0, 0x3 ;  /* 0x000080c00000791a */ /* 0x000fc80000000000 */
[----:B------:R-:W-:Y:S01]  /*c270*/  PRMT R54, R10, 0x5410, R11 ;  /* 0x000054100a367816 */ /* 0x000fe2000000000b */
[----:B------:R-:W-:Y:S01]  /*c280*/  IMAD.MOV.U32 R11, RZ, RZ, R26 ;  /* 0x000000ffff0b7224 */ /* 0x000fe200078e001a */
[----:B------:R-:W-:Y:S01]  /*c290*/  PRMT R53, R8, 0x5410, R9 ;  /* 0x0000541008357816 */ /* 0x000fe20000000009 */
[----:B------:R-:W-:Y:S01]  /*c2a0*/  IMAD.MOV.U32 R10, RZ, RZ, R27 ;  /* 0x000000ffff0a7224 */ /* 0x000fe200078e001b */
[----:B------:R-:W-:Y:S01]  /*c2b0*/  MOV R8, R25 ;  /* 0x0000001900087202 */ /* 0x000fe20000000f00 */
[----:B------:R-:W-:Y:S01]  /*c2c0*/  IMAD.MOV.U32 R9, RZ, RZ, R24 ;  /* 0x000000ffff097224 */ /* 0x000fe200078e0018 */
[----:B------:R-:W-:Y:S01]  /*c2d0*/  UISETP.LT.AND UP0, UPT, UR4, 0x80, UPT ;  /* 0x000000800400788c */ /* 0x000fe2000bf01270 */
[----:B------:R-:W-:Y:S01]  /*c2e0*/  BSSY B1, `(.L_x_1456) ;  /* 0x000016d000017945 */ /* 0x000fe20003800000 */
[----:B------:R-:W-:Y:S01]  /*c2f0*/  PRMT R67, R10, 0x5410, R11 ;  /* 0x000054100a437816 */ /* 0x000fe2000000000b */
[----:B------:R-:W-:Y:S01]  /*c300*/  IMAD.MOV.U32 R11, RZ, RZ, R38 ;  /* 0x000000ffff0b7224 */ /* 0x000fe200078e0026 */
[----:B------:R-:W-:Y:S01]  /*c310*/  PRMT R66, R8, 0x5410, R9 ;  /* 0x0000541008427816 */ /* 0x000fe20000000009 */
[----:B------:R-:W-:Y:S01]  /*c320*/  IMAD.MOV.U32 R10, RZ, RZ, R39 ;  /* 0x000000ffff0a7224 */ /* 0x000fe200078e0027 */
[----:B------:R-:W-:Y:S01]  /*c330*/  MOV R9, R36 ;  /* 0x0000002400097202 */ /* 0x000fe20000000f00 */
[----:B------:R-:W-:Y:S01]  /*c340*/  IMAD.MOV.U32 R8, RZ, RZ, R37 ;  /* 0x000000ffff087224 */ /* 0x000fe200078e0025 */
[----:B------:R-:W-:-:S02]  /*c350*/  USEL UR4, UR4, 0x80, UP0 ;  /* 0x0000008004047887 */ /* 0x000fc40008000000 */
        /* <DEDUP_REMOVED lines=12> */
[----:B------:R-:W-:-:S02]  /*c420*/  MOV R11, R18 ;  /* 0x00000012000b7202 */ /* 0x000fc40000000f00 */
[----:B------:R-:W-:Y:S02]  /*c430*/  MOV R8, R17 ;  /* 0x0000001100087202 */ /* 0x000fe40000000f00 */
[----:B------:R-:W-:Y:S01]  /*c440*/  PRMT R65, R10, 0x5410, R11 ;  /* 0x000054100a417816 */ /* 0x000fe2000000000b */
[----:B------:R-:W-:Y:S01]  /*c450*/  IMAD.MOV.U32 R11, RZ, RZ, R34 ;  /* 0x000000ffff0b7224 */ /* 0x000fe200078e0022 */
[----:B------:R-:W-:Y:S01]  /*c460*/  PRMT R64, R8, 0x5410, R9 ;  /* 0x0000541008407816 */ /* 0x000fe20000000009 */
[----:B------:R-:W-:Y:S01]  /*c470*/  IMAD.MOV.U32 R10, RZ, RZ, R35 ;  /* 0x000000ffff0a7224 */ /* 0x000fe200078e0023 */
[----:B------:R-:W-:Y:S01]  /*c480*/  MOV R9, R32 ;  /* 0x0000002000097202 */ /* 0x000fe20000000f00 */
[----:B------:R-:W-:-:S03]  /*c490*/  IMAD.MOV.U32 R8, RZ, RZ, R33 ;  /* 0x000000ffff087224 */ /* 0x000fc600078e0021 */
        /* <DEDUP_REMOVED lines=108> */
.L_x_1459:
[----:B------:R-:W-:Y:S05]  /*cb60*/  BSYNC B0 ;  /* 0x0000000000007941 */ /* 0x000fea0003800000 */
.L_x_1458:
        /* <DEDUP_REMOVED lines=114> */
.L_x_1461:
[----:B------:R-:W-:Y:S05]  /*d290*/  BSYNC B0 ;  /* 0x0000000000007941 */ /* 0x000fea0003800000 */
.L_x_1460:
        /* <DEDUP_REMOVED lines=113> */
.L_x_1457:
[----:B------:R-:W-:Y:S05]  /*d9b0*/  BSYNC B1 ;  /* 0x0000000000017941 */ /* 0x000fea0003800000 */
.L_x_1456:
        /* <DEDUP_REMOVED lines=111> */
.L_x_1463:
[----:B------:R-:W-:Y:S05]  /*e0b0*/  BSYNC B0 ;  /* 0x0000000000007941 */ /* 0x000fea0003800000 */
.L_x_1462:
        /* <DEDUP_REMOVED lines=16> */
[----:B------:R-:W-:Y:S01]  /*e1c0*/  LEA.HI R13, R13, R10, RZ, 0x1d ;  /* 0x0000000a0d0d7211 */ /* 0x000fe200078fe8ff */
[--C-:B------:R-:W-:Y:S01]  /*e1d0*/  HADD2.F32 R50, -RZ, R66.reuse.H0_H0 ;  /* 0x20000042ff327230 */ /* 0x100fe20000004100 */
[----:B------:R-:W-:Y:S01]  /*e1e0*/  LOP3.LUT R14, R14, 0x1c0, RZ, 0xc0, !PT ;  /* 0x000001c00e0e7812 */ /* 0x000fe200078ec0ff */
[----:B------:R-:W-:Y:S01]  /*e1f0*/  IMAD.SHL.U32 R9, R9, 0x40, RZ ;  /* 0x0000004009097824 */ /* 0x000fe200078e00ff */
        /* <DEDUP_REMOVED lines=96> */
.L_x_1465:
[----:B------:R-:W-:Y:S05]  /*e800*/  BSYNC B0 ;  /* 0x0000000000007941 */ /* 0x000fea0003800000 */
.L_x_1464:
[----:B-1----:R-:W-:-:S04]  /*e810*/  IADD3 R14, R55, 0x40, RZ ;  /* 0x00000040370e7810 */ /* 0x002fc80007ffe0ff */
[----:B------:R-:W-:-:S13]  /*e820*/  ISETP.GE.AND P0, PT, R14, c[0x0][0x27c], PT ;  /* 0x00009f000e007a0c */ /* 0x000fda0003f06270 */
[----:B------:R-:W-:Y:S05]  /*e830*/  @P0 BRA `(.L_x_1441) ;  /* 0x0000070000000947 */ /* 0x000fea0003800000 */
[----:B------:R-:W-:Y:S01]  /*e840*/  SHF.R.S32.HI R13, RZ, 0x1f, R14 ;  /* 0x0000001fff0d7819 */ /* 0x000fe2000001140e */
        /* <DEDUP_REMOVED lines=12> */
[----:B------:R-:W-:Y:S01]  /*e910*/  HADD2.F32 R41, -RZ, R41.H1_H1 ;  /* 0x30000029ff297230 */ /* 0x000fe20000004100 */
[----:B------:R-:W-:Y:S01]  /*e920*/  LEA.HI R13, R13, R14, RZ, 0x6 ;  /* 0x0000000e0d0d7211 */ /* 0x000fe200078f30ff */
[----:B------:R-:W-:Y:S01]  /*e930*/  HADD2.F32 R53, -RZ, R53.H1_H1 ;  /* 0x30000035ff357230 */ /* 0x000fe20000004100 */
        /* <DEDUP_REMOVED lines=96> */
.L_x_1441:
[----:B------:R-:W-:Y:S05]  /*ef40*/  BSYNC B2 ;  /* 0x0000000000027941 */ /* 0x000fea0003800000 */
.L_x_1423:
[----:B------:R-:W-:-:S04]  /*ef50*/  DEPBAR.LE SB0, 0x2 ;  /* 0x000080800000791a */ /* 0x000fc80000000000 */
[----:B------:R-:W-:Y:S01]  /*ef60*/  IMAD.MOV.U32 R186, RZ, RZ, 0x20 ;  /* 0x00000020ffba7424 */ /* 0x000fe200078e00ff */
[----:B------:R-:W-:Y:S01]  /*ef70*/  BAR.SYNC.DEFER_BLOCKING 0x0 ;  /* 0x0000000000007b1d */ /* 0x000fe20000010000 */
[----:B------:R-:W-:Y:S01]  /*ef80*/  LOP3.LUT P0, RZ, R132, 0x2, RZ, 0xc0, !PT ;  /* 0x0000000284ff7812 */ /* 0x000fe2000780c0ff */
[----:B------:R-:W-:Y:S01]  /*ef90*/  IMAD.SHL.U32 R189, R5, 0x2, RZ ;  /* 0x0000000205bd7824 */ /* 0x000fe200078e00ff */
[----:B------:R-:W-:Y:S01]  /*efa0*/  LEA R188, R0, 0x18100, 0x1 ;  /* 0x0001810000bc7811 */ /* 0x000fe200078e08ff */
[----:B------:R-:W-:Y:S01]  /*efb0*/  IMAD.SHL.U32 R187, R2, 0x2, RZ ;  /* 0x0000000202bb7824 */ /* 0x000fe200078e00ff */
[----:B------:R-:W-:Y:S02]  /*efc0*/  SEL R186, R186, 0xffffffe0, !P0 ;  /* 0xffffffe0baba7807 */ /* 0x000fe40004000000 */
[----:B------:R-:W-:Y:S02]  /*efd0*/  PLOP3.LUT P0, PT, PT, PT, UP1, 0x40, 0x0 ;  /* 0x000000000000781c */ /* 0x000fe40003f0e818 */
[----:B------:R-:W-:Y:S01]  /*efe0*/  SHF.L.U32 R60, R0, 0x1, RZ ;  /* 0x00000001003c7819 */ /* 0x000fe200000006ff */
[----:B------:R-:W-:Y:S01]  /*eff0*/  IMAD.IADD R0, R188, 0x1, R187 ;  /* 0x00000001bc007824 */ /* 0x000fe200078e02bb */
[----:B------:R-:W-:-:S04]  /*f000*/  IADD3 R100, R189, R186, RZ ;  /* 0x000000babd647210 */ /* 0x000fc80007ffe0ff */
[----:B------:R-:W2:Y:S04]  /*f010*/  LDSM.16.M88.4 R60, [R60+0x18100] ;  /* 0x018100003c3c783b */ /* 0x000ea80000000200 */
[----:B------:R3:W4:Y:S04]  /*f020*/  LDSM.16.M88.4 R44, [R189+0xc100] ;  /* 0x00c10000bd2c783b */ /* 0x0007280000000200 */
[----:B------:R3:W1:Y:S04]  /*f030*/  LDSM.16.M88.4 R72, [R189+0xc900] ;  /* 0x00c90000bd48783b */ /* 0x0006680000000200 */
[----:B------:R3:W1:Y:S04]  /*f040*/  LDSM.16.M88.4 R68, [R189+0xd100] ;  /* 0x00d10000bd44783b */ /* 0x0006680000000200 */
[----:B-1----:R3:W1:Y:S04]  /*f050*/  LDSM.16.M88.4 R28, [R189+0xd900] ;  /* 0x00d90000bd1c783b */ /* 0x0026680000000200 */
        /* <DEDUP_REMOVED lines=19> */
[----:B------:R-:W-:Y:S01]  /*f190*/  SHF.L.U64.HI R26, R214, 0x1, R217 ;  /* 0x00000001d61a7819 */ /* 0x000fe200000102d9 */
[----:B------:R-:W-:Y:S01]  /*f1a0*/  IMAD R5, R203, c[0x0][0x21c], R2 ;  /* 0x00008700cb057a24 */ /* 0x000fe200078e0202 */
[----:B------:R-:W-:Y:S01]  /*f1b0*/  LOP3.LUT R37, R37, 0xf, RZ, 0xc0, !PT ;  /* 0x0000000f25257812 */ /* 0x000fe200078ec0ff */
[----:B------:R-:W-:-:S04]  /*f1c0*/  IMAD.WIDE.U32 R24, R203, c[0x0][0x218], R24 ;  /* 0x00008600cb187a25 */ /* 0x000fc800078e0018 */
[----:B------:R-:W-:Y:S01]  /*f1d0*/  IMAD.SHL.U32 R2, R213, 0x2, RZ ;  /* 0x00000002d5027824 */ /* 0x000fe200078e00ff */
[----:B------:R-:W-:Y:S02]  /*f1e0*/  IADD3 R34, P0, R42, R24, RZ ;  /* 0x000000182a227210 */ /* 0x000fe40007f1e0ff */
[----:B------:R-:W-:Y:S02]  /*f1f0*/  SEL R24, RZ, 0x10, P4 ;  /* 0x00000010ff187807 */ /* 0x000fe40002000000 */
[----:B------:R-:W-:Y:S01]  /*f200*/  IADD3.X R5, R198, R25, R5, P0, !PT ;  /* 0x00000019c6057210 */ /* 0x000fe200007fe405 */
[----:B------:R-:W-:Y:S01]  /*f210*/  IMAD.SHL.U32 R25, R214, 0x2, RZ ;  /* 0x00000002d6197824 */ /* 0x000fe200078e00ff */
[----:B------:R-:W-:Y:S02]  /*f220*/  LEA R35, P0, R34, c[0x0][0x1f8], 0x1 ;  /* 0x00007e0022237a11 */ /* 0x000fe400078008ff */
[----:B------:R-:W-:Y:S02]  /*f230*/  IADD3 R42, -R24, 0x10, RZ ;  /* 0x00000010182a7810 */ /* 0x000fe40007ffe1ff */
[----:B------:R-:W-:Y:S01]  /*f240*/  LEA.HI.X R34, R34, c[0x0][0x1fc], R5, 0x1, P0 ;  /* 0x00007f0022227a11 */ /* 0x000fe200000f0c05 */
[----:B------:R-:W5:Y:S01]  /*f250*/  SHFL.IDX PT, R36, R35, 0x1, 0x181f ;  /* 0x00381f0023247f89 */ /* 0x000f6200000e0000 */
[----:B------:R-:W-:-:S02]  /*f260*/  LOP3.LUT R42, R42, 0xf, RZ, 0xc0, !PT ;  /* 0x0000000f2a2a7812 */ /* 0x000fc400078ec0ff */
[----:B------:R-:W-:Y:S01]  /*f270*/  SHF.L.U64.HI R5, R213, 0x1, R144 ;  /* 0x00000001d5057819 */ /* 0x000fe20000010290 */
[----:B------:R-:W3:Y:S04]  /*f280*/  SHFL.IDX PT, R38, R34, 0x1, 0x181f ;  /* 0x00381f0022267f89 */ /* 0x000ee800000e0000 */
[----:B------:R-:W4:Y:S04]  /*f290*/  SHFL.IDX PT, R35, R35, RZ, 0x181f ;  /* 0x00181fff23237589 */ /* 0x000f2800000e0000 */
[----:B------:R-:W2:Y:S01]  /*f2a0*/  SHFL.IDX PT, R34, R34, RZ, 0x181f ;  /* 0x00181fff22227589 */ /* 0x000ea200000e0000 */
[----:B-----5:R-:W-:-:S04]  /*f2b0*/  IADD3 R48, P2, P0, R49, R36, R32 ;  /* 0x0000002431307210 */ /* 0x020fc8000785e020 */
[----:B---3--:R-:W-:Y:S02]  /*f2c0*/  IADD3.X R49, RZ, R38, R33, P2, P0 ;  /* 0x00000026ff317210 */ /* 0x008fe400017e0421 */
[----:B------:R-:W-:-:S04]  /*f2d0*/  IADD3 R42, P2, P0, R42, R36, R25 ;  /* 0x000000242a2a7210 */ /* 0x000fc8000785e019 */
[----:B------:R-:W-:Y:S02]  /*f2e0*/  IADD3.X R43, RZ, R38, R26, P2, P0 ;  /* 0x00000026ff2b7210 */ /* 0x000fe400017e041a */
[----:B------:R-:W-:-:S04]  /*f2f0*/  IADD3 R36, P2, P0, R37, R36, R2 ;  /* 0x0000002425247210 */ /* 0x000fc8000785e002 */
[----:B------:R-:W-:Y:S02]  /*f300*/  IADD3.X R37, RZ, R38, R5, P2, P0 ;  /* 0x00000026ff257210 */ /* 0x000fe400017e0405 */
[----:B----4-:R-:W-:-:S05]  /*f310*/  IADD3 R32, P0, R35, R32, RZ ;  /* 0x0000002023207210 */ /* 0x010fca0007f1e0ff */
        /* <DEDUP_REMOVED lines=14> */
.L_x_1466:
[C---:B--2-4-:R-:W-:Y:S01]  /*f400*/  HMMA.16816.F32 R24, R60.reuse, R44, RZ ;  /* 0x0000002c3c18723c */ /* 0x054fe200000018ff */
[----:B------:R-:W-:Y:S01]  /*f410*/  IMAD.MOV.U32 R2, RZ, RZ, 0x40 ;  /* 0x00000040ff027424 */ /* 0x000fe200078e00ff */
[----:B------:R-:W-:Y:S01]  /*f420*/  LDSM.16.M88.4 R84, [R100+0xe900] ;  /* 0x00e900006454783b */ /* 0x000fe20000000200 */
[----:B------:R-:W-:Y:S01]  /*f430*/  IMAD R185, R3, 0x2, R188 ;  /* 0x0000000203b97824 */ /* 0x000fe200078e02bc */
[----:B------:R-:W-:Y:S01]  /*f440*/  LEA.HI R7, R7, R82, RZ, 0x2 ;  /* 0x0000005207077211 */ /* 0x000fe200078f10ff */
[----:B------:R-:W-:Y:S01]  /*f450*/  IMAD R184, R3, 0x2, R0 ;  /* 0x0000000203b87824 */ /* 0x000fe200078e0200 */
[----:B------:R-:W-:Y:S01]  /*f460*/  SEL R191, R2, 0xffffffc0, !P1 ;  /* 0xffffffc002bf7807 */ /* 0x000fe20004800000 */
[----:B------:R-:W-:Y:S01]  /*f470*/  LDSM.16.M88.4 R92, [R189+0x11100] ;  /* 0x01110000bd5c783b */ /* 0x000fe20000000200 */
[C---:B------:R-:W-:Y:S01]  /*f480*/  HMMA.16816.F32 R44, R60.reuse, R46, RZ ;  /* 0x0000002e3c2c723c */ /* 0x040fe200000018ff */
[----:B------:R-:W-:Y:S01]  /*f490*/  LOP3.LUT R7, R7, 0xfffffffc, RZ, 0xc0, !PT ;  /* 0xfffffffc07077812 */ /* 0x000fe200078ec0ff */
[----:B------:R-:W-:Y:S01]  /*f4a0*/  UMOV UR4, 0xffffffc0 ;  /* 0xffffffc000047882 */ /* 0x000fe20000000000 */
[----:B------:R-:W-:Y:S01]  /*f4b0*/  IMAD.IADD R5, R189, 0x1, R191 ;  /* 0x00000001bd057824 */ /* 0x000fe200078e02bf */
[----:B------:R-:W-:Y:S01]  /*f4c0*/  LDSM.16.M88.4 R52, [R184] ;  /* 0x00000000b834783b */ /* 0x000fe20000000200 */
[----:B------:R-:W-:Y:S01]  /*f4d0*/  IMAD.IADD R2, R191, 0x1, R100 ;  /* 0x00000001bf027824 */ /* 0x000fe200078e0264 */
[----:B------:R-:W-:Y:S01]  /*f4e0*/  SHF.R.S32.HI R219, RZ, 0x1f, R80 ;  /* 0x0000001fffdb7819 */ /* 0x000fe20000011450 */
[----:B------:R-:W-:Y:S01]  /*f4f0*/  UIMAD UR4, UR15, UR4, 0x41 ;  /* 0x000000410f0474a4 */ /* 0x000fe2000f8e0204 */
[C---:B------:R-:W-:Y:S01]  /*f500*/  HMMA.16816.F32 R40, R60.reuse, R72, RZ ;  /* 0x000000483c28723c */ /* 0x040fe200000018ff */
[----:B------:R-:W-:Y:S01]  /*f510*/  LDSM.16.M88.4 R48, [R5+0xc100] ;  /* 0x00c100000530783b */ /* 0x000fe20000000200 */
[----:B------:R-:W-:Y:S01]  /*f520*/  LEA.HI R219, R219, R80, RZ, 0x3 ;  /* 0x00000050dbdb7211 */ /* 0x000fe200078f18ff */
[----:B------:R-:W-:Y:S01]  /*f530*/  IMAD.SHL.U32 R135, R4, 0x2, RZ ;  /* 0x0000000204877824 */ /* 0x000fe200078e00ff */
[----:B------:R-:W-:Y:S01]  /*f540*/  PLOP3.LUT P0, PT, PT, PT, UP2, 0x80, 0x0 ;  /* 0x000000000000781c */ /* 0x000fe20003f0f028 */
[----:B------:R-:W-:Y:S01]  /*f550*/  LDSM.16.M88.4 R32, [R5+0xc900] ;  /* 0x00c900000520783b */ /* 0x000fe20000000200 */
[----:B------:R-:W-:Y:S01]  /*f560*/  LOP3.LUT R219, R219, 0xffffff8, RZ, 0xc0, !PT ;  /* 0x0ffffff8dbdb7812 */ /* 0x000fe200078ec0ff */
[--C-:B------:R-:W-:Y:S01]  /*f570*/  IMAD R134, R3, 0x2, R135.reuse ;  /* 0x0000000203867824 */ /* 0x100fe200078e0287 */
[----:B------:R-:W-:Y:S01]  /*f580*/  HMMA.16816.F32 R72, R60, R74, RZ ;  /* 0x0000004a3c48723c */ /* 0x000fe200000018ff */
[----:B------:R-:W-:Y:S01]  /*f590*/  LDSM.16.M88.4 R76, [R2+0xd100] ;  /* 0x00d10000024c783b */ /* 0x000fe20000000200 */
[----:B------:R-:W-:Y:S01]  /*f5a0*/  IMAD.IADD R182, R187, 0x1, R135 ;  /* 0x00000001bbb67824 */ /* 0x000fe200078e0287 */
[----:B------:R-:W-:Y:S01]  /*f5b0*/  UISETP.GE.AND UP0, UPT, UR15, 0x3, UPT ;  /* 0x000000030f00788c */ /* 0x000fe2000bf06270 */
[----:B------:R-:W-:Y:S01]  /*f5c0*/  IMAD.IADD R219, R80, 0x1, -R219 ;  /* 0x0000000150db7824 */ /* 0x000fe200078e0adb */
[----:B------:R-:W-:Y:S01]  /*f5d0*/  LDSM.16.M88.4 R96, [R2+0xf100] ;  /* 0x00f100000260783b */ /* 0x000fe20000000200 */
[----:B------:R-:W-:-:S02]  /*f5e0*/  IMAD R3, R3, 0x2, R182 ;  /* 0x0000000203037824 */ /* 0x000fc400078e02b6 */
[C---:B------:R-:W-:Y:S01]  /*f5f0*/  HMMA.16816.F32 R36, R60.reuse, R68, RZ ;  /* 0x000000443c24723c */ /* 0x040fe200000018ff */
[----:B------:R-:W-:Y:S01]  /*f600*/  LDSM.16.M88.4 R88, [R100+0x10100] ;  /* 0x010100006458783b */ /* 0x000fe20000000200 */
[C-C-:B------:R-:W-:Y:S02]  /*f610*/  IMAD.IADD R143, R187.reuse, 0x1, R134.reuse ;  /* 0x00000001bb8f7824 */ /* 0x140fe400078e0286 */
[----:B------:R-:W-:Y:S01]  /*f620*/  IMAD.IADD R171, R187, 0x1, R134 ;  /* 0x00000001bbab7824 */ /* 0x000fe200078e0286 */
[----:B------:R-:W0:Y:S03]  /*f630*/  LDGDEPBAR ;  /* 0x00000000000079af */ /* 0x000e260000000000 */
[C---:B------:R-:W-:Y:S08]  /*f640*/  HMMA.16816.F32 R68, R60.reuse, R70, RZ ;  /* 0x000000463c44723c */ /* 0x040ff000000018ff */
[----:B-1----:R-:W-:Y:S08]  /*f650*/  HMMA.16816.F32 R64, R60, R28, RZ ;  /* 0x0000001c3c40723c */ /* 0x002ff000000018ff */
[C---:B------:R-:W-:Y:S08]  /*f660*/  HMMA.16816.F32 R24, R8.reuse, R12, R24 ;  /* 0x0000000c0818723c */ /* 0x040ff00000001818 */
[----:B------:R-:W-:Y:S01]  /*f670*/  HMMA.16816.F32 R44, R8, R14, R44 ;  /* 0x0000000e082c723c */ /* 0x000fe2000000182c */
[----:B------:R-:W1:Y:S07]  /*f680*/  LDSM.16.M88.4 R12, [R185] ;  /* 0x00000000b90c783b */ /* 0x000e6e0000000200 */
[----:B------:R-:W-:Y:S01]  /*f690*/  HMMA.16816.F32 R60, R60, R30, RZ ;  /* 0x0000001e3c3c723c */ /* 0x000fe200000018ff */
[----:B------:R-:W2:Y:S07]  /*f6a0*/  LDSM.16.M88.4 R28, [R5+0xd100] ;  /* 0x00d10000051c783b */ /* 0x000eae0000000200 */
[C---:B------:R-:W-:Y:S08]  /*f6b0*/  HMMA.16816.F32 R40, R8.reuse, R16, R40 ;  /* 0x000000100828723c */ /* 0x040ff00000001828 */
[C---:B------:R-:W-:Y:S01]  /*f6c0*/  HMMA.16816.F32 R72, R8.reuse, R18, R72 ;  /* 0x000000120848723c */ /* 0x040fe20000001848 */
[----:B------:R-:W4:Y:S07]  /*f6d0*/  LDSM.16.M88.4 R16, [R5+0xd900] ;  /* 0x00d900000510783b */ /* 0x000f2e0000000200 */
[C---:B------:R-:W-:Y:S08]  /*f6e0*/  HMMA.16816.F32 R36, R8.reuse, R20, R36 ;  /* 0x000000140824723c */ /* 0x040ff00000001824 */
[C---:B------:R-:W-:Y:S01]  /*f6f0*/  HMMA.16816.F32 R68, R8.reuse, R22, R68 ;  /* 0x000000160844723c */ /* 0x040fe20000001844 */
[----:B------:R-:W5:Y:S07]  /*f700*/  LDSM.16.M88.4 R20, [R2+0xc100] ;  /* 0x00c100000214783b */ /* 0x000f6e0000000200 */
[C---:B------:R-:W-:Y:S08]  /*f710*/  HMMA.16816.F32 R64, R8.reuse, R56, R64 ;  /* 0x000000380840723c */ /* 0x040ff00000001840 */
[----:B------:R-:W-:Y:S01]  /*f720*/  HMMA.16816.F32 R60, R8, R58, R60 ;  /* 0x0000003a083c723c */ /* 0x000fe2000000183c */
[----:B------:R-:W3:Y:S04]  /*f730*/  LDSM.16.M88.4 R8, [R2+0xc900] ;  /* 0x00c900000208783b */ /* 0x000ee80000000200 */
[----:B------:R-:W3:Y:S03]  /*f740*/  LDSM.16.M88.4 R56, [R2+0xd900] ;  /* 0x00d900000238783b */ /* 0x000ee60000000200 */
[C---:B-1----:R-:W-:Y:S08]  /*f750*/  HMMA.16816.F32 R24, R12.reuse, R48, R24 ;  /* 0x000000300c18723c */ /* 0x042ff00000001818 */
[C---:B------:R-:W-:Y:S01]  /*f760*/  HMMA.16816.F32 R44, R12.reuse, R50, R44 ;  /* 0x000000320c2c723c */ /* 0x040fe2000000182c */
[----:B------:R-:W-:Y:S07]  /*f770*/  LDSM.16.M88.4 R48, [R189+0xf100] ;  /* 0x00f10000bd30783b */ /* 0x000fee0000000200 */
[C---:B------:R-:W-:Y:S08]  /*f780*/  HMMA.16816.F32 R40, R12.reuse, R32, R40 ;  /* 0x000000200c28723c */ /* 0x040ff00000001828 */
[C---:B------:R-:W-:Y:S01]  /*f790*/  HMMA.16816.F32 R72, R12.reuse, R34, R72 ;  /* 0x000000220c48723c */ /* 0x040fe20000001848 */
[----:B------:R-:W-:Y:S07]  /*f7a0*/  LDSM.16.M88.4 R32, [R189+0xe100] ;  /* 0x00e10000bd20783b */ /* 0x000fee0000000200 */
[C---:B--2---:R-:W-:Y:S08]  /*f7b0*/  HMMA.16816.F32 R36, R12.reuse, R28, R36 ;  /* 0x0000001c0c24723c */ /* 0x044ff00000001824 */
[C---:B------:R-:W-:Y:S01]  /*f7c0*/  HMMA.16816.F32 R68, R12.reuse, R30, R68 ;  /* 0x0000001e0c44723c */ /* 0x040fe20000001844 */
[----:B------:R-:W-:Y:S07]  /*f7d0*/  LDSM.16.M88.4 R28, [R0+0x4000] ;  /* 0x00400000001c783b */ /* 0x000fee0000000200 */
[C---:B----4-:R-:W-:Y:S08]  /*f7e0*/  HMMA.16816.F32 R64, R12.reuse, R16, R64 ;  /* 0x000000100c40723c */ /* 0x050ff00000001840 */
[----:B------:R-:W-:Y:S01]  /*f7f0*/  HMMA.16816.F32 R60, R12, R18, R60 ;  /* 0x000000120c3c723c */ /* 0x000fe2000000183c */
[----:B------:R-:W1:Y:S04]  /*f800*/  LDSM.16.M88.4 R12, [R188+0x4000] ;  /* 0x00400000bc0c783b */ /* 0x000e680000000200 */
[----:B------:R-:W2:Y:S03]  /*f810*/  LDSM.16.M88.4 R16, [R189+0xe900] ;  /* 0x00e90000bd10783b */ /* 0x000ea60000000200 */
[C---:B-----5:R-:W-:Y:S08]  /*f820*/  HMMA.16816.F32 R24, R52.reuse, R20, R24 ;  /* 0x000000143418723c */ /* 0x060ff00000001818 */
[C---:B------:R-:W-:Y:S01]  /*f830*/  HMMA.16816.F32 R44, R52.reuse, R22, R44 ;  /* 0x00000016342c723c */ /* 0x040fe2000000182c */
[----:B------:R-:W4:Y:S07]  /*f840*/  LDSM.16.M88.4 R20, [R189+0xf900] ;  /* 0x00f90000bd14783b */ /* 0x000f2e0000000200 */
[C---:B---3--:R-:W-:Y:S08]  /*f850*/  HMMA.16816.F32 R40, R52.reuse, R8, R40 ;  /* 0x000000083428723c */ /* 0x048ff00000001828 */
[C---:B------:R-:W-:Y:S01]  /*f860*/  HMMA.16816.F32 R72, R52.reuse, R10, R72 ;  /* 0x0000000a3448723c */ /* 0x040fe20000001848 */
[----:B------:R-:W3:Y:S07]  /*f870*/  LDSM.16.M88.4 R8, [R100+0xe100] ;  /* 0x00e100006408783b */ /* 0x000eee0000000200 */
[C---:B------:R-:W-:Y:S08]  /*f880*/  HMMA.16816.F32 R36, R52.reuse, R76, R36 ;  /* 0x0000004c3424723c */ /* 0x040ff00000001824 */
[C---:B------:R-:W-:Y:S01]  /*f890*/  HMMA.16816.F32 R68, R52.reuse, R78, R68 ;  /* 0x0000004e3444723c */ /* 0x040fe20000001844 */
[----:B------:R-:W5:Y:S07]  /*f8a0*/  LDSM.16.M88.4 R76, [R100+0xf100] ;  /* 0x00f10000644c783b */ /* 0x000f6e0000000200 */
[C---:B------:R-:W-:Y:S08]  /*f8b0*/  HMMA.16816.F32 R64, R52.reuse, R56, R64 ;  /* 0x000000383440723c */ /* 0x040ff00000001840 */
[----:B------:R-:W-:Y:S01]  /*f8c0*/  HMMA.16816.F32 R60, R52, R58, R60 ;  /* 0x0000003a343c723c */ /* 0x000fe2000000183c */
[----:B------:R-:W-:Y:S04]  /*f8d0*/  LDSM.16.M88.4 R56, [R100+0xf900] ;  /* 0x00f900006438783b */ /* 0x000fe80000000200 */
[----:B------:R-:W-:Y:S03]  /*f8e0*/  LDSM.16.M88.4 R52, [R5+0xe900] ;  /* 0x00e900000534783b */ /* 0x000fe60000000200 */
[C---:B-1----:R-:W-:Y:S08]  /*f8f0*/  HMMA.16816.F32 R24, R12.reuse, R32, R24 ;  /* 0x000000200c18723c */ /* 0x042ff00000001818 */
[C---:B------:R-:W-:Y:S01]  /*f900*/  HMMA.16816.F32 R44, R12.reuse, R34, R44 ;  /* 0x000000220c2c723c */ /* 0x040fe2000000182c */
[----:B------:R-:W-:Y:S07]  /*f910*/  LDSM.16.M88.4 R32, [R185+0x4000] ;  /* 0x00400000b920783b */ /* 0x000fee0000000200 */
[C---:B--2---:R-:W-:Y:S08]  /*f920*/  HMMA.16816.F32 R40, R12.reuse, R16, R40 ;  /* 0x000000100c28723c */ /* 0x044ff00000001828 */
[C---:B------:R-:W-:Y:S01]  /*f930*/  HMMA.16816.F32 R72, R12.reuse, R18, R72 ;  /* 0x000000120c48723c */ /* 0x040fe20000001848 */
[----:B------:R-:W1:Y:S07]  /*f940*/  LDSM.16.M88.4 R16, [R5+0xe100] ;  /* 0x00e100000510783b */ /* 0x000e6e0000000200 */
[C---:B------:R-:W-:Y:S08]  /*f950*/  HMMA.16816.F32 R36, R12.reuse, R48, R36 ;  /* 0x000000300c24723c */ /* 0x040ff00000001824 */
[C---:B----4-:R-:W-:Y:S08]  /*f960*/  HMMA.16816.F32 R64, R12.reuse, R20, R64 ;  /* 0x000000140c40723c */ /* 0x050ff00000001840 */
[C---:B------:R-:W-:Y:S01]  /*f970*/  HMMA.16816.F32 R60, R12.reuse, R22, R60 ;  /* 0x000000160c3c723c */ /* 0x040fe2000000183c */
[----:B------:R-:W2:Y:S07]  /*f980*/  LDSM.16.M88.4 R20, [R5+0xf100] ;  /* 0x00f100000514783b */ /* 0x000eae0000000200 */
[----:B------:R-:W-:Y:S01]  /*f990*/  HMMA.16816.F32 R68, R12, R50, R68 ;  /* 0x000000320c44723c */ /* 0x000fe20000001844 */
[----:B------:R-:W-:Y:S04]  /*f9a0*/  LDSM.16.M88.4 R12, [R2+0xe100] ;  /* 0x00e10000020c783b */ /* 0x000fe80000000200 */
[----:B------:R-:W-:Y:S03]  /*f9b0*/  LDSM.16.M88.4 R48, [R5+0xf900] ;  /* 0x00f900000530783b */ /* 0x000fe60000000200 */
[C---:B---3--:R-:W-:Y:S08]  /*f9c0*/  HMMA.16816.F32 R24, R28.reuse, R8, R24 ;  /* 0x000000081c18723c */ /* 0x048ff00000001818 */
[C---:B------:R-:W-:Y:S01]  /*f9d0*/  HMMA.16816.F32 R44, R28.reuse, R10, R44 ;  /* 0x0000000a1c2c723c */ /* 0x040fe2000000182c */
[----:B------:R-:W3:Y:S07]  /*f9e0*/  LDSM.16.M88.4 R8, [R184+0x4000] ;  /* 0x00400000b808783b */ /* 0x000eee0000000200 */
[C---:B-----5:R-:W-:Y:S08]  /*f9f0*/  HMMA.16816.F32 R36, R28.reuse, R76, R36 ;  /* 0x0000004c1c24723c */ /* 0x060ff00000001824 */
[C---:B------:R-:W-:Y:S08]  /*fa00*/  HMMA.16816.F32 R40, R28.reuse, R84, R40 ;  /* 0x000000541c28723c */ /* 0x040ff00000001828 */
[C---:B------:R-:W-:Y:S01]  /*fa10*/  HMMA.16816.F32 R72, R28.reuse, R86, R72 ;  /* 0x000000561c48723c */ /* 0x040fe20000001848 */
[----:B------:R-:W-:Y:S07]  /*fa20*/  LDSM.16.M88.4 R84, [R189+0x10900] ;  /* 0x01090000bd54783b */ /* 0x000fee0000000200 */
[----:B------:R-:W-:Y:S01]  /*fa30*/  HMMA.16816.F32 R68, R28, R78, R68 ;  /* 0x0000004e1c44723c */ /* 0x000fe20000001844 */
[----:B------:R-:W-:Y:S07]  /*fa40*/  LDSM.16.M88.4 R76, [R189+0x11900] ;  /* 0x01190000bd4c783b */ /* 0x000fee0000000200 */
[----:B-1----:R-:W-:Y:S08]  /*fa50*/  HMMA.16816.F32 R24, R32, R16, R24 ;  /* 0x000000102018723c */ /* 0x002ff00000001818 */
[C---:B------:R-:W-:Y:S08]  /*fa60*/  HMMA.16816.F32 R64, R28.reuse, R56, R64 ;  /* 0x000000381c40723c */ /* 0x040ff00000001840 */
[----:B------:R-:W-:Y:S01]  /*fa70*/  HMMA.16816.F32 R60, R28, R58, R60 ;  /* 0x0000003a1c3c723c */ /* 0x000fe2000000183c */
[----:B------:R-:W-:Y:S04]  /*fa80*/  LDSM.16.M88.4 R28, [R189+0x10100] ;  /* 0x01010000bd1c783b */ /* 0x000fe80000000200 */
[----:B------:R-:W-:Y:S03]  /*fa90*/  LDSM.16.M88.4 R56, [R0+0x8000] ;  /* 0x008000000038783b */ /* 0x000fe60000000200 */
[C---:B------:R-:W-:Y:S01]  /*faa0*/  HMMA.16816.F32 R44, R32.reuse, R18, R44 ;  /* 0x00000012202c723c */ /* 0x040fe2000000182c */
[----:B------:R-:W1:Y:S07]  /*fab0*/  LDSM.16.M88.4 R16, [R188+0x8000] ;  /* 0x00800000bc10783b */ /* 0x000e6e0000000200 */
[C---:B--2---:R-:W-:Y:S08]  /*fac0*/  HMMA.16816.F32 R36, R32.reuse, R20, R36 ;  /* 0x000000142024723c */ /* 0x044ff00000001824 */
[C---:B------:R-:W-:Y:S08]  /*fad0*/  HMMA.16816.F32 R40, R32.reuse, R52, R40 ;  /* 0x000000342028723c */ /* 0x040ff00000001828 */
[C---:B------:R-:W-:Y:S01]  /*fae0*/  HMMA.16816.F32 R72, R32.reuse, R54, R72 ;  /* 0x000000362048723c */ /* 0x040fe20000001848 */
[----:B------:R-:W2:Y:S07]  /*faf0*/  LDSM.16.M88.4 R52, [R2+0xe900] ;  /* 0x00e900000234783b */ /* 0x000eae0000000200 */
[----:B------:R-:W-:Y:S01]  /*fb00*/  HMMA.16816.F32 R68, R32, R22, R68 ;  /* 0x000000162044723c */ /* 0x000fe20000001844 */
[----:B------:R-:W4:Y:S07]  /*fb10*/  LDSM.16.M88.4 R20, [R2+0xf900] ;  /* 0x00f900000214783b */ /* 0x000f2e0000000200 */
[C---:B---3--:R-:W-:Y:S08]  /*fb20*/  HMMA.16816.F32 R24, R8.reuse, R12, R24 ;  /* 0x0000000c0818723c */ /* 0x048ff00000001818 */
[C---:B------:R-:W-:Y:S08]  /*fb30*/  HMMA.16816.F32 R36, R8.reuse, R96, R36 ;  /* 0x000000600824723c */ /* 0x040ff00000001824 */
[----:B------:R-:W-:Y:S01]  /*fb40*/  HMMA.16816.F32 R44, R8, R14, R44 ;  /* 0x0000000e082c723c */ /* 0x000fe2000000182c */
[----:B------:R-:W-:Y:S07]  /*fb50*/  LDSM.16.M88.4 R12, [R185+0x8000] ;  /* 0x00800000b90c783b */ /* 0x000fee0000000200 */
[C---:B------:R-:W-:Y:S08]  /*fb60*/  HMMA.16816.F32 R64, R32.reuse, R48, R64 ;  /* 0x000000302040723c */ /* 0x040ff00000001840 */
[----:B------:R-:W-:Y:S01]  /*fb70*/  HMMA.16816.F32 R60, R32, R50, R60 ;  /* 0x00000032203c723c */ /* 0x000fe2000000183c */
[----:B------:R-:W3:Y:S04]  /*fb80*/  LDSM.16.M88.4 R48, [R100+0x11100] ;  /* 0x011100006430783b */ /* 0x000ee80000000200 */
[----:B------:R-:W5:Y:S03]  /*fb90*/  LDSM.16.M88.4 R32, [R5+0x10100] ;  /* 0x010100000520783b */ /* 0x000f660000000200 */
[C---:B-1----:R-:W-:Y:S08]  /*fba0*/  HMMA.16816.F32 R24, R16.reuse, R28, R24 ;  /* 0x0000001c1018723c */ /* 0x042ff00000001818 */
[C---:B------:R-:W-:Y:S08]  /*fbb0*/  HMMA.16816.F32 R36, R16.reuse, R92, R36 ;  /* 0x0000005c1024723c */ /* 0x040ff00000001824 */
[----:B------:R-:W-:Y:S01]  /*fbc0*/  HMMA.16816.F32 R44, R16, R30, R44 ;  /* 0x0000001e102c723c */ /* 0x000fe2000000182c */
[----:B------:R-:W1:Y:S07]  /*fbd0*/  LDSM.16.M88.4 R28, [R5+0x11100] ;  /* 0x01110000051c783b */ /* 0x000e6e0000000200 */
[C---:B--2---:R-:W-:Y:S08]  /*fbe0*/  HMMA.16816.F32 R40, R8.reuse, R52, R40 ;  /* 0x000000340828723c */ /* 0x044ff00000001828 */
[C---:B------:R-:W-:Y:S01]  /*fbf0*/  HMMA.16816.F32 R72, R8.reuse, R54, R72 ;  /* 0x000000360848723c */ /* 0x040fe20000001848 */
[----:B------:R-:W-:Y:S07]  /*fc00*/  LDSM.16.M88.4 R52, [R100+0x10900] ;  /* 0x010900006434783b */ /* 0x000fee0000000200 */
[C---:B------:R-:W-:Y:S08]  /*fc10*/  HMMA.16816.F32 R68, R8.reuse, R98, R68 ;  /* 0x000000620844723c */ /* 0x040ff00000001844 */
[C---:B----4-:R-:W-:Y:S08]  /*fc20*/  HMMA.16816.F32 R64, R8.reuse, R20, R64 ;  /* 0x000000140840723c */ /* 0x050ff00000001840 */
[----:B------:R-:W-:Y:S01]  /*fc30*/  HMMA.16816.F32 R60, R8, R22, R60 ;  /* 0x00000016083c723c */ /* 0x000fe2000000183c */
[----:B------:R-:W-:Y:S04]  /*fc40*/  LDSM.16.M88.4 R8, [R184+0x8000] ;  /* 0x00800000b808783b */ /* 0x000fe80000000200 */
[----:B------:R-:W2:Y:S03]  /*fc50*/  LDSM.16.M88.4 R20, [R2+0x10100] ;  /* 0x010100000214783b */ /* 0x000ea60000000200 */
[C---:B------:R-:W-:Y:S08]  /*fc60*/  HMMA.16816.F32 R24, R56.reuse, R88, R24 ;  /* 0x000000583818723c */ /* 0x040ff00000001818 */
[C---:B---3--:R-:W-:Y:S08]  /*fc70*/  HMMA.16816.F32 R36, R56.reuse, R48, R36 ;  /* 0x000000303824723c */ /* 0x048ff00000001824 */
[----:B------:R-:W-:Y:S01]  /*fc80*/  HMMA.16816.F32 R44, R56, R90, R44 ;  /* 0x0000005a382c723c */ /* 0x000fe2000000182c */
[----:B------:R-:W-:Y:S07]  /*fc90*/  LDSM.16.M88.4 R88, [R5+0x10900] ;  /* 0x010900000558783b */ /* 0x000fee0000000200 */
[C---:B------:R-:W-:Y:S08]  /*fca0*/  HMMA.16816.F32 R40, R16.reuse, R84, R40 ;  /* 0x000000541028723c */ /* 0x040ff00000001828 */
[C---:B------:R-:W-:Y:S01]  /*fcb0*/  HMMA.16816.F32 R72, R16.reuse, R86, R72 ;  /* 0x000000561048723c */ /* 0x040fe20000001848 */
[----:B------:R-:W-:Y:S07]  /*fcc0*/  LDSM.16.M88.4 R84, [R100+0x11900] ;  /* 0x011900006454783b */ /* 0x000fee0000000200 */
[C---:B------:R-:W-:Y:S08]  /*fcd0*/  HMMA.16816.F32 R68, R16.reuse, R94, R68 ;  /* 0x0000005e1044723c */ /* 0x040ff00000001844 */
[C---:B------:R-:W-:Y:S08]  /*fce0*/  HMMA.16816.F32 R64, R16.reuse, R76, R64 ;  /* 0x0000004c1040723c */ /* 0x040ff00000001840 */
[----:B------:R-:W-:Y:S01]  /*fcf0*/  HMMA.16816.F32 R60, R16, R78, R60 ;  /* 0x0000004e103c723c */ /* 0x000fe2000000183c */
[----:B------:R-:W3:Y:S07]  /*fd00*/  LDSM.16.M88.4 R16, [R2+0x11100] ;  /* 0x011100000210783b */ /* 0x000eee0000000200 */
[C---:B-----5:R-:W-:Y:S08]  /*fd10*/  HMMA.16816.F32 R24, R12.reuse, R32, R24 ;  /* 0x000000200c18723c */ /* 0x060ff00000001818 */
[C---:B-1----:R-:W-:Y:S08]  /*fd20*/  HMMA.16816.F32 R36, R12.reuse, R28, R36 ;  /* 0x0000001c0c24723c */ /* 0x042ff00000001824 */
[----:B------:R-:W-:Y:S01]  /*fd30*/  HMMA.16816.F32 R44, R12, R34, R44 ;  /* 0x000000220c2c723c */ /* 0x000fe2000000182c */
[----:B------:R-:W-:Y:S07]  /*fd40*/  LDSM.16.M88.4 R32, [R2+0x10900] ;  /* 0x010900000220783b */ /* 0x000fee0000000200 */
[----:B--2---:R-:W-:Y:S08]  /*fd50*/  HMMA.16816.F32 R24, R8, R20, R24 ;  /* 0x000000140818723c */ /* 0x004ff00000001818 */
[----:B------:R-:W-:Y:S08]  /*fd60*/  HMMA.16816.F32 R40, R56, R52, R40 ;  /* 0x000000343828723c */ /* 0x000ff00000001828 */
[C---:B---3--:R-:W-:Y:S07]  /*fd70*/  HMMA.16816.F32 R36, R8.reuse, R16, R36 ;  /* 0x000000100824723c */ /* 0x048fee0000001824 */
[----:B------:R-:W-:Y:S01]  /*fd80*/  LOP3.LUT R17, R6, 0xffffffe0, RZ, 0xc0, !PT ;  /* 0xffffffe006117812 */ /* 0x000fe200078ec0ff */
[----:B------:R-:W-:Y:S01]  /*fd90*/  HMMA.16816.F32 R44, R8, R22, R44 ;  /* 0x00000016082c723c */ /* 0x000fe2000000182c */
[----:B------:R1:W2:Y:S01]  /*fda0*/  LDSM.16.M88.4 R20, [R5+0x11900] ;  /* 0x011900000514783b */ /* 0x0002a20000000200 */
[----:B------:R-:W-:-:S02]  /*fdb0*/  FMUL.FTZ R24, R24, c[0x0][0x320] ;  /* 0x0000c80018187a20 */ /* 0x000fc40000410000 */
[C---:B------:R-:W-:Y:S02]  /*fdc0*/  IMAD.IADD R16, R82.reuse, 0x1, -R17 ;  /* 0x0000000152107824 */ /* 0x040fe400078e0a11 */
[----:B------:R-:W-:Y:S01]  /*fdd0*/  IMAD.IADD R82, R82, 0x1, -R7 ;  /* 0x0000000152527824 */ /* 0x000fe200078e0a07 */
[----:B------:R3:W4:Y:S01]  /*fde0*/  MUFU.TANH R6, R24 ;  /* 0x0000001800067308 */ /* 0x0007220000002400 */
[C---:B------:R-:W-:Y:S01]  /*fdf0*/  HMMA.16816.F32 R64, R56.reuse, R84, R64 ;  /* 0x000000543840723c */ /* 0x040fe20000001840 */
[----:B------:R-:W-:Y:S01]  /*fe00*/  SHF.R.S32.HI R17, RZ, 0x1f, R16 ;  /* 0x0000001fff117819 */ /* 0x000fe20000011410 */
[----:B------:R-:W-:Y:S02]  /*fe10*/  FMUL.FTZ R25, R25, c[0x0][0x320] ;  /* 0x0000c80019197a20 */ /* 0x000fe40000410000 */
[----:B------:R-:W-:Y:S02]  /*fe20*/  FMUL.FTZ R0, R26, c[0x0][0x320] ;  /* 0x0000c8001a007a20 */ /* 0x000fe40000410000 */
[----:B------:R-:W-:Y:S01]  /*fe30*/  FMUL.FTZ R27, R27, c[0x0][0x320] ;  /* 0x0000c8001b1b7a20 */ /* 0x000fe20000410000 */
[----:B------:R5:W2:Y:S01]  /*fe40*/  MUFU.TANH R7, R25 ;  /* 0x0000001900077308 */ /* 0x000aa20000002400 */
[----:B------:R-:W-:Y:S01]  /*fe50*/  HMMA.16816.F32 R68, R56, R50, R68 ;  /* 0x000000323844723c */ /* 0x000fe20000001844 */
[----:B------:R-:W-:-:S02]  /*fe60*/  FMUL.FTZ R36, R36, c[0x0][0x320] ;  /* 0x0000c80024247a20 */ /* 0x000fc40000410000 */
[----:B------:R-:W-:Y:S02]  /*fe70*/  FMUL.FTZ R37, R37, c[0x0][0x320] ;  /* 0x0000c80025257a20 */ /* 0x000fe40000410000 */
[----:B------:R-:W-:Y:S02]  /*fe80*/  FMUL.FTZ R38, R38, c[0x0][0x320] ;  /* 0x0000c80026267a20 */ /* 0x000fe40000410000 */
[----:B------:R-:W-:Y:S01]  /*fe90*/  MUFU.TANH R212, R36 ;  /* 0x0000002400d47308 */ /* 0x000fe20000002400 */
[----:B-1----:R-:W-:Y:S01]  /*fea0*/  LEA.HI R5, R17, R16, RZ, 0x2 ;  /* 0x0000001011057211 */ /* 0x002fe200078f10ff */
[----:B------:R-:W-:Y:S01]  /*feb0*/  HMMA.16816.F32 R72, R56, R54, R72 ;  /* 0x000000363848723c */ /* 0x000fe20000001848 */
[C---:B------:R-:W-:Y:S01]  /*fec0*/  LEA.HI R17, R82.reuse, R82, RZ, 0x1 ;  /* 0x0000005252117211 */ /* 0x040fe200078f08ff */
[----:B------:R-:W-:Y:S01]  /*fed0*/  FMUL.FTZ R39, R39, c[0x0][0x320] ;  /* 0x0000c80027277a20 */ /* 0x000fe20000410000 */
[----:B---3--:R-:W-:Y:S02]  /*fee0*/  LEA.HI.SX32 R24, R5, UR13, 0x1e ;  /* 0x0000000d05187c11 */ /* 0x008fe4000f8ff2ff */
[----:B------:R-:W-:Y:S01]  /*fef0*/  LOP3.LUT R17, R17, 0x1ffffffe, RZ, 0xc0, !PT ;  /* 0x1ffffffe11117812 */ /* 0x000fe200078ec0ff */
[----:B------:R-:W-:Y:S01]  /*ff00*/  MUFU.TANH R162, R37 ;  /* 0x0000002500a27308 */ /* 0x000fe20000002400 */
[----:B------:R-:W-:Y:S01]  /*ff10*/  LOP3.LUT R5, R5, 0x7ffffffc, RZ, 0xc0, !PT ;  /* 0x7ffffffc05057812 */ /* 0x000fe200078ec0ff */
[----:B------:R-:W-:Y:S01]  /*ff20*/  IMAD R219, R219, 0x10, R24 ;  /* 0x00000010dbdb7824 */ /* 0x000fe200078e0218 */
[----:B------:R-:W-:Y:S01]  /*ff30*/  HMMA.16816.F32 R40, R12, R88, R40 ;  /* 0x000000580c28723c */ /* 0x000fe20000001828 */
[----:B------:R-:W-:-:S02]  /*ff40*/  IMAD.IADD R82, R82, 0x1, -R17 ;  /* 0x0000000152527824 */ /* 0x000fc400078e0a11 */
[----:B------:R-:W-:Y:S02]  /*ff50*/  IMAD.IADD R220, R16, 0x1, -R5 ;  /* 0x0000000110dc7824 */ /* 0x000fe400078e0a05 */
[----:B------:R-:W-:Y:S01]  /*ff60*/  IMAD R219, R82, 0x8, R219 ;  /* 0x0000000852db7824 */ /* 0x000fe200078e02db */
[----:B------:R-:W-:Y:S01]  /*ff70*/  MUFU.TANH R0, R0 ;  /* 0x0000000000007308 */ /* 0x000fe20000002400 */
[----:B------:R-:W-:Y:S01]  /*ff80*/  IMAD.U32 R5, RZ, RZ, UR4 ;  /* 0x00000004ff057e24 */ /* 0x000fe2000f8e00ff */
[----:B--2---:R-:W-:Y:S01]  /*ff90*/  HMMA.16816.F32 R64, R12, R20, R64 ;  /* 0x000000140c40723c */ /* 0x004fe20000001840 */
[----:B-----5:R-:W-:Y:S01]  /*ffa0*/  @P0 IMAD.HI.U32 R25, R219, c[0x0][0x2c8], RZ ;  /* 0x0000b200db190a27 */ /* 0x020fe200078e00ff */
[----:B------:R-:W-:-:S03]  /*ffb0*/  PLOP3.LUT P0, PT, PT, PT, UP2, 0x80, 0x0 ;  /* 0x000000000000781c */ /* 0x000fc60003f0f028 */
[----:B------:R-:W-:Y:S01]  /*ffc0*/  IMAD.SHL.U32 R220, R220, 0x2, RZ ;  /* 0x00000002dcdc7824 */ /* 0x000fe200078e00ff */
[----:B------:R-:W-:Y:S01]  /*ffd0*/  MUFU.TANH R192, R38 ;  /* 0x0000002600c07308 */ /* 0x000fe20000002400 */
[----:B------:R-:W-:Y:S01]  /*ffe0*/  IMAD.MOV.U32 R21, RZ, RZ, R219 ;  /* 0x000000ffff157224 */ /* 0x000fe200078e00db */
[----:B------:R-:W-:Y:S01]  /*fff0*/  HMMA.16816.F32 R60, R56, R86, R60 ;  /* 0x00000056383c723c */ /* 0x000fe2000000183c */
[----:B------:R-:W-:Y:S01]  /*10000*/  FMUL.FTZ R17, R44, c[0x0][0x320] ;  /* 0x0000c8002c117a20 */ /* 0x000fe20000410000 */
[----:B------:R-:W-:Y:S01]  /*10010*/  IADD3 R5, -R220, UR9, R5 ;  /* 0x00000009dc057c10 */ /* 0x000fe2000fffe105 */
[----:B------:R-:W-:-:S03]  /*10020*/  FMUL.FTZ R24, R45, c[0x0][0x320] ;  /* 0x0000c8002d187a20 */ /* 0x000fc60000410000 */
[----:B------:R-:W-:Y:S01]  /*10030*/  MUFU.TANH R168, R39 ;  /* 0x0000002700a87308 */ /* 0x000fe20000002400 */
[----:B------:R-:W-:Y:S01]  /*10040*/  @P0 SHF.R.U32.HI R21, RZ, c[0x0][0x2cc], R25 ;  /* 0x0000b300ff150a19 */ /* 0x000fe20000011619 */
[----:B------:R-:W-:Y:S01]  /*10050*/  HMMA.16816.F32 R68, R12, R30, R68 ;  /* 0x0000001e0c44723c */ /* 0x000fe20000001844 */
[----:B------:R-:W-:Y:S01]  /*10060*/  LDSM.16.M88.4 R28, [R2+0x11900] ;  /* 0x01190000021c783b */ /* 0x000fe20000000200 */
[----:B------:R-:W-:-:S04]  /*10070*/  DEPBAR.LE SB0, 0x2 ;  /* 0x000080800000791a */ /* 0x000fc80000000000 */
[----:B------:R-:W1:Y:S01]  /*10080*/  SHFL.IDX PT, R2, R21, RZ, 0x1c1f ;  /* 0x001c1fff15027589 */ /* 0x000e6200000e0000 */
[----:B------:R-:W2:Y:S01]  /*10090*/  MUFU.TANH R17, R17 ;  /* 0x0000001100117308 */ /* 0x000ea20000002400 */
[----:B------:R-:W-:Y:S02]  /*100a0*/  HMMA.16816.F32 R72, R12, R90, R72 ;  /* 0x0000005a0c48723c */ /* 0x000fe40000001848 */
[----:B------:R-:W-:Y:S06]  /*100b0*/  BAR.SYNC.DEFER_BLOCKING 0x0 ;  /* 0x0000000000007b1d */ /* 0x000fec0000010000 */
[----:B------:R-:W-:Y:S01]  /*100c0*/  HMMA.16816.F32 R40, R8, R32, R40 ;  /* 0x000000200828723c */ /* 0x000fe20000001828 */
[----:B------:R-:W3:Y:S07]  /*100d0*/  MUFU.TANH R24, R24 ;  /* 0x0000001800187308 */ /* 0x000eee0000002400 */
[----:B------:R-:W-:Y:S01]  /*100e0*/  HMMA.16816.F32 R60, R12, R22, R60 ;  /* 0x000000160c3c723c */ /* 0x000fe2000000183c */
[----:B------:R-:W-:Y:S06]  /*100f0*/  MUFU.TANH R32, R27 ;  /* 0x0000001b00207308 */ /* 0x000fec0000002400 */
[----:B------:R-:W-:Y:S01]  /*10100*/  IADD3 R13, R5, -UR12, RZ ;  /* 0x8000000c050d7c10 */ /* 0x000fe2000fffe0ff */
[----:B------:R-:W-:Y:S01]  /*10110*/  HMMA.16816.F32 R72, R8, R34, R72 ;  /* 0x000000220848723c */ /* 0x000fe20000001848 */
[----:B------:R-:W-:Y:S01]  /*10120*/  IADD3 R5, -R220, UR18, RZ ;  /* 0x00000012dc057c10 */ /* 0x000fe2000fffe1ff */
[----:B------:R-:W-:Y:S01]  /*10130*/  FMUL.FTZ R22, R47, c[0x0][0x320] ;  /* 0x0000c8002f167a20 */ /* 0x000fe20000410000 */
[----:B------:R-:W-:Y:S01]  /*10140*/  LDSM.16.MT88.4 R108, [R134+0x100] ;  /* 0x00010000866c783b */ /* 0x000fe20000004200 */
[----:B-1----:R-:W-:-:S03]  /*10150*/  IMAD.IADD R2, R13, 0x1, R2 ;  /* 0x000000010d027824 */ /* 0x002fc600078e0202 */
[----:B------:R-:W-:Y:S01]  /*10160*/  LDSM.16.MT88.4 R116, [R182+0x100] ;  /* 0x00010000b674783b */ /* 0x000fe20000004200 */
[----:B------:R-:W-:Y:S01]  /*10170*/  FMUL.FTZ R20, R40, c[0x0][0x320] ;  /* 0x0000c80028147a20 */ /* 0x000fe20000410000 */
[----:B------:R-:W-:Y:S01]  /*10180*/  IMNMX R2, R5, R2, PT ;  /* 0x0000000205027217 */ /* 0x000fe20003800200 */
[C---:B------:R-:W-:Y:S01]  /*10190*/  HMMA.16816.F32 R68, R8.reuse, R18, R68 ;  /* 0x000000120844723c */ /* 0x040fe20000001844 */
[----:B------:R-:W-:Y:S01]  /*101a0*/  FMUL.FTZ R14, R42, c[0x0][0x320] ;  /* 0x0000c8002a0e7a20 */ /* 0x000fe20000410000 */
[----:B------:R-:W-:Y:S01]  /*101b0*/  MUFU.TANH R22, R22 ;  /* 0x0000001600167308 */ /* 0x000fe20000002400 */
[----:B------:R-:W-:Y:S01]  /*101c0*/  ISETP.GT.AND P0, PT, R2, RZ, PT ;  /* 0x000000ff0200720c */ /* 0x000fe20003f04270 */
[----:B------:R-:W-:Y:S03]  /*101d0*/  LDSM.16.MT88.4 R48, [R182+0x2100] ;  /* 0x00210000b630783b */ /* 0x000fe60000004200 */
[----:B----4-:R-:W-:Y:S01]  /*101e0*/  FSEL R26, R6, -INF , P0 ;  /* 0xff800000061a7808 */ /* 0x010fe20000000000 */
[----:B------:R-:W-:Y:S01]  /*101f0*/  FMUL.FTZ R18, R41, c[0x0][0x320] ;  /* 0x0000c80029127a20 */ /* 0x000fe20000410000 */
[----:B------:R-:W-:Y:S01]  /*10200*/  ISETP.GT.AND P0, PT, R2, 0x1, PT ;  /* 0x000000010200780c */ /* 0x000fe20003f04270 */
[----:B------:R-:W1:Y:S01]  /*10210*/  MUFU.TANH R20, R20 ;  /* 0x0000001400147308 */ /* 0x000e620000002400 */
[C---:B------:R-:W-:Y:S01]  /*10220*/  HMMA.16816.F32 R64, R8.reuse, R28, R64 ;  /* 0x0000001c0840723c */ /* 0x040fe20000001840 */
[----:B------:R-:W-:Y:S01]  /*10230*/  LDSM.16.MT88.4 R80, [R182+0x4100] ;  /* 0x00410000b650783b */ /* 0x000fe20000004200 */
[----:B------:R-:W-:Y:S01]  /*10240*/  FSEL R7, R7, -INF , P0 ;  /* 0xff80000007077808 */ /* 0x000fe20000000000 */
[----:B------:R-:W-:Y:S01]  /*10250*/  FMUL.FTZ R72, R72, c[0x0][0x320] ;  /* 0x0000c80048487a20 */ /* 0x000fe20000410000 */
[C---:B------:R-:W-:Y:S01]  /*10260*/  ISETP.GT.AND P0, PT, R2.reuse, 0x8, PT ;  /* 0x000000080200780c */ /* 0x040fe20003f04270 */
[----:B------:R-:W-:Y:S01]  /*10270*/  FMUL.FTZ R12, R73, c[0x0][0x320] ;  /* 0x0000c800490c7a20 */ /* 0x000fe20000410000 */
[----:B------:R-:W-:Y:S01]  /*10280*/  LDSM.16.MT88.4 R124, [R135+0x100] ;  /* 0x00010000877c783b */ /* 0x000fe20000004200 */
[----:B------:R-:W4:Y:S01]  /*10290*/  MUFU.TANH R18, R18 ;  /* 0x0000001200127308 */ /* 0x000f220000002400 */
[----:B--2---:R-:W-:Y:S01]  /*102a0*/  FSEL R28, R17, -INF , P0 ;  /* 0xff800000111c7808 */ /* 0x004fe20000000000 */
[----:B------:R-:W-:Y:S01]  /*102b0*/  HMMA.16816.F32 R60, R8, R30, R60 ;  /* 0x0000001e083c723c */ /* 0x000fe2000000183c */
[----:B------:R-:W-:Y:S01]  /*102c0*/  ISETP.GT.AND P0, PT, R2, 0x9, PT ;  /* 0x000000090200780c */ /* 0x000fe20003f04270 */
[----:B------:R-:W2:Y:S02]  /*102d0*/  SHFL.IDX PT, R10, R21, 0x1, 0x1c1f ;  /* 0x003c1f00150a7f89 */ /* 0x000ea400000e0000 */
[----:B------:R-:W-:Y:S01]  /*102e0*/  FMUL.FTZ R68, R68, c[0x0][0x320] ;  /* 0x0000c80044447a20 */ /* 0x000fe20000410000 */
[----:B---3--:R-:W-:Y:S01]  /*102f0*/  FSEL R24, R24, -INF , P0 ;  /* 0xff80000018187808 */ /* 0x008fe20000000000 */
[----:B------:R-:W3:Y:S01]  /*10300*/  MUFU.TANH R16, R72 ;  /* 0x0000004800107308 */ /* 0x000ee20000002400 */
[----:B------:R-:W-:Y:S01]  /*10310*/  ISETP.GT.AND P0, PT, R2, 0x10, PT ;  /* 0x000000100200780c */ /* 0x000fe20003f04270 */
[----:B------:R-:W-:Y:S01]  /*10320*/  FMUL.FTZ R69, R69, c[0x0][0x320] ;  /* 0x0000c80045457a20 */ /* 0x000fe20000410000 */
[----:B------:R-:W-:Y:S01]  /*10330*/  FMNMX.FTZ R9, R26, R7, !PT ;  /* 0x000000071a097209 */ /* 0x000fe20007810000 */
[----:B------:R-:W-:Y:S01]  /*10340*/  FMUL.FTZ R30, R46, c[0x0][0x320] ;  /* 0x0000c8002e1e7a20 */ /* 0x000fe20000410000 */
[----:B-1----:R-:W-:Y:S01]  /*10350*/  FSEL R20, R20, -INF , P0 ;  /* 0xff80000014147808 */ /* 0x002fe20000000000 */
[----:B------:R-:W-:Y:S01]  /*10360*/  FMUL.FTZ R8, R75, c[0x0][0x320] ;  /* 0x0000c8004b087a20 */ /* 0x000fe20000410000 */
[----:B------:R-:W-:Y:S01]  /*10370*/  ISETP.GT.AND P0, PT, R2, 0x11, PT ;  /* 0x000000110200780c */ /* 0x000fe20003f04270 */
[----:B------:R-:W1:Y:S01]  /*10380*/  MUFU.TANH R12, R12 ;  /* 0x0000000c000c7308 */ /* 0x000e620000002400 */
[----:B------:R-:W-:Y:S01]  /*10390*/  FMUL.FTZ R64, R64, c[0x0][0x320] ;  /* 0x0000c80040407a20 */ /* 0x000fe20000410000 */
[----:B------:R-:W-:Y:S01]  /*103a0*/  FMNMX.FTZ R9, R28, R9, !PT ;  /* 0x000000091c097209 */ /* 0x000fe20007810000 */
[----:B------:R-:W-:Y:S01]  /*103b0*/  FMUL.FTZ R65, R65, c[0x0][0x320] ;  /* 0x0000c80041417a20 */ /* 0x000fe20000410000 */
[----:B----4-:R-:W-:Y:S01]  /*103c0*/  FSEL R18, R18, -INF , P0 ;  /* 0xff80000012127808 */ /* 0x010fe20000000000 */
[----:B------:R-:W-:Y:S01]  /*103d0*/  FMUL.FTZ R70, R70, c[0x0][0x320] ;  /* 0x0000c80046467a20 */ /* 0x000fe20000410000 */
[----:B------:R-:W-:Y:S01]  /*103e0*/  ISETP.GT.AND P0, PT, R2, 0x18, PT ;  /* 0x000000180200780c */ /* 0x000fe20003f04270 */
[----:B------:R-:W-:Y:S01]  /*103f0*/  FMUL.FTZ R71, R71, c[0x0][0x320] ;  /* 0x0000c80047477a20 */ /* 0x000fe20000410000 */
[----:B------:R-:W4:Y:S01]  /*10400*/  MUFU.TANH R194, R68 ;  /* 0x0000004400c27308 */ /* 0x000f220000002400 */
[----:B------:R-:W-:Y:S01]  /*10410*/  FMNMX.FTZ R9, R24, R9, !PT ;  /* 0x0000000918097209 */ /* 0x000fe20007810000 */
[----:B------:R-:W-:Y:S01]  /*10420*/  FMUL.FTZ R60, R60, c[0x0][0x320] ;  /* 0x0000c8003c3c7a20 */ /* 0x000fe20000410000 */
[----:B---3--:R-:W-:Y:S01]  /*10430*/  FSEL R16, R16, -INF , P0 ;  /* 0xff80000010107808 */ /* 0x008fe20000000000 */
[----:B------:R-:W-:Y:S01]  /*10440*/  FMUL.FTZ R61, R61, c[0x0][0x320] ;  /* 0x0000c8003d3d7a20 */ /* 0x000fe20000410000 */
[----:B------:R-:W-:Y:S01]  /*10450*/  ISETP.GT.AND P0, PT, R2, 0x19, PT ;  /* 0x000000190200780c */ /* 0x000fe20003f04270 */
[----:B--2---:R-:W-:Y:S01]  /*10460*/  IMAD.IADD R10, R13, 0x1, R10 ;  /* 0x000000010d0a7824 */ /* 0x004fe200078e020a */
[----:B------:R-:W-:Y:S01]  /*10470*/  FMNMX.FTZ R9, R20, R9, !PT ;  /* 0x0000000914097209 */ /* 0x000fe20007810000 */
[----:B------:R-:W2:Y:S01]  /*10480*/  MUFU.TANH R164, R69 ;  /* 0x0000004500a47308 */ /* 0x000ea20000002400 */
[----:B-1----:R-:W-:Y:S01]  /*10490*/  FSEL R6, R12, -INF , P0 ;  /* 0xff8000000c067808 */ /* 0x002fe20000000000 */
[----:B------:R-:W-:Y:S01]  /*104a0*/  FMUL.FTZ R12, R43, c[0x0][0x320] ;  /* 0x0000c8002b0c7a20 */ /* 0x000fe20000410000 */
[----:B------:R-:W-:Y:S01]  /*104b0*/  ISETP.GT.AND P0, PT, R2, 0x20, PT ;  /* 0x000000200200780c */ /* 0x000fe20003f04270 */
[----:B------:R-:W-:Y:S01]  /*104c0*/  FMUL.FTZ R66, R66, c[0x0][0x320] ;  /* 0x0000c80042427a20 */ /* 0x000fe20000410000 */
[----:B------:R-:W-:Y:S01]  /*104d0*/  FMNMX.FTZ R9, R18, R9, !PT ;  /* 0x0000000912097209 */ /* 0x000fe20007810000 */
[----:B------:R-:W-:Y:S01]  /*104e0*/  FMUL.FTZ R67, R67, c[0x0][0x320] ;  /* 0x0000c80043437a20 */ /* 0x000fe20000410000 */
[----:B------:R-:W-:Y:S01]  /*104f0*/  FSEL R212, R212, -INF , P0 ;  /* 0xff800000d4d47808 */ /* 0x000fe20000000000 */
[----:B------:R-:W1:Y:S01]  /*10500*/  MUFU.TANH R180, R64 ;  /* 0x0000004000b47308 */ /* 0x000e620000002400 */
[----:B------:R-:W-:Y:S01]  /*10510*/  ISETP.GT.AND P0, PT, R2, 0x21, PT ;  /* 0x000000210200780c */ /* 0x000fe20003f04270 */
[----:B------:R-:W-:Y:S01]  /*10520*/  FMUL.FTZ R62, R62, c[0x0][0x320] ;  /* 0x0000c8003e3e7a20 */ /* 0x000fe20000410000 */
[----:B------:R-:W-:Y:S01]  /*10530*/  FMNMX.FTZ R9, R16, R9, !PT ;  /* 0x0000000910097209 */ /* 0x000fe20007810000 */
[----:B------:R-:W-:Y:S01]  /*10540*/  FMUL.FTZ R63, R63, c[0x0][0x320] ;  /* 0x0000c8003f3f7a20 */ /* 0x000fe20000410000 */
[----:B------:R-:W-:Y:S01]  /*10550*/  FSEL R162, R162, -INF , P0 ;  /* 0xff800000a2a27808 */ /* 0x000fe20000000000 */
[----:B------:R-:W-:Y:S01]  /*10560*/  LDSM.16.MT88.4 R40, [R135+0x2100] ;  /* 0x002100008728783b */ /* 0x000fe20000004200 */
[----:B------:R-:W-:Y:S01]  /*10570*/  ISETP.GT.AND P0, PT, R2, 0x28, PT ;  /* 0x000000280200780c */ /* 0x000fe20003f04270 */
[----:B------:R-:W3:Y:S01]  /*10580*/  MUFU.TANH R178, R65 ;  /* 0x0000004100b27308 */ /* 0x000ee20000002400 */
[----:B------:R-:W-:Y:S01]  /*10590*/  FMNMX.FTZ R9, R6, R9, !PT ;  /* 0x0000000906097209 */ /* 0x000fe20007810000 */
[----:B------:R-:W-:Y:S01]  /*105a0*/  LDSM.16.MT88.4 R100, [R3+0x100] ;  /* 0x000100000364783b */ /* 0x000fe20000004200 */
[----:B----4-:R-:W-:-:S02]  /*105b0*/  FSEL R194, R194, -INF , P0 ;  /* 0xff800000c2c27808 */ /* 0x010fc40000000000 */
[----:B------:R-:W-:Y:S01]  /*105c0*/  ISETP.GT.AND P0, PT, R2, 0x29, PT ;  /* 0x000000290200780c */ /* 0x000fe20003f04270 */
[----:B------:R-:W-:Y:S01]  /*105d0*/  LDSM.16.MT88.4 R56, [R134+0x2100] ;  /* 0x002100008638783b */ /* 0x000fe20000004200 */
[----:B------:R-:W-:Y:S01]  /*105e0*/  FMNMX.FTZ R9, R212, R9, !PT ;  /* 0x00000009d4097209 */ /* 0x000fe20007810000 */
[----:B------:R-:W4:Y:S01]  /*105f0*/  MUFU.TANH R176, R60 ;  /* 0x0000003c00b07308 */ /* 0x000f220000002400 */
[----:B--2---:R-:W-:Y:S01]  /*10600*/  FSEL R164, R164, -INF , P0 ;  /* 0xff800000a4a47808 */ /* 0x004fe20000000000 */
[----:B------:R-:W-:Y:S01]  /*10610*/  LDSM.16.MT88.4 R88, [R134+0x4100] ;  /* 0x004100008658783b */ /* 0x000fe20000004200 */
[----:B------:R-:W-:Y:S02]  /*10620*/  ISETP.GT.AND P0, PT, R2, 0x30, PT ;  /* 0x000000300200780c */ /* 0x000fe40003f04270 */
[----:B------:R-:W-:Y:S01]  /*10630*/  FMNMX.FTZ R9, R162, R9, !PT ;  /* 0x00000009a2097209 */ /* 0x000fe20007810000 */
[----:B------:R-:W-:Y:S01]  /*10640*/  LDSM.16.MT88.4 R136, [R182+0x2900] ;  /* 0x00290000b688783b */ /* 0x000fe20000004200 */
[----:B-1----:R-:W-:Y:S01]  /*10650*/  FSEL R180, R180, -INF , P0 ;  /* 0xff800000b4b47808 */ /* 0x002fe20000000000 */
[----:B------:R-:W1:Y:S01]  /*10660*/  MUFU.TANH R174, R61 ;  /* 0x0000003d00ae7308 */ /* 0x000e620000002400 */
[----:B------:R-:W-:-:S02]  /*10670*/  ISETP.GT.AND P0, PT, R2, 0x31, PT ;  /* 0x000000310200780c */ /* 0x000fc40003f04270 */
[----:B------:R-:W-:Y:S02]  /*10680*/  FMNMX.FTZ R9, R194, R9, !PT ;  /* 0x00000009c2097209 */ /* 0x000fe40007810000 */
[----:B---3--:R-:W-:Y:S02]  /*10690*/  FSEL R178, R178, -INF , P0 ;  /* 0xff800000b2b27808 */ /* 0x008fe40000000000 */
[----:B------:R-:W-:Y:S01]  /*106a0*/  ISETP.GT.AND P0, PT, R2, 0x38, PT ;  /* 0x000000380200780c */ /* 0x000fe20003f04270 */
[----:B------:R-:W2:Y:S01]  /*106b0*/  MUFU.TANH R30, R30 ;  /* 0x0000001e001e7308 */ /* 0x000ea20000002400 */
[----:B------:R-:W-:Y:S02]  /*106c0*/  FMNMX.FTZ R9, R164, R9, !PT ;  /* 0x00000009a4097209 */ /* 0x000fe40007810000 */
[----:B----4-:R-:W-:Y:S02]  /*106d0*/  FSEL R176, R176, -INF , P0 ;  /* 0xff800000b0b07808 */ /* 0x010fe40000000000 */
[----:B------:R-:W-:-:S02]  /*106e0*/  ISETP.GT.AND P0, PT, R2, 0x39, PT ;  /* 0x000000390200780c */ /* 0x000fc40003f04270 */
[----:B------:R-:W-:Y:S01]  /*106f0*/  IMNMX R2, R5, R10, PT ;  /* 0x0000000a05027217 */ /* 0x000fe20003800200 */
[----:B------:R-:W3:Y:S01]  /*10700*/  MUFU.TANH R14, R14 ;  /* 0x0000000e000e7308 */ /* 0x000ee20000002400 */
[----:B-1----:R-:W-:Y:S01]  /*10710*/  FSEL R174, R174, -INF , P0 ;  /* 0xff800000aeae7808 */ /* 0x002fe20000000000 */
[----:B------:R-:W-:Y:S01]  /*10720*/  FMUL.FTZ R10, R74, c[0x0][0x320] ;  /* 0x0000c8004a0a7a20 */ /* 0x000fe20000410000 */
[----:B------:R-:W-:Y:S01]  /*10730*/  ISETP.GT.AND P0, PT, R2, RZ, PT ;  /* 0x000000ff0200720c */ /* 0x000fe20003f04270 */
[----:B------:R-:W-:Y:S01]  /*10740*/  LDSM.16.MT88.4 R72, [R135+0x4100] ;  /* 0x004100008748783b */ /* 0x000fe20000004200 */
[----:B------:R-:W-:Y:S02]  /*10750*/  FMNMX.FTZ R9, R180, R9, !PT ;  /* 0x00000009b4097209 */ /* 0x000fe40007810000 */
[----:B------:R-:W-:Y:S01]  /*10760*/  FSEL R5, R0, -INF , P0 ;  /* 0xff80000000057808 */ /* 0x000fe20000000000 */
[----:B------:R-:W1:Y:S01]  /*10770*/  MUFU.TANH R12, R12 ;  /* 0x0000000c000c7308 */ /* 0x000e620000002400 */
[----:B------:R-:W-:-:S04]  /*10780*/  ISETP.GT.AND P0, PT, R2, 0x1, PT ;  /* 0x000000010200780c */ /* 0x000fc80003f04270 */
[----:B------:R-:W-:Y:S02]  /*10790*/  FSEL R32, R32, -INF , P0 ;  /* 0xff80000020207808 */ /* 0x000fe40000000000 */
[----:B------:R-:W-:Y:S01]  /*107a0*/  ISETP.GT.AND P0, PT, R2, 0x8, PT ;  /* 0x000000080200780c */ /* 0x000fe20003f04270 */
[----:B------:R-:W4:Y:S01]  /*107b0*/  MUFU.TANH R10, R10 ;  /* 0x0000000a000a7308 */ /* 0x000f220000002400 */
[----:B------:R-:W-:Y:S02]  /*107c0*/  FMNMX.FTZ R11, R5, R32, !PT ;  /* 0x00000020050b7209 */ /* 0x000fe40007810000 */
[----:B--2---:R-:W-:Y:S02]  /*107d0*/  FSEL R30, R30, -INF , P0 ;  /* 0xff8000001e1e7808 */ /* 0x004fe40000000000 */
[----:B------:R-:W-:Y:S02]  /*107e0*/  ISETP.GT.AND P0, PT, R2, 0x9, PT ;  /* 0x000000090200780c */ /* 0x000fe40003f04270 */
[----:B------:R-:W-:Y:S01]  /*107f0*/  FMNMX.FTZ R11, R30, R11, !PT ;  /* 0x0000000b1e0b7209 */ /* 0x000fe20007810000 */
[----:B------:R-:W2:Y:S01]  /*10800*/  MUFU.TANH R8, R8 ;  /* 0x0000000800087308 */ /* 0x000ea20000002400 */
[----:B------:R-:W-:-:S02]  /*10810*/  FSEL R22, R22, -INF , P0 ;  /* 0xff80000016167808 */ /* 0x000fc40000000000 */
[----:B------:R-:W-:Y:S02]  /*10820*/  ISETP.GT.AND P0, PT, R2, 0x10, PT ;  /* 0x000000100200780c */ /* 0x000fe40003f04270 */
[----:B------:R-:W-:Y:S02]  /*10830*/  FMNMX.FTZ R11, R22, R11, !PT ;  /* 0x0000000b160b7209 */ /* 0x000fe40007810000 */
[----:B---3--:R-:W-:Y:S01]  /*10840*/  FSEL R14, R14, -INF , P0 ;  /* 0xff8000000e0e7808 */ /* 0x008fe20000000000 */
[----:B------:R-:W3:Y:S01]  /*10850*/  MUFU.TANH R190, R70 ;  /* 0x0000004600be7308 */ /* 0x000ee20000002400 */
[----:B------:R-:W-:Y:S02]  /*10860*/  ISETP.GT.AND P0, PT, R2, 0x11, PT ;  /* 0x000000110200780c */ /* 0x000fe40003f04270 */
[----:B------:R-:W-:Y:S02]  /*10870*/  FMNMX.FTZ R11, R14, R11, !PT ;  /* 0x0000000b0e0b7209 */ /* 0x000fe40007810000 */
[----:B-1----:R-:W-:-:S02]  /*10880*/  FSEL R12, R12, -INF , P0 ;  /* 0xff8000000c0c7808 */ /* 0x002fc40000000000 */
[----:B------:R-:W-:Y:S01]  /*10890*/  ISETP.GT.AND P0, PT, R2, 0x18, PT ;  /* 0x000000180200780c */ /* 0x000fe20003f04270 */
[----:B------:R-:W1:Y:S01]  /*108a0*/  MUFU.TANH R170, R71 ;  /* 0x0000004700aa7308 */ /* 0x000e620000002400 */
[----:B------:R-:W-:Y:S02]  /*108b0*/  FMNMX.FTZ R11, R12, R11, !PT ;  /* 0x0000000b0c0b7209 */ /* 0x000fe40007810000 */
[----:B----4-:R-:W-:Y:S02]  /*108c0*/  FSEL R10, R10, -INF , P0 ;  /* 0xff8000000a0a7808 */ /* 0x010fe40000000000 */
[----:B------:R-:W-:Y:S02]  /*108d0*/  ISETP.GT.AND P0, PT, R2, 0x19, PT ;  /* 0x000000190200780c */ /* 0x000fe40003f04270 */
[----:B------:R-:W-:Y:S01]  /*108e0*/  FMNMX.FTZ R11, R10, R11, !PT ;  /* 0x0000000b0a0b7209 */ /* 0x000fe20007810000 */
[----:B------:R-:W4:Y:S01]  /*108f0*/  MUFU.TANH R172, R66 ;  /* 0x0000004200ac7308 */ /* 0x000f220000002400 */
[----:B--2---:R-:W-:-:S02]  /*10900*/  FSEL R8, R8, -INF , P0 ;  /* 0xff80000008087808 */ /* 0x004fc40000000000 */
[----:B------:R-:W-:Y:S02]  /*10910*/  ISETP.GT.AND P0, PT, R2, 0x20, PT ;  /* 0x000000200200780c */ /* 0x000fe40003f04270 */
[----:B------:R-:W-:Y:S02]  /*10920*/  FMNMX.FTZ R13, R8, R11, !PT ;  /* 0x0000000b080d7209 */ /* 0x000fe40007810000 */
[----:B------:R-:W-:Y:S01]  /*10930*/  FSEL R192, R192, -INF , P0 ;  /* 0xff800000c0c07808 */ /* 0x000fe20000000000 */
[----:B------:R2:W5:Y:S01]  /*10940*/  MUFU.TANH R142, R67 ;  /* 0x00000043008e7308 */ /* 0x0005620000002400 */
[----:B------:R-:W-:Y:S02]  /*10950*/  ISETP.GT.AND P0, PT, R2, 0x21, PT ;  /* 0x000000210200780c */ /* 0x000fe40003f04270 */
[----:B------:R-:W-:Y:S02]  /*10960*/  FMNMX.FTZ R11, R178, R9, !PT ;  /* 0x00000009b20b7209 */ /* 0x000fe40007810000 */
[----:B------:R-:W-:-:S02]  /*10970*/  FSEL R168, R168, -INF , P0 ;  /* 0xff800000a8a87808 */ /* 0x000fc40000000000 */
[----:B------:R-:W-:Y:S01]  /*10980*/  ISETP.GT.AND P0, PT, R2, 0x28, PT ;  /* 0x000000280200780c */ /* 0x000fe20003f04270 */
[----:B------:R-:W4:Y:S01]  /*10990*/  MUFU.TANH R140, R62 ;  /* 0x0000003e008c7308 */ /* 0x000f220000002400 */
[----:B------:R-:W-:Y:S02]  /*109a0*/  FMNMX.FTZ R9, R192, R13, !PT ;  /* 0x0000000dc0097209 */ /* 0x000fe40007810000 */
[----:B---3--:R-:W-:Y:S02]  /*109b0*/  FSEL R190, R190, -INF , P0 ;  /* 0xff800000bebe7808 */ /* 0x008fe40000000000 */
[----:B------:R-:W-:Y:S02]  /*109c0*/  FMNMX.FTZ R11, R176, R11, !PT ;  /* 0x0000000bb00b7209 */ /* 0x000fe40007810000 */
[----:B------:R-:W-:Y:S01]  /*109d0*/  ISETP.GT.AND P0, PT, R2, 0x29, PT ;  /* 0x000000290200780c */ /* 0x000fe20003f04270 */
[----:B------:R-:W3:Y:S01]  /*109e0*/  MUFU.TANH R166, R63 ;  /* 0x0000003f00a67308 */ /* 0x000ee20000002400 */
[----:B------:R-:W-:Y:S01]  /*109f0*/  FMNMX.FTZ R9, R168, R9, !PT ;  /* 0x00000009a8097209 */ /* 0x000fe20007810000 */
[----:B--2---:R-:W-:Y:S01]  /*10a00*/  LDSM.16.MT88.4 R64, [R143+0x2100] ;  /* 0x002100008f40783b */ /* 0x004fe20000004200 */
[----:B------:R-:W-:-:S02]  /*10a10*/  FMNMX.FTZ R0, R174, R11, !PT ;  /* 0x0000000bae007209 */ /* 0x000fc40007810000 */
[----:B-1----:R-:W-:Y:S02]  /*10a20*/  FSEL R170, R170, -INF , P0 ;  /* 0xff800000aaaa7808 */ /* 0x002fe40000000000 */
[----:B------:R-:W-:Y:S02]  /*10a30*/  ISETP.GT.AND P0, PT, R2, 0x30, PT ;  /* 0x000000300200780c */ /* 0x000fe40003f04270 */
[----:B------:R-:W-:Y:S02]  /*10a40*/  FMNMX.FTZ R11, R190, R9, !PT ;  /* 0x00000009be0b7209 */ /* 0x000fe40007810000 */
[----:B------:R-:W1:Y:S01]  /*10a50*/  SHFL.BFLY PT, R9, R0, 0x2, 0x1f ;  /* 0x0c401f0000097f89 */ /* 0x000e6200000e0000 */
[----:B----4-:R-:W-:Y:S02]  /*10a60*/  FSEL R172, R172, -INF , P0 ;  /* 0xff800000acac7808 */ /* 0x010fe40000000000 */
[----:B------:R-:W-:Y:S02]  /*10a70*/  ISETP.GT.AND P0, PT, R2, 0x31, PT ;  /* 0x000000310200780c */ /* 0x000fe40003f04270 */
[----:B------:R-:W-:-:S02]  /*10a80*/  FMNMX.FTZ R11, R170, R11, !PT ;  /* 0x0000000baa0b7209 */ /* 0x000fc40007810000 */
[----:B-----5:R-:W-:Y:S02]  /*10a90*/  FSEL R142, R142, -INF , P0 ;  /* 0xff8000008e8e7808 */ /* 0x020fe40000000000 */
[----:B------:R-:W-:Y:S02]  /*10aa0*/  ISETP.GT.AND P0, PT, R2, 0x38, PT ;  /* 0x000000380200780c */ /* 0x000fe40003f04270 */
[----:B------:R-:W-:Y:S02]  /*10ab0*/  FMNMX.FTZ R11, R172, R11, !PT ;  /* 0x0000000bac0b7209 */ /* 0x000fe40007810000 */
[----:B------:R-:W-:Y:S02]  /*10ac0*/  FSEL R140, R140, -INF , P0 ;  /* 0xff8000008c8c7808 */ /* 0x000fe40000000000 */
[----:B------:R-:W-:Y:S02]  /*10ad0*/  ISETP.GT.AND P0, PT, R2, 0x39, PT ;  /* 0x000000390200780c */ /* 0x000fe40003f04270 */
[----:B------:R-:W-:-:S02]  /*10ae0*/  FMNMX.FTZ R11, R142, R11, !PT ;  /* 0x0000000b8e0b7209 */ /* 0x000fc40007810000 */
[----:B---3--:R-:W-:Y:S02]  /*10af0*/  FSEL R166, R166, -INF , P0 ;  /* 0xff800000a6a67808 */ /* 0x008fe40000000000 */
        /* <DEDUP_REMOVED lines=20> */
[----:B------:R-:W-:Y:S01]  /*10c40*/  LDSM.16.MT88.4 R16, [R135+0x2900] ;  /* 0x002900008710783b */ /* 0x000fe20000004200 */
[----:B------:R-:W2:Y:S01]  /*10c50*/  MUFU.EX2 R151, R151 ;  /* 0x0000009700977308 */ /* 0x000ea20000000800 */
[--C-:B------:R-:W-:Y:S01]  /*10c60*/  FFMA.FTZ R154, R20, c[0x0][0x2d0], -R141.reuse ;  /* 0x0000b400149a7a23 */ /* 0x100fe2000001088d */
[----:B-1----:R-:W-:Y:S01]  /*10c70*/  FMNMX.FTZ R0, R9, R0, !PT ;  /* 0x0000000009007209 */ /* 0x002fe20007810000 */
[--C-:B------:R-:W-:Y:S02]  /*10c80*/  FFMA.FTZ R157, R212, c[0x0][0x2d0], -R141.reuse ;  /* 0x0000b400d49d7a23 */ /* 0x100fe4000001088d */
        /* <DEDUP_REMOVED lines=8> */
[----:B------:R-:W-:Y:S01]  /*10d10*/  PLOP3.LUT P0, PT, PT, PT, UP0, 0x40, 0x0 ;  /* 0x000000000000781c */ /* 0x000fe20003f0e808 */
[----:B------:R-:W-:Y:S01]  /*10d20*/  IMAD.IADD R176, R187, 0x1, R135 ;  /* 0x00000001bbb07824 */ /* 0x000fe200078e0287 */
[----:B------:R-:W1:Y:S01]  /*10d30*/  MUFU.EX2 R149, R149 ;  /* 0x0000009500957308 */ /* 0x000e620000000800 */
[--C-:B------:R-:W-:Y:S01]  /*10d40*/  FFMA.FTZ R160, R5, c[0x0][0x2d0], -R161.reuse ;  /* 0x0000b40005a07a23 */ /* 0x100fe200000108a1 */
[----:B--2---:R-:W-:Y:S01]  /*10d50*/  F2FP.PACK_AB R96, R151, R158 ;  /* 0x0000009e9760723e */ /* 0x004fe200000000ff */
[--C-:B------:R-:W-:Y:S01]  /*10d60*/  FFMA.FTZ R155, R32, c[0x0][0x2d0], -R161.reuse ;  /* 0x0000b400209b7a23 */ /* 0x100fe200000108a1 */
[----:B------:R2:W3:Y:S01]  /*10d70*/  LDSM.16.MT88.4 R4, [R3+0x4100] ;  /* 0x004100000304783b */ /* 0x0004e20000004200 */
[----:B------:R-:W-:-:S02]  /*10d80*/  FFMA.FTZ R153, R30, c[0x0][0x2d0], -R161 ;  /* 0x0000b4001e997a23 */ /* 0x000fc400000108a1 */
[--C-:B------:R-:W-:Y:S01]  /*10d90*/  FFMA.FTZ R150, R22, c[0x0][0x2d0], -R161.reuse ;  /* 0x0000b40016967a23 */ /* 0x100fe200000108a1 */
[----:B------:R-:W-:Y:S01]  /*10da0*/  MUFU.EX2 R160, R160 ;  /* 0x000000a000a07308 */ /* 0x000fe20000000800 */
[--C-:B------:R-:W-:Y:S01]  /*10db0*/  FFMA.FTZ R146, R10, c[0x0][0x2d0], -R161.reuse ;  /* 0x0000b4000a927a23 */ /* 0x100fe200000108a1 */
[----:B------:R-:W-:Y:S01]  /*10dc0*/  LDSM.16.MT88.4 R20, [R182+0x900] ;  /* 0x00090000b614783b */ /* 0x000fe20000004200 */
[--C-:B------:R-:W-:Y:S02]  /*10dd0*/  FFMA.FTZ R152, R14, c[0x0][0x2d0], -R161.reuse ;  /* 0x0000b4000e987a23 */ /* 0x100fe400000108a1 */
[--C-:B------:R-:W-:Y:S01]  /*10de0*/  FFMA.FTZ R145, R12, c[0x0][0x2d0], -R161.reuse ;  /* 0x0000b4000c917a23 */ /* 0x100fe200000108a1 */
[----:B------:R-:W-:Y:S01]  /*10df0*/  LDSM.16.MT88.4 R32, [R182+0x4900] ;  /* 0x00490000b620783b */ /* 0x000fe20000004200 */
[--C-:B------:R-:W-:Y:S01]  /*10e00*/  FFMA.FTZ R163, R192, c[0x0][0x2d0], -R161.reuse ;  /* 0x0000b400c0a37a23 */ /* 0x100fe200000108a1 */
[----:B------:R-:W4:Y:S01]  /*10e10*/  MUFU.EX2 R155, R155 ;  /* 0x0000009b009b7308 */ /* 0x000f220000000800 */
[----:B-1----:R-:W-:Y:S01]  /*10e20*/  F2FP.PACK_AB R98, R149, R156 ;  /* 0x0000009c9562723e */ /* 0x002fe200000000ff */
[----:B------:R-:W-:Y:S01]  /*10e30*/  LDSM.16.MT88.4 R12, [R134+0x2900] ;  /* 0x00290000860c783b */ /* 0x000fe20000004200 */
[----:B------:R-:W-:-:S02]  /*10e40*/  FFMA.FTZ R168, R168, c[0x0][0x2d0], -R161 ;  /* 0x0000b400a8a87a23 */ /* 0x000fc400000108a1 */
[--C-:B------:R-:W-:Y:S01]  /*10e50*/  FFMA.FTZ R165, R190, c[0x0][0x2d0], -R161.reuse ;  /* 0x0000b400bea57a23 */ /* 0x100fe200000108a1 */
[----:B------:R-:W-:Y:S01]  /*10e60*/  LDSM.16.MT88.4 R28, [R135+0x900] ;  /* 0x00090000871c783b */ /* 0x000fe20000004200 */
[----:B------:R-:W-:Y:S01]  /*10e70*/  FFMA.FTZ R170, R170, c[0x0][0x2d0], -R161 ;  /* 0x0000b400aaaa7a23 */ /* 0x000fe200000108a1 */
[----:B------:R-:W-:Y:S01]  /*10e80*/  MUFU.EX2 R153, R153 ;  /* 0x0000009900997308 */ /* 0x000fe20000000800 */
[----:B------:R-:W-:Y:S02]  /*10e90*/  FFMA.FTZ R167, R180, c[0x0][0x2d0], -R141 ;  /* 0x0000b400b4a77a23 */ /* 0x000fe4000001088d */
[----:B--2---:R-:W-:Y:S02]  /*10ea0*/  FFMA.FTZ R3, R8, c[0x0][0x2d0], -R161 ;  /* 0x0000b40008037a23 */ /* 0x004fe400000108a1 */
[----:B------:R-:W1:Y:S01]  /*10eb0*/  LDSM.16.MT88.4 R8, [R134+0x900] ;  /* 0x000900008608783b */ /* 0x000e620000004200 */
[--C-:B------:R-:W-:Y:S02]  /*10ec0*/  FFMA.FTZ R178, R178, c[0x0][0x2d0], -R141.reuse ;  /* 0x0000b400b2b27a23 */ /* 0x100fe4000001088d */
[----:B------:R-:W2:Y:S01]  /*10ed0*/  MUFU.EX2 R150, R150 ;  /* 0x0000009600967308 */ /* 0x000ea20000000800 */
[----:B----4-:R-:W-:Y:S01]  /*10ee0*/  F2FP.PACK_AB R97, R155, R160 ;  /* 0x000000a09b61723e */ /* 0x010fe200000000ff */
[----:B------:R-:W-:-:S02]  /*10ef0*/  FFMA.FTZ R174, R174, c[0x0][0x2d0], -R141 ;  /* 0x0000b400aeae7a23 */ /* 0x000fc4000001088d */
[--C-:B------:R-:W-:Y:S02]  /*10f00*/  FFMA.FTZ R172, R172, c[0x0][0x2d0], -R161.reuse ;  /* 0x0000b400acac7a23 */ /* 0x100fe400000108a1 */
[--C-:B------:R-:W-:Y:S02]  /*10f10*/  FFMA.FTZ R173, R142, c[0x0][0x2d0], -R161.reuse ;  /* 0x0000b4008ead7a23 */ /* 0x100fe400000108a1 */
[----:B------:R-:W-:Y:S01]  /*10f20*/  MUFU.EX2 R154, R154 ;  /* 0x0000009a009a7308 */ /* 0x000fe20000000800 */
[--C-:B------:R-:W-:Y:S02]  /*10f30*/  FFMA.FTZ R175, R140, c[0x0][0x2d0], -R161.reuse ;  /* 0x0000b4008caf7a23 */ /* 0x100fe400000108a1 */
[----:B------:R-:W-:Y:S02]  /*10f40*/  FFMA.FTZ R212, R166, c[0x0][0x2d0], -R161 ;  /* 0x0000b400a6d47a23 */ /* 0x000fe400000108a1 */
[----:B------:R-:W-:Y:S02]  /*10f50*/  FADD.FTZ R151, R158, R151 ;  /* 0x000000979e977221 */ /* 0x000fe40000010000 */
[----:B------:R-:W-:Y:S01]  /*10f60*/  FADD.FTZ R160, R160, R155 ;  /* 0x0000009ba0a07221 */ /* 0x000fe20000010000 */
[----:B--2---:R-:W-:Y:S01]  /*10f70*/  F2FP.PACK_AB R99, R150, R153 ;  /* 0x000000999663723e */ /* 0x004fe200000000ff */
[----:B------:R-:W2:Y:S01]  /*10f80*/  MUFU.EX2 R147, R147 ;  /* 0x0000009300937308 */ /* 0x000ea20000000800 */
[----:B------:R-:W-:-:S02]  /*10f90*/  FADD.FTZ R156, R156, R151 ;  /* 0x000000979c9c7221 */ /* 0x000fc40000010000 */
[----:B------:R-:W-:Y:S02]  /*10fa0*/  FADD.FTZ R153, R153, R160 ;  /* 0x000000a099997221 */ /* 0x000fe40000010000 */
[----:B------:R-:W-:Y:S01]  /*10fb0*/  FADD.FTZ R149, R149, R156 ;  /* 0x0000009c95957221 */ /* 0x000fe20000010000 */
[C---:B------:R-:W-:Y:S01]  /*10fc0*/  HMMA.16816.F32 R112, R96.reuse, R108, RZ ;  /* 0x0000006c6070723c */ /* 0x040fe200000018ff */
[----:B------:R-:W-:Y:S01]  /*10fd0*/  FADD.FTZ R153, R150, R153 ;  /* 0x0000009996997221 */ /* 0x000fe20000010000 */
        /* <DEDUP_REMOVED lines=56> */
[----:B-1----:R-:W-:Y:S01]  /*11360*/  HMMA.16816.F32 R112, R4, R8, R112 ;  /* 0x000000080470723c */ /* 0x002fe20000001870 */
        /* <DEDUP_REMOVED lines=35> */
[----:B------:R-:W3:Y:S04]  /*115a0*/  LDSM.16.MT88.4 R12, [R143+0x3100] ;  /* 0x003100008f0c783b */ /* 0x000ee80000004200 */
[----:B------:R-:W-:Y:S02]  /*115b0*/  LDSM.16.MT88.4 R140, [R176+0x3900] ;  /* 0x00390000b08c783b */ /* 0x000fe40000004200 */
        /* <DEDUP_REMOVED lines=102> */
[----:B------:R-:W-:Y:S02]  /*11c20*/  SHF.L.U64.HI R10, R218, 0x1, R215 ;  /* 0x00000001da0a7819 */ /* 0x000fe400000102d7 */
        /* <DEDUP_REMOVED lines=9> */
[----:B-1----:R-:W-:Y:S01]  /*11cc0*/  SEL R8, RZ, 0x10, P5 ;  /* 0x00000010ff087807 */ /* 0x002fe20002800000 */
[----:B------:R-:W-:Y:S02]  /*11cd0*/  IMAD.SHL.U32 R9, R218, 0x2, RZ ;  /* 0x00000002da097824 */ /* 0x000fe400078e00ff */
[----:B------:R-:W-:Y:S01]  /*11ce0*/  IMAD.SHL.U32 R3, R213, 0x2, RZ ;  /* 0x00000002d5037824 */ /* 0x000fe200078e00ff */
[----:B------:R-:W-:-:S04]  /*11cf0*/  IADD3 R18, -R8, 0x10, RZ ;  /* 0x0000001008127810 */ /* 0x000fc80007ffe1ff */
[----:B------:R-:W-:Y:S02]  /*11d00*/  LOP3.LUT R18, R18, 0xf, RZ, 0xc0, !PT ;  /* 0x0000000f12127812 */ /* 0x000fe400078ec0ff */
[----:B--2---:R-:W-:Y:S01]  /*11d10*/  SHF.R.S32.HI R6, RZ, 0x1f, R203 ;  /* 0x0000001fff067819 */ /* 0x004fe200000114cb */
[----:B------:R-:W-:-:S04]  /*11d20*/  IMAD.WIDE.U32 R4, R203, c[0x0][0x1f0], R4 ;  /* 0x00007c00cb047a25 */ /* 0x000fc800078e0004 */
[----:B------:R-:W-:Y:S01]  /*11d30*/  IMAD R6, R6, c[0x0][0x1f0], RZ ;  /* 0x00007c0006067a24 */ /* 0x000fe200078e02ff */
[----:B------:R-:W-:-:S03]  /*11d40*/  IADD3 R4, P0, R208, R4, RZ ;  /* 0x00000004d0047210 */ /* 0x000fc60007f1e0ff */
[----:B------:R-:W-:-:S05]  /*11d50*/  IMAD R6, R203, c[0x0][0x1f4], R6 ;  /* 0x00007d00cb067a24 */ /* 0x000fca00078e0206 */
[----:B------:R-:W-:Y:S01]  /*11d60*/  IADD3.X R11, R199, R5, R6, P0, !PT ;  /* 0x00000005c70b7210 */ /* 0x000fe200007fe406 */
[----:B------:R-:W-:Y:S01]  /*11d70*/  IMAD.SHL.U32 R6, R214, 0x2, RZ ;  /* 0x00000002d6067824 */ /* 0x000fe200078e00ff */
        /* <DEDUP_REMOVED lines=32> */
.L_x_1467:
[----:B------:R-:W-:Y:S01]  /*11f80*/  ULDC.64 UR4, c[0x0][0x2c8] ;  /* 0x0000b20000047ab9 */ /* 0x000fe20000000a00 */
[----:B------:R-:W0:Y:S01]  /*11f90*/  LDGDEPBAR ;  /* 0x00000000000079af */ /* 0x000e220000000000 */
[----:B------:R-:W-:-:S04]  /*11fa0*/  UIMAD.WIDE.U32 UR6, UR13, UR4, URZ ;  /* 0x000000040d0672a5 */ /* 0x000fc8000f8e003f */
[----:B------:R-:W-:-:S03]  /*11fb0*/  @UP2 USHF.R.U32.HI UR13, URZ, UR5, UR7 ;  /* 0x000000053f0d2299 */ /* 0x000fc60008011607 */
[----:B------:R-:W-:Y:S02]  /*11fc0*/  UMOV UR6, URZ ;  /* 0x0000003f00067c82 */ /* 0x000fe40008000000 */
[----:B------:R-:W-:Y:S02]  /*11fd0*/  UIADD3 UR13, UR13, UR9, -UR12 ;  /* 0x000000090d0d7290 */ /* 0x000fe4000fffe80c */
[----:B------:R-:W-:Y:S02]  /*11fe0*/  UMOV UR5, 0x1 ;  /* 0x0000000100057882 */ /* 0x000fe40000000000 */
[----:B------:R-:W-:-:S04]  /*11ff0*/  USHF.R.S32.HI UR4, URZ, 0x1f, UR13 ;  /* 0x0000001f3f047899 */ /* 0x000fc8000801140d */
[----:B------:R-:W-:Y:S02]  /*12000*/  ULEA.HI UR4, UR4, UR13, URZ, 0x6 ;  /* 0x0000000d04047291 */ /* 0x000fe4000f8f303f */
[----:B------:R-:W-:Y:S02]  /*12010*/  UIADD3 UR13, UR15, -0x2, URZ ;  /* 0xfffffffe0f0d7890 */ /* 0x000fe4000fffe03f */
        /* <DEDUP_REMOVED lines=10> */
[----:B------:R-:W-:Y:S01]  /*120c0*/  IMAD.SHL.U32 R221, R213, 0x2, RZ ;  /* 0x00000002d5dd7824 */ /* 0x000fe200078e00ff */
[----:B-1----:R-:W-:Y:S01]  /*120d0*/  MOV R3, R2 ;  /* 0x0000000200037202 */ /* 0x002fe20000000f00 */
[----:B------:R-:W-:Y:S01]  /*120e0*/  UMOV UR6, URZ ;  /* 0x0000003f00067c82 */ /* 0x000fe20008000000 */
[----:B------:R-:W-:Y:S01]  /*120f0*/  SEL R186, R186, 0xffffffe0, !P1 ;  /* 0xffffffe0baba7807 */ /* 0x000fe20004800000 */
[----:B------:R-:W-:Y:S01]  /*12100*/  UMOV UR5, 0x1 ;  /* 0x0000000100057882 */ /* 0x000fe20000000000 */
[----:B------:R-:W-:Y:S02]  /*12110*/  IADD3 R190, R189, 0xc100, RZ ;  /* 0x0000c100bdbe7810 */ /* 0x000fe40007ffe0ff */
[----:B------:R-:W-:-:S02]  /*12120*/  IADD3 R133, R188, R187, RZ ;  /* 0x000000bbbc857210 */ /* 0x000fc40007ffe0ff */
.L_x_1471:
        /* <DEDUP_REMOVED lines=8> */
[----:B------:R1:W2:Y:S04]  /*121b0*/  LDSM.16.M88.4 R140, [R0+0xc100] ;  /* 0x00c10000008c783b */ /* 0x0002a80000000200 */
[----:B------:R1:W3:Y:S04]  /*121c0*/  LDSM.16.M88.4 R144, [R0+0xc900] ;  /* 0x00c900000090783b */ /* 0x0002e80000000200 */
        /* <DEDUP_REMOVED lines=10> */
[C---:B------:R-:W-:Y:S01]  /*12270*/  IMAD.WIDE.U32 R8, R204.reuse, c[0x0][0x208], RZ ;  /* 0x00008200cc087a25 */ /* 0x040fe200078e00ff */
[----:B------:R-:W-:Y:S03]  /*12280*/  SHF.R.S32.HI R7, RZ, 0x1f, R203 ;  /* 0x0000001fff077819 */ /* 0x000fe600000114cb */
[----:B------:R-:W-:Y:S02]  /*12290*/  IMAD R5, R5, c[0x0][0x208], RZ ;  /* 0x0000820005057a24 */ /* 0x000fe400078e02ff */
[----:B------:R-:W-:Y:S02]  /*122a0*/  IMAD R7, R7, c[0x0][0x218], RZ ;  /* 0x0000860007077a24 */ /* 0x000fe400078e02ff */
[----:B------:R-:W-:Y:S02]  /*122b0*/  IMAD R5, R204, c[0x0][0x20c], R5 ;  /* 0x00008300cc057a24 */ /* 0x000fe400078e0205 */
[----:B------:R-:W-:Y:S02]  /*122c0*/  IMAD R7, R203, c[0x0][0x21c], R7 ;  /* 0x00008700cb077a24 */ /* 0x000fe400078e0207 */
[----:B------:R-:W-:Y:S02]  /*122d0*/  IMAD.IADD R9, R9, 0x1, R5 ;  /* 0x0000000109097824 */ /* 0x000fe400078e0205 */
[----:B------:R-:W-:Y:S02]  /*122e0*/  IMAD R5, R196, c[0x0][0x210], RZ ;  /* 0x00008400c4057a24 */ /* 0x000fe400078e02ff */
[----:B------:R-:W-:Y:S04]  /*122f0*/  IMAD.WIDE.U32 R8, R203, c[0x0][0x218], R8 ;  /* 0x00008600cb087a25 */ /* 0x000fe800078e0008 */
[----:B------:R-:W-:Y:S01]  /*12300*/  IMAD.SHL.U32 R6, R218, 0x2, RZ ;  /* 0x00000002da067824 */ /* 0x000fe200078e00ff */
[----:B------:R-:W-:Y:S01]  /*12310*/  IADD3 R5, P0, R5, R8, RZ ;  /* 0x0000000805057210 */ /* 0x000fe20007f1e0ff */
[----:B------:R-:W-:Y:S01]  /*12320*/  IMAD.SHL.U32 R2, R214, 0x2, RZ ;  /* 0x00000002d6027824 */ /* 0x000fe200078e00ff */
[----:B------:R-:W-:Y:S02]  /*12330*/  IADD3 R8, -R216, 0x10, RZ ;  /* 0x00000010d8087810 */ /* 0x000fe40007ffe1ff */
[----:B-1----:R-:W-:Y:S02]  /*12340*/  IADD3.X R0, R198, R9, R7, P0, !PT ;  /* 0x00000009c6007210 */ /* 0x002fe400007fe407 */
[C---:B------:R-:W-:Y:S02]  /*12350*/  LEA R4, P0, R5.reuse, c[0x0][0x1f8], 0x1 ;  /* 0x00007e0005047a11 */ /* 0x040fe400078008ff */
[----:B------:R-:W-:Y:S02]  /*12360*/  SHF.L.U64.HI R7, R218, 0x1, R215 ;  /* 0x00000001da077819 */ /* 0x000fe400000102d7 */
[----:B------:R-:W-:Y:S01]  /*12370*/  LEA.HI.X R12, R5, c[0x0][0x1fc], R0, 0x1, P0 ;  /* 0x00007f00050c7a11 */ /* 0x000fe200000f0c00 */
[----:B------:R-:W1:Y:S01]  /*12380*/  SHFL.IDX PT, R10, R4, 0x1, 0x181f ;  /* 0x00381f00040a7f89 */ /* 0x000e6200000e0000 */
[----:B------:R-:W-:Y:S02]  /*12390*/  SEL R5, RZ, 0x10, P5 ;  /* 0x00000010ff057807 */ /* 0x000fe40002800000 */
[----:B------:R-:W-:Y:S01]  /*123a0*/  SEL R0, RZ, 0x10, P4 ;  /* 0x00000010ff007807 */ /* 0x000fe20002000000 */
[----:B------:R-:W5:Y:S01]  /*123b0*/  SHFL.IDX PT, R11, R12, 0x1, 0x181f ;  /* 0x00381f000c0b7f89 */ /* 0x000f6200000e0000 */
[----:B------:R-:W-:Y:S02]  /*123c0*/  IADD3 R17, -R5, 0x10, RZ ;  /* 0x0000001005117810 */ /* 0x000fe40007ffe1ff */
[----:B------:R-:W-:Y:S01]  /*123d0*/  IADD3 R9, -R0, 0x10, RZ ;  /* 0x0000001000097810 */ /* 0x000fe20007ffe1ff */
[----:B------:R4:W3:Y:S01]  /*123e0*/  SHFL.IDX PT, R13, R4, RZ, 0x181f ;  /* 0x00181fff040d7589 */ /* 0x0008e200000e0000 */
[----:B------:R-:W-:Y:S02]  /*123f0*/  LOP3.LUT R17, R17, 0xf, RZ, 0xc0, !PT ;  /* 0x0000000f11117812 */ /* 0x000fe400078ec0ff */
[----:B------:R-:W-:Y:S01]  /*12400*/  LOP3.LUT R9, R9, 0xf, RZ, 0xc0, !PT ;  /* 0x0000000f09097812 */ /* 0x000fe200078ec0ff */
[----:B------:R-:W2:Y:S01]  /*12410*/  SHFL.IDX PT, R15, R12, RZ, 0x181f ;  /* 0x00181fff0c0f7589 */ /* 0x000ea200000e0000 */
[----:B------:R-:W-:Y:S02]  /*12420*/  LOP3.LUT R8, R8, 0xf, RZ, 0xc0, !PT ;  /* 0x0000000f08087812 */ /* 0x000fe400078ec0ff */
[----:B------:R-:W-:Y:S02]  /*12430*/  ISETP.NE.U32.AND P2, PT, R5, RZ, PT ;  /* 0x000000ff0500720c */ /* 0x000fe40003f45070 */
[----:B----4-:R-:W-:Y:S02]  /*12440*/  SHF.L.U64.HI R4, R214, 0x1, R217 ;  /* 0x00000001d6047819 */ /* 0x010fe400000102d9 */
[-C--:B-1----:R-:W-:Y:S04]  /*12450*/  IADD3 R16, P1, P0, R17, R10.reuse, R6 ;  /* 0x0000000a11107210 */ /* 0x082fe8000783e006 */
[-C--:B-----5:R-:W-:Y:S02]  /*12460*/  IADD3.X R17, RZ, R11.reuse, R7, P1, P0 ;  /* 0x0000000bff117210 */ /* 0x0a0fe40000fe0407 */
[-C--:B------:R-:W-:Y:S01]  /*12470*/  IADD3 R18, P1, P0, R9, R10.reuse, R2 ;  /* 0x0000000a09127210 */ /* 0x080fe2000783e002 */
[----:B------:R-:W-:Y:S03]  /*12480*/  IMAD.U32 R9, RZ, RZ, UR6 ;  /* 0x00000006ff097e24 */ /* 0x000fe6000f8e00ff */
[-C--:B------:R-:W-:Y:S01]  /*12490*/  IADD3.X R19, RZ, R11.reuse, R4, P1, P0 ;  /* 0x0000000bff137210 */ /* 0x080fe20000fe0404 */
[----:B------:R-:W-:Y:S01]  /*124a0*/  IMAD R5, R9, 0x6000, R202 ;  /* 0x0000600009057824 */ /* 0x000fe200078e02ca */
[----:B------:R-:W-:Y:S04]  /*124b0*/  IADD3 R10, P1, P0, R8, R10, R221 ;  /* 0x0000000a080a7210 */ /* 0x000fe8000783e0dd */
[----:B------:R-:W-:Y:S02]  /*124c0*/  IADD3.X R11, RZ, R11, R222, P1, P0 ;  /* 0x0000000bff0b7210 */ /* 0x000fe40000fe04de */
[C---:B---3--:R-:W-:Y:S02]  /*124d0*/  IADD3 R6, P1, R13.reuse, R6, RZ ;  /* 0x000000060d067210 */ /* 0x048fe40007f3e0ff */
[----:B------:R-:W-:Y:S03]  /*124e0*/  IADD3 R20, P0, R13, R2, RZ ;  /* 0x000000020d147210 */ /* 0x000fe60007f1e0ff */
[C---:B--2---:R-:W-:Y:S01]  /*124f0*/  IMAD.X R7, R15.reuse, 0x1, R7, P1 ;  /* 0x000000010f077824 */ /* 0x044fe200008e0607 */
        /* <DEDUP_REMOVED lines=11> */
.L_x_1469:
[C---:B-12---:R-:W-:Y:S01]  /*125b0*/  HMMA.16816.F32 R4, R136.reuse, R140, RZ ;  /* 0x0000008c8804723c */ /* 0x046fe200000018ff */
[----:B------:R-:W-:Y:S01]  /*125c0*/  LDSM.16.M88.4 R180, [R193+0x4000] ;  /* 0x00400000c1b4783b */ /* 0x000fe20000000200 */
[----:B------:R-:W-:Y:S01]  /*125d0*/  UIMAD UR4, UR5, 0x6000, URZ ;  /* 0x00006000050478a4 */ /* 0x000fe2000f8e023f */
[----:B------:R-:W-:Y:S01]  /*125e0*/  PLOP3.LUT P0, PT, PT, PT, UP2, 0x80, 0x0 ;  /* 0x000000000000781c */ /* 0x000fe20003f0f028 */
[----:B------:R-:W-:Y:S01]  /*125f0*/  USHF.L.U32 UR14, UR13, 0x6, URZ ;  /* 0x000000060d0e7899 */ /* 0x000fe2000800063f */
[CC--:B------:R-:W-:Y:S01]  /*12600*/  IADD3 R0, R191.reuse, R193.reuse, RZ ;  /* 0x000000c1bf007210 */ /* 0x0c0fe20007ffe0ff */
[----:B------:R-:W-:Y:S01]  /*12610*/  UISETP.GE.AND UP0, UPT, UR13, 0x2, UPT ;  /* 0x000000020d00788c */ /* 0x000fe2000bf06270 */
[----:B------:R-:W-:Y:S01]  /*12620*/  IADD3 R2, R191, R192, RZ ;  /* 0x000000c0bf027210 */ /* 0x000fe20007ffe0ff */
[C---:B------:R-:W-:Y:S01]  /*12630*/  HMMA.16816.F32 R8, R136.reuse, R142, RZ ;  /* 0x0000008e8808723c */ /* 0x040fe200000018ff */
[----:B------:R-:W-:Y:S01]  /*12640*/  LDSM.16.M88.4 R140, [R185] ;  /* 0x00000000b98c783b */ /* 0x000fe20000000200 */
[----:B------:R-:W-:Y:S01]  /*12650*/  PLOP3.LUT P1, PT, PT, PT, UP2, 0x80, 0x0 ;  /* 0x000000000000781c */ /* 0x000fe20003f2f028 */
[----:B------:R-:W-:Y:S01]  /*12660*/  UISETP.GE.AND UP1, UPT, UR6, 0x1, UPT ;  /* 0x000000010600788c */ /* 0x000fe2000bf26270 */
[CC--:B------:R-:W-:Y:S02]  /*12670*/  IADD3 R195, R186.reuse, R193.reuse, RZ ;  /* 0x000000c1bac37210 */ /* 0x0c0fe40007ffe0ff */
[----:B------:R-:W-:Y:S02]  /*12680*/  IADD3 R194, R186, R193, R191 ;  /* 0x000000c1bac27210 */ /* 0x000fe40007ffe0bf */
[C---:B---3--:R-:W-:Y:S01]  /*12690*/  HMMA.16816.F32 R12, R136.reuse, R144, RZ ;  /* 0x00000090880c723c */ /* 0x048fe200000018ff */
[----:B------:R-:W-:Y:S07]  /*126a0*/  LDSM.16.M88.4 R168, [R2] ;  /* 0x0000000002a8783b */ /* 0x000fee0000000200 */
[C---:B------:R-:W-:Y:S01]  /*126b0*/  HMMA.16816.F32 R16, R136.reuse, R146, RZ ;  /* 0x000000928810723c */ /* 0x040fe200000018ff */
[----:B------:R-:W1:Y:S07]  /*126c0*/  LDSM.16.M88.4 R144, [R0] ;  /* 0x000000000090783b */ /* 0x000e6e0000000200 */
[C---:B----4-:R-:W-:Y:S01]  /*126d0*/  HMMA.16816.F32 R20, R136.reuse, R24, RZ ;  /* 0x000000188814723c */ /* 0x050fe200000018ff */
[----:B------:R-:W-:Y:S07]  /*126e0*/  LDSM.16.M88.4 R172, [R195+0x2800] ;  /* 0x00280000c3ac783b */ /* 0x000fee0000000200 */
[C---:B------:R-:W-:Y:S01]  /*126f0*/  HMMA.16816.F32 R24, R136.reuse, R26, RZ ;  /* 0x0000001a8818723c */ /* 0x040fe200000018ff */
[----:B------:R-:W-:Y:S07]  /*12700*/  LDSM.16.M88.4 R176, [R0+0x2000] ;  /* 0x0020000000b0783b */ /* 0x000fee0000000200 */
        /* <DEDUP_REMOVED lines=17> */
[----:B------:R-:W-:Y:S07]  /*12820*/  LDSM.16.M88.4 R164, [R193+0x3800] ;  /* 0x00380000c1a4783b */ /* 0x000fee0000000200 */
[C---:B------:R-:W-:Y:S01]  /*12830*/  HMMA.16816.F32 R8, R140.reuse, R146, R8 ;  /* 0x000000928c08723c */ /* 0x040fe20000001808 */
[----:B------:R-:W1:Y:S07]  /*12840*/  LDSM.16.M88.4 R144, [R2+0x1000] ;  /* 0x001000000290783b */ /* 0x000e6e0000000200 */
        /* <DEDUP_REMOVED lines=97> */
[----:B------:R-:W-:Y:S01]  /*12e60*/  MOV R154, R219 ;  /* 0x000000db009a7202 */ /* 0x000fe20000000f00 */
        /* <DEDUP_REMOVED lines=13> */
[----:B------:R-:W1:Y:S01]  /*12f40*/  LDSM.16.M88.4 R136, [R194+0x5800] ;  /* 0x00580000c288783b */ /* 0x000e620000000200 */
[----:B------:R-:W-:Y:S04]  /*12f50*/  DEPBAR.LE SB0, 0x2 ;  /* 0x000080800000791a */ /* 0x000fe80000000000 */
[----:B------:R-:W-:Y:S02]  /*12f60*/  FMUL.FTZ R148, R6, c[0x0][0x320] ;  /* 0x0000c80006947a20 */ /* 0x000fe40000410000 */
[C---:B---3--:R-:W-:Y:S04]  /*12f70*/  HMMA.16816.F32 R20, R172.reuse, R140, R20 ;  /* 0x0000008cac14723c */ /* 0x048fe80000001814 */
[----:B------:R-:W-:Y:S01]  /*12f80*/  MUFU.TANH R148, R148 ;  /* 0x0000009400947308 */ /* 0x000fe20000002400 */
[----:B------:R-:W-:Y:S01]  /*12f90*/  BAR.SYNC.DEFER_BLOCKING 0x0 ;  /* 0x0000000000007b1d */ /* 0x000fe20000010000 */
[----:B------:R-:W-:Y:S02]  /*12fa0*/  FMUL.FTZ R153, R8, c[0x0][0x320] ;  /* 0x0000c80008997a20 */ /* 0x000fe40000410000 */
        /* <DEDUP_REMOVED lines=8> */
[----:B------:R-:W-:Y:S01]  /*13030*/  @P1 IMAD.HI.U32 R20, R219, c[0x0][0x2c8], RZ ;  /* 0x0000b200db141a27 */ /* 0x000fe200078e00ff */
[----:B------:R2:W-:Y:S01]  /*13040*/  MUFU.TANH R229, R21 ;  /* 0x0000001500e57308 */ /* 0x0005e20000002400 */
[----:B------:R-:W-:Y:S02]  /*13050*/  LDSM.16.MT88.4 R140, [R134+UR4+0x2900] ;  /* 0x00290004868c783b */ /* 0x000fe40008004200 */
[----:B------:R-:W-:Y:S01]  /*13060*/  FMUL.FTZ R227, R22, c[0x0][0x320] ;  /* 0x0000c80016e37a20 */ /* 0x000fe20000410000 */
[C---:B-1----:R-:W-:Y:S03]  /*13070*/  HMMA.16816.F32 R28, R172.reuse, R136, R28 ;  /* 0x00000088ac1c723c */ /* 0x042fe6000000181c */
[----:B------:R-:W-:Y:S01]  /*13080*/  @P0 SHF.R.U32.HI R154, RZ, c[0x0][0x2cc], R20 ;  /* 0x0000b300ff9a0a19 */ /* 0x000fe20000011614 */
[----:B------:R-:W-:Y:S01]  /*13090*/  FMUL.FTZ R225, R23, c[0x0][0x320] ;  /* 0x0000c80017e17a20 */ /* 0x000fe20000410000 */
[----:B------:R-:W-:Y:S01]  /*130a0*/  MOV R23, UR14 ;  /* 0x0000000e00177c02 */ /* 0x000fe20008000f00 */
[----:B------:R-:W1:Y:S01]  /*130b0*/  MUFU.TANH R0, R0 ;  /* 0x0000000000007308 */ /* 0x000e620000002400 */
[----:B------:R-:W-:Y:S01]  /*130c0*/  FMUL.FTZ R152, R11, c[0x0][0x320] ;  /* 0x0000c8000b987a20 */ /* 0x000fe20000410000 */
[----:B------:R-:W-:Y:S01]  /*130d0*/  HMMA.16816.F32 R32, R172, R138, R32 ;  /* 0x0000008aac20723c */ /* 0x000fe20000001820 */
[----:B------:R-:W3:Y:S01]  /*130e0*/  SHFL.IDX PT, R22, R154, RZ, 0x1c1f ;  /* 0x001c1fff9a167589 */ /* 0x000ee200000e0000 */
[----:B------:R-:W-:Y:S02]  /*130f0*/  UIADD3 UR14, UR6, 0x1, URZ ;  /* 0x00000001060e7890 */ /* 0x000fe4000fffe03f */
[----:B------:R-:W-:Y:S01]  /*13100*/  FMUL.FTZ R223, R24, c[0x0][0x320] ;  /* 0x0000c80018df7a20 */ /* 0x000fe20000410000 */
[----:B------:R-:W-:Y:S01]  /*13110*/  IADD3 R24, -R220, 0x1, -R23 ;  /* 0x00000001dc187810 */ /* 0x000fe20007ffe917 */
[----:B------:R-:W-:Y:S01]  /*13120*/  FMUL.FTZ R239, R12, c[0x0][0x320] ;  /* 0x0000c8000cef7a20 */ /* 0x000fe20000410000 */
[----:B------:R-:W-:Y:S01]  /*13130*/  USEL UR6, UR14, URZ, !UP1 ;  /* 0x0000003f0e067287 */ /* 0x000fe2000c800000 */
[----:B------:R-:W4:Y:S01]  /*13140*/  MUFU.TANH R149, R149 ;  /* 0x0000009500957308 */ /* 0x000f220000002400 */
[----:B------:R-:W5:Y:S03]  /*13150*/  SHFL.IDX PT, R20, R154, 0x1, 0x1c1f ;  /* 0x003c1f009a147f89 */ /* 0x000f6600000e0000 */
[----:B--2---:R-:W-:Y:S01]  /*13160*/  MOV R21, UR12 ;  /* 0x0000000c00157c02 */ /* 0x004fe20008000f00 */
[----:B------:R-:W-:Y:S02]  /*13170*/  FMUL.FTZ R179, R13, c[0x0][0x320] ;  /* 0x0000c8000db37a20 */ /* 0x000fe40000410000 */
[----:B------:R-:W-:Y:S01]  /*13180*/  FMUL.FTZ R237, R14, c[0x0][0x320] ;  /* 0x0000c8000eed7a20 */ /* 0x000fe20000410000 */
[----:B------:R-:W-:Y:S01]  /*13190*/  IADD3 R21, -R21, UR9, R24 ;  /* 0x0000000915157c10 */ /* 0x000fe2000fffe118 */
[----:B------:R-:W-:Y:S01]  /*131a0*/  FMUL.FTZ R181, R15, c[0x0][0x320] ;  /* 0x0000c8000fb57a20 */ /* 0x000fe20000410000 */
[----:B------:R-:W2:Y:S01]  /*131b0*/  MUFU.TANH R2, R2 ;  /* 0x0000000200027308 */ /* 0x000ea20000002400 */
[----:B------:R-:W-:Y:S01]  /*131c0*/  FMUL.FTZ R235, R16, c[0x0][0x320] ;  /* 0x0000c80010eb7a20 */ /* 0x000fe20000410000 */
[----:B------:R-:W-:Y:S01]  /*131d0*/  LDSM.16.MT88.4 R144, [R135+UR4+0x3900] ;  /* 0x003900048790783b */ /* 0x000fe20008004200 */
[----:B------:R-:W-:Y:S02]  /*131e0*/  FMUL.FTZ R183, R17, c[0x0][0x320] ;  /* 0x0000c80011b77a20 */ /* 0x000fe40000410000 */
[----:B------:R-:W-:Y:S01]  /*131f0*/  FMUL.FTZ R233, R18, c[0x0][0x320] ;  /* 0x0000c80012e97a20 */ /* 0x000fe20000410000 */
[----:B---3--:R-:W-:Y:S01]  /*13200*/  IADD3 R22, R21, R22, RZ ;  /* 0x0000001615167210 */ /* 0x008fe20007ffe0ff */
[----:B------:R-:W-:Y:S03]  /*13210*/  FMUL.FTZ R193, R19, c[0x0][0x320] ;  /* 0x0000c80013c17a20 */ /* 0x000fe60000410000 */
[----:B------:R-:W3:Y:S01]  /*13220*/  MUFU.TANH R153, R153 ;  /* 0x0000009900997308 */ /* 0x000ee20000002400 */
[C---:B------:R-:W-:Y:S01]  /*13230*/  ISETP.GT.AND P0, PT, R22.reuse, RZ, PT ;  /* 0x000000ff1600720c */ /* 0x040fe20003f04270 */
[----:B------:R-:W-:Y:S01]  /*13240*/  FMUL.FTZ R195, R25, c[0x0][0x320] ;  /* 0x0000c80019c37a20 */ /* 0x000fe20000410000 */
[----:B------:R-:W-:Y:S01]  /*13250*/  ISETP.GT.AND P2, PT, R22, 0x1, PT ;  /* 0x000000011600780c */ /* 0x000fe20003f44270 */
[----:B------:R-:W-:Y:S01]  /*13260*/  FMUL.FTZ R165, R27, c[0x0][0x320] ;  /* 0x0000c8001ba57a20 */ /* 0x000fe20000410000 */
[----:B-----5:R-:W-:Y:S01]  /*13270*/  IADD3 R20, R21, R20, RZ ;  /* 0x0000001415147210 */ /* 0x020fe20007ffe0ff */
[----:B------:R-:W-:Y:S01]  /*13280*/  FMUL.FTZ R28, R28, c[0x0][0x320] ;  /* 0x0000c8001c1c7a20 */ /* 0x000fe20000410000 */
[----:B-1----:R-:W-:Y:S01]  /*13290*/  FSEL R0, R0, -INF , P0 ;  /* 0xff80000000007808 */ /* 0x002fe20000000000 */
[----:B------:R-:W-:Y:S01]  /*132a0*/  FMUL.FTZ R29, R29, c[0x0][0x320] ;  /* 0x0000c8001d1d7a20 */ /* 0x000fe20000410000 */
[C---:B------:R-:W-:Y:S01]  /*132b0*/  ISETP.GT.AND P1, PT, R20.reuse, RZ, PT ;  /* 0x000000ff1400720c */ /* 0x040fe20003f24270 */
[----:B------:R-:W1:Y:S01]  /*132c0*/  MUFU.TANH R150, R150 ;  /* 0x0000009600967308 */ /* 0x000e620000002400 */
[----:B------:R-:W-:Y:S01]  /*132d0*/  ISETP.GT.AND P0, PT, R20, 0x1, PT ;  /* 0x000000011400780c */ /* 0x000fe20003f04270 */
[----:B------:R-:W-:Y:S01]  /*132e0*/  FMUL.FTZ R32, R32, c[0x0][0x320] ;  /* 0x0000c80020207a20 */ /* 0x000fe20000410000 */
[----:B------:R-:W-:Y:S01]  /*132f0*/  FSEL R21, R148, -INF , P1 ;  /* 0xff80000094157808 */ /* 0x000fe20000800000 */
[----:B------:R-:W-:Y:S01]  /*13300*/  FMUL.FTZ R26, R26, c[0x0][0x320] ;  /* 0x0000c8001a1a7a20 */ /* 0x000fe20000410000 */
[----:B----4-:R-:W-:Y:S01]  /*13310*/  FSEL R23, R149, -INF , P0 ;  /* 0xff80000095177808 */ /* 0x010fe20000000000 */
[----:B------:R-:W-:Y:S01]  /*13320*/  FMUL.FTZ R33, R33, c[0x0][0x320] ;  /* 0x0000c80021217a20 */ /* 0x000fe20000410000 */
[----:B------:R-:W-:Y:S01]  /*13330*/  ISETP.GT.AND P1, PT, R22, 0x8, PT ;  /* 0x000000081600780c */ /* 0x000fe20003f24270 */
[----:B------:R-:W-:Y:S01]  /*13340*/  FMUL.FTZ R30, R30, c[0x0][0x320] ;  /* 0x0000c8001e1e7a20 */ /* 0x000fe20000410000 */
[----:B------:R-:W-:Y:S01]  /*13350*/  ISETP.GT.AND P0, PT, R22, 0x9, PT ;  /* 0x000000091600780c */ /* 0x000fe20003f04270 */
[----:B------:R-:W4:Y:S01]  /*13360*/  MUFU.TANH R152, R152 ;  /* 0x0000009800987308 */ /* 0x000f220000002400 */
[----:B--2---:R-:W-:Y:S01]  /*13370*/  FSEL R25, R2, -INF , P2 ;  /* 0xff80000002197808 */ /* 0x004fe20001000000 */
[----:B------:R-:W-:Y:S01]  /*13380*/  FMUL.FTZ R31, R31, c[0x0][0x320] ;  /* 0x0000c8001f1f7a20 */ /* 0x000fe20000410000 */
[----:B------:R-:W-:Y:S01]  /*13390*/  FMNMX.FTZ R2, R0, R3, !PT ;  /* 0x0000000300027209 */ /* 0x000fe20007810000 */
[----:B------:R-:W-:Y:S01]  /*133a0*/  FMUL.FTZ R34, R34, c[0x0][0x320] ;  /* 0x0000c80022227a20 */ /* 0x000fe20000410000 */
[----:B---3--:R-:W-:Y:S01]  /*133b0*/  FSEL R27, R153, -INF , P1 ;  /* 0xff800000991b7808 */ /* 0x008fe20000800000 */
[----:B------:R-:W-:Y:S01]  /*133c0*/  FMUL.FTZ R35, R35, c[0x0][0x320] ;  /* 0x0000c80023237a20 */ /* 0x000fe20000410000 */
[----:B------:R-:W-:Y:S02]  /*133d0*/  ISETP.GT.AND P1, PT, R20, 0x8, PT ;  /* 0x000000081400780c */ /* 0x000fe40003f24270 */
[----:B------:R-:W-:Y:S01]  /*133e0*/  FMNMX.FTZ R2, R25, R2, !PT ;  /* 0x0000000219027209 */ /* 0x000fe20007810000 */
[----:B------:R-:W2:Y:S01]  /*133f0*/  MUFU.TANH R151, R151 ;  /* 0x0000009700977308 */ /* 0x000ea20000002400 */
[----:B------:R-:W-:Y:S02]  /*13400*/  FMNMX.FTZ R24, R21, R132, !PT ;  /* 0x0000008415187209 */ /* 0x000fe40007810000 */
[----:B------:R-:W-:Y:S02]  /*13410*/  FMNMX.FTZ R2, R27, R2, !PT ;  /* 0x000000021b027209 */ /* 0x000fe40007810000 */
[----:B-1----:R-:W-:Y:S02]  /*13420*/  FSEL R173, R150, -INF , P0 ;  /* 0xff80000096ad7808 */ /* 0x002fe40000000000 */
[----:B------:R-:W-:Y:S02]  /*13430*/  ISETP.GT.AND P0, PT, R20, 0x9, PT ;  /* 0x000000091400780c */ /* 0x000fe40003f04270 */
[----:B------:R-:W-:Y:S01]  /*13440*/  FMNMX.FTZ R2, R173, R2, !PT ;  /* 0x00000002ad027209 */ /* 0x000fe20007810000 */
[----:B------:R-:W1:Y:S01]  /*13450*/  MUFU.TANH R239, R239 ;  /* 0x000000ef00ef7308 */ /* 0x000e620000002400 */
[----:B------:R-:W-:Y:S02]  /*13460*/  FMNMX.FTZ R24, R23, R24, !PT ;  /* 0x0000001817187209 */ /* 0x000fe40007810000 */
[----:B----4-:R-:W-:Y:S02]  /*13470*/  FSEL R169, R152, -INF , P0 ;  /* 0xff80000098a97808 */ /* 0x010fe40000000000 */
[C---:B------:R-:W-:Y:S05]  /*13480*/  ISETP.GT.AND P0, PT, R22.reuse, 0x11, PT ;  /* 0x000000111600780c */ /* 0x040fea0003f04270 */
[----:B------:R-:W3:Y:S01]  /*13490*/  MUFU.TANH R179, R179 ;  /* 0x000000b300b37308 */ /* 0x000ee20000002400 */
[----:B--2---:R-:W-:Y:S02]  /*134a0*/  FSEL R171, R151, -INF , P1 ;  /* 0xff80000097ab7808 */ /* 0x004fe40000800000 */
[----:B------:R-:W-:Y:S02]  /*134b0*/  ISETP.GT.AND P1, PT, R22, 0x10, PT ;  /* 0x000000101600780c */ /* 0x000fe40003f24270 */
[----:B------:R-:W-:Y:S05]  /*134c0*/  FMNMX.FTZ R24, R171, R24, !PT ;  /* 0x00000018ab187209 */ /* 0x000fea0007810000 */
[----:B------:R-:W2:Y:S01]  /*134d0*/  MUFU.TANH R237, R237 ;  /* 0x000000ed00ed7308 */ /* 0x000ea20000002400 */
[----:B------:R-:W-:Y:S02]  /*134e0*/  FMNMX.FTZ R24, R169, R24, !PT ;  /* 0x00000018a9187209 */ /* 0x000fe40007810000 */
[----:B-1----:R-:W-:Y:S02]  /*134f0*/  FSEL R239, R239, -INF , P1 ;  /* 0xff800000efef7808 */ /* 0x002fe40000800000 */
[C---:B------:R-:W-:Y:S02]  /*13500*/  ISETP.GT.AND P1, PT, R20.reuse, 0x10, PT ;  /* 0x000000101400780c */ /* 0x040fe40003f24270 */
[----:B------:R-:W-:Y:S03]  /*13510*/  FMNMX.FTZ R2, R239, R2, !PT ;  /* 0x00000002ef027209 */ /* 0x000fe60007810000 */
[----:B------:R-:W1:Y:S01]  /*13520*/  MUFU.TANH R181, R181 ;  /* 0x000000b500b57308 */ /* 0x000e620000002400 */
[----:B---3--:R-:W-:Y:S02]  /*13530*/  FSEL R179, R179, -INF , P0 ;  /* 0xff800000b3b37808 */ /* 0x008fe40000000000 */
[----:B------:R-:W-:Y:S02]  /*13540*/  ISETP.GT.AND P0, PT, R20, 0x11, PT ;  /* 0x000000111400780c */ /* 0x000fe40003f04270 */
[----:B------:R-:W-:Y:S05]  /*13550*/  FMNMX.FTZ R2, R179, R2, !PT ;  /* 0x00000002b3027209 */ /* 0x000fea0007810000 */
[----:B------:R-:W3:Y:S01]  /*13560*/  MUFU.TANH R235, R235 ;  /* 0x000000eb00eb7308 */ /* 0x000ee20000002400 */
[----:B--2---:R-:W-:Y:S02]  /*13570*/  FSEL R237, R237, -INF , P1 ;  /* 0xff800000eded7808 */ /* 0x004fe40000800000 */
[C---:B------:R-:W-:Y:S02]  /*13580*/  ISETP.GT.AND P1, PT, R22.reuse, 0x18, PT ;  /* 0x000000181600780c */ /* 0x040fe40003f24270 */
[----:B------:R-:W-:Y:S05]  /*13590*/  FMNMX.FTZ R24, R237, R24, !PT ;  /* 0x00000018ed187209 */ /* 0x000fea0007810000 */
[----:B------:R-:W2:Y:S01]  /*135a0*/  MUFU.TANH R183, R183 ;  /* 0x000000b700b77308 */ /* 0x000ea20000002400 */
[----:B-1----:R-:W-:Y:S02]  /*135b0*/  FSEL R181, R181, -INF , P0 ;  /* 0xff800000b5b57808 */ /* 0x002fe40000000000 */
[----:B------:R-:W-:Y:S02]  /*135c0*/  ISETP.GT.AND P0, PT, R22, 0x19, PT ;  /* 0x000000191600780c */ /* 0x000fe40003f04270 */
[----:B------:R-:W-:Y:S05]  /*135d0*/  FMNMX.FTZ R24, R181, R24, !PT ;  /* 0x00000018b5187209 */ /* 0x000fea0007810000 */
[----:B------:R-:W1:Y:S01]  /*135e0*/  MUFU.TANH R233, R233 ;  /* 0x000000e900e97308 */ /* 0x000e620000002400 */
[----:B---3--:R-:W-:Y:S02]  /*135f0*/  FSEL R235, R235, -INF , P1 ;  /* 0xff800000ebeb7808 */ /* 0x008fe40000800000 */
[C---:B------:R-:W-:Y:S02]  /*13600*/  ISETP.GT.AND P1, PT, R20.reuse, 0x18, PT ;  /* 0x000000181400780c */ /* 0x040fe40003f24270 */
[----:B------:R-:W-:Y:S05]  /*13610*/  FMNMX.FTZ R2, R235, R2, !PT ;  /* 0x00000002eb027209 */ /* 0x000fea0007810000 */
[----:B------:R-:W3:Y:S01]  /*13620*/  MUFU.TANH R193, R193 ;  /* 0x000000c100c17308 */ /* 0x000ee20000002400 */
[----:B--2---:R-:W-:Y:S02]  /*13630*/  FSEL R183, R183, -INF , P0 ;  /* 0xff800000b7b77808 */ /* 0x004fe40000000000 */
[----:B------:R-:W-:Y:S02]  /*13640*/  ISETP.GT.AND P0, PT, R20, 0x19, PT ;  /* 0x000000191400780c */ /* 0x000fe40003f04270 */
[----:B------:R-:W-:Y:S05]  /*13650*/  FMNMX.FTZ R2, R183, R2, !PT ;  /* 0x00000002b7027209 */ /* 0x000fea0007810000 */
[----:B------:R-:W2:Y:S01]  /*13660*/  MUFU.TANH R231, R231 ;  /* 0x000000e700e77308 */ /* 0x000ea20000002400 */
[----:B-1----:R-:W-:Y:S02]  /*13670*/  FSEL R233, R233, -INF , P1 ;  /* 0xff800000e9e97808 */ /* 0x002fe40000800000 */
[C---:B------:R-:W-:Y:S07]  /*13680*/  ISETP.GT.AND P1, PT, R22.reuse, 0x20, PT ;  /* 0x000000201600780c */ /* 0x040fee0003f24270 */
[----:B------:R-:W1:Y:S01]  /*13690*/  MUFU.TANH R227, R227 ;  /* 0x000000e300e37308 */ /* 0x000e620000002400 */
[----:B---3--:R-:W-:Y:S02]  /*136a0*/  FSEL R193, R193, -INF , P0 ;  /* 0xff800000c1c17808 */ /* 0x008fe40000000000 */
[----:B------:R-:W-:Y:S07]  /*136b0*/  ISETP.GT.AND P0, PT, R22, 0x21, PT ;  /* 0x000000211600780c */ /* 0x000fee0003f04270 */
[----:B------:R-:W3:Y:S01]  /*136c0*/  MUFU.TANH R225, R225 ;  /* 0x000000e100e17308 */ /* 0x000ee20000002400 */
[----:B------:R-:W-:Y:S02]  /*136d0*/  FSEL R229, R229, -INF , P0 ;  /* 0xff800000e5e57808 */ /* 0x000fe40000000000 */
[C---:B------:R-:W-:Y:S02]  /*136e0*/  ISETP.GT.AND P0, PT, R20.reuse, 0x21, PT ;  /* 0x000000211400780c */ /* 0x040fe40003f04270 */
[----:B--2---:R-:W-:Y:S02]  /*136f0*/  FSEL R231, R231, -INF , P1 ;  /* 0xff800000e7e77808 */ /* 0x004fe40000800000 */
[----:B------:R-:W-:Y:S02]  /*13700*/  ISETP.GT.AND P1, PT, R20, 0x20, PT ;  /* 0x000000201400780c */ /* 0x000fe40003f24270 */
[----:B------:R-:W-:Y:S01]  /*13710*/  FMNMX.FTZ R2, R231, R2, !PT ;  /* 0x00000002e7027209 */ /* 0x000fe20007810000 */
[----:B------:R-:W2:Y:S03]  /*13720*/  MUFU.TANH R195, R195 ;  /* 0x000000c300c37308 */ /* 0x000ea60000002400 */
[----:B------:R-:W-:Y:S02]  /*13730*/  FMNMX.FTZ R2, R229, R2, !PT ;  /* 0x00000002e5027209 */ /* 0x000fe40007810000 */
[----:B-1----:R-:W-:Y:S02]  /*13740*/  FSEL R227, R227, -INF , P1 ;  /* 0xff800000e3e37808 */ /* 0x002fe40000800000 */
[C---:B------:R-:W-:Y:S03]  /*13750*/  ISETP.GT.AND P1, PT, R22.reuse, 0x28, PT ;  /* 0x000000281600780c */ /* 0x040fe60003f24270 */
[----:B------:R-:W1:Y:S01]  /*13760*/  MUFU.TANH R223, R223 ;  /* 0x000000df00df7308 */ /* 0x000e620000002400 */
[----:B---3--:R-:W-:Y:S02]  /*13770*/  FSEL R225, R225, -INF , P0 ;  /* 0xff800000e1e17808 */ /* 0x008fe40000000000 */
[C---:B------:R-:W-:Y:S07]  /*13780*/  ISETP.GT.AND P0, PT, R22.reuse, 0x29, PT ;  /* 0x000000291600780c */ /* 0x040fee0003f04270 */
[----:B------:R-:W3:Y:S01]  /*13790*/  MUFU.TANH R163, R28 ;  /* 0x0000001c00a37308 */ /* 0x000ee20000002400 */
[----:B--2---:R-:W-:Y:S02]  /*137a0*/  FSEL R195, R195, -INF , P0 ;  /* 0xff800000c3c37808 */ /* 0x004fe40000000000 */
[C---:B------:R-:W-:Y:S07]  /*137b0*/  ISETP.GT.AND P0, PT, R22.reuse, 0x31, PT ;  /* 0x000000311600780c */ /* 0x040fee0003f04270 */
[----:B------:R-:W2:Y:S01]  /*137c0*/  MUFU.TANH R161, R29 ;  /* 0x0000001d00a17308 */ /* 0x000ea20000002400 */
[----:B-1----:R-:W-:Y:S02]  /*137d0*/  FSEL R223, R223, -INF , P1 ;  /* 0xff800000dfdf7808 */ /* 0x002fe40000800000 */
[C---:B------:R-:W-:Y:S02]  /*137e0*/  ISETP.GT.AND P1, PT, R22.reuse, 0x30, PT ;  /* 0x000000301600780c */ /* 0x040fe40003f24270 */
[----:B------:R-:W-:Y:S05]  /*137f0*/  FMNMX.FTZ R2, R223, R2, !PT ;  /* 0x00000002df027209 */ /* 0x000fea0007810000 */
[----:B------:R-:W1:Y:S01]  /*13800*/  MUFU.TANH R155, R32 ;  /* 0x00000020009b7308 */ /* 0x000e620000002400 */
[----:B------:R-:W-:Y:S02]  /*13810*/  FMNMX.FTZ R2, R195, R2, !PT ;  /* 0x00000002c3027209 */ /* 0x000fe40007810000 */
[----:B---3--:R-:W-:Y:S02]  /*13820*/  FSEL R163, R163, -INF , P1 ;  /* 0xff800000a3a37808 */ /* 0x008fe40000800000 */
[C---:B------:R-:W-:Y:S02]  /*13830*/  ISETP.GT.AND P1, PT, R22.reuse, 0x38, PT ;  /* 0x000000381600780c */ /* 0x040fe40003f24270 */
[----:B------:R-:W-:Y:S03]  /*13840*/  FMNMX.FTZ R2, R163, R2, !PT ;  /* 0x00000002a3027209 */ /* 0x000fe60007810000 */
[----:B------:R-:W3:Y:S01]  /*13850*/  MUFU.TANH R167, R26 ;  /* 0x0000001a00a77308 */ /* 0x000ee20000002400 */
[----:B--2---:R-:W-:Y:S02]  /*13860*/  FSEL R161, R161, -INF , P0 ;  /* 0xff800000a1a17808 */ /* 0x004fe40000000000 */
[----:B------:R-:W-:Y:S02]  /*13870*/  ISETP.GT.AND P0, PT, R22, 0x39, PT ;  /* 0x000000391600780c */ /* 0x000fe40003f04270 */
[----:B------:R-:W-:Y:S05]  /*13880*/  FMNMX.FTZ R22, R233, R24, !PT ;  /* 0x00000018e9167209 */ /* 0x000fea0007810000 */
[----:B------:R-:W2:Y:S01]  /*13890*/  MUFU.TANH R153, R33 ;  /* 0x0000002100997308 */ /* 0x000ea20000002400 */
[----:B------:R-:W-:Y:S02]  /*138a0*/  FMNMX.FTZ R24, R161, R2, !PT ;  /* 0x00000002a1187209 */ /* 0x000fe40007810000 */
[----:B------:R-:W-:Y:S02]  /*138b0*/  FMNMX.FTZ R22, R193, R22, !PT ;  /* 0x00000016c1167209 */ /* 0x000fe40007810000 */
[----:B-1----:R-:W-:Y:S02]  /*138c0*/  FSEL R155, R155, -INF , P1 ;  /* 0xff8000009b9b7808 */ /* 0x002fe40000800000 */
[C---:B------:R-:W-:Y:S02]  /*138d0*/  ISETP.GT.AND P1, PT, R20.reuse, 0x28, PT ;  /* 0x000000281400780c */ /* 0x040fe40003f24270 */
[----:B------:R-:W-:Y:S01]  /*138e0*/  FMNMX.FTZ R22, R227, R22, !PT ;  /* 0x00000016e3167209 */ /* 0x000fe20007810000 */
[----:B------:R-:W1:Y:S01]  /*138f0*/  MUFU.TANH R165, R165 ;  /* 0x000000a500a57308 */ /* 0x000e620000002400 */
[----:B------:R-:W-:Y:S02]  /*13900*/  FMNMX.FTZ R24, R155, R24, !PT ;  /* 0x000000189b187209 */ /* 0x000fe40007810000 */
[----:B------:R-:W-:Y:S02]  /*13910*/  FMNMX.FTZ R22, R225, R22, !PT ;  /* 0x00000016e1167209 */ /* 0x000fe40007810000 */
[----:B---3--:R-:W-:Y:S02]  /*13920*/  FSEL R167, R167, -INF , P1 ;  /* 0xff800000a7a77808 */ /* 0x008fe40000800000 */
[C---:B------:R-:W-:Y:S02]  /*13930*/  ISETP.GT.AND P1, PT, R20.reuse, 0x30, PT ;  /* 0x000000301400780c */ /* 0x040fe40003f24270 */
[----:B------:R-:W-:Y:S01]  /*13940*/  FMNMX.FTZ R22, R167, R22, !PT ;  /* 0x00000016a7167209 */ /* 0x000fe20007810000 */
[----:B------:R-:W3:Y:S01]  /*13950*/  MUFU.TANH R159, R30 ;  /* 0x0000001e009f7308 */ /* 0x000ee20000002400 */
[----:B--2---:R-:W-:Y:S02]  /*13960*/  FSEL R153, R153, -INF , P0 ;  /* 0xff80000099997808 */ /* 0x004fe40000000000 */
[C---:B------:R-:W-:Y:S02]  /*13970*/  ISETP.GT.AND P0, PT, R20.reuse, 0x29, PT ;  /* 0x000000291400780c */ /* 0x040fe40003f04270 */
[----:B------:R-:W-:Y:S05]  /*13980*/  FMNMX.FTZ R2, R153, R24, !PT ;  /* 0x0000001899027209 */ /* 0x000fea0007810000 */
[----:B------:R-:W2:Y:S01]  /*13990*/  MUFU.TANH R31, R31 ;  /* 0x0000001f001f7308 */ /* 0x000ea20000002400 */
[----:B------:R-:W4:Y:S01]  /*139a0*/  SHFL.BFLY PT, R29, R2, 0x2, 0x1f ;  /* 0x0c401f00021d7f89 */ /* 0x000f2200000e0000 */
[----:B-1----:R-:W-:Y:S02]  /*139b0*/  FSEL R165, R165, -INF , P0 ;  /* 0xff800000a5a57808 */ /* 0x002fe40000000000 */
[C---:B------:R-:W-:Y:S02]  /*139c0*/  ISETP.GT.AND P0, PT, R20.reuse, 0x31, PT ;  /* 0x000000311400780c */ /* 0x040fe40003f04270 */
[----:B------:R-:W-:Y:S04]  /*139d0*/  FMNMX.FTZ R22, R165, R22, !PT ;  /* 0x00000016a5167209 */ /* 0x000fe80007810000 */
[----:B------:R-:W1:Y:S01]  /*139e0*/  MUFU.TANH R151, R34 ;  /* 0x0000002200977308 */ /* 0x000e620000002400 */
[----:B---3--:R-:W-:Y:S02]  /*139f0*/  FSEL R159, R159, -INF , P1 ;  /* 0xff8000009f9f7808 */ /* 0x008fe40000800000 */
[C---:B------:R-:W-:Y:S02]  /*13a00*/  ISETP.GT.AND P1, PT, R20.reuse, 0x38, PT ;  /* 0x000000381400780c */ /* 0x040fe40003f24270 */
[----:B------:R-:W-:Y:S05]  /*13a10*/  FMNMX.FTZ R22, R159, R22, !PT ;  /* 0x000000169f167209 */ /* 0x000fea0007810000 */
[----:B------:R-:W3:Y:S01]  /*13a20*/  MUFU.TANH R149, R35 ;  /* 0x0000002300957308 */ /* 0x000ee20000002400 */
[----:B--2---:R-:W-:Y:S02]  /*13a30*/  FSEL R157, R31, -INF , P0 ;  /* 0xff8000001f9d7808 */ /* 0x004fe40000000000 */
[----:B------:R-:W-:Y:S02]  /*13a40*/  ISETP.GT.AND P0, PT, R20, 0x39, PT ;  /* 0x000000391400780c */ /* 0x000fe40003f04270 */
[----:B------:R-:W-:Y:S02]  /*13a50*/  FMNMX.FTZ R22, R157, R22, !PT ;  /* 0x000000169d167209 */ /* 0x000fe40007810000 */
[----:B----4-:R-:W-:Y:S02]  /*13a60*/  FMNMX.FTZ R31, R2, R29, !PT ;  /* 0x0000001d021f7209 */ /* 0x010fe40007810000 */
[----:B-1----:R-:W-:Y:S03]  /*13a70*/  FSEL R151, R151, -INF , P1 ;  /* 0xff80000097977808 */ /* 0x002fe60000800000 */
[----:B------:R-:W1:Y:S01]  /*13a80*/  SHFL.BFLY PT, R2, R31, 0x1, 0x1f ;  /* 0x0c201f001f027f89 */ /* 0x000e6200000e0000 */
[----:B------:R-:W-:Y:S02]  /*13a90*/  FMNMX.FTZ R22, R151, R22, !PT ;  /* 0x0000001697167209 */ /* 0x000fe40007810000 */
[----:B---3--:R-:W-:Y:S04]  /*13aa0*/  FSEL R149, R149, -INF , P0 ;  /* 0xff80000095957808 */ /* 0x008fe80000000000 */
[----:B------:R-:W-:Y:S05]  /*13ab0*/  FMNMX.FTZ R24, R149, R22, !PT ;  /* 0x0000001695187209 */ /* 0x000fea0007810000 */
[----:B------:R-:W2:Y:S01]  /*13ac0*/  SHFL.BFLY PT, R33, R24, 0x2, 0x1f ;  /* 0x0c401f0018217f89 */ /* 0x000ea200000e0000 */
[----:B-1----:R-:W-:Y:S04]  /*13ad0*/  FMNMX.FTZ R2, R31, R2, !PT ;  /* 0x000000021f027209 */ /* 0x002fe80007810000 */
[C---:B------:R-:W-:Y:S01]  /*13ae0*/  FSETP.NEU.FTZ.AND P1, PT, R2.reuse, -INF , PT ;  /* 0xff8000000200780b */ /* 0x040fe20003f3d000 */
[C---:B------:R-:W-:Y:S03]  /*13af0*/  FMUL.FTZ R150, R2.reuse, c[0x0][0x2d0] ;  /* 0x0000b40002967a20 */ /* 0x040fe60000410000 */
[----:B------:R-:W-:Y:S02]  /*13b00*/  FSEL R4, R2, RZ, P1 ;  /* 0x000000ff02047208 */ /* 0x000fe40000800000 */
[----:B------:R-:W-:Y:S03]  /*13b10*/  FSEL R150, R150, RZ, P1 ;  /* 0x000000ff96967208 */ /* 0x000fe60000800000 */
[----:B------:R-:W-:Y:S02]  /*13b20*/  FADD.FTZ R4, -R4, R3 ;  /* 0x0000000304047221 */ /* 0x000fe40000010100 */
[--C-:B------:R-:W-:Y:S02]  /*13b30*/  FFMA.FTZ R177, R0, c[0x0][0x2d0], -R150.reuse ;  /* 0x0000b40000b17a23 */ /* 0x100fe40000010896 */
[--C-:B------:R-:W-:Y:S01]  /*13b40*/  FFMA.FTZ R174, R173, c[0x0][0x2d0], -R150.reuse ;  /* 0x0000b400adae7a23 */ /* 0x100fe20000010896 */
[----:B--2---:R-:W-:Y:S01]  /*13b50*/  FMNMX.FTZ R29, R24, R33, !PT ;  /* 0x00000021181d7209 */ /* 0x004fe20007810000 */
[--C-:B------:R-:W-:Y:S01]  /*13b60*/  FFMA.FTZ R176, R25, c[0x0][0x2d0], -R150.reuse ;  /* 0x0000b40019b07a23 */ /* 0x100fe20000010896 */
[----:B------:R-:W-:Y:S01]  /*13b70*/  IADD3 R24, R135, UR4, RZ ;  /* 0x0000000487187c10 */ /* 0x000fe2000fffe0ff */
[--C-:B------:R-:W-:Y:S01]  /*13b80*/  FFMA.FTZ R175, R27, c[0x0][0x2d0], -R150.reuse ;  /* 0x0000b4001baf7a23 */ /* 0x100fe20000010896 */
[----:B------:R-:W-:Y:S01]  /*13b90*/  MUFU.EX2 R177, R177 ;  /* 0x000000b100b17308 */ /* 0x000fe20000000800 */
[----:B------:R-:W1:Y:S01]  /*13ba0*/  SHFL.BFLY PT, R20, R29, 0x1, 0x1f ;  /* 0x0c201f001d147f89 */ /* 0x000e6200000e0000 */
[----:B------:R-:W-:Y:S01]  /*13bb0*/  IADD3 R168, R187, R24, RZ ;  /* 0x00000018bba87210 */ /* 0x000fe20007ffe0ff */
[--C-:B------:R-:W-:Y:S02]  /*13bc0*/  FFMA.FTZ R230, R161, c[0x0][0x2d0], -R150.reuse ;  /* 0x0000b400a1e67a23 */ /* 0x100fe40000010896 */
[--C-:B------:R-:W-:Y:S02]  /*13bd0*/  FFMA.FTZ R178, R239, c[0x0][0x2d0], -R150.reuse ;  /* 0x0000b400efb27a23 */ /* 0x100fe40000010896 */
        /* <DEDUP_REMOVED lines=9> */
[----:B------:R-:W-:Y:S01]  /*13c70*/  FFMA.FTZ R226, R195, c[0x0][0x2d0], -R150 ;  /* 0x0000b400c3e27a23 */ /* 0x000fe20000010896 */
[----:B-1----:R-:W-:Y:S02]  /*13c80*/  FMNMX.FTZ R0, R29, R20, !PT ;  /* 0x000000141d007209 */ /* 0x002fe40007810000 */
[----:B------:R-:W-:Y:S02]  /*13c90*/  LDSM.16.MT88.4 R28, [R134+UR4+0x100] ;  /* 0x00010004861c783b */ /* 0x000fe40008004200 */
[C---:B------:R-:W-:Y:S01]  /*13ca0*/  FSETP.NEU.FTZ.AND P0, PT, R0.reuse, -INF , PT ;  /* 0xff8000000000780b */ /* 0x040fe20003f1d000 */
[C---:B------:R-:W-:Y:S03]  /*13cb0*/  FMUL.FTZ R148, R0.reuse, c[0x0][0x2d0] ;  /* 0x0000b40000947a20 */ /* 0x040fe60000410000 */
[----:B------:R-:W1:Y:S01]  /*13cc0*/  MUFU.EX2 R174, R174 ;  /* 0x000000ae00ae7308 */ /* 0x000e620000000800 */
[----:B------:R-:W-:Y:S02]  /*13cd0*/  FSEL R5, R0, RZ, P0 ;  /* 0x000000ff00057208 */ /* 0x000fe40000000000 */
[----:B------:R-:W-:Y:S02]  /*13ce0*/  FSEL R148, R148, RZ, P0 ;  /* 0x000000ff94947208 */ /* 0x000fe40000000000 */
[----:B--2---:R-:W-:Y:S01]  /*13cf0*/  F2FP.PACK_AB R136, R176, R177 ;  /* 0x000000b1b088723e */ /* 0x004fe200000000ff */
[----:B------:R-:W-:Y:S01]  /*13d00*/  FADD.FTZ R3, -R5, R132 ;  /* 0x0000008405037221 */ /* 0x000fe20000010100 */
[----:B------:R-:W-:Y:S01]  /*13d10*/  PLOP3.LUT P0, PT, PT, PT, UP0, 0x80, 0x0 ;  /* 0x000000000000781c */ /* 0x000fe20003f0f008 */
[--C-:B------:R-:W-:Y:S02]  /*13d20*/  FFMA.FTZ R173, R21, c[0x0][0x2d0], -R148.reuse ;  /* 0x0000b40015ad7a23 */ /* 0x100fe40000010894 */
[----:B------:R-:W-:Y:S01]  /*13d30*/  MUFU.EX2 R178, R178 ;  /* 0x000000b200b27308 */ /* 0x000fe20000000800 */
[--C-:B------:R-:W-:Y:S02]  /*13d40*/  FFMA.FTZ R172, R23, c[0x0][0x2d0], -R148.reuse ;  /* 0x0000b40017ac7a23 */ /* 0x100fe40000010894 */
[----:B------:R-:W2:Y:S01]  /*13d50*/  LDSM.16.MT88.4 R20, [R135+UR4+0x100] ;  /* 0x000100048714783b */ /* 0x000ea20008004200 */
[--C-:B------:R-:W-:Y:S02]  /*13d60*/  FFMA.FTZ R171, R171, c[0x0][0x2d0], -R148.reuse ;  /* 0x0000b400abab7a23 */ /* 0x100fe40000010894 */
[--C-:B------:R-:W-:Y:S02]  /*13d70*/  FFMA.FTZ R170, R169, c[0x0][0x2d0], -R148.reuse ;  /* 0x0000b400a9aa7a23 */ /* 0x100fe40000010894 */
[----:B------:R-:W-:Y:S02]  /*13d80*/  FMUL.FTZ R132, R4, c[0x0][0x2d0] ;  /* 0x0000b40004847a20 */ /* 0x000fe40000410000 */
[----:B------:R-:W-:Y:S01]  /*13d90*/  FMUL.FTZ R7, R3, c[0x0][0x2d0] ;  /* 0x0000b40003077a20 */ /* 0x000fe20000410000 */
[----:B------:R-:W-:Y:S01]  /*13da0*/  MUFU.EX2 R173, R173 ;  /* 0x000000ad00ad7308 */ /* 0x000fe20000000800 */
[--C-:B------:R-:W-:Y:S01]  /*13db0*/  FFMA.FTZ R195, R167, c[0x0][0x2d0], -R148.reuse ;  /* 0x0000b400a7c37a23 */ /* 0x100fe20000010894 */
[----:B-1----:R-:W-:Y:S01]  /*13dc0*/  F2FP.PACK_AB R138, R174, R175 ;  /* 0x000000afae8a723e */ /* 0x002fe200000000ff */
[--C-:B------:R-:W-:Y:S02]  /*13dd0*/  FFMA.FTZ R228, R165, c[0x0][0x2d0], -R148.reuse ;  /* 0x0000b400a5e47a23 */ /* 0x100fe40000010894 */
[----:B------:R-:W-:Y:S01]  /*13de0*/  LDSM.16.MT88.4 R164, [R168+0x5900] ;  /* 0x00590000a8a4783b */ /* 0x000fe20000004200 */
[--C-:B------:R-:W-:Y:S02]  /*13df0*/  FFMA.FTZ R231, R159, c[0x0][0x2d0], -R148.reuse ;  /* 0x0000b4009fe77a23 */ /* 0x100fe40000010894 */
[--C-:B------:R-:W-:Y:S02]  /*13e00*/  FFMA.FTZ R232, R157, c[0x0][0x2d0], -R148.reuse ;  /* 0x0000b4009de87a23 */ /* 0x100fe40000010894 */
[----:B------:R-:W1:Y:S01]  /*13e10*/  MUFU.EX2 R132, R132 ;  /* 0x0000008400847308 */ /* 0x000e620000000800 */
[--C-:B------:R-:W-:Y:S02]  /*13e20*/  FFMA.FTZ R235, R151, c[0x0][0x2d0], -R148.reuse ;  /* 0x0000b40097eb7a23 */ /* 0x100fe40000010894 */
[--C-:B------:R-:W-:Y:S02]  /*13e30*/  FFMA.FTZ R180, R237, c[0x0][0x2d0], -R148.reuse ;  /* 0x0000b400edb47a23 */ /* 0x100fe40000010894 */
[--C-:B------:R-:W-:Y:S02]  /*13e40*/  FFMA.FTZ R181, R181, c[0x0][0x2d0], -R148.reuse ;  /* 0x0000b400b5b57a23 */ /* 0x100fe40000010894 */
[----:B------:R-:W-:Y:S02]  /*13e50*/  FFMA.FTZ R192, R233, c[0x0][0x2d0], -R148 ;  /* 0x0000b400e9c07a23 */ /* 0x000fe40000010894 */
[----:B------:R-:W-:Y:S01]  /*13e60*/  FFMA.FTZ R233, R155, c[0x0][0x2d0], -R150 ;  /* 0x0000b4009be97a23 */ /* 0x000fe20000010896 */
[----:B------:R-:W3:Y:S01]  /*13e70*/  MUFU.EX2 R3, R7 ;  /* 0x0000000700037308 */ /* 0x000ee20000000800 */
[--C-:B------:R-:W-:Y:S02]  /*13e80*/  FFMA.FTZ R193, R193, c[0x0][0x2d0], -R148.reuse ;  /* 0x0000b400c1c17a23 */ /* 0x100fe40000010894 */
[----:B------:R-:W-:Y:S02]  /*13e90*/  FFMA.FTZ R224, R227, c[0x0][0x2d0], -R148 ;  /* 0x0000b400e3e07a23 */ /* 0x000fe40000010894 */
[--C-:B------:R-:W-:Y:S02]  /*13ea0*/  FFMA.FTZ R227, R163, c[0x0][0x2d0], -R150.reuse ;  /* 0x0000b400a3e37a23 */ /* 0x100fe40000010896 */
[----:B------:R-:W-:Y:S01]  /*13eb0*/  LDSM.16.MT88.4 R160, [R135+UR4+0x5900] ;  /* 0x0059000487a0783b */ /* 0x000fe20008004200 */
[----:B------:R-:W-:Y:S02]  /*13ec0*/  FFMA.FTZ R150, R153, c[0x0][0x2d0], -R150 ;  /* 0x0000b40099967a23 */ /* 0x000fe40000010896 */
[----:B------:R-:W4:Y:S01]  /*13ed0*/  MUFU.EX2 R172, R172 ;  /* 0x000000ac00ac7308 */ /* 0x000f220000000800 */
[--C-:B------:R-:W-:Y:S02]  /*13ee0*/  FFMA.FTZ R225, R225, c[0x0][0x2d0], -R148.reuse ;  /* 0x0000b400e1e17a23 */ /* 0x100fe40000010894 */
[----:B------:R-:W-:Y:S02]  /*13ef0*/  FFMA.FTZ R148, R149, c[0x0][0x2d0], -R148 ;  /* 0x0000b40095947a23 */ /* 0x000fe40000010894 */
[C---:B-1----:R-:W-:Y:S01]  /*13f00*/  FMUL.FTZ R4, R132.reuse, R128 ;  /* 0x0000008084047220 */ /* 0x042fe20000410000 */
[----:B------:R-:W-:Y:S01]  /*13f10*/  LDSM.16.MT88.4 R152, [R134+UR4+0x3900] ;  /* 0x003900048698783b */ /* 0x000fe20008004200 */
[C---:B------:R-:W-:Y:S02]  /*13f20*/  FMUL.FTZ R5, R132.reuse, R129 ;  /* 0x0000008184057220 */ /* 0x040fe40000410000 */
[C---:B------:R-:W-:Y:S01]  /*13f30*/  FMUL.FTZ R8, R132.reuse, R124 ;  /* 0x0000007c84087220 */ /* 0x040fe20000410000 */
[----:B------:R-:W-:Y:S01]  /*13f40*/  MUFU.EX2 R171, R171 ;  /* 0x000000ab00ab7308 */ /* 0x000fe20000000800 */
[C---:B------:R-:W-:Y:S02]  /*13f50*/  FMUL.FTZ R9, R132.reuse, R125 ;  /* 0x0000007d84097220 */ /* 0x040fe40000410000 */
[C---:B------:R-:W-:Y:S02]  /*13f60*/  FMUL.FTZ R12, R132.reuse, R120 ;  /* 0x00000078840c7220 */ /* 0x040fe40000410000 */
[C---:B---3--:R-:W-:Y:S02]  /*13f70*/  FMUL.FTZ R6, R3.reuse, R130 ;  /* 0x0000008203067220 */ /* 0x048fe40000410000 */
[C---:B------:R-:W-:Y:S02]  /*13f80*/  FMUL.FTZ R7, R3.reuse, R131 ;  /* 0x0000008303077220 */ /* 0x040fe40000410000 */
[C---:B------:R-:W-:Y:S01]  /*13f90*/  FMUL.FTZ R10, R3.reuse, R126 ;  /* 0x0000007e030a7220 */ /* 0x040fe20000410000 */
[----:B------:R-:W1:Y:S01]  /*13fa0*/  MUFU.EX2 R170, R170 ;  /* 0x000000aa00aa7308 */ /* 0x000e620000000800 */
[C---:B------:R-:W-:Y:S01]  /*13fb0*/  FMUL.FTZ R11, R3.reuse, R127 ;  /* 0x0000007f030b7220 */ /* 0x040fe20000410000 */
[----:B------:R-:W-:Y:S01]  /*13fc0*/  LDSM.16.MT88.4 R128, [R168+0x2900] ;  /* 0x00290000a880783b */ /* 0x000fe20000004200 */
[----:B------:R-:W-:Y:S01]  /*13fd0*/  FMUL.FTZ R13, R132, R121 ;  /* 0x00000079840d7220 */ /* 0x000fe20000410000 */
[----:B----4-:R-:W-:Y:S01]  /*13fe0*/  F2FP.PACK_AB R137, R172, R173 ;  /* 0x000000adac89723e */ /* 0x010fe200000000ff */
        /* <DEDUP_REMOVED lines=14> */
[----:B-1----:R-:W-:Y:S01]  /*140d0*/  F2FP.PACK_AB R139, R170, R171 ;  /* 0x000000abaa8b723e */ /* 0x002fe200000000ff */
[C---:B------:R-:W-:Y:S01]  /*140e0*/  FMUL.FTZ R36, R132.reuse, R36 ;  /* 0x0000002484247220 */ /* 0x040fe20000410000 */
[----:B------:R-:W-:Y:S01]  /*140f0*/  LDSM.16.MT88.4 R100, [R134+UR4+0x2100] ;  /* 0x002100048664783b */ /* 0x000fe20008004200 */
[C---:B------:R-:W-:Y:S02]  /*14100*/  FMUL.FTZ R37, R132.reuse, R37 ;  /* 0x0000002584257220 */ /* 0x040fe40000410000 */
[C---:B------:R-:W-:Y:S02]  /*14110*/  FMUL.FTZ R38, R3.reuse, R38 ;  /* 0x0000002603267220 */ /* 0x040fe40000410000 */
[C---:B--2---:R-:W-:Y:S01]  /*14120*/  HMMA.16816.F32 R4, R136.reuse, R20, R4 ;  /* 0x000000148804723c */ /* 0x044fe20000001804 */
[----:B------:R-:W1:Y:S04]  /*14130*/  MUFU.EX2 R179, R179 ;  /* 0x000000b300b37308 */ /* 0x000e680000000800 */
[----:B------:R-:W-:Y:S02]  /*14140*/  FMUL.FTZ R39, R3, R39 ;  /* 0x0000002703277220 */ /* 0x000fe40000410000 */
[----:B------:R-:W-:Y:S01]  /*14150*/  FMUL.FTZ R21, R132, R113 ;  /* 0x0000007184157220 */ /* 0x000fe20000410000 */
[C---:B------:R-:W-:Y:S03]  /*14160*/  HMMA.16816.F32 R8, R136.reuse, R22, R8 ;  /* 0x000000168808723c */ /* 0x040fe60000001808 */
[----:B------:R-:W-:Y:S01]  /*14170*/  MUFU.EX2 R180, R180 ;  /* 0x000000b400b47308 */ /* 0x000fe20000000800 */
[----:B------:R-:W-:Y:S01]  /*14180*/  IADD3 R20, R134, UR4, RZ ;  /* 0x0000000486147c10 */ /* 0x000fe2000fffe0ff */
[C---:B------:R-:W-:Y:S01]  /*14190*/  FMUL.FTZ R40, R132.reuse, R40 ;  /* 0x0000002884287220 */ /* 0x040fe20000410000 */
[----:B---3--:R-:W-:Y:S02]  /*141a0*/  LDSM.16.MT88.4 R148, [R168+0x3900] ;  /* 0x00390000a894783b */ /* 0x008fe40000004200 */
[C---:B------:R-:W-:Y:S04]  /*141b0*/  HMMA.16816.F32 R12, R136.reuse, R24, R12 ;  /* 0x00000018880c723c */ /* 0x040fe8000000180c */
[----:B------:R-:W-:Y:S01]  /*141c0*/  IADD3 R169, R187, R20, RZ ;  /* 0x00000014bba97210 */ /* 0x000fe20007ffe0ff */
[C---:B------:R-:W-:Y:S01]  /*141d0*/  FMUL.FTZ R20, R132.reuse, R112 ;  /* 0x0000007084147220 */ /* 0x040fe20000410000 */
[----:B------:R-:W2:Y:S01]  /*141e0*/  MUFU.EX2 R181, R181 ;  /* 0x000000b500b57308 */ /* 0x000ea20000000800 */
[C---:B------:R-:W-:Y:S01]  /*141f0*/  FMUL.FTZ R22, R3.reuse, R114 ;  /* 0x0000007203167220 */ /* 0x040fe20000410000 */
[C---:B------:R-:W-:Y:S01]  /*14200*/  HMMA.16816.F32 R16, R136.reuse, R26, R16 ;  /* 0x0000001a8810723c */ /* 0x040fe20000001810 */
[----:B------:R-:W3:Y:S03]  /*14210*/  LDSM.16.MT88.4 R120, [R169+0x100] ;  /* 0x00010000a978783b */ /* 0x000ee60000004200 */
[C---:B------:R-:W-:Y:S02]  /*14220*/  FMUL.FTZ R23, R3.reuse, R115 ;  /* 0x0000007303177220 */ /* 0x040fe40000410000 */
[C---:B------:R-:W-:Y:S02]  /*14230*/  FMUL.FTZ R24, R132.reuse, R108 ;  /* 0x0000006c84187220 */ /* 0x040fe40000410000 */
[C---:B------:R-:W-:Y:S01]  /*14240*/  FMUL.FTZ R25, R132.reuse, R109 ;  /* 0x0000006d84197220 */ /* 0x040fe20000410000 */
[----:B------:R-:W4:Y:S01]  /*14250*/  LDSM.16.MT88.4 R112, [R135+UR4+0x2100] ;  /* 0x002100048770783b */ /* 0x000f220008004200 */
[----:B------:R-:W-:Y:S01]  /*14260*/  MUFU.EX2 R182, R182 ;  /* 0x000000b600b67308 */ /* 0x000fe20000000800 */
[C---:B------:R-:W-:Y:S03]  /*14270*/  HMMA.16816.F32 R20, R136.reuse, R28, R20 ;  /* 0x0000001c8814723c */ /* 0x040fe60000001814 */
[C---:B------:R-:W-:Y:S02]  /*14280*/  FMUL.FTZ R26, R3.reuse, R110 ;  /* 0x0000006e031a7220 */ /* 0x040fe40000410000 */
[C---:B------:R-:W-:Y:S01]  /*14290*/  FMUL.FTZ R27, R3.reuse, R111 ;  /* 0x0000006f031b7220 */ /* 0x040fe20000410000 */
[----:B------:R-:W-:Y:S01]  /*142a0*/  LDSM.16.MT88.4 R156, [R169+0x3900] ;  /* 0x00390000a99c783b */ /* 0x000fe20000004200 */
[C---:B------:R-:W-:Y:S02]  /*142b0*/  FMUL.FTZ R28, R132.reuse, R104 ;  /* 0x00000068841c7220 */ /* 0x040fe40000410000 */
[C---:B------:R-:W-:Y:S01]  /*142c0*/  FMUL.FTZ R29, R132.reuse, R105 ;  /* 0x00000069841d7220 */ /* 0x040fe20000410000 */
[----:B------:R-:W5:Y:S02]  /*142d0*/  MUFU.EX2 R183, R183 ;  /* 0x000000b700b77308 */ /* 0x000f640000000800 */
[C---:B------:R-:W-:Y:S02]  /*142e0*/  HMMA.16816.F32 R24, R136.reuse, R30, R24 ;  /* 0x0000001e8818723c */ /* 0x040fe40000001818 */
[----:B------:R-:W-:Y:S01]  /*142f0*/  LDSM.16.MT88.4 R108, [R169+0x2100] ;  /* 0x00210000a96c783b */ /* 0x000fe20000004200 */
[C---:B------:R-:W-:Y:S02]  /*14300*/  FMUL.FTZ R41, R132.reuse, R41 ;  /* 0x0000002984297220 */ /* 0x040fe40000410000 */
[C---:B------:R-:W-:Y:S02]  /*14310*/  FMUL.FTZ R42, R3.reuse, R42 ;  /* 0x0000002a032a7220 */ /* 0x040fe40000410000 */
[C---:B------:R-:W-:Y:S01]  /*14320*/  FMUL.FTZ R30, R3.reuse, R106 ;  /* 0x0000006a031e7220 */ /* 0x040fe20000410000 */
[----:B------:R-:W-:Y:S01]  /*14330*/  MUFU.EX2 R192, R192 ;  /* 0x000000c000c07308 */ /* 0x000fe20000000800 */
[C---:B------:R-:W-:Y:S02]  /*14340*/  FMUL.FTZ R31, R3.reuse, R107 ;  /* 0x0000006b031f7220 */ /* 0x040fe40000410000 */
[----:B------:R-:W1:Y:S01]  /*14350*/  LDSM.16.MT88.4 R104, [R168+0x2100] ;  /* 0x00210000a868783b */ /* 0x000e620000004200 */
[C---:B------:R-:W-:Y:S02]  /*14360*/  FMUL.FTZ R43, R3.reuse, R43 ;  /* 0x0000002b032b7220 */ /* 0x040fe40000410000 */
[C---:B------:R-:W-:Y:S02]  /*14370*/  FMUL.FTZ R44, R132.reuse, R44 ;  /* 0x0000002c842c7220 */ /* 0x040fe40000410000 */
[C---:B------:R-:W-:Y:S01]  /*14380*/  FMUL.FTZ R45, R132.reuse, R45 ;  /* 0x0000002d842d7220 */ /* 0x040fe20000410000 */
[C---:B---3--:R-:W-:Y:S01]  /*14390*/  HMMA.16816.F32 R28, R136.reuse, R120, R28 ;  /* 0x00000078881c723c */ /* 0x048fe2000000181c */
[----:B------:R-:W3:Y:S02]  /*143a0*/  MUFU.EX2 R193, R193 ;  /* 0x000000c100c17308 */ /* 0x000ee40000000800 */
[C---:B------:R-:W-:Y:S02]  /*143b0*/  FMUL.FTZ R46, R3.reuse, R46 ;  /* 0x0000002e032e7220 */ /* 0x040fe40000410000 */
[C---:B------:R-:W-:Y:S02]  /*143c0*/  FMUL.FTZ R47, R3.reuse, R47 ;  /* 0x0000002f032f7220 */ /* 0x040fe40000410000 */
[C---:B------:R-:W-:Y:S01]  /*143d0*/  FMUL.FTZ R48, R132.reuse, R48 ;  /* 0x0000003084307220 */ /* 0x040fe20000410000 */
[C---:B------:R-:W-:Y:S01]  /*143e0*/  HMMA.16816.F32 R32, R136.reuse, R122, R32 ;  /* 0x0000007a8820723c */ /* 0x040fe20000001820 */
[----:B------:R-:W-:Y:S02]  /*143f0*/  LDSM.16.MT88.4 R120, [R169+0x900] ;  /* 0x00090000a978783b */ /* 0x000fe40000004200 */
[----:B------:R-:W-:Y:S01]  /*14400*/  MUFU.EX2 R194, R194 ;  /* 0x000000c200c27308 */ /* 0x000fe20000000800 */
        /* <DEDUP_REMOVED lines=28> */
[C---:B------:R-:W-:Y:S01]  /*145d0*/  FMUL.FTZ R64, R132.reuse, R64 ;  /* 0x0000004084407220 */ /* 0x040fe20000410000 */
[----:B------:R-:W-:Y:S01]  /*145e0*/  MUFU.EX2 R226, R226 ;  /* 0x000000e200e27308 */ /* 0x000fe20000000800 */
[C---:B------:R-:W-:Y:S03]  /*145f0*/  FMUL.FTZ R65, R132.reuse, R65 ;  /* 0x0000004184417220 */ /* 0x040fe60000410000 */
[C---:B------:R-:W-:Y:S03]  /*14600*/  HMMA.16816.F32 R60, R136.reuse, R108, R60 ;  /* 0x0000006c883c723c */ /* 0x040fe6000000183c */
[C---:B------:R-:W-:Y:S02]  /*14610*/  FMUL.FTZ R66, R3.reuse, R66 ;  /* 0x0000004203427220 */ /* 0x040fe40000410000 */
[C---:B------:R-:W-:Y:S01]  /*14620*/  FMUL.FTZ R67, R3.reuse, R67 ;  /* 0x0000004303437220 */ /* 0x040fe20000410000 */
[----:B------:R-:W-:Y:S01]  /*14630*/  MUFU.EX2 R195, R195 ;  /* 0x000000c300c37308 */ /* 0x000fe20000000800 */
[C---:B------:R-:W-:Y:S02]  /*14640*/  FMUL.FTZ R68, R132.reuse, R68 ;  /* 0x0000004484447220 */ /* 0x040fe40000410000 */
[C---:B------:R-:W-:Y:S03]  /*14650*/  FMUL.FTZ R69, R132.reuse, R69 ;  /* 0x0000004584457220 */ /* 0x040fe60000410000 */
[C---:B------:R-:W-:Y:S01]  /*14660*/  HMMA.16816.F32 R64, R136.reuse, R110, R64 ;  /* 0x0000006e8840723c */ /* 0x040fe20000001840 */
[----:B------:R-:W2:Y:S02]  /*14670*/  LDSM.16.MT88.4 R108, [R134+UR4+0x4100] ;  /* 0x00410004866c783b */ /* 0x000ea40008004200 */
[C---:B------:R-:W-:Y:S01]  /*14680*/  FMUL.FTZ R70, R3.reuse, R70 ;  /* 0x0000004603467220 */ /* 0x040fe20000410000 */
[----:B------:R-:W-:Y:S01]  /*14690*/  MUFU.EX2 R228, R228 ;  /* 0x000000e400e47308 */ /* 0x000fe20000000800 */
[C---:B------:R-:W-:Y:S02]  /*146a0*/  FMUL.FTZ R71, R3.reuse, R71 ;  /* 0x0000004703477220 */ /* 0x040fe40000410000 */
[C---:B------:R-:W-:Y:S02]  /*146b0*/  FMUL.FTZ R72, R132.reuse, R72 ;  /* 0x0000004884487220 */ /* 0x040fe40000410000 */
[C---:B------:R-:W-:Y:S03]  /*146c0*/  FMUL.FTZ R73, R132.reuse, R73 ;  /* 0x0000004984497220 */ /* 0x040fe60000410000 */
[C---:B-1----:R-:W-:Y:S02]  /*146d0*/  HMMA.16816.F32 R68, R136.reuse, R104, R68 ;  /* 0x000000688844723c */ /* 0x042fe40000001844 */
[----:B------:R-:W-:Y:S01]  /*146e0*/  MUFU.EX2 R227, R227 ;  /* 0x000000e300e37308 */ /* 0x000fe20000000800 */
[C---:B------:R-:W-:Y:S02]  /*146f0*/  FMUL.FTZ R74, R3.reuse, R74 ;  /* 0x0000004a034a7220 */ /* 0x040fe40000410000 */
[C---:B------:R-:W-:Y:S02]  /*14700*/  FMUL.FTZ R75, R3.reuse, R75 ;  /* 0x0000004b034b7220 */ /* 0x040fe40000410000 */
[C---:B------:R-:W-:Y:S02]  /*14710*/  FMUL.FTZ R84, R132.reuse, R84 ;  /* 0x0000005484547220 */ /* 0x040fe40000410000 */
[C---:B------:R-:W-:Y:S03]  /*14720*/  FMUL.FTZ R85, R132.reuse, R85 ;  /* 0x0000005584557220 */ /* 0x040fe60000410000 */
[C---:B------:R-:W-:Y:S01]  /*14730*/  HMMA.16816.F32 R72, R136.reuse, R106, R72 ;  /* 0x0000006a8848723c */ /* 0x040fe20000001848 */
[----:B------:R-:W1:Y:S01]  /*14740*/  LDSM.16.MT88.4 R104, [R169+0x4100] ;  /* 0x00410000a968783b */ /* 0x000e620000004200 */
[----:B------:R-:W1:Y:S01]  /*14750*/  MUFU.EX2 R230, R230 ;  /* 0x000000e600e67308 */ /* 0x000e620000000800 */
[C---:B------:R-:W-:Y:S02]  /*14760*/  FMUL.FTZ R76, R132.reuse, R76 ;  /* 0x0000004c844c7220 */ /* 0x040fe40000410000 */
[C---:B------:R-:W-:Y:S02]  /*14770*/  FMUL.FTZ R77, R132.reuse, R77 ;  /* 0x0000004d844d7220 */ /* 0x040fe40000410000 */
[C---:B------:R-:W-:Y:S02]  /*14780*/  FMUL.FTZ R78, R3.reuse, R78 ;  /* 0x0000004e034e7220 */ /* 0x040fe40000410000 */
[C---:B------:R-:W-:Y:S03]  /*14790*/  FMUL.FTZ R79, R3.reuse, R79 ;  /* 0x0000004f034f7220 */ /* 0x040fe60000410000 */
[C---:B------:R-:W-:Y:S01]  /*147a0*/  FMUL.FTZ R86, R3.reuse, R86 ;  /* 0x0000005603567220 */ /* 0x040fe20000410000 */
[----:B------:R-:W-:Y:S01]  /*147b0*/  MUFU.EX2 R231, R231 ;  /* 0x000000e700e77308 */ /* 0x000fe20000000800 */
[C---:B------:R-:W-:Y:S02]  /*147c0*/  FMUL.FTZ R87, R3.reuse, R87 ;  /* 0x0000005703577220 */ /* 0x040fe40000410000 */
[C---:B----4-:R-:W-:Y:S03]  /*147d0*/  HMMA.16816.F32 R76, R136.reuse, R100, R76 ;  /* 0x00000064884c723c */ /* 0x050fe6000000184c */
[C---:B------:R-:W-:Y:S02]  /*147e0*/  FMUL.FTZ R80, R132.reuse, R80 ;  /* 0x0000005084507220 */ /* 0x040fe40000410000 */
[C---:B------:R-:W-:Y:S02]  /*147f0*/  FMUL.FTZ R81, R132.reuse, R81 ;  /* 0x0000005184517220 */ /* 0x040fe40000410000 */
[----:B------:R-:W-:Y:S01]  /*14800*/  FMUL.FTZ R82, R3, R82 ;  /* 0x0000005203527220 */ /* 0x000fe20000410000 */
[----:B------:R-:W-:Y:S01]  /*14810*/  F2FP.PACK_AB R100, R179, R178 ;  /* 0x000000b2b364723e */ /* 0x000fe200000000ff */
[----:B------:R-:W-:Y:S01]  /*14820*/  FMUL.FTZ R83, R3, R83 ;  /* 0x0000005303537220 */ /* 0x000fe20000410000 */
[----:B------:R-:W4:Y:S02]  /*14830*/  MUFU.EX2 R232, R232 ;  /* 0x000000e800e87308 */ /* 0x000f240000000800 */
[C---:B------:R-:W-:Y:S01]  /*14840*/  FMUL.FTZ R88, R132.reuse, R88 ;  /* 0x0000005884587220 */ /* 0x040fe20000410000 */
[----:B--2---:R-:W-:Y:S01]  /*14850*/  F2FP.PACK_AB R101, R181, R180 ;  /* 0x000000b4b565723e */ /* 0x004fe200000000ff */
[C---:B------:R-:W-:Y:S02]  /*14860*/  FMUL.FTZ R89, R132.reuse, R89 ;  /* 0x0000005984597220 */ /* 0x040fe40000410000 */
[C---:B------:R-:W-:Y:S03]  /*14870*/  HMMA.16816.F32 R80, R136.reuse, R102, R80 ;  /* 0x000000668850723c */ /* 0x040fe60000001850 */
[C---:B------:R-:W-:Y:S01]  /*14880*/  FMUL.FTZ R90, R3.reuse, R90 ;  /* 0x0000005a035a7220 */ /* 0x040fe20000410000 */
[----:B------:R-:W2:Y:S01]  /*14890*/  MUFU.EX2 R233, R233 ;  /* 0x000000e900e97308 */ /* 0x000ea20000000800 */
[----:B------:R-:W-:Y:S02]  /*148a0*/  FMUL.FTZ R91, R3, R91 ;  /* 0x0000005b035b7220 */ /* 0x000fe40000410000 */
[C---:B------:R-:W-:Y:S01]  /*148b0*/  FMUL.FTZ R92, R132.reuse, R92 ;  /* 0x0000005c845c7220 */ /* 0x040fe20000410000 */
[C---:B------:R-:W-:Y:S04]  /*148c0*/  HMMA.16816.F32 R84, R136.reuse, R108, R84 ;  /* 0x0000006c8854723c */ /* 0x040fe80000001854 */
[C---:B------:R-:W-:Y:S01]  /*148d0*/  FMUL.FTZ R93, R132.reuse, R93 ;  /* 0x0000005d845d7220 */ /* 0x040fe20000410000 */
[----:B-----5:R-:W-:Y:S01]  /*148e0*/  F2FP.PACK_AB R102, R183, R182 ;  /* 0x000000b6b766723e */ /* 0x020fe200000000ff */
[----:B------:R-:W-:Y:S01]  /*148f0*/  FMUL.FTZ R94, R3, R94 ;  /* 0x0000005e035e7220 */ /* 0x000fe20000410000 */
[----:B---3--:R-:W-:Y:S01]  /*14900*/  F2FP.PACK_AB R103, R193, R192 ;  /* 0x000000c0c167723e */ /* 0x008fe200000000ff */
[C---:B------:R-:W-:Y:S01]  /*14910*/  HMMA.16816.F32 R88, R136.reuse, R110, R88 ;  /* 0x0000006e8858723c */ /* 0x040fe20000001858 */
[----:B------:R-:W3:Y:S01]  /*14920*/  LDSM.16.MT88.4 R108, [R168+0x900] ;  /* 0x00090000a86c783b */ /* 0x000ee20000004200 */
[----:B------:R-:W5:Y:S02]  /*14930*/  MUFU.EX2 R235, R235 ;  /* 0x000000eb00eb7308 */ /* 0x000f640000000800 */
        /* <DEDUP_REMOVED lines=10> */
[----:B------:R-:W-:Y:S02]  /*149e0*/  FADD.FTZ R176, R176, R177 ;  /* 0x000000b1b0b07221 */ /* 0x000fe40000010000 */
[----:B------:R-:W-:Y:S02]  /*149f0*/  FADD.FTZ R172, R172, R173 ;  /* 0x000000adacac7221 */ /* 0x000fe40000010000 */
[----:B------:R-:W-:Y:S01]  /*14a00*/  F2FP.PACK_AB R136, R230, R227 ;  /* 0x000000e3e688723e */ /* 0x000fe200000000ff */
[C---:B------:R-:W-:Y:S05]  /*14a10*/  HMMA.16816.F32 R4, R100.reuse, R112, R4 ;  /* 0x000000706404723c */ /* 0x040fea0000001804 */
[----:B----4-:R-:W-:Y:S01]  /*14a20*/  F2FP.PACK_AB R137, R232, R231 ;  /* 0x000000e7e889723e */ /* 0x010fe200000000ff */
[----:B------:R-:W-:Y:S01]  /*14a30*/  FADD.FTZ R3, R175, R176 ;  /* 0x000000b0af037221 */ /* 0x000fe20000010000 */
[----:B--2---:R-:W-:Y:S01]  /*14a40*/  F2FP.PACK_AB R138, R234, R233 ;  /* 0x000000e9ea8a723e */ /* 0x004fe200000000ff */
[C---:B------:R-:W-:Y:S01]  /*14a50*/  HMMA.16816.F32 R8, R100.reuse, R114, R8 ;  /* 0x000000726408723c */ /* 0x040fe20000001808 */
[----:B------:R-:W-:Y:S03]  /*14a60*/  LDSM.16.MT88.4 R112, [R168+0x4900] ;  /* 0x00490000a870783b */ /* 0x000fe60000004200 */
[----:B-----5:R-:W-:Y:S01]  /*14a70*/  F2FP.PACK_AB R139, R236, R235 ;  /* 0x000000ebec8b723e */ /* 0x020fe200000000ff */
[----:B------:R-:W-:Y:S03]  /*14a80*/  FADD.FTZ R3, R174, R3 ;  /* 0x00000003ae037221 */ /* 0x000fe60000010000 */
[C---:B---3--:R-:W-:Y:S04]  /*14a90*/  HMMA.16816.F32 R12, R100.reuse, R108, R12 ;  /* 0x0000006c640c723c */ /* 0x048fe8000000180c */
[----:B------:R-:W-:Y:S04]  /*14aa0*/  FADD.FTZ R178, R178, R3 ;  /* 0x00000003b2b27221 */ /* 0x000fe80000010000 */
[C---:B------:R-:W-:Y:S01]  /*14ab0*/  HMMA.16816.F32 R16, R100.reuse, R110, R16 ;  /* 0x0000006e6410723c */ /* 0x040fe20000001810 */
[----:B------:R-:W2:Y:S03]  /*14ac0*/  LDSM.16.MT88.4 R108, [R135+UR4+0x4900] ;  /* 0x00490004876c783b */ /* 0x000ea60008004200 */
        /* <DEDUP_REMOVED lines=32> */
[----:B------:R-:W-:Y:S02]  /*14cd0*/  F2FP.PACK_AB R100, R229, R194 ;  /* 0x000000c2e564723e */ /* 0x000fe400000000ff */
[----:B------:R-:W-:Y:S03]  /*14ce0*/  F2FP.PACK_AB R101, R225, R224 ;  /* 0x000000e0e165723e */ /* 0x000fe600000000ff */
[----:B------:R-:W-:Y:S02]  /*14cf0*/  F2FP.PACK_AB R102, R226, R223 ;  /* 0x000000dfe266723e */ /* 0x000fe400000000ff */
[----:B------:R-:W-:Y:S07]  /*14d00*/  F2FP.PACK_AB R103, R228, R195 ;  /* 0x000000c3e467723e */ /* 0x000fee00000000ff */
[C---:B--2---:R-:W-:Y:S08]  /*14d10*/  HMMA.16816.F32 R4, R100.reuse, R108, R4 ;  /* 0x0000006c6404723c */ /* 0x044ff00000001804 */
[C---:B------:R-:W-:Y:S01]  /*14d20*/  HMMA.16816.F32 R8, R100.reuse, R110, R8 ;  /* 0x0000006e6408723c */ /* 0x040fe20000001808 */
[----:B------:R-:W2:Y:S07]  /*14d30*/  LDSM.16.MT88.4 R108, [R134+UR4+0x3100] ;  /* 0x00310004866c783b */ /* 0x000eae0008004200 */
        /* <DEDUP_REMOVED lines=31> */
[C---:B------:R-:W-:Y:S08]  /*14f30*/  HMMA.16816.F32 R124, R136.reuse, R126, R8 ;  /* 0x0000007e887c723c */ /* 0x040ff00000001808 */
[C---:B-1----:R-:W-:Y:S08]  /*14f40*/  HMMA.16816.F32 R120, R136.reuse, R116, R12 ;  /* 0x000000748878723c */ /* 0x042ff0000000180c */
[C---:B------:R-:W-:Y:S08]  /*14f50*/  HMMA.16816.F32 R116, R136.reuse, R118, R16 ;  /* 0x000000768874723c */ /* 0x040ff00000001810 */
[C---:B------:R-:W-:Y:S01]  /*14f60*/  HMMA.16816.F32 R112, R136.reuse, R104, R20 ;  /* 0x000000688870723c */ /* 0x040fe20000001814 */
[----:B------:R-:W1:Y:S07]  /*14f70*/  LDSM.16.MT88.4 R20, [R134+UR4+0x5900] ;  /* 0x005900048614783b */ /* 0x000e6e0008004200 */
[C---:B------:R-:W-:Y:S01]  /*14f80*/  HMMA.16816.F32 R108, R136.reuse, R106, R24 ;  /* 0x0000006a886c723c */ /* 0x040fe20000001818 */
[----:B------:R-:W2:Y:S07]  /*14f90*/  LDSM.16.MT88.4 R24, [R169+0x5900] ;  /* 0x00590000a918783b */ /* 0x000eae0000004200 */
        /* <DEDUP_REMOVED lines=23> */
[----:B------:R-:W-:Y:S03]  /*15110*/  FADD.FTZ R20, R229, R20 ;  /* 0x00000014e5147221 */ /* 0x000fe60000010000 */
[----:B------:R-:W-:Y:S01]  /*15120*/  FADD.FTZ R22, R224, R193 ;  /* 0x000000c1e0167221 */ /* 0x000fe20000010000 */
[C---:B--2---:R-:W-:Y:S04]  /*15130*/  HMMA.16816.F32 R92, R136.reuse, R24, R92 ;  /* 0x00000018885c723c */ /* 0x044fe8000000185c */
[----:B------:R-:W-:Y:S02]  /*15140*/  FADD.FTZ R22, R225, R22 ;  /* 0x00000016e1167221 */ /* 0x000fe40000010000 */
[----:B------:R-:W-:Y:S02]  /*15150*/  FADD.FTZ R223, R223, R20 ;  /* 0x00000014dfdf7221 */ /* 0x000fe40000010000 */
[----:B------:R-:W-:Y:S01]  /*15160*/  FADD.FTZ R195, R195, R22 ;  /* 0x00000016c3c37221 */ /* 0x000fe20000010000 */
[----:B------:R-:W-:Y:S03]  /*15170*/  HMMA.16816.F32 R96, R136, R26, R96 ;  /* 0x0000001a8860723c */ /* 0x000fe60000001860 */
[----:B------:R-:W-:Y:S02]  /*15180*/  FADD.FTZ R226, R226, R223 ;  /* 0x000000dfe2e27221 */ /* 0x000fe40000010000 */
[----:B------:R-:W-:Y:S02]  /*15190*/  FADD.FTZ R228, R228, R195 ;  /* 0x000000c3e4e47221 */ /* 0x000fe40000010000 */
[----:B------:R-:W-:Y:S02]  /*151a0*/  FADD.FTZ R227, R227, R226 ;  /* 0x000000e2e3e37221 */ /* 0x000fe40000010000 */
[----:B------:R-:W-:Y:S03]  /*151b0*/  FADD.FTZ R231, R231, R228 ;  /* 0x000000e4e7e77221 */ /* 0x000fe60000010000 */
        /* <DEDUP_REMOVED lines=8> */
[----:B------:R-:W-:Y:S01]  /*15240*/  USHF.L.U32 UR4, UR13, 0x6, URZ ;  /* 0x000000060d047899 */ /* 0x000fe2000800063f */
[----:B------:R-:W-:Y:S05]  /*15250*/  IMAD.MOV.U32 R203, RZ, RZ, RZ ;  /* 0x000000ffffcb7224 */ /* 0x000fea00078e00ff */
[----:B------:R-:W-:Y:S05]  /*15260*/  IMAD.U32 R3, RZ, RZ, UR4 ;  /* 0x00000004ff037e24 */ /* 0x000fea000f8e00ff */
[----:B------:R-:W-:Y:S04]  /*15270*/  IADD3 R3, R206, UR8, R3 ;  /* 0x00000008ce037c10 */ /* 0x000fe8000fffe003 */
[----:B------:R-:W-:Y:S05]  /*15280*/  IADD3 R204, R3, -0x80, RZ ;  /* 0xffffff8003cc7810 */ /* 0x000fea0007ffe0ff */
[----:B------:R-:W-:Y:S04]  /*15290*/  @P2 IMAD.HI.U32 R4, R204, c[0x0][0x2bc], RZ ;  /* 0x0000af00cc042a27 */ /* 0x000fe800078e00ff */
[----:B------:R-:W-:Y:S01]  /*152a0*/  IMAD.MOV.U32 R3, RZ, RZ, R204 ;  /* 0x000000ffff037224 */ /* 0x000fe200078e00cc */
[----:B------:R-:W-:Y:S04]  /*152b0*/  @P2 SHF.R.U32.HI R3, RZ, c[0x0][0x2c0], R4 ;  /* 0x0000b000ff032a19 */ /* 0x000fe80000011604 */
        /* <DEDUP_REMOVED lines=8> */
[----:B------:R1:W2:Y:S04]  /*15340*/  @!P3 LDG.E R203, [R8.64] ;  /* 0x0000000a08cbb981 */ /* 0x0002a8000c1e1900 */
[----:B------:R-:W-:Y:S04]  /*15350*/  IMAD R3, R3, c[0x0][0x1e0], RZ ;  /* 0x0000780003037a24 */ /* 0x000fe800078e02ff */
[----:B------:R-:W-:Y:S04]  /*15360*/  IMAD R3, R204, c[0x0][0x1e4], R3 ;  /* 0x00007900cc037a24 */ /* 0x000fe800078e0203 */
[----:B------:R-:W-:Y:S01]  /*15370*/  IMAD.IADD R5, R5, 0x1, R3 ;  /* 0x0000000105057824 */ /* 0x000fe200078e0203 */
[----:B-1----:R-:W-:Y:S02]  /*15380*/  SEL R8, RZ, 0x10, P5 ;  /* 0x00000010ff087807 */ /* 0x002fe40002800000 */
[----:B------:R-:W-:Y:S02]  /*15390*/  IADD3 R9, -R216, 0x10, RZ ;  /* 0x00000010d8097810 */ /* 0x000fe40007ffe1ff */
[----:B------:R-:W-:Y:S02]  /*153a0*/  IADD3 R16, -R8, 0x10, RZ ;  /* 0x0000001008107810 */ /* 0x000fe40007ffe1ff */
[----:B------:R-:W-:Y:S02]  /*153b0*/  LOP3.LUT R9, R9, 0xf, RZ, 0xc0, !PT ;  /* 0x0000000f09097812 */ /* 0x000fe400078ec0ff */
[----:B------:R-:W-:Y:S02]  /*153c0*/  LOP3.LUT R16, R16, 0xf, RZ, 0xc0, !PT ;  /* 0x0000000f10107812 */ /* 0x000fe400078ec0ff */
[----:B------:R-:W-:Y:S02]  /*153d0*/  ISETP.NE.U32.AND P2, PT, R8, RZ, PT ;  /* 0x000000ff0800720c */ /* 0x000fe40003f45070 */
[----:B--2---:R-:W-:Y:S01]  /*153e0*/  SHF.R.S32.HI R6, RZ, 0x1f, R203 ;  /* 0x0000001fff067819 */ /* 0x004fe200000114cb */
[C---:B------:R-:W-:Y:S04]  /*153f0*/  IMAD.WIDE.U32 R4, R203.reuse, c[0x0][0x1f0], R4 ;  /* 0x00007c00cb047a25 */ /* 0x040fe800078e0004 */
[----:B------:R-:W-:Y:S01]  /*15400*/  IMAD R6, R6, c[0x0][0x1f0], RZ ;  /* 0x00007c0006067a24 */ /* 0x000fe200078e02ff */
[----:B------:R-:W-:Y:S03]  /*15410*/  IADD3 R4, P0, R208, R4, RZ ;  /* 0x00000004d0047210 */ /* 0x000fe60007f1e0ff */
[----:B------:R-:W-:Y:S05]  /*15420*/  IMAD R6, R203, c[0x0][0x1f4], R6 ;  /* 0x00007d00cb067a24 */ /* 0x000fea00078e0206 */
[----:B------:R-:W-:Y:S01]  /*15430*/  IADD3.X R3, R199, R5, R6, P0, !PT ;  /* 0x00000005c7037210 */ /* 0x000fe200007fe406 */
[----:B------:R-:W-:Y:S01]  /*15440*/  IMAD.SHL.U32 R5, R218, 0x2, RZ ;  /* 0x00000002da057824 */ /* 0x000fe200078e00ff */
[----:B------:R-:W-:Y:S02]  /*15450*/  LEA R7, P0, R4, c[0x0][0x1c8], 0x1 ;  /* 0x0000720004077a11 */ /* 0x000fe400078008ff */
[----:B------:R-:W-:Y:S02]  /*15460*/  SHF.L.U64.HI R6, R218, 0x1, R215 ;  /* 0x00000001da067819 */ /* 0x000fe400000102d7 */
[----:B------:R-:W-:Y:S01]  /*15470*/  LEA.HI.X R15, R4, c[0x0][0x1cc], R3, 0x1, P0 ;  /* 0x00007300040f7a11 */ /* 0x000fe200000f0c03 */
[----:B------:R-:W1:Y:S01]  /*15480*/  SHFL.IDX PT, R12, R7, 0x1, 0x181f ;  /* 0x00381f00070c7f89 */ /* 0x000e6200000e0000 */
[----:B------:R-:W-:Y:S01]  /*15490*/  SEL R4, RZ, 0x10, P4 ;  /* 0x00000010ff047807 */ /* 0x000fe20002000000 */
[----:B------:R-:W-:Y:S02]  /*154a0*/  IMAD.SHL.U32 R3, R214, 0x2, RZ ;  /* 0x00000002d6037824 */ /* 0x000fe400078e00ff */
[----:B------:R-:W2:Y:S01]  /*154b0*/  SHFL.IDX PT, R11, R15, 0x1, 0x181f ;  /* 0x00381f000f0b7f89 */ /* 0x000ea200000e0000 */
[----:B------:R-:W-:Y:S03]  /*154c0*/  IADD3 R10, -R4, 0x10, RZ ;  /* 0x00000010040a7810 */ /* 0x000fe60007ffe1ff */
[----:B------:R3:W4:Y:S01]  /*154d0*/  SHFL.IDX PT, R14, R7, RZ, 0x181f ;  /* 0x00181fff070e7589 */ /* 0x00072200000e0000 */
[----:B------:R-:W-:Y:S03]  /*154e0*/  LOP3.LUT R10, R10, 0xf, RZ, 0xc0, !PT ;  /* 0x0000000f0a0a7812 */ /* 0x000fe600078ec0ff */
[----:B------:R-:W5:Y:S01]  /*154f0*/  SHFL.IDX PT, R13, R15, RZ, 0x181f ;  /* 0x00181fff0f0d7589 */ /* 0x000f6200000e0000 */
[-C--:B-1----:R-:W-:Y:S04]  /*15500*/  IADD3 R16, P1, P0, R16, R12.reuse, R5 ;  /* 0x0000000c10107210 */ /* 0x082fe8000783e005 */
[-C--:B--2---:R-:W-:Y:S02]  /*15510*/  IADD3.X R17, RZ, R11.reuse, R6, P1, P0 ;  /* 0x0000000bff117210 */ /* 0x084fe40000fe0406 */
[-C--:B------:R-:W-:Y:S01]  /*15520*/  IADD3 R18, P1, P0, R10, R12.reuse, R3 ;  /* 0x0000000c0a127210 */ /* 0x080fe2000783e003 */
[----:B------:R-:W-:Y:S01]  /*15530*/  IMAD.U32 R10, RZ, RZ, UR6 ;  /* 0x00000006ff0a7e24 */ /* 0x000fe2000f8e00ff */
[----:B---3--:R-:W-:Y:S03]  /*15540*/  SHF.L.U64.HI R7, R214, 0x1, R217 ;  /* 0x00000001d6077819 */ /* 0x008fe600000102d9 */
[----:B------:R-:W-:Y:S01]  /*15550*/  IMAD R10, R10, 0x3000, R205 ;  /* 0x000030000a0a7824 */ /* 0x000fe200078e02cd */
[-C--:B------:R-:W-:Y:S02]  /*15560*/  IADD3.X R19, RZ, R11.reuse, R7, P1, P0 ;  /* 0x0000000bff137210 */ /* 0x080fe40000fe0407 */
[----:B------:R-:W-:Y:S04]  /*15570*/  IADD3 R20, P1, P0, R9, R12, R221 ;  /* 0x0000000c09147210 */ /* 0x000fe8000783e0dd */
[----:B------:R-:W-:Y:S02]  /*15580*/  IADD3.X R21, RZ, R11, R222, P1, P0 ;  /* 0x0000000bff157210 */ /* 0x000fe40000fe04de */
[C---:B----4-:R-:W-:Y:S02]  /*15590*/  IADD3 R22, P1, R14.reuse, R5, RZ ;  /* 0x000000050e167210 */ /* 0x050fe40007f3e0ff */
[----:B------:R-:W-:Y:S01]  /*155a0*/  IADD3 R24, P0, R14, R3, RZ ;  /* 0x000000030e187210 */ /* 0x000fe20007f1e0ff */
[----:B------:R-:W-:Y:S02]  /*155b0*/  IMAD.SHL.U32 R3, R10, 0x2, RZ ;  /* 0x000000020a037824 */ /* 0x000fe400078e00ff */
[C---:B-----5:R-:W-:Y:S01]  /*155c0*/  IMAD.X R23, R13.reuse, 0x1, R6, P1 ;  /* 0x000000010d177824 */ /* 0x060fe200008e0606 */
        /* <DEDUP_REMOVED lines=11> */
.L_x_1470:
[----:B------:R-:W-:Y:S01]  /*15680*/  UISETP.GT.AND UP0, UPT, UR13, UR7, UPT ;  /* 0x000000070d00728c */ /* 0x000fe2000bf04270 */
[----:B------:R-:W0:Y:S01]  /*15690*/  LDGDEPBAR ;  /* 0x00000000000079af */ /* 0x000e220000000000 */
[----:B------:R-:W-:Y:S01]  /*156a0*/  UIADD3 UR4, UR5, 0x1, URZ ;  /* 0x0000000105047890 */ /* 0x000fe2000fffe03f */
[----:B------:R-:W-:Y:S01]  /*156b0*/  IMAD.MOV.U32 R132, RZ, RZ, R0 ;  /* 0x000000ffff847224 */ /* 0x000fe200078e0000 */
[----:B------:R-:W-:Y:S01]  /*156c0*/  UISETP.GE.AND UP1, UPT, UR5, 0x1, UPT ;  /* 0x000000010500788c */ /* 0x000fe2000bf26270 */
[----:B-1----:R-:W-:Y:S01]  /*156d0*/  MOV R3, R2 ;  /* 0x0000000200037202 */ /* 0x002fe20000000f00 */
[----:B------:R-:W-:Y:S01]  /*156e0*/  UIADD3 UR13, UR13, -0x1, URZ ;  /* 0xffffffff0d0d7890 */ /* 0x000fe2000fffe03f */
[----:B------:R-:W-:Y:S01]  /*156f0*/  PLOP3.LUT P0, PT, PT, PT, UP0, 0x80, 0x0 ;  /* 0x000000000000781c */ /* 0x000fe20003f0f008 */
[----:B------:R-:W-:Y:S11]  /*15700*/  USEL UR5, UR4, URZ, !UP1 ;  /* 0x0000003f04057287 */ /* 0x000ff6000c800000 */
[----:B------:R-:W-:Y:S01]  /*15710*/  @!UPT UIADD3 URZ, URZ, URZ, URZ ;  /* 0x0000003f3f3ff290 */ /* 0x000fe2000fffe03f */
[----:B------:R-:W-:-:S05]  /*15720*/  @P0 BRA `(.L_x_1471) ;  /* 0xffffca0000000947 */ /* 0x000fca000383ffff */
.L_x_1468:
[----:B------:R-:W-:-:S13]  /*15730*/  ISETP.LE.AND P0, PT, RZ, UR13, PT ;  /* 0x0000000dff007c0c */ /* 0x000fda000bf03270 */
[----:B------:R-:W-:Y:S05]  /*15740*/  @!P0 BRA `(.L_x_1472) ;  /* 0x00002fb000008947 */ /* 0x000fea0003800000 */
[----:B------:R-:W2:Y:S01]  /*15750*/  S2R R4, SR_TID.X ;  /* 0x0000000000047919 */ /* 0x000ea20000002100 */
[----:B------:R-:W-:Y:S01]  /*15760*/  IMAD.MOV.U32 R192, RZ, RZ, 0x40 ;  /* 0x00000040ffc07424 */ /* 0x000fe200078e00ff */
[C---:B------:R-:W-:Y:S01]  /*15770*/  SHF.L.U64.HI R215, R218.reuse, 0x1, R215 ;  /* 0x00000001dad77819 */ /* 0x040fe200000102d7 */
[----:B------:R-:W-:Y:S01]  /*15780*/  IMAD.SHL.U32 R218, R218, 0x2, RZ ;  /* 0x00000002dada7824 */ /* 0x000fe200078e00ff */
[C---:B------:R-:W-:Y:S01]  /*15790*/  SHF.L.U64.HI R217, R214.reuse, 0x1, R217 ;  /* 0x00000001d6d97819 */ /* 0x040fe200000102d9 */
[----:B------:R-:W-:Y:S02]  /*157a0*/  IMAD.SHL.U32 R214, R214, 0x2, RZ ;  /* 0x00000002d6d67824 */ /* 0x000fe400078e00ff */
[----:B------:R-:W-:Y:S02]  /*157b0*/  IMAD.MOV.U32 R133, RZ, RZ, R2 ;  /* 0x000000ffff857224 */ /* 0x000fe400078e0002 */
[----:B------:R-:W-:Y:S01]  /*157c0*/  IMAD.IADD R190, R188, 0x1, R187 ;  /* 0x00000001bcbe7824 */ /* 0x000fe200078e02bb */
[----:B-12---:R-:W-:-:S04]  /*157d0*/  SHF.R.S32.HI R3, RZ, 0x1f, R4 ;  /* 0x0000001fff037819 */ /* 0x006fc80000011404 */
[----:B------:R-:W-:-:S04]  /*157e0*/  LEA.HI R3, R3, R4, RZ, 0x3 ;  /* 0x0000000403037211 */ /* 0x000fc800078f18ff */
[----:B------:R-:W-:-:S05]  /*157f0*/  LOP3.LUT R3, R3, 0xfffffff8, RZ, 0xc0, !PT ;  /* 0xfffffff803037812 */ /* 0x000fca00078ec0ff */
[----:B------:R-:W-:Y:S01]  /*15800*/  IMAD.IADD R3, R4, 0x1, -R3 ;  /* 0x0000000104037824 */ /* 0x000fe200078e0a03 */
[----:B------:R-:W-:-:S04]  /*15810*/  SHF.R.S32.HI R4, RZ, 0x1f, R213 ;  /* 0x0000001fff047819 */ /* 0x000fc800000114d5 */
[----:B------:R-:W-:Y:S01]  /*15820*/  LOP3.LUT P0, RZ, R3, 0x4, RZ, 0xc0, !PT ;  /* 0x0000000403ff7812 */ /* 0x000fe2000780c0ff */
[----:B------:R-:W-:Y:S01]  /*15830*/  IMAD.MOV.U32 R3, RZ, RZ, R0 ;  /* 0x000000ffff037224 */ /* 0x000fe200078e0000 */
[C---:B------:R-:W-:Y:S01]  /*15840*/  SHF.L.U64.HI R193, R213.reuse, 0x1, R4 ;  /* 0x00000001d5c17819 */ /* 0x040fe20000010204 */
[----:B------:R-:W-:Y:S01]  /*15850*/  IMAD.SHL.U32 R213, R213, 0x2, RZ ;  /* 0x00000002d5d57824 */ /* 0x000fe200078e00ff */
[----:B------:R-:W-:Y:S02]  /*15860*/  SEL R192, R192, 0xffffffc0, !P0 ;  /* 0xffffffc0c0c07807 */ /* 0x000fe40004000000 */
.L_x_1475:
        /* <DEDUP_REMOVED lines=26> */
[----:B------:R-:W-:Y:S05]  /*15a10*/  IMAD.WIDE.U32 R8, R203, c[0x0][0x218], R8 ;  /* 0x00008600cb087a25 */ /* 0x000fea00078e0008 */
[----:B------:R-:W-:Y:S04]  /*15a20*/  IADD3 R5, P0, R5, R8, RZ ;  /* 0x0000000805057210 */ /* 0x000fe80007f1e0ff */
[----:B------:R-:W-:Y:S02]  /*15a30*/  IADD3.X R0, R198, R9, R7, P0, !PT ;  /* 0x00000009c6007210 */ /* 0x000fe400007fe407 */
[C---:B------:R-:W-:Y:S04]  /*15a40*/  LEA R20, P0, R5.reuse, c[0x0][0x1f8], 0x1 ;  /* 0x00007e0005147a11 */ /* 0x040fe800078008ff */
[----:B------:R-:W-:Y:S01]  /*15a50*/  LEA.HI.X R6, R5, c[0x0][0x1fc], R0, 0x1, P0 ;  /* 0x00007f0005067a11 */ /* 0x000fe200000f0c00 */
[----:B------:R-:W5:Y:S01]  /*15a60*/  SHFL.IDX PT, R9, R20, RZ, 0x181f ;  /* 0x00181fff14097589 */ /* 0x000f6200000e0000 */
[----:B------:R-:W-:Y:S03]  /*15a70*/  IMAD.U32 R5, RZ, RZ, UR6 ;  /* 0x00000006ff057e24 */ /* 0x000fe6000f8e00ff */
[----:B------:R-:W4:Y:S01]  /*15a80*/  SHFL.IDX PT, R2, R6, RZ, 0x181f ;  /* 0x00181fff06027589 */ /* 0x000f2200000e0000 */
[----:B------:R-:W-:Y:S03]  /*15a90*/  IMAD R4, R5, 0x6000, R202 ;  /* 0x0000600005047824 */ /* 0x000fe600078e02ca */
[----:B------:R-:W3:Y:S04]  /*15aa0*/  SHFL.IDX PT, R7, R20, 0x1, 0x181f ;  /* 0x00381f0014077f89 */ /* 0x000ee800000e0000 */
[----:B------:R2:W1:Y:S01]  /*15ab0*/  SHFL.IDX PT, R0, R6, 0x1, 0x181f ;  /* 0x00381f0006007f89 */ /* 0x00046200000e0000 */
[C---:B-----5:R-:W-:Y:S02]  /*15ac0*/  IADD3 R10, P0, R9.reuse, R218, RZ ;  /* 0x000000da090a7210 */ /* 0x060fe40007f1e0ff */
[C---:B------:R-:W-:Y:S02]  /*15ad0*/  IADD3 R8, P1, R9.reuse, R214, RZ ;  /* 0x000000d609087210 */ /* 0x040fe40007f3e0ff */
[C---:B----4-:R-:W-:Y:S02]  /*15ae0*/  IADD3.X R11, R2.reuse, R215, RZ, P0, !PT ;  /* 0x000000d7020b7210 */ /* 0x050fe400007fe4ff */
[----:B------:R-:W-:Y:S01]  /*15af0*/  IADD3 R14, P0, R9, R213, RZ ;  /* 0x000000d5090e7210 */ /* 0x000fe20007f1e0ff */
[C---:B------:R-:W-:Y:S01]  /*15b00*/  IMAD.X R9, R2.reuse, 0x1, R217, P1 ;  /* 0x0000000102097824 */ /* 0x040fe200008e06d9 */
[C---:B---3--:R-:W-:Y:S01]  /*15b10*/  IADD3 R12, P2, R7.reuse, R218, RZ ;  /* 0x000000da070c7210 */ /* 0x048fe20007f5e0ff */
[----:B------:R3:W-:Y:S02]  /*15b20*/  LDGSTS.E.BYPASS.LTC128B.128 [R4], [R10.64], !P5 ;  /* 0x000000000a047fae */ /* 0x0007e4000e901d4a */
[----:B------:R-:W-:Y:S01]  /*15b30*/  IMAD.X R15, R2, 0x1, R193, P0 ;  /* 0x00000001020f7824 */ /* 0x000fe200000e06c1 */
[C---:B--2---:R-:W-:Y:S01]  /*15b40*/  IADD3 R6, P1, R7.reuse, R214, RZ ;  /* 0x000000d607067210 */ /* 0x044fe20007f3e0ff */
[----:B------:R3:W-:Y:S01]  /*15b50*/  LDGSTS.E.BYPASS.LTC128B.128 [R4+0x2000], [R8.64], !P4 ;  /* 0x0200000008047fae */ /* 0x0007e2000e101d4a */
[C---:B-1----:R-:W-:Y:S02]  /*15b60*/  IADD3.X R13, R0.reuse, R215, RZ, P2, !PT ;  /* 0x000000d7000d7210 */ /* 0x042fe400017fe4ff */
[----:B------:R-:W-:Y:S01]  /*15b70*/  IADD3 R20, P0, R7, R213, RZ ;  /* 0x000000d507147210 */ /* 0x000fe20007f1e0ff */
[----:B------:R3:W-:Y:S01]  /*15b80*/  LDGSTS.E.BYPASS.LTC128B.128 [R4+0x4000], [R14.64], !P6 ;  /* 0x040000000e047fae */ /* 0x0007e2000f101d4a */
[C---:B------:R-:W-:Y:S02]  /*15b90*/  IMAD.X R7, R0.reuse, 0x1, R217, P1 ;  /* 0x0000000100077824 */ /* 0x040fe400008e06d9 */
[----:B------:R-:W-:Y:S01]  /*15ba0*/  IADD3.X R21, R0, R193, RZ, P0, !PT ;  /* 0x000000c100157210 */ /* 0x000fe200007fe4ff */
[----:B------:R3:W-:Y:S04]  /*15bb0*/  LDGSTS.E.BYPASS.LTC128B.128 [R4+0x1000], [R12.64], !P5 ;  /* 0x010000000c047fae */ /* 0x0007e8000e901d4a */
[----:B------:R3:W-:Y:S04]  /*15bc0*/  LDGSTS.E.BYPASS.LTC128B.128 [R4+0x3000], [R6.64], !P4 ;  /* 0x0300000006047fae */ /* 0x0007e8000e101d4a */
[----:B------:R3:W-:Y:S02]  /*15bd0*/  LDGSTS.E.BYPASS.LTC128B.128 [R4+0x5000], [R20.64], !P6 ;  /* 0x0500000014047fae */ /* 0x0007e4000f101d4a */
.L_x_1473:
        /* <DEDUP_REMOVED lines=218> */
[----:B---3--:R-:W-:Y:S02]  /*16980*/  FMNMX.FTZ R0, R181, R0, !PT ;  /* 0x00000000b5007209 */ /* 0x008fe40007810000 */
[----:B------:R-:W-:Y:S07]  /*16990*/  IADD3 R16, R134, UR4, RZ ;  /* 0x0000000486107c10 */ /* 0x000fee000fffe0ff */
        /* <DEDUP_REMOVED lines=43> */
[----:B------:R-:W-:Y:S02]  /*16c50*/  IADD3 R8, R135, UR4, RZ ;  /* 0x0000000487087c10 */ /* 0x000fe4000fffe0ff */
[----:B-1----:R-:W-:Y:S05]  /*16c60*/  FMNMX.FTZ R2, R11, R2, !PT ;  /* 0x000000020b027209 */ /* 0x002fea0007810000 */
[----:B------:R-:W1:Y:S01]  /*16c70*/  SHFL.BFLY PT, R0, R9, 0x1, 0x1f ;  /* 0x0c201f0009007f89 */ /* 0x000e6200000e0000 */
[C---:B------:R-:W-:Y:S01]  /*16c80*/  FADD.FTZ R4, -R2.reuse, R133 ;  /* 0x0000008502047221 */ /* 0x040fe20000010100 */
[----:B------:R-:W-:Y:S01]  /*16c90*/  IADD3 R133, R187, R8, RZ ;  /* 0x00000008bb857210 */ /* 0x000fe20007ffe0ff */
[----:B------:R-:W-:Y:S02]  /*16ca0*/  FMUL.FTZ R148, R2, c[0x0][0x2d0] ;  /* 0x0000b40002947a20 */ /* 0x000fe40000410000 */
[----:B------:R-:W-:Y:S02]  /*16cb0*/  FMUL.FTZ R132, R4, c[0x0][0x2d0] ;  /* 0x0000b40004847a20 */ /* 0x000fe40000410000 */
[--C-:B------:R-:W-:Y:S01]  /*16cc0*/  FFMA.FTZ R171, R145, c[0x0][0x2d0], -R148.reuse ;  /* 0x0000b40091ab7a23 */ /* 0x100fe20000010894 */
[----:B------:R-:W2:Y:S01]  /*16cd0*/  LDSM.16.MT88.4 R20, [R133+0x100] ;  /* 0x000100008514783b */ /* 0x000ea20000004200 */
[--C-:B------:R-:W-:Y:S02]  /*16ce0*/  FFMA.FTZ R172, R165, c[0x0][0x2d0], -R148.reuse ;  /* 0x0000b400a5ac7a23 */ /* 0x100fe40000010894 */
[--C-:B------:R-:W-:Y:S01]  /*16cf0*/  FFMA.FTZ R170, R167, c[0x0][0x2d0], -R148.reuse ;  /* 0x0000b400a7aa7a23 */ /* 0x100fe20000010894 */
[----:B------:R-:W3:Y:S01]  /*16d00*/  MUFU.EX2 R132, R132 ;  /* 0x0000008400847308 */ /* 0x000ee20000000800 */
[--C-:B------:R-:W-:Y:S02]  /*16d10*/  FFMA.FTZ R169, R169, c[0x0][0x2d0], -R148.reuse ;  /* 0x0000b400a9a97a23 */ /* 0x100fe40000010894 */
[--C-:B------:R-:W-:Y:S01]  /*16d20*/  FFMA.FTZ R178, R163, c[0x0][0x2d0], -R148.reuse ;  /* 0x0000b400a3b27a23 */ /* 0x100fe20000010894 */
[----:B------:R-:W-:Y:S01]  /*16d30*/  LDSM.16.MT88.4 R136, [R133+0x2900] ;  /* 0x002900008588783b */ /* 0x000fe20000004200 */
[--C-:B------:R-:W-:Y:S02]  /*16d40*/  FFMA.FTZ R191, R157, c[0x0][0x2d0], -R148.reuse ;  /* 0x0000b4009dbf7a23 */ /* 0x100fe40000010894 */
[--C-:B------:R-:W-:Y:S01]  /*16d50*/  FFMA.FTZ R219, R153, c[0x0][0x2d0], -R148.reuse ;  /* 0x0000b40099db7a23 */ /* 0x100fe20000010894 */
[----:B-1----:R-:W-:Y:S02]  /*16d60*/  FMNMX.FTZ R0, R9, R0, !PT ;  /* 0x0000000009007209 */ /* 0x002fe40007810000 */
[----:B------:R-:W-:Y:S01]  /*16d70*/  MUFU.EX2 R172, R172 ;  /* 0x000000ac00ac7308 */ /* 0x000fe20000000800 */
[--C-:B------:R-:W-:Y:S02]  /*16d80*/  FFMA.FTZ R222, R151, c[0x0][0x2d0], -R148.reuse ;  /* 0x0000b40097de7a23 */ /* 0x100fe40000010894 */
[--C-:B------:R-:W-:Y:S02]  /*16d90*/  FFMA.FTZ R223, R149, c[0x0][0x2d0], -R148.reuse ;  /* 0x0000b40095df7a23 */ /* 0x100fe40000010894 */
[C---:B------:R-:W-:Y:S02]  /*16da0*/  FMUL.FTZ R145, R0.reuse, c[0x0][0x2d0] ;  /* 0x0000b40000917a20 */ /* 0x040fe40000410000 */
[----:B------:R-:W-:Y:S02]  /*16db0*/  FADD.FTZ R4, -R0, R3 ;  /* 0x0000000300047221 */ /* 0x000fe40000010100 */
[--C-:B------:R-:W-:Y:S01]  /*16dc0*/  FFMA.FTZ R168, R166, c[0x0][0x2d0], -R145.reuse ;  /* 0x0000b400a6a87a23 */ /* 0x100fe20000010891 */
[----:B------:R-:W1:Y:S01]  /*16dd0*/  MUFU.EX2 R171, R171 ;  /* 0x000000ab00ab7308 */ /* 0x000e620000000800 */
[--C-:B------:R-:W-:Y:S01]  /*16de0*/  FFMA.FTZ R167, R164, c[0x0][0x2d0], -R145.reuse ;  /* 0x0000b400a4a77a23 */ /* 0x100fe20000010891 */
[----:B------:R-:W-:Y:S01]  /*16df0*/  IADD3 R164, R187, R16, RZ ;  /* 0x00000010bba47210 */ /* 0x000fe20007ffe0ff */
[--C-:B------:R-:W-:Y:S02]  /*16e00*/  FFMA.FTZ R166, R216, c[0x0][0x2d0], -R145.reuse ;  /* 0x0000b400d8a67a23 */ /* 0x100fe40000010891 */
[--C-:B------:R-:W-:Y:S02]  /*16e10*/  FFMA.FTZ R165, R174, c[0x0][0x2d0], -R145.reuse ;  /* 0x0000b400aea57a23 */ /* 0x100fe40000010891 */
[----:B------:R-:W-:Y:S02]  /*16e20*/  FMUL.FTZ R3, R4, c[0x0][0x2d0] ;  /* 0x0000b40004037a20 */ /* 0x000fe40000410000 */
[C---:B---3--:R-:W-:Y:S01]  /*16e30*/  FMUL.FTZ R4, R132.reuse, R128 ;  /* 0x0000008084047220 */ /* 0x048fe20000410000 */
        /* <DEDUP_REMOVED lines=8> */
[C---:B------:R-:W-:Y:S01]  /*16ec0*/  FMUL.FTZ R25, R132.reuse, R109 ;  /* 0x0000006d84197220 */ /* 0x040fe20000410000 */
[----:B-1----:R-:W-:Y:S01]  /*16ed0*/  F2FP.PACK_AB R128, R171, R172 ;  /* 0x000000acab80723e */ /* 0x002fe200000000ff */
[C---:B------:R-:W-:Y:S02]  /*16ee0*/  FMUL.FTZ R32, R132.reuse, R100 ;  /* 0x0000006484207220 */ /* 0x040fe40000410000 */
[----:B------:R-:W-:Y:S02]  /*16ef0*/  FMUL.FTZ R33, R132, R101 ;  /* 0x0000006584217220 */ /* 0x000fe40000410000 */
[--C-:B------:R-:W-:Y:S01]  /*16f00*/  FFMA.FTZ R183, R160, c[0x0][0x2d0], -R145.reuse ;  /* 0x0000b400a0b77a23 */ /* 0x100fe20000010891 */
[----:B------:R-:W1:Y:S01]  /*16f10*/  MUFU.EX2 R169, R169 ;  /* 0x000000a900a97308 */ /* 0x000e620000000800 */
[--C-:B------:R-:W-:Y:S02]  /*16f20*/  FFMA.FTZ R216, R155, c[0x0][0x2d0], -R148.reuse ;  /* 0x0000b4009bd87a23 */ /* 0x100fe40000010894 */
[--C-:B------:R-:W-:Y:S02]  /*16f30*/  FFMA.FTZ R195, R156, c[0x0][0x2d0], -R145.reuse ;  /* 0x0000b4009cc37a23 */ /* 0x100fe40000010891 */
[--C-:B------:R-:W-:Y:S02]  /*16f40*/  FFMA.FTZ R220, R154, c[0x0][0x2d0], -R145.reuse ;  /* 0x0000b4009adc7a23 */ /* 0x100fe40000010891 */
[--C-:B------:R-:W-:Y:S02]  /*16f50*/  FFMA.FTZ R221, R152, c[0x0][0x2d0], -R145.reuse ;  /* 0x0000b40098dd7a23 */ /* 0x100fe40000010891 */
[----:B------:R-:W-:Y:S01]  /*16f60*/  LDSM.16.MT88.4 R152, [R134+UR4+0x3900] ;  /* 0x003900048698783b */ /* 0x000fe20008004200 */
[----:B------:R-:W-:Y:S01]  /*16f70*/  MUFU.EX2 R168, R168 ;  /* 0x000000a800a87308 */ /* 0x000fe20000000800 */
[--C-:B------:R-:W-:Y:S02]  /*16f80*/  FFMA.FTZ R224, R150, c[0x0][0x2d0], -R145.reuse ;  /* 0x0000b40096e07a23 */ /* 0x100fe40000010891 */
[--C-:B------:R-:W-:Y:S02]  /*16f90*/  FFMA.FTZ R225, R146, c[0x0][0x2d0], -R145.reuse ;  /* 0x0000b40092e17a23 */ /* 0x100fe40000010891 */
[C---:B---3--:R-:W-:Y:S02]  /*16fa0*/  FMUL.FTZ R6, R3.reuse, R130 ;  /* 0x0000008203067220 */ /* 0x048fe40000410000 */
[C---:B------:R-:W-:Y:S02]  /*16fb0*/  FMUL.FTZ R7, R3.reuse, R131 ;  /* 0x0000008303077220 */ /* 0x040fe40000410000 */
[C---:B------:R-:W-:Y:S01]  /*16fc0*/  FMUL.FTZ R10, R3.reuse, R126 ;  /* 0x0000007e030a7220 */ /* 0x040fe20000410000 */
[----:B------:R-:W3:Y:S01]  /*16fd0*/  MUFU.EX2 R167, R167 ;  /* 0x000000a700a77308 */ /* 0x000ee20000000800 */
        /* <DEDUP_REMOVED lines=18> */
[----:B---3--:R-:W-:Y:S01]  /*17100*/  F2FP.PACK_AB R129, R167, R168 ;  /* 0x000000a8a781723e */ /* 0x008fe200000000ff */
        /* <DEDUP_REMOVED lines=306> */
[----:B------:R-:W-:Y:S05]  /*18430*/  IMAD R3, R204, c[0x0][0x1e4], R3 ;  /* 0x00007900cc037a24 */ /* 0x000fea00078e0203 */
[----:B------:R-:W-:Y:S01]  /*18440*/  IADD3 R5, R5, R3, RZ ;  /* 0x0000000305057210 */ /* 0x000fe20007ffe0ff */
[----:B-1----:R-:W-:Y:S04]  /*18450*/  IMAD.U32 R8, RZ, RZ, UR6 ;  /* 0x00000006ff087e24 */ /* 0x002fe8000f8e00ff */
[----:B------:R-:W-:Y:S01]  /*18460*/  IMAD R8, R8, 0x3000, R205 ;  /* 0x0000300008087824 */ /* 0x000fe200078e02cd */
[----:B--2---:R-:W-:Y:S01]  /*18470*/  SHF.R.S32.HI R6, RZ, 0x1f, R203 ;  /* 0x0000001fff067819 */ /* 0x004fe200000114cb */
[C---:B------:R-:W-:Y:S04]  /*18480*/  IMAD.WIDE.U32 R4, R203.reuse, c[0x0][0x1f0], R4 ;  /* 0x00007c00cb047a25 */ /* 0x040fe800078e0004 */
[----:B------:R-:W-:Y:S01]  /*18490*/  IMAD R6, R6, c[0x0][0x1f0], RZ ;  /* 0x00007c0006067a24 */ /* 0x000fe200078e02ff */
[----:B------:R-:W-:Y:S03]  /*184a0*/  IADD3 R4, P0, R208, R4, RZ ;  /* 0x00000004d0047210 */ /* 0x000fe60007f1e0ff */
[----:B------:R-:W-:Y:S05]  /*184b0*/  IMAD R6, R203, c[0x0][0x1f4], R6 ;  /* 0x00007d00cb067a24 */ /* 0x000fea00078e0206 */
[----:B------:R-:W-:Y:S02]  /*184c0*/  IADD3.X R3, R199, R5, R6, P0, !PT ;  /* 0x00000005c7037210 */ /* 0x000fe400007fe406 */
[C---:B------:R-:W-:Y:S04]  /*184d0*/  LEA R17, P0, R4.reuse, c[0x0][0x1c8], 0x1 ;  /* 0x0000720004117a11 */ /* 0x040fe800078008ff */
[----:B------:R-:W-:Y:S01]  /*184e0*/  LEA.HI.X R16, R4, c[0x0][0x1cc], R3, 0x1, P0 ;  /* 0x0000730004107a11 */ /* 0x000fe200000f0c03 */
[----:B------:R-:W1:Y:S01]  /*184f0*/  SHFL.IDX PT, R7, R17, RZ, 0x181f ;  /* 0x00181fff11077589 */ /* 0x000e6200000e0000 */
[----:B------:R-:W-:Y:S03]  /*18500*/  IMAD.SHL.U32 R3, R8, 0x2, RZ ;  /* 0x0000000208037824 */ /* 0x000fe600078e00ff */
[----:B------:R-:W2:Y:S04]  /*18510*/  SHFL.IDX PT, R6, R16, RZ, 0x181f ;  /* 0x00181fff10067589 */ /* 0x000ea800000e0000 */
[----:B------:R-:W3:Y:S04]  /*18520*/  SHFL.IDX PT, R5, R17, 0x1, 0x181f ;  /* 0x00381f0011057f89 */ /* 0x000ee800000e0000 */
[----:B------:R4:W5:Y:S01]  /*18530*/  SHFL.IDX PT, R4, R16, 0x1, 0x181f ;  /* 0x00381f0010047f89 */ /* 0x00096200000e0000 */
[C---:B-1----:R-:W-:Y:S02]  /*18540*/  IADD3 R12, P0, R7.reuse, R218, RZ ;  /* 0x000000da070c7210 */ /* 0x042fe40007f1e0ff */
[C---:B------:R-:W-:Y:S03]  /*18550*/  IADD3 R10, P1, R7.reuse, R214, RZ ;  /* 0x000000d6070a7210 */ /* 0x040fe60007f3e0ff */
[C---:B--2---:R-:W-:Y:S01]  /*18560*/  IMAD.X R13, R6.reuse, 0x1, R215, P0 ;  /* 0x00000001060d7824 */ /* 0x044fe200000e06d7 */
[----:B------:R-:W-:Y:S02]  /*18570*/  IADD3 R14, P0, R7, R213, RZ ;  /* 0x000000d5070e7210 */ /* 0x000fe40007f1e0ff */
[C---:B------:R-:W-:Y:S02]  /*18580*/  IADD3.X R11, R6.reuse, R217, RZ, P1, !PT ;  /* 0x000000d9060b7210 */ /* 0x040fe40000ffe4ff */
[----:B------:R1:W-:Y:S01]  /*18590*/  LDGSTS.E.BYPASS.LTC128B.128 [R3+0xc100], [R12.64], !P5 ;  /* 0x0c1000000c037fae */ /* 0x0003e2000e901d4a */
[C---:B---3--:R-:W-:Y:S01]  /*185a0*/  IADD3 R8, P2, R5.reuse, R218, RZ ;  /* 0x000000da05087210 */ /* 0x048fe20007f5e0ff */
[----:B------:R-:W-:Y:S01]  /*185b0*/  IMAD.X R15, R6, 0x1, R193, P0 ;  /* 0x00000001060f7824 */ /* 0x000fe200000e06c1 */
        /* <DEDUP_REMOVED lines=10> */
.L_x_1474:
        /* <DEDUP_REMOVED lines=10> */
.L_x_1472:
[----:B------:R-:W2:Y:S01]  /*18700*/  SHFL.BFLY PT, R4, R207, 0x2, 0x1f ;  /* 0x0c401f00cf047f89 */ /* 0x000ea200000e0000 */
[----:B------:R-:W-:-:S02]  /*18710*/  MOV R11, 0xff800000 ;  /* 0xff800000000b7802 */ /* 0x000fc40000000f00 */
[----:B------:R-:W-:Y:S01]  /*18720*/  MOV R12, 0xff800000 ;  /* 0xff800000000c7802 */ /* 0x000fe20000000f00 */
[----:B-1----:R-:W1:Y:S01]  /*18730*/  SHFL.BFLY PT, R3, R212, 0x2, 0x1f ;  /* 0x0c401f00d4037f89 */ /* 0x002e6200000e0000 */
[----:B------:R-:W-:Y:S01]  /*18740*/  PLOP3.LUT P2, PT, PT, PT, PT, 0x8, 0x0 ;  /* 0x000000000000781c */ /* 0x000fe20003f4e170 */
        /* <DEDUP_REMOVED lines=117> */
.L_x_1414:
[----:B------:R-:W-:Y:S01]  /*18ea0*/  SHF.R.S32.HI R0, RZ, 0x1f, R196 ;  /* 0x0000001fff007819 */ /* 0x000fe200000114c4 */
[----:B------:R-:W-:Y:S05]  /*18eb0*/  @P2 BRA `(.L_x_1476) ;  /* 0x0000169000002947 */ /* 0x000fea0003800000 */
[----:B------:R-:W1:Y:S01]  /*18ec0*/  S2R R2, SR_TID.X ;  /* 0x0000000000027919 */ /* 0x000e620000002100 */
[----:B------:R-:W-:-:S02]  /*18ed0*/  F2FP.PACK_AB R7, R8, R7 ;  /* 0x000000070807723e */ /* 0x000fc400000000ff */
[----:B------:R-:W-:Y:S01]  /*18ee0*/  F2FP.PACK_AB R9, R10, R9 ;  /* 0x000000090a09723e */ /* 0x000fe200000000ff */
[----:B------:R-:W-:Y:S01]  /*18ef0*/  BAR.SYNC.DEFER_BLOCKING 0x1, 0x100 ;  /* 0x0044000000007b1d */ /* 0x000fe20000010000 */
[----:B------:R-:W-:Y:S01]  /*18f00*/  F2FP.PACK_AB R96, R5, R96 ;  /* 0x000000600560723e */ /* 0x000fe200000000ff */
[----:B------:R-:W-:Y:S01]  /*18f10*/  IMAD.MOV.U32 R10, RZ, RZ, 0x20 ;  /* 0x00000020ff0a7424 */ /* 0x000fe200078e00ff */
        /* <DEDUP_REMOVED lines=9> */
[----:B-1----:R-:W-:-:S02]  /*18fb0*/  SHF.R.S32.HI R3, RZ, 0x1f, R2 ;  /* 0x0000001fff037819 */ /* 0x002fc40000011402 */
        /* <DEDUP_REMOVED lines=22> */
[----:B------:R-:W-:Y:S02]  /*19120*/  R2P PR, R13, 0x6 ;  /* 0x000000060d007804 */ /* 0x000fe40000000000 */
[----:B------:R-:W-:Y:S01]  /*19130*/  F2FP.PACK_AB R102, R103, R102 ;  /* 0x000000666766723e */ /* 0x000fe200000000ff */
[----:B------:R-:W-:Y:S01]  /*19140*/  IMAD.U32 R16, R16, 0x2, R19 ;  /* 0x0000000210107824 */ /* 0x000fe200078e0013 */
[----:B------:R-:W-:Y:S02]  /*19150*/  F2FP.PACK_AB R36, R37, R36 ;  /* 0x000000242524723e */ /* 0x000fe400000000ff */
[----:B------:R-:W-:Y:S01]  /*19160*/  SEL R10, R10, 0xffffffe0, !P1 ;  /* 0xffffffe00a0a7807 */ /* 0x000fe20004800000 */
[----:B------:R-:W-:Y:S01]  /*19170*/  IMAD.SHL.U32 R17, R16, 0x2, RZ ;  /* 0x0000000210117824 */ /* 0x000fe200078e00ff */
[----:B------:R-:W-:Y:S02]  /*19180*/  F2FP.PACK_AB R38, R39, R38 ;  /* 0x000000262726723e */ /* 0x000fe400000000ff */
[----:B------:R-:W-:Y:S01]  /*19190*/  F2FP.PACK_AB R40, R41, R40 ;  /* 0x000000282928723e */ /* 0x000fe200000000ff */
[C---:B------:R-:W-:Y:S01]  /*191a0*/  IMAD.IADD R13, R17.reuse, 0x1, R10 ;  /* 0x00000001110d7824 */ /* 0x040fe200078e020a */
[C---:B------:R-:W-:Y:S01]  /*191b0*/  IADD3 R8, R17.reuse, 0x80, RZ ;  /* 0x0000008011087810 */ /* 0x040fe20007ffe0ff */
[----:B------:R-:W-:Y:S01]  /*191c0*/  STS [R17+0x80], R128 ;  /* 0x0000808011007388 */ /* 0x000fe20000000800 */
[----:B------:R-:W-:-:S02]  /*191d0*/  IADD3 R5, R17, 0x70, RZ ;  /* 0x0000007011057810 */ /* 0x000fc40007ffe0ff */
[----:B------:R-:W-:Y:S01]  /*191e0*/  @P0 IADD3 R5, R8, 0x10, RZ ;  /* 0x0000001008050810 */ /* 0x000fe20007ffe0ff */
[----:B------:R-:W-:Y:S01]  /*191f0*/  IMAD.MOV.U32 R8, RZ, RZ, 0x40 ;  /* 0x00000040ff087424 */ /* 0x000fe200078e00ff */
[----:B------:R-:W-:Y:S01]  /*19200*/  STS [R17+0x480], R130 ;  /* 0x0004808211007388 */ /* 0x000fe20000000800 */
[----:B------:R-:W-:Y:S02]  /*19210*/  F2FP.PACK_AB R42, R43, R42 ;  /* 0x0000002a2b2a723e */ /* 0x000fe400000000ff */
        /* <DEDUP_REMOVED lines=18> */
[----:B------:R-:W-:Y:S01]  /*19340*/  F2FP.PACK_AB R56, R57, R56 ;  /* 0x000000383938723e */ /* 0x000fe200000000ff */
[----:B------:R-:W-:Y:S01]  /*19350*/  IMAD.WIDE R28, R197, R8, c[0x0][0x500] ;  /* 0x00014000c51c7625 */ /* 0x000fe200078e0208 */
        /* <DEDUP_REMOVED lines=65> */
[----:B--2---:R-:W-:-:S03]  /*19770*/  @P1 IMAD.WIDE R8, R197, R8, c[0x0][0x508] ;  /* 0x00014200c5081625 */ /* 0x004fc600078e0208 */
[----:B---3--:R-:W2:Y:S04]  /*19780*/  @P0 LDG.E R7, [R28.64] ;  /* 0x0000000a1c070981 */ /* 0x008ea8000c1e1900 */
[----:B------:R4:W5:Y:S01]  /*19790*/  @P1 LDG.E R5, [R8.64] ;  /* 0x0000000a08051981 */ /* 0x000962000c1e1900 */
[----:B------:R-:W-:Y:S02]  /*197a0*/  CS2R R16, SRZ ;  /* 0x0000000000107805 */ /* 0x000fe4000001ff00 */
[--C-:B--2---:R-:W-:Y:S01]  /*197b0*/  @P0 SHF.R.S32.HI R17, RZ, 0x1f, R7.reuse ;  /* 0x0000001fff110819 */ /* 0x104fe20000011407 */
[----:B------:R-:W-:Y:S01]  /*197c0*/  @P0 IMAD.MOV.U32 R16, RZ, RZ, R7 ;  /* 0x000000ffff100224 */ /* 0x000fe200078e0007 */
[----:B------:R-:W-:Y:S05]  /*197d0*/  @P1 BRA `(.L_x_1477) ;  /* 0x0000004000001947 */ /* 0x000fea0003800000 */
[----:B----4-:R-:W-:Y:S05]  /*197e0*/  @!P0 BRA `(.L_x_1477) ;  /* 0x0000003000008947 */ /* 0x010fea0003800000 */
[----:B-----5:R-:W2:Y:S04]  /*197f0*/  LDG.E R5, [R28.64] ;  /* 0x0000000a1c057981 */ /* 0x020ea8000c1e1900 */
[----:B------:R-:W2:Y:S02]  /*19800*/  LDG.E R8, [R28.64+0x4] ;  /* 0x0000040a1c087981 */ /* 0x000ea4000c1e1900 */
[----:B--2---:R-:W-:-:S02]  /*19810*/  IADD3 R5, -R5, R8, RZ ;  /* 0x0000000805057210 */ /* 0x004fc40007ffe1ff */
.L_x_1477:
[----:B----4-:R-:W-:Y:S01]  /*19820*/  LOP3.LUT R7, R6, 0xffffffe0, RZ, 0xc0, !PT ;  /* 0xffffffe006077812 */ /* 0x010fe200078ec0ff */
        /* <DEDUP_REMOVED lines=8> */
[----:B------:R-:W-:Y:S01]  /*198b0*/  BSSY B0, `(.L_x_1478) ;  /* 0x0000081000007945 */ /* 0x000fe20003800000 */
[----:B------:R-:W-:-:S02]  /*198c0*/  SHF.R.S32.HI R7, RZ, 0x1f, R8 ;  /* 0x0000001fff077819 */ /* 0x000fc40000011408 */
[----:B------:R-:W-:Y:S01]  /*198d0*/  LOP3.LUT R13, R13, 0xffffff8, RZ, 0xc0, !PT ;  /* 0x0ffffff80d0d7812 */ /* 0x000fe200078ec0ff */
[----:B------:R-:W-:Y:S01]  /*198e0*/  IMAD.IADD R15, R15, 0x1, -R6 ;  /* 0x000000010f0f7824 */ /* 0x000fe200078e0a06 */
[----:B------:R-:W-:Y:S02]  /*198f0*/  LEA.HI R7, R7, R8, RZ, 0x2 ;  /* 0x0000000807077211 */ /* 0x000fe400078f10ff */
[----:B------:R-:W-:Y:S01]  /*19900*/  IADD3 R4, R4, -R13, RZ ;  /* 0x8000000d04047210 */ /* 0x000fe20007ffe0ff */
[----:B------:R-:W-:Y:S01]  /*19910*/  IMAD R13, R17, c[0x0][0x3a0], RZ ;  /* 0x0000e800110d7a24 */ /* 0x000fe200078e02ff */
[----:B------:R-:W-:Y:S02]  /*19920*/  SHF.R.S32.HI R7, RZ, 0x2, R7 ;  /* 0x00000002ff077819 */ /* 0x000fe40000011407 */
[----:B------:R-:W-:Y:S01]  /*19930*/  ISETP.NE.AND P1, PT, R9, 0x1, PT ;  /* 0x000000010900780c */ /* 0x000fe20003f25270 */
[----:B------:R-:W-:Y:S01]  /*19940*/  IMAD R13, R16, c[0x0][0x3a4], R13 ;  /* 0x0000e900100d7a24 */ /* 0x000fe200078e020d */
[----:B------:R-:W-:Y:S01]  /*19950*/  LOP3.LUT P2, RZ, R8, 0x3, RZ, 0xc0, !PT ;  /* 0x0000000308ff7812 */ /* 0x000fe2000784c0ff */
[----:B------:R-:W-:Y:S01]  /*19960*/  IMAD R4, R4, 0x10, R7 ;  /* 0x0000001004047824 */ /* 0x000fe200078e0207 */
[----:B------:R-:W-:Y:S01]  /*19970*/  LEA.HI R8, R3, R2, RZ, 0x3 ;  /* 0x0000000203087211 */ /* 0x000fe200078f18ff */
[----:B------:R-:W-:Y:S01]  /*19980*/  IMAD R7, R0, c[0x0][0x490], RZ ;  /* 0x0001240000077a24 */ /* 0x000fe200078e02ff */
[----:B------:R-:W-:Y:S01]  /*19990*/  MOV R18, R16 ;  /* 0x0000001000127202 */ /* 0x000fe20000000f00 */
[----:B------:R-:W-:Y:S01]  /*199a0*/  IMAD R6, R15, 0x8, R4 ;  /* 0x000000080f067824 */ /* 0x000fe200078e0204 */
[----:B------:R-:W-:Y:S01]  /*199b0*/  LEA.HI R3, R3, R2, RZ, 0x6 ;  /* 0x0000000203037211 */ /* 0x000fe200078f30ff */
[----:B------:R-:W-:Y:S01]  /*199c0*/  IMAD R17, R196, c[0x0][0x494], R7 ;  /* 0x00012500c4117a24 */ /* 0x000fe200078e0207 */
[----:B------:R-:W-:Y:S01]  /*199d0*/  LOP3.LUT R7, R8, 0xfffffff8, RZ, 0xc0, !PT ;  /* 0xfffffff808077812 */ /* 0x000fe200078ec0ff */
[----:B------:R-:W-:Y:S01]  /*199e0*/  IMAD.WIDE.U32 R14, R16, c[0x0][0x3a0], RZ ;  /* 0x0000e800100e7a25 */ /* 0x000fe200078e00ff */
[----:B-1----:R-:W-:-:S02]  /*199f0*/  LEA R9, R57, R6, 0x7 ;  /* 0x0000000639097211 */ /* 0x002fc400078e38ff */
[----:B------:R-:W-:Y:S01]  /*19a00*/  SHF.R.S32.HI R8, RZ, 0x3, R8 ;  /* 0x00000003ff087819 */ /* 0x000fe20000011408 */
[----:B------:R-:W-:Y:S01]  /*19a10*/  IMAD.WIDE.U32 R18, R196, c[0x0][0x490], R18 ;  /* 0x00012400c4127a25 */ /* 0x000fe200078e0012 */
[----:B------:R-:W-:-:S03]  /*19a20*/  IADD3 R15, R15, R13, RZ ;  /* 0x0000000d0f0f7210 */ /* 0x000fc60007ffe0ff */
[----:B------:R-:W-:-:S04]  /*19a30*/  @P1 IMAD.HI.U32 R10, R9, c[0x0][0x4ec], RZ ;  /* 0x00013b00090a1a27 */ /* 0x000fc800078e00ff */
[----:B------:R-:W-:Y:S01]  /*19a40*/  IMAD.MOV.U32 R6, RZ, RZ, R9 ;  /* 0x000000ffff067224 */ /* 0x000fe200078e0009 */
[----:B------:R-:W-:Y:S01]  /*19a50*/  @P1 SHF.R.U32.HI R6, RZ, c[0x0][0x4f0], R10 ;  /* 0x00013c00ff061a19 */ /* 0x000fe2000001160a */
[----:B------:R-:W-:Y:S01]  /*19a60*/  IMAD.IADD R7, R2, 0x1, -R7 ;  /* 0x0000000102077824 */ /* 0x000fe200078e0a07 */
[----:B------:R-:W-:Y:S01]  /*19a70*/  SHF.R.S32.HI R2, RZ, 0x1f, R197 ;  /* 0x0000001fff027819 */ /* 0x000fe200000114c5 */
[----:B------:R-:W-:Y:S01]  /*19a80*/  IMAD.IADD R19, R19, 0x1, R17 ;  /* 0x0000000113137824 */ /* 0x000fe200078e0211 */
[----:B------:R-:W-:Y:S01]  /*19a90*/  SEL R197, R197, RZ, !P0 ;  /* 0x000000ffc5c57207 */ /* 0x000fe20004000000 */
[----:B------:R-:W-:Y:S01]  /*19aa0*/  IMAD R17, R0, c[0x0][0x3e8], RZ ;  /* 0x0000fa0000117a24 */ /* 0x000fe200078e02ff */
[----:B------:R-:W-:Y:S01]  /*19ab0*/  SEL R2, R2, RZ, !P0 ;  /* 0x000000ff02027207 */ /* 0x000fe20004000000 */
[----:B------:R-:W-:Y:S01]  /*19ac0*/  IMAD.MOV R10, RZ, RZ, -R6 ;  /* 0x000000ffff0a7224 */ /* 0x000fe200078e0a06 */
[----:B------:R-:W-:Y:S01]  /*19ad0*/  LEA R0, R7, R8, 0x5 ;  /* 0x0000000807007211 */ /* 0x000fe200078e28ff */
[----:B------:R-:W-:-:S02]  /*19ae0*/  IMAD R17, R196, c[0x0][0x3ec], R17 ;  /* 0x0000fb00c4117a24 */ /* 0x000fc400078e0211 */
[----:B------:R-:W-:-:S04]  /*19af0*/  IMAD.WIDE.U32 R14, R196, c[0x0][0x3e8], R14 ;  /* 0x0000fa00c40e7a25 */ /* 0x000fc800078e000e */
[----:B------:R-:W-:Y:S01]  /*19b00*/  IMAD R10, R10, c[0x0][0x4e8], R9 ;  /* 0x00013a000a0a7a24 */ /* 0x000fe200078e0209 */
[----:B------:R-:W-:Y:S01]  /*19b10*/  IADD3 R15, R15, R17, RZ ;  /* 0x000000110f0f7210 */ /* 0x000fe20007ffe0ff */
[----:B------:R-:W-:-:S04]  /*19b20*/  IMAD.WIDE.U32 R18, R197, c[0x0][0x498], R18 ;  /* 0x00012600c5127a25 */ /* 0x000fc800078e0012 */
[----:B------:R-:W-:Y:S01]  /*19b30*/  IMAD R16, R2, c[0x0][0x498], RZ ;  /* 0x0001260002107a24 */ /* 0x000fe200078e02ff */
[----:B------:R-:W-:Y:S01]  /*19b40*/  IADD3 R20, P0, R6, R18, RZ ;  /* 0x0000001206147210 */ /* 0x000fe20007f1e0ff */
[----:B------:R-:W-:Y:S01]  /*19b50*/  IMAD R9, R57, 0x80, R0 ;  /* 0x0000008039097824 */ /* 0x000fe200078e0200 */
[----:B------:R-:W-:Y:S01]  /*19b60*/  SHF.R.S32.HI R18, RZ, 0x1f, R10 ;  /* 0x0000001fff127819 */ /* 0x000fe2000001140a */
[----:B------:R-:W-:Y:S01]  /*19b70*/  IMAD R13, R197, c[0x0][0x49c], R16 ;  /* 0x00012700c50d7a24 */ /* 0x000fe200078e0210 */
[----:B------:R-:W-:Y:S01]  /*19b80*/  SHF.R.S32.HI R16, RZ, 0x1f, R6 ;  /* 0x0000001fff107819 */ /* 0x000fe20000011406 */
        /* <DEDUP_REMOVED lines=9> */
[----:B------:R-:W-:Y:S02]  /*19c20*/  IMAD R17, R10, c[0x0][0x48c], R17 ;  /* 0x000123000a117a24 */ /* 0x000fe400078e0211 */
[----:B------:R-:W-:Y:S01]  /*19c30*/  IMAD.SHL.U32 R0, R7, 0x8, RZ ;  /* 0x0000000807007824 */ /* 0x000fe200078e00ff */
[----:B------:R-:W-:Y:S01]  /*19c40*/  LEA R7, P0, R20, c[0x0][0x450], 0x2 ;  /* 0x0001140014077a11 */ /* 0x000fe200078010ff */
[----:B------:R-:W-:Y:S01]  /*19c50*/  IMAD R10, R2, c[0x0][0x3f0], RZ ;  /* 0x0000fc00020a7a24 */ /* 0x000fe200078e02ff */
[----:B------:R-:W-:Y:S01]  /*19c60*/  IADD3 R17, R21, R17, RZ ;  /* 0x0000001115117210 */ /* 0x000fe20007ffe0ff */
[----:B------:R-:W-:Y:S01]  /*19c70*/  IMAD.WIDE.U32 R14, R197, c[0x0][0x3f0], R14 ;  /* 0x0000fc00c50e7a25 */ /* 0x000fe200078e000e */
[----:B------:R-:W-:Y:S01]  /*19c80*/  SHF.R.U32.HI R2, RZ, 0x3, R13 ;  /* 0x00000003ff027819 */ /* 0x000fe2000001160d */
[----:B------:R-:W-:Y:S01]  /*19c90*/  SHFL.IDX PT, R48, R7, RZ, 0x1c1f ;  /* 0x001c1fff07307589 */ /* 0x000fe200000e0000 */
[----:B------:R-:W-:Y:S01]  /*19ca0*/  LOP3.LUT R13, R13, 0x38, R0, 0xf8, !PT ;  /* 0x000000380d0d7812 */ /* 0x000fe200078ef800 */
[----:B------:R-:W-:Y:S01]  /*19cb0*/  IMAD R10, R197, c[0x0][0x3f4], R10 ;  /* 0x0000fd00c50a7a24 */ /* 0x000fe200078e020a */
[----:B------:R-:W-:Y:S01]  /*19cc0*/  LEA.HI.X R17, R20, c[0x0][0x454], R17, 0x2, P0 ;  /* 0x0001150014117a11 */ /* 0x000fe200000f1411 */
[----:B------:R-:W-:Y:S01]  /*19cd0*/  SHFL.IDX PT, R50, R7, 0x1, 0x1c1f ;  /* 0x003c1f0007327f89 */ /* 0x000fe200000e0000 */
[----:B------:R-:W-:Y:S01]  /*19ce0*/  LOP3.LUT R13, R13, R2, RZ, 0x3c, !PT ;  /* 0x000000020d0d7212 */ /* 0x000fe200078e3cff */
[----:B------:R-:W-:-:S02]  /*19cf0*/  IMAD.MOV R2, RZ, RZ, -R6 ;  /* 0x000000ffff027224 */ /* 0x000fc400078e0a06 */
[----:B------:R-:W1:Y:S01]  /*19d00*/  SHFL.IDX PT, R49, R17, RZ, 0x1c1f ;  /* 0x001c1fff11317589 */ /* 0x000e6200000e0000 */
[----:B------:R-:W-:Y:S02]  /*19d10*/  IMAD.IADD R19, R15, 0x1, R10 ;  /* 0x000000010f137824 */ /* 0x000fe400078e020a */
[----:B------:R-:W-:Y:S01]  /*19d20*/  IMAD R15, R2, c[0x0][0x4e8], R9 ;  /* 0x00013a00020f7a24 */ /* 0x000fe200078e0209 */
[----:B------:R-:W2:Y:S01]  /*19d30*/  SHFL.IDX PT, R51, R17, 0x1, 0x1c1f ;  /* 0x003c1f0011337f89 */ /* 0x000ea200000e0000 */
[----:B------:R-:W-:Y:S01]  /*19d40*/  LEA R9, R57, R4, 0x7 ;  /* 0x0000000439097211 */ /* 0x000fe200078e38ff */
[----:B-----5:R-:W-:Y:S01]  /*19d50*/  IMAD R2, R5, c[0x0][0x4e8], RZ ;  /* 0x00013a0005027a24 */ /* 0x020fe200078e02ff */
[----:B------:R-:W-:Y:S01]  /*19d60*/  LEA R57, R57, R8, 0x7 ;  /* 0x0000000839397211 */ /* 0x000fe200078e38ff */
[----:B------:R-:W-:Y:S01]  /*19d70*/  IMAD R21, R16, c[0x0][0x3e0], RZ ;  /* 0x0000f80010157a24 */ /* 0x000fe200078e02ff */
[C---:B------:R-:W-:Y:S01]  /*19d80*/  IADD3 R5, R9.reuse, 0x8, RZ ;  /* 0x0000000809057810 */ /* 0x040fe20007ffe0ff */
[----:B------:R-:W-:Y:S01]  /*19d90*/  IMAD.MOV.U32 R18, RZ, RZ, R14 ;  /* 0x000000ffff127224 */ /* 0x000fe200078e000e */
[-C--:B------:R-:W-:Y:S01]  /*19da0*/  ISETP.GE.OR P1, PT, R9, R2.reuse, P2 ;  /* 0x000000020900720c */ /* 0x080fe20001726670 */
[C---:B------:R-:W-:Y:S01]  /*19db0*/  IMAD R21, R6.reuse, c[0x0][0x3e4], R21 ;  /* 0x0000f90006157a24 */ /* 0x040fe200078e0215 */
[----:B------:R-:W-:Y:S01]  /*19dc0*/  ISETP.GE.OR P0, PT, R5, R2, P2 ;  /* 0x000000020500720c */ /* 0x000fe20001706670 */
[----:B------:R-:W-:Y:S01]  /*19dd0*/  IMAD.WIDE.U32 R18, R6, c[0x0][0x3e0], R18 ;  /* 0x0000f80006127a25 */ /* 0x000fe200078e0012 */
[----:B------:R-:W-:-:S02]  /*19de0*/  SHF.L.U32 R6, R3, 0x3, RZ ;  /* 0x0000000303067819 */ /* 0x000fc400000006ff */
        /* <DEDUP_REMOVED lines=45> */
.L_x_1479:
[----:B--2---:R-:W-:Y:S05]  /*1a0c0*/  BSYNC B0 ;  /* 0x0000000000007941 */ /* 0x004fea0003800000 */
.L_x_1478:
        /* <DEDUP_REMOVED lines=23> */
.L_x_1481:
[----:B------:R-:W-:Y:S05]  /*1a240*/  BSYNC B0 ;  /* 0x0000000000007941 */ /* 0x000fea0003800000 */
.L_x_1480:
        /* <DEDUP_REMOVED lines=23> */
.L_x_1483:
[----:B------:R-:W-:Y:S05]  /*1a3c0*/  BSYNC B0 ;  /* 0x0000000000007941 */ /* 0x000fea0003800000 */
.L_x_1482:
        /* <DEDUP_REMOVED lines=24> */
.L_x_1476:
        /* <DEDUP_REMOVED lines=18> */
.L_x_1484:
[----:B-1----:R-:W1:Y:S01]  /*1a670*/  S2R R2, SR_TID.X ;  /* 0x0000000000027919 */ /* 0x002e620000002100 */
[----:B------:R-:W-:Y:S01]  /*1a680*/  SHF.R.S32.HI R5, RZ, 0x1f, R197 ;  /* 0x0000001fff057819 */ /* 0x000fe200000114c5 */
[----:B------:R-:W-:Y:S01]  /*1a690*/  BSSY B0, `(.L_x_1485) ;  /* 0x0000026000007945 */ /* 0x000fe20003800000 */
[----:B------:R-:W-:-:S02]  /*1a6a0*/  SEL R197, R197, RZ, !P0 ;  /* 0x000000ffc5c57207 */ /* 0x000fc40004000000 */
[----:B------:R-:W-:Y:S02]  /*1a6b0*/  SEL R5, R5, RZ, !P0 ;  /* 0x000000ff05057207 */ /* 0x000fe40004000000 */
[----:B-1----:R-:W-:-:S13]  /*1a6c0*/  ISETP.GT.AND P1, PT, R2, 0x7f, PT ;  /* 0x0000007f0200780c */ /* 0x002fda0003f24270 */
        /* <DEDUP_REMOVED lines=34> */
.L_x_1486:
[----:B------:R-:W-:Y:S05]  /*1a8f0*/  BSYNC B0 ;  /* 0x0000000000007941 */ /* 0x000fea0003800000 */
.L_x_1485:
        /* <DEDUP_REMOVED lines=64> */
.L_x_1488:
[----:B------:R-:W-:Y:S05]  /*1ad00*/  BSYNC B0 ;  /* 0x0000000000007941 */ /* 0x000fea0003800000 */
.L_x_1487:
        /* <DEDUP_REMOVED lines=21> */
.L_x_1490:
[----:B------:R-:W-:Y:S05]  /*1ae60*/  BSYNC B0 ;  /* 0x0000000000007941 */ /* 0x000fea0003800000 */
.L_x_1489:
        /* <DEDUP_REMOVED lines=21> */
.L_x_1492:
[----:B------:R-:W-:Y:S05]  /*1afc0*/  BSYNC B0 ;  /* 0x0000000000007941 */ /* 0x000fea0003800000 */
.L_x_1491:
        /* <DEDUP_REMOVED lines=22> */
.L_x_1493:
        /* <DEDUP_REMOVED lines=13> */
.L_x_1515:


//--------------------- .nv.shared._ZN7cutlass13device_kernelIN5flash19enable_sm80_to_sm89INS1_16FlashAttnFwdSm80INS1_25CollectiveMainloopFwdSm80ILi8ELi1ELb0EN4cute5tupleIJNS5_1CILi128EEENS7_ILi64EEENS7_ILi192EEEEEELi192ENS_6half_tEfNS_4arch4Sm80ELb0ELb0ELb1ELb0ELb1ELb0ELb1ELb0EEENS1_21CollectiveEpilogueFwdINS6_IJS8_SA_S9_EEENS6_IJNS7_ILi1EEESI_SI_EEESC_SE_Li256ELb0ELb1ELb0ELb0EEENS1_19SingleTileSchedulerILb0ELb0ELb1ELi128EEEEEEEEEvNT_6ParamsE --------------------------
	.section	.nv.shared._ZN7cutlass13device_kernelIN5flash19enable_sm80_to_sm89INS1_16FlashAttnFwdSm80INS1_25CollectiveMainloopFwdSm80ILi8ELi1ELb0EN4cute5tupleIJNS5_1CILi128EEENS7_ILi64EEENS7_ILi192EEEEEELi192ENS_6half_tEfNS_4arch4Sm80ELb0ELb0ELb1ELb0ELb1ELb0ELb1ELb0EEENS1_21CollectiveEpilogueFwdINS6_IJS8_SA_S9_EEENS6_IJNS7_ILi1EEESI_SI_EEESC_SE_Li256ELb0ELb1ELb0ELb0EEENS1_19SingleTileSchedulerILb0ELb0ELb1ELi128EEEEEEEEEvNT_6ParamsE,"aw",@nobits
	.sectionflags	@""
	.align	16


//--------------------- .nv.global                --------------------------
	.section	.nv.global,"aw",@nobits
.nv.global:
	.type		_ZN80_INTERNAL_72fa9827_44_flash_fwd_hdim192_fp16_paged_softcap_sm80_cu_0106449f_31084cute1_E,@object
	.size		_ZN80_INTERNAL_72fa9827_44_flash_fwd_hdim192_fp16_paged_softcap_sm80_cu_0106449f_31084cute1_E,(_ZN80_INTERNAL_72fa9827_44_flash_fwd_hdim192_fp16_paged_softcap_sm80_cu_0106449f_31084cuda3std3__45__cpo6cbeginE - _ZN80_INTERNAL_72fa9827_44_flash_fwd_hdim192_fp16_paged_softcap_sm80_cu_0106449f_31084cute1_E)
_ZN80_INTERNAL_72fa9827_44_flash_fwd_hdim192_fp16_paged_softcap_sm80_cu_0106449f_31084cute1_E:
	.zero		1
	.type		_ZN80_INTERNAL_72fa9827_44_flash_fwd_hdim192_fp16_paged_softcap_sm80_cu_0106449f_31084cuda3std3__45__cpo6cbeginE,@object
	.size		_ZN80_INTERNAL_72fa9827_44_flash_fwd_hdim192_fp16_paged_softcap_sm80_cu_0106449f_31084cuda3std3__45__cpo6cbeginE,(_ZN80_INTERNAL_72fa9827_44_flash_fwd_hdim192_fp16_paged_softcap_sm80_cu_0106449f_31084cuda3std3__48in_placeE - _ZN80_INTERNAL_72fa9827_44_flash_fwd_hdim192_fp16_paged_softcap_sm80_cu_0106449f_31084cuda3std3__45__cpo6cbeginE)
_ZN80_INTERNAL_72fa9827_44_flash_fwd_hdim192_fp16_paged_softcap_sm80_cu_0106449f_31084cuda3std3__45__cpo6cbeginE:
	.zero		1
	.type		_ZN80_INTERNAL_72fa9827_44_flash_fwd_hdim192_fp16_paged_softcap_sm80_cu_0106449f_31084cuda3std3__48in_placeE,@object
	.size		_ZN80_INTERNAL_72fa9827_44_flash_fwd_hdim192_fp16_paged_softcap_sm80_cu_0106449f_31084cuda3std3__48in_placeE,(_ZN80_INTERNAL_72fa9827_44_flash_fwd_hdim192_fp16_paged_softcap_sm80_cu_0106449f_31084cuda3std6ranges3__45__cpo9iter_moveE - _ZN80_INTERNAL_72fa9827_44_flash_fwd_hdim192_fp16_paged_softcap_sm80_cu_0106449f_31084cuda3std3__48in_placeE)
_ZN80_INTERNAL_72fa9827_44_flash_fwd_hdim192_fp16_paged_softcap_sm80_cu_0106449f_31084cuda3std3__48in_placeE:
	.zero		1
	.type		_ZN80_INTERNAL_72fa9827_44_flash_fwd_hdim192_fp16_paged_softcap_sm80_cu_0106449f_31084cuda3std6ranges3__45__cpo9iter_moveE,@object
	.size		_ZN80_INTERNAL_72fa9827_44_flash_fwd_hdim192_fp16_paged_softcap_sm80_cu_0106449f_31084cuda3std6ranges3__45__cpo9iter_moveE,(_ZN80_INTERNAL_72fa9827_44_flash_fwd_hdim192_fp16_paged_softcap_sm80_cu_0106449f_31084cuda3std3__45__cpo5beginE - _ZN80_INTERNAL_72fa9827_44_flash_fwd_hdim192_fp16_paged_softcap_sm80_cu_0106449f_31084cuda3std6ranges3__45__cpo9iter_moveE)
_ZN80_INTERNAL_72fa9827_44_flash_fwd_hdim192_fp16_paged_softcap_sm80_cu_0106449f_31084cuda3std6ranges3__45__cpo9iter_moveE:
	.zero		1
	.type		_ZN80_INTERNAL_72fa9827_44_flash_fwd_hdim192_fp16_paged_softcap_sm80_cu_0106449f_31084cuda3std3__45__cpo5beginE,@object
	.size		_ZN80_INTERNAL_72fa9827_44_flash_fwd_hdim192_fp16_paged_softcap_sm80_cu_0106449f_31084cuda3std3__45__cpo5beginE,(_ZN80_INTERNAL_72fa9827_44_flash_fwd_hdim192_fp16_paged_softcap_sm80_cu_0106449f_31084cuda3std3__482_GLOBAL__N__72fa9827_44_flash_fwd_hdim192_fp16_paged_softcap_sm80_cu_0106449f_31086ignoreE - _ZN80_INTERNAL_72fa9827_44_flash_fwd_hdim192_fp16_paged_softcap_sm80_cu_0106449f_31084cuda3std3__45__cpo5beginE)
_ZN80_INTERNAL_72fa9827_44_flash_fwd_hdim192_fp16_paged_softcap_sm80_cu_0106449f_31084cuda3std3__45__cpo5beginE:
	.zero		1
	.type		_ZN80_INTERNAL_72fa9827_44_flash_fwd_hdim192_fp16_paged_softcap_sm80_cu_0106449f_31084cuda3std3__482_GLOBAL__N__72fa9827_44_flash_fwd_hdim192_fp16_paged_softcap_sm80_cu_0106449f_31086ignoreE,@object
	.size		_ZN80_INTERNAL_72fa9827_44_flash_fwd_hdim192_fp16_paged_softcap_sm80_cu_0106449f_31084cuda3std3__482_GLOBAL__N__72fa9827_44_flash_fwd_hdim192_fp16_paged_softcap_sm80_cu_0106449f_31086ignoreE,(_ZN80_INTERNAL_72fa9827_44_flash_fwd_hdim192_fp16_paged_softcap_sm80_cu_0106449f_31084cute7productE - _ZN80_INTERNAL_72fa9827_44_flash_fwd_hdim192_fp16_paged_softcap_sm80_cu_0106449f_31084cuda3std3__482_GLOBAL__N__72fa9827_44_flash_fwd_hdim192_fp16_paged_softcap_sm80_cu_0106449f_31086ignoreE)
_ZN80_INTERNAL_72fa9827_44_flash_fwd_hdim192_fp16_paged_softcap_sm80_cu_0106449f_31084cuda3std3__482_GLOBAL__N__72fa9827_44_flash_fwd_hdim192_fp16_paged_softcap_sm80_cu_0106449f_31086ignoreE:
	.zero		1
	.type		_ZN80_INTERNAL_72fa9827_44_flash_fwd_hdim192_fp16_paged_softcap_sm80_cu_0106449f_31084cute7productE,@object
	.size		_ZN80_INTERNAL_72fa9827_44_flash_fwd_hdim192_fp16_paged_softcap_sm80_cu_0106449f_31084cute7productE,(_ZN80_INTERNAL_72fa9827_44_flash_fwd_hdim192_fp16_paged_softcap_sm80_cu_0106449f_31084cuda3std3__45__cpo3endE - _ZN80_INTERNAL_72fa9827_44_flash_fwd_hdim192_fp16_paged_softcap_sm80_cu_0106449f_31084cute7productE)
_ZN80_INTERNAL_72fa9827_44_flash_fwd_hdim192_fp16_paged_softcap_sm80_cu_0106449f_31084cute7productE:
	.zero		1
	.type		_ZN80_INTERNAL_72fa9827_44_flash_fwd_hdim192_fp16_paged_softcap_sm80_cu_0106449f_31084cuda3std3__45__cpo3endE,@object
	.size		_ZN80_INTERNAL_72fa9827_44_flash_fwd_hdim192_fp16_paged_softcap_sm80_cu_0106449f_31084cuda3std3__45__cpo3endE,(_ZN80_INTERNAL_72fa9827_44_flash_fwd_hdim192_fp16_paged_softcap_sm80_cu_0106449f_31084cuda3std3__419piecewise_constructE - _ZN80_INTERNAL_72fa9827_44_flash_fwd_hdim192_fp16_paged_softcap_sm80_cu_0106449f_31084cuda3std3__45__cpo3endE)
_ZN80_INTERNAL_72fa9827_44_flash_fwd_hdim192_fp16_paged_softcap_sm80_cu_0106449f_31084cuda3std3__45__cpo3endE:
	.zero		1
	.type		_ZN80_INTERNAL_72fa9827_44_flash_fwd_hdim192_fp16_paged_softcap_sm80_cu_0106449f_31084cuda3std3__419piecewise_constructE,@object
	.size		_ZN80_INTERNAL_72fa9827_44_flash_fwd_hdim192_fp16_paged_softcap_sm80_cu_0106449f_31084cuda3std3__419piecewise_constructE,(_ZN80_INTERNAL_72fa9827_44_flash_fwd_hdim192_fp16_paged_softcap_sm80_cu_0106449f_31084cuda3std3__45__cpo4cendE - _ZN80_INTERNAL_72fa9827_44_flash_fwd_hdim192_fp16_paged_softcap_sm80_cu_0106449f_31084cuda3std3__419piecewise_constructE)
_ZN80_INTERNAL_72fa9827_44_flash_fwd_hdim192_fp16_paged_softcap_sm80_cu_0106449f_31084cuda3std3__419piecewise_constructE:
	.zero		1
	.type		_ZN80_INTERNAL_72fa9827_44_flash_fwd_hdim192_fp16_paged_softcap_sm80_cu_0106449f_31084cuda3std3__45__cpo4cendE,@object
	.size		_ZN80_INTERNAL_72fa9827_44_flash_fwd_hdim192_fp16_paged_softcap_sm80_cu_0106449f_31084cuda3std3__45__cpo4cendE,(_ZN80_INTERNAL_72fa9827_44_flash_fwd_hdim192_fp16_paged_softcap_sm80_cu_0106449f_31084cuda3std6ranges3__45__cpo4swapE - _ZN80_INTERNAL_72fa9827_44_flash_fwd_hdim192_fp16_paged_softcap_sm80_cu_0106449f_31084cuda3std3__45__cpo4cendE)
_ZN80_INTERNAL_72fa9827_44_flash_fwd_hdim192_fp16_paged_softcap_sm80_cu_0106449f_31084cuda3std3__45__cpo4cendE:
	.zero		1
	.type		_ZN80_INTERNAL_72fa9827_44_flash_fwd_hdim192_fp16_paged_softcap_sm80_cu_0106449f_31084cuda3std6ranges3__45__cpo4swapE,@object
	.size		_ZN80_INTERNAL_72fa9827_44_flash_fwd_hdim192_fp16_paged_softcap_sm80_cu_0106449f_31084cuda3std6ranges3__45__cpo4swapE,(.L_7 - _ZN80_INTERNAL_72fa9827_44_flash_fwd_hdim192_fp16_paged_softcap_sm80_cu_0106449f_31084cuda3std6ranges3__45__cpo4swapE)
_ZN80_INTERNAL_72fa9827_44_flash_fwd_hdim192_fp16_paged_softcap_sm80_cu_0106449f_31084cuda3std6ranges3__45__cpo4swapE:
	.zero		1
.L_7:


//--------------------- .nv.shared._ZN7cutlass13device_kernelIN5flash19enable_sm80_to_sm89INS1_16FlashAttnFwdSm80INS1_25CollectiveMainloopFwdSm80ILi8ELi1ELb0EN4cute5tupleIJNS5_1CILi128EEENS7_ILi64EEENS7_ILi192EEEEEELi192ENS_6half_tEfNS_4arch4Sm80ELb0ELb0ELb1ELb1ELb1ELb0ELb1ELb0EEENS1_21CollectiveEpilogueFwdINS6_IJS8_SA_S9_EEENS6_IJNS7_ILi1EEESI_SI_EEESC_SE_Li256ELb1ELb1ELb0ELb0EEENS1_19SingleTileSchedulerILb1ELb0ELb1ELi128EEEEEEEEEvNT_6ParamsE --------------------------
	.section	.nv.shared._ZN7cutlass13device_kernelIN5flash19enable_sm80_to_sm89INS1_16FlashAttnFwdSm80INS1_25CollectiveMainloopFwdSm80ILi8ELi1ELb0EN4cute5tupleIJNS5_1CILi128EEENS7_ILi64EEENS7_ILi192EEEEEELi192ENS_6half_tEfNS_4arch4Sm80ELb0ELb0ELb1ELb1ELb1ELb0ELb1ELb0EEENS1_21CollectiveEpilogueFwdINS6_IJS8_SA_S9_EEENS6_IJNS7_ILi1EEESI_SI_EEESC_SE_Li256ELb1ELb1ELb0ELb0EEENS1_19SingleTileSchedulerILb1ELb0ELb1ELi128EEEEEEEEEvNT_6ParamsE,"aw",@nobits
	.sectionflags	@""
	.align	16


//--------------------- .nv.shared._ZN7cutlass13device_kernelIN5flash19enable_sm80_to_sm89INS1_16FlashAttnFwdSm80INS1_25CollectiveMainloopFwdSm80ILi8ELi1ELb0EN4cute5tupleIJNS5_1CILi128EEENS7_ILi64EEENS7_ILi192EEEEEELi192ENS_6half_tEfNS_4arch4Sm80ELb0ELb0ELb1ELb1ELb1ELb1ELb1ELb0EEENS1_21CollectiveEpilogueFwdINS6_IJS8_SA_S9_EEENS6_IJNS7_ILi1EEESI_SI_EEESC_SE_Li256ELb1ELb1ELb0ELb0EEENS1_19SingleTileSchedulerILb1ELb0ELb1ELi128EEEEEEEEEvNT_6ParamsE --------------------------
	.section	.nv.shared._ZN7cutlass13device_kernelIN5flash19enable_sm80_to_sm89INS1_16FlashAttnFwdSm80INS1_25CollectiveMainloopFwdSm80ILi8ELi1ELb0EN4cute5tupleIJNS5_1CILi128EEENS7_ILi64EEENS7_ILi192EEEEEELi192ENS_6half_tEfNS_4arch4Sm80ELb0ELb0ELb1ELb1ELb1ELb1ELb1ELb0EEENS1_21CollectiveEpilogueFwdINS6_IJS8_SA_S9_EEENS6_IJNS7_ILi1EEESI_SI_EEESC_SE_Li256ELb1ELb1ELb0ELb0EEENS1_19SingleTileSchedulerILb1ELb0ELb1ELi128EEEEEEEEEvNT_6ParamsE,"aw",@nobits
	.sectionflags	@""
	.align	16


//--------------------- .nv.shared._ZN7cutlass13device_kernelIN5flash19enable_sm80_to_sm89INS1_16FlashAttnFwdSm80INS1_25CollectiveMainloopFwdSm80ILi8ELi1ELb0EN4cute5tupleIJNS5_1CILi128EEENS7_ILi64EEENS7_ILi192EEEEEELi192ENS_6half_tEfNS_4arch4Sm80ELb0ELb1ELb1ELb0ELb1ELb0ELb1ELb0EEENS1_21CollectiveEpilogueFwdINS6_IJS8_SA_S9_EEENS6_IJNS7_ILi1EEESI_SI_EEESC_SE_Li256ELb0ELb1ELb0ELb0EEENS1_19SingleTileSchedulerILb0ELb0ELb1ELi128EEEEEEEEEvNT_6ParamsE --------------------------
	.section	.nv.shared._ZN7cutlass13device_kernelIN5flash19enable_sm80_to_sm89INS1_16FlashAttnFwdSm80INS1_25CollectiveMainloopFwdSm80ILi8ELi1ELb0EN4cute5tupleIJNS5_1CILi128EEENS7_ILi64EEENS7_ILi192EEEEEELi192ENS_6half_tEfNS_4arch4Sm80ELb0ELb1ELb1ELb0ELb1ELb0ELb1ELb0EEENS1_21CollectiveEpilogueFwdINS6_IJS8_SA_S9_EEENS6_IJNS7_ILi1EEESI_SI_EEESC_SE_Li256ELb0ELb1ELb0ELb0EEENS1_19SingleTileSchedulerILb0ELb0ELb1ELi128EEEEEEEEEvNT_6ParamsE,"aw",@nobits
	.sectionflags	@""
	.align	16


//--------------------- .nv.shared._ZN7cutlass13device_kernelIN5flash19enable_sm80_to_sm89INS1_16FlashAttnFwdSm80INS1_25CollectiveMainloopFwdSm80ILi8ELi1ELb0EN4cute5tupleIJNS5_1CILi128EEENS7_ILi64EEENS7_ILi192EEEEEELi192ENS_6half_tEfNS_4arch4Sm80ELb0ELb1ELb1ELb1ELb1ELb0ELb1ELb0EEENS1_21CollectiveEpilogueFwdINS6_IJS8_SA_S9_EEENS6_IJNS7_ILi1EEESI_SI_EEESC_SE_Li256ELb1ELb1ELb0ELb0EEENS1_19SingleTileSchedulerILb1ELb0ELb1ELi128EEEEEEEEEvNT_6ParamsE --------------------------
	.section	.nv.shared._ZN7cutlass13device_kernelIN5flash19enable_sm80_to_sm89INS1_16FlashAttnFwdSm80INS1_25CollectiveMainloopFwdSm80ILi8ELi1ELb0EN4cute5tupleIJNS5_1CILi128EEENS7_ILi64EEENS7_ILi192EEEEEELi192ENS_6half_tEfNS_4arch4Sm80ELb0ELb1ELb1ELb1ELb1ELb0ELb1ELb0EEENS1_21CollectiveEpilogueFwdINS6_IJS8_SA_S9_EEENS6_IJNS7_ILi1EEESI_SI_EEESC_SE_Li256ELb1ELb1ELb0ELb0EEENS1_19SingleTileSchedulerILb1ELb0ELb1ELi128EEEEEEEEEvNT_6ParamsE,"aw",@nobits
	.sectionflags	@""
	.align	16


//--------------------- .nv.shared._ZN7cutlass13device_kernelIN5flash19enable_sm80_to_sm89INS1_16FlashAttnFwdSm80INS1_25CollectiveMainloopFwdSm80ILi8ELi1ELb0EN4cute5tupleIJNS5_1CILi128EEENS7_ILi64EEENS7_ILi192EEEEEELi192ENS_6half_tEfNS_4arch4Sm80ELb0ELb1ELb1ELb1ELb1ELb1ELb1ELb0EEENS1_21CollectiveEpilogueFwdINS6_IJS8_SA_S9_EEENS6_IJNS7_ILi1EEESI_SI_EEESC_SE_Li256ELb1ELb1ELb0ELb0EEENS1_19SingleTileSchedulerILb1ELb0ELb1ELi128EEEEEEEEEvNT_6ParamsE --------------------------
	.section	.nv.shared._ZN7cutlass13device_kernelIN5flash19enable_sm80_to_sm89INS1_16FlashAttnFwdSm80INS1_25CollectiveMainloopFwdSm80ILi8ELi1ELb0EN4cute5tupleIJNS5_1CILi128EEENS7_ILi64EEENS7_ILi192EEEEEELi192ENS_6half_tEfNS_4arch4Sm80ELb0ELb1ELb1ELb1ELb1ELb1ELb1ELb0EEENS1_21CollectiveEpilogueFwdINS6_IJS8_SA_S9_EEENS6_IJNS7_ILi1EEESI_SI_EEESC_SE_Li256ELb1ELb1ELb0ELb0EEENS1_19SingleTileSchedulerILb1ELb0ELb1ELi128EEEEEEEEEvNT_6ParamsE,"aw",@nobits
	.sectionflags	@""
	.align	16


//--------------------- .nv.shared._ZN7cutlass13device_kernelIN5flash19enable_sm80_to_sm89INS1_16FlashAttnFwdSm80INS1_25CollectiveMainloopFwdSm80ILi8ELi1ELb0EN4cute5tupleIJNS5_1CILi128EEENS7_ILi64EEENS7_ILi192EEEEEELi192ENS_6half_tEfNS_4arch4Sm80ELb1ELb0ELb1ELb0ELb1ELb0ELb1ELb0EEENS1_21CollectiveEpilogueFwdINS6_IJS8_SA_S9_EEENS6_IJNS7_ILi1EEESI_SI_EEESC_SE_Li256ELb0ELb1ELb0ELb0EEENS1_30DynamicPersistentTileSchedulerILi256ELi256ELb0ELb1ELb0EEEEEEEEEvNT_6ParamsE --------------------------
	.section	.nv.shared._ZN7cutlass13device_kernelIN5flash19enable_sm80_to_sm89INS1_16FlashAttnFwdSm80INS1_25CollectiveMainloopFwdSm80ILi8ELi1ELb0EN4cute5tupleIJNS5_1CILi128EEENS7_ILi64EEENS7_ILi192EEEEEELi192ENS_6half_tEfNS_4arch4Sm80ELb1ELb0ELb1ELb0ELb1ELb0ELb1ELb0EEENS1_21CollectiveEpilogueFwdINS6_IJS8_SA_S9_EEENS6_IJNS7_ILi1EEESI_SI_EEESC_SE_Li256ELb0ELb1ELb0ELb0EEENS1_30DynamicPersistentTileSchedulerILi256ELi256ELb0ELb1ELb0EEEEEEEEEvNT_6ParamsE,"aw",@nobits
	.sectionflags	@""
	.align	16


//--------------------- .nv.shared._ZN7cutlass13device_kernelIN5flash19enable_sm80_to_sm89INS1_16FlashAttnFwdSm80INS1_25CollectiveMainloopFwdSm80ILi8ELi1ELb0EN4cute5tupleIJNS5_1CILi128EEENS7_ILi64EEENS7_ILi192EEEEEELi192ENS_6half_tEfNS_4arch4Sm80ELb1ELb0ELb1ELb1ELb1ELb0ELb1ELb0EEENS1_21CollectiveEpilogueFwdINS6_IJS8_SA_S9_EEENS6_IJNS7_ILi1EEESI_SI_EEESC_SE_Li256ELb1ELb1ELb0ELb0EEENS1_19SingleTileSchedulerILb1ELb0ELb1ELi128EEEEEEEEEvNT_6ParamsE --------------------------
	.section	.nv.shared._ZN7cutlass13device_kernelIN5flash19enable_sm80_to_sm89INS1_16FlashAttnFwdSm80INS1_25CollectiveMainloopFwdSm80ILi8ELi1ELb0EN4cute5tupleIJNS5_1CILi128EEENS7_ILi64EEENS7_ILi192EEEEEELi192ENS_6half_tEfNS_4arch4Sm80ELb1ELb0ELb1ELb1ELb1ELb0ELb1ELb0EEENS1_21CollectiveEpilogueFwdINS6_IJS8_SA_S9_EEENS6_IJNS7_ILi1EEESI_SI_EEESC_SE_Li256ELb1ELb1ELb0ELb0EEENS1_19SingleTileSchedulerILb1ELb0ELb1ELi128EEEEEEEEEvNT_6ParamsE,"aw",@nobits
	.sectionflags	@""
	.align	16


//--------------------- .nv.shared._ZN7cutlass13device_kernelIN5flash19enable_sm80_to_sm89INS1_16FlashAttnFwdSm80INS1_25CollectiveMainloopFwdSm80ILi8ELi1ELb0EN4cute5tupleIJNS5_1CILi128EEENS7_ILi64EEENS7_ILi192EEEEEELi192ENS_6half_tEfNS_4arch4Sm80ELb1ELb0ELb1ELb1ELb1ELb1ELb1ELb0EEENS1_21CollectiveEpilogueFwdINS6_IJS8_SA_S9_EEENS6_IJNS7_ILi1EEESI_SI_EEESC_SE_Li256ELb1ELb1ELb0ELb0EEENS1_19SingleTileSchedulerILb1ELb0ELb1ELi128EEEEEEEEEvNT_6ParamsE --------------------------
	.section	.nv.shared._ZN7cutlass13device_kernelIN5flash19enable_sm80_to_sm89INS1_16FlashAttnFwdSm80INS1_25CollectiveMainloopFwdSm80ILi8ELi1ELb0EN4cute5tupleIJNS5_1CILi128EEENS7_ILi64EEENS7_ILi192EEEEEELi192ENS_6half_tEfNS_4arch4Sm80ELb1ELb0ELb1ELb1ELb1ELb1ELb1ELb0EEENS1_21CollectiveEpilogueFwdINS6_IJS8_SA_S9_EEENS6_IJNS7_ILi1EEESI_SI_EEESC_SE_Li256ELb1ELb1ELb0ELb0EEENS1_19SingleTileSchedulerILb1ELb0ELb1ELi128EEEEEEEEEvNT_6ParamsE,"aw",@nobits
	.sectionflags	@""
	.align	16


//--------------------- .nv.shared._ZN7cutlass13device_kernelIN5flash19enable_sm80_to_sm89INS1_16FlashAttnFwdSm80INS1_25CollectiveMainloopFwdSm80ILi8ELi2ELb0EN4cute5tupleIJNS5_1CILi128EEENS7_ILi64EEENS7_ILi192EEEEEELi192ENS_6half_tEfNS_4arch4Sm80ELb0ELb0ELb1ELb0ELb1ELb0ELb1ELb0EEENS1_21CollectiveEpilogueFwdINS6_IJS8_SA_S9_EEENS6_IJNS7_ILi1EEESI_SI_EEESC_SE_Li256ELb0ELb1ELb0ELb0EEENS1_19SingleTileSchedulerILb0ELb0ELb1ELi128EEEEEEEEEvNT_6ParamsE --------------------------
	.section	.nv.shared._ZN7cutlass13device_kernelIN5flash19enable_sm80_to_sm89INS1_16FlashAttnFwdSm80INS1_25CollectiveMainloopFwdSm80ILi8ELi2ELb0EN4cute5tupleIJNS5_1CILi128EEENS7_ILi64EEENS7_ILi192EEEEEELi192ENS_6half_tEfNS_4arch4Sm80ELb0ELb0ELb1ELb0ELb1ELb0ELb1ELb0EEENS1_21CollectiveEpilogueFwdINS6_IJS8_SA_S9_EEENS6_IJNS7_ILi1EEESI_SI_EEESC_SE_Li256ELb0ELb1ELb0ELb0EEENS1_19SingleTileSchedulerILb0ELb0ELb1ELi128EEEEEEEEEvNT_6ParamsE,"aw",@nobits
	.sectionflags	@""
	.align	16


//--------------------- .nv.shared._ZN7cutlass13device_kernelIN5flash19enable_sm80_to_sm89INS1_16FlashAttnFwdSm80INS1_25CollectiveMainloopFwdSm80ILi8ELi2ELb0EN4cute5tupleIJNS5_1CILi128EEENS7_ILi64EEENS7_ILi192EEEEEELi192ENS_6half_tEfNS_4arch4Sm80ELb0ELb0ELb1ELb1ELb1ELb0ELb1ELb0EEENS1_21CollectiveEpilogueFwdINS6_IJS8_SA_S9_EEENS6_IJNS7_ILi1EEESI_SI_EEESC_SE_Li256ELb1ELb1ELb0ELb0EEENS1_19SingleTileSchedulerILb1ELb0ELb1ELi128EEEEEEEEEvNT_6ParamsE --------------------------
	.section	.nv.shared._ZN7cutlass13device_kernelIN5flash19enable_sm80_to_sm89INS1_16FlashAttnFwdSm80INS1_25CollectiveMainloopFwdSm80ILi8ELi2ELb0EN4cute5tupleIJNS5_1CILi128EEENS7_ILi64EEENS7_ILi192EEEEEELi192ENS_6half_tEfNS_4arch4Sm80ELb0ELb0ELb1ELb1ELb1ELb0ELb1ELb0EEENS1_21CollectiveEpilogueFwdINS6_IJS8_SA_S9_EEENS6_IJNS7_ILi1EEESI_SI_EEESC_SE_Li256ELb1ELb1ELb0ELb0EEENS1_19SingleTileSchedulerILb1ELb0ELb1ELi128EEEEEEEEEvNT_6ParamsE,"aw",@nobits
	.sectionflags	@""
	.align	16


//--------------------- .nv.shared._ZN7cutlass13device_kernelIN5flash19enable_sm80_to_sm89INS1_16FlashAttnFwdSm80INS1_25CollectiveMainloopFwdSm80ILi8ELi2ELb0EN4cute5tupleIJNS5_1CILi128EEENS7_ILi64EEENS7_ILi192EEEEEELi192ENS_6half_tEfNS_4arch4Sm80ELb0ELb0ELb1ELb1ELb1ELb1ELb1ELb0EEENS1_21CollectiveEpilogueFwdINS6_IJS8_SA_S9_EEENS6_IJNS7_ILi1EEESI_SI_EEESC_SE_Li256ELb1ELb1ELb0ELb0EEENS1_19SingleTileSchedulerILb1ELb0ELb1ELi128EEEEEEEEEvNT_6ParamsE --------------------------
	.section	.nv.shared._ZN7cutlass13device_kernelIN5flash19enable_sm80_to_sm89INS1_16FlashAttnFwdSm80INS1_25CollectiveMainloopFwdSm80ILi8ELi2ELb0EN4cute5tupleIJNS5_1CILi128EEENS7_ILi64EEENS7_ILi192EEEEEELi192ENS_6half_tEfNS_4arch4Sm80ELb0ELb0ELb1ELb1ELb1ELb1ELb1ELb0EEENS1_21CollectiveEpilogueFwdINS6_IJS8_SA_S9_EEENS6_IJNS7_ILi1EEESI_SI_EEESC_SE_Li256ELb1ELb1ELb0ELb0EEENS1_19SingleTileSchedulerILb1ELb0ELb1ELi128EEEEEEEEEvNT_6ParamsE,"aw",@nobits
	.sectionflags	@""
	.align	16


//--------------------- .nv.shared._ZN7cutlass13device_kernelIN5flash19enable_sm80_to_sm89INS1_16FlashAttnFwdSm80INS1_25CollectiveMainloopFwdSm80ILi8ELi2ELb0EN4cute5tupleIJNS5_1CILi128EEENS7_ILi64EEENS7_ILi192EEEEEELi192ENS_6half_tEfNS_4arch4Sm80ELb0ELb1ELb1ELb0ELb1ELb0ELb1ELb0EEENS1_21CollectiveEpilogueFwdINS6_IJS8_SA_S9_EEENS6_IJNS7_ILi1EEESI_SI_EEESC_SE_Li256ELb0ELb1ELb0ELb0EEENS1_19SingleTileSchedulerILb0ELb0ELb1ELi128EEEEEEEEEvNT_6ParamsE --------------------------
	.section	.nv.shared._ZN7cutlass13device_kernelIN5flash19enable_sm80_to_sm89INS1_16FlashAttnFwdSm80INS1_25CollectiveMainloopFwdSm80ILi8ELi2ELb0EN4cute5tupleIJNS5_1CILi128EEENS7_ILi64EEENS7_ILi192EEEEEELi192ENS_6half_tEfNS_4arch4Sm80ELb0ELb1ELb1ELb0ELb1ELb0ELb1ELb0EEENS1_21CollectiveEpilogueFwdINS6_IJS8_SA_S9_EEENS6_IJNS7_ILi1EEESI_SI_EEESC_SE_Li256ELb0ELb1ELb0ELb0EEENS1_19SingleTileSchedulerILb0ELb0ELb1ELi128EEEEEEEEEvNT_6ParamsE,"aw",@nobits
	.sectionflags	@""
	.align	16


//--------------------- .nv.shared._ZN7cutlass13device_kernelIN5flash19enable_sm80_to_sm89INS1_16FlashAttnFwdSm80INS1_25CollectiveMainloopFwdSm80ILi8ELi2ELb0EN4cute5tupleIJNS5_1CILi128EEENS7_ILi64EEENS7_ILi192EEEEEELi192ENS_6half_tEfNS_4arch4Sm80ELb0ELb1ELb1ELb1ELb1ELb0ELb1ELb0EEENS1_21CollectiveEpilogueFwdINS6_IJS8_SA_S9_EEENS6_IJNS7_ILi1EEESI_SI_EEESC_SE_Li256ELb1ELb1ELb0ELb0EEENS1_19SingleTileSchedulerILb1ELb0ELb1ELi128EEEEEEEEEvNT_6ParamsE --------------------------
	.section	.nv.shared._ZN7cutlass13device_kernelIN5flash19enable_sm80_to_sm89INS1_16FlashAttnFwdSm80INS1_25CollectiveMainloopFwdSm80ILi8ELi2ELb0EN4cute5tupleIJNS5_1CILi128EEENS7_ILi64EEENS7_ILi192EEEEEELi192ENS_6half_tEfNS_4arch4Sm80ELb0ELb1ELb1ELb1ELb1ELb0ELb1ELb0EEENS1_21CollectiveEpilogueFwdINS6_IJS8_SA_S9_EEENS6_IJNS7_ILi1EEESI_SI_EEESC_SE_Li256ELb1ELb1ELb0ELb0EEENS1_19SingleTileSchedulerILb1ELb0ELb1ELi128EEEEEEEEEvNT_6ParamsE,"aw",@nobits
	.sectionflags	@""
	.align	16


//--------------------- .nv.shared._ZN7cutlass13device_kernelIN5flash19enable_sm80_to_sm89INS1_16FlashAttnFwdSm80INS1_25CollectiveMainloopFwdSm80ILi8ELi2ELb0EN4cute5tupleIJNS5_1CILi128EEENS7_ILi64EEENS7_ILi192EEEEEELi192ENS_6half_tEfNS_4arch4Sm80ELb0ELb1ELb1ELb1ELb1ELb1ELb1ELb0EEENS1_21CollectiveEpilogueFwdINS6_IJS8_SA_S9_EEENS6_IJNS7_ILi1EEESI_SI_EEESC_SE_Li256ELb1ELb1ELb0ELb0EEENS1_19SingleTileSchedulerILb1ELb0ELb1ELi128EEEEEEEEEvNT_6ParamsE --------------------------
	.section	.nv.shared._ZN7cutlass13device_kernelIN5flash19enable_sm80_to_sm89INS1_16FlashAttnFwdSm80INS1_25CollectiveMainloopFwdSm80ILi8ELi2ELb0EN4cute5tupleIJNS5_1CILi128EEENS7_ILi64EEENS7_ILi192EEEEEELi192ENS_6half_tEfNS_4arch4Sm80ELb0ELb1ELb1ELb1ELb1ELb1ELb1ELb0EEENS1_21CollectiveEpilogueFwdINS6_IJS8_SA_S9_EEENS6_IJNS7_ILi1EEESI_SI_EEESC_SE_Li256ELb1ELb1ELb0ELb0EEENS1_19SingleTileSchedulerILb1ELb0ELb1ELi128EEEEEEEEEvNT_6ParamsE,"aw",@nobits
	.sectionflags	@""
	.align	16


//--------------------- .nv.shared._ZN7cutlass13device_kernelIN5flash19enable_sm80_to_sm89INS1_16FlashAttnFwdSm80INS1_25CollectiveMainloopFwdSm80ILi8ELi2ELb0EN4cute5tupleIJNS5_1CILi128EEENS7_ILi64EEENS7_ILi192EEEEEELi192ENS_6half_tEfNS_4arch4Sm80ELb1ELb0ELb1ELb0ELb1ELb0ELb1ELb0EEENS1_21CollectiveEpilogueFwdINS6_IJS8_SA_S9_EEENS6_IJNS7_ILi1EEESI_SI_EEESC_SE_Li256ELb0ELb1ELb0ELb0EEENS1_30DynamicPersistentTileSchedulerILi256ELi256ELb0ELb1ELb0EEEEEEEEEvNT_6ParamsE --------------------------
	.section	.nv.shared._ZN7cutlass13device_kernelIN5flash19enable_sm80_to_sm89INS1_16FlashAttnFwdSm80INS1_25CollectiveMainloopFwdSm80ILi8ELi2ELb0EN4cute5tupleIJNS5_1CILi128EEENS7_ILi64EEENS7_ILi192EEEEEELi192ENS_6half_tEfNS_4arch4Sm80ELb1ELb0ELb1ELb0ELb1ELb0ELb1ELb0EEENS1_21CollectiveEpilogueFwdINS6_IJS8_SA_S9_EEENS6_IJNS7_ILi1EEESI_SI_EEESC_SE_Li256ELb0ELb1ELb0ELb0EEENS1_30DynamicPersistentTileSchedulerILi256ELi256ELb0ELb1ELb0EEEEEEEEEvNT_6ParamsE,"aw",@nobits
	.sectionflags	@""
	.align	16


//--------------------- .nv.shared._ZN7cutlass13device_kernelIN5flash19enable_sm80_to_sm89INS1_16FlashAttnFwdSm80INS1_25CollectiveMainloopFwdSm80ILi8ELi2ELb0EN4cute5tupleIJNS5_1CILi128EEENS7_ILi64EEENS7_ILi192EEEEEELi192ENS_6half_tEfNS_4arch4Sm80ELb1ELb0ELb1ELb1ELb1ELb0ELb1ELb0EEENS1_21CollectiveEpilogueFwdINS6_IJS8_SA_S9_EEENS6_IJNS7_ILi1EEESI_SI_EEESC_SE_Li256ELb1ELb1ELb0ELb0EEENS1_19SingleTileSchedulerILb1ELb0ELb1ELi128EEEEEEEEEvNT_6ParamsE --------------------------
	.section	.nv.shared._ZN7cutlass13device_kernelIN5flash19enable_sm80_to_sm89INS1_16FlashAttnFwdSm80INS1_25CollectiveMainloopFwdSm80ILi8ELi2ELb0EN4cute5tupleIJNS5_1CILi128EEENS7_ILi64EEENS7_ILi192EEEEEELi192ENS_6half_tEfNS_4arch4Sm80ELb1ELb0ELb1ELb1ELb1ELb0ELb1ELb0EEENS1_21CollectiveEpilogueFwdINS6_IJS8_SA_S9_EEENS6_IJNS7_ILi1EEESI_SI_EEESC_SE_Li256ELb1ELb1ELb0ELb0EEENS1_19SingleTileSchedulerILb1ELb0ELb1ELi128EEEEEEEEEvNT_6ParamsE,"aw",@nobits
	.sectionflags	@""
	.align	16


//--------------------- .nv.shared._ZN7cutlass13device_kernelIN5flash19enable_sm80_to_sm89INS1_16FlashAttnFwdSm80INS1_25CollectiveMainloopFwdSm80ILi8ELi2ELb0EN4cute5tupleIJNS5_1CILi128EEENS7_ILi64EEENS7_ILi192EEEEEELi192ENS_6half_tEfNS_4arch4Sm80ELb1ELb0ELb1ELb1ELb1ELb1ELb1ELb0EEENS1_21CollectiveEpilogueFwdINS6_IJS8_SA_S9_EEENS6_IJNS7_ILi1EEESI_SI_EEESC_SE_Li256ELb1ELb1ELb0ELb0EEENS1_19SingleTileSchedulerILb1ELb0ELb1ELi128EEEEEEEEEvNT_6ParamsE --------------------------
	.section	.nv.shared._ZN7cutlass13device_kernelIN5flash19enable_sm80_to_sm89INS1_16FlashAttnFwdSm80INS1_25CollectiveMainloopFwdSm80ILi8ELi2ELb0EN4cute5tupleIJNS5_1CILi128EEENS7_ILi64EEENS7_ILi192EEEEEELi192ENS_6half_tEfNS_4arch4Sm80ELb1ELb0ELb1ELb1ELb1ELb1ELb1ELb0EEENS1_21CollectiveEpilogueFwdINS6_IJS8_SA_S9_EEENS6_IJNS7_ILi1EEESI_SI_EEESC_SE_Li256ELb1ELb1ELb0ELb0EEENS1_19SingleTileSchedulerILb1ELb0ELb1ELi128EEEEEEEEEvNT_6ParamsE,"aw",@nobits
	.sectionflags	@""
	.align	16
